#include "gn_cuda_host_template.cuh"

namespace group_norm_v2 {

GN_CUDA_INST_DEFINE(4096, 320)

}  // namespace group_norm_v2


// ===== COMPILED SASS (sm_100a) =====

	.target	sm_100a

	.elftype	@"ET_EXEC"


//--------------------- .note.nv.tkinfo           --------------------------
	.section	.note.nv.tkinfo,"",@"SHT_NOTE"
	.sectionflags	@"SHF_NOTE_NV_TKINFO"
	.tkinfo
        /*0018*/ 	.word	0x00000002
        /*0030*/ 	.string	""
        /*0030*/ 	.string	"ptxas"
        /*0030*/ 	.string	"Cuda compilation tools, release 13.0, V13.0.88"
        /*0030*/ 	.string	"Build cuda_13.0.r13.0/compiler.36424714_0"
        /*0030*/ 	.string	"-arch sm_100a -m 64 "



//--------------------- .note.nv.cuinfo           --------------------------
	.section	.note.nv.cuinfo,"",@"SHT_NOTE"
	.sectionflags	@"SHF_NOTE_NV_CUINFO"
        /*0018*/ 	.short	0x0002
        /*001a*/ 	.short	0x0064
        /*001c*/ 	.short	0x0082
	.zero		2


//--------------------- .nv.info                  --------------------------
	.section	.nv.info,"",@"SHT_CUDA_INFO"
	.align	4


	//----- nvinfo : EIATTR_REGCOUNT
	.align		4
        /*0000*/ 	.byte	0x04, 0x2f
        /*0002*/ 	.short	(.L_1 - .L_0)
	.align		4
.L_0:
        /*0004*/ 	.word	index@(_ZN13group_norm_v214gn_cuda_kernelI6__halfLi320ELi3ELi16ELi20ELi4096ELb1ELi64ELi320ELi320ELi4ELb1ELi6ELb0ELb0ENS_16CompileConditionILi1000EEEEEvPT_PKS4_S7_S7_flPfS8_Pj)
        /*0008*/ 	.word	0x00000040


	//----- nvinfo : EIATTR_FRAME_SIZE
	.align		4
.L_1:
        /*000c*/ 	.byte	0x04, 0x11
        /*000e*/ 	.short	(.L_3 - .L_2)
	.align		4
.L_2:
        /*0010*/ 	.word	index@(_ZN13group_norm_v214gn_cuda_kernelI6__halfLi320ELi3ELi16ELi20ELi4096ELb1ELi64ELi320ELi320ELi4ELb1ELi6ELb0ELb0ENS_16CompileConditionILi1000EEEEEvPT_PKS4_S7_S7_flPfS8_Pj)
        /*0014*/ 	.word	0x000000b0


	//----- nvinfo : EIATTR_REGCOUNT
	.align		4
.L_3:
        /*0018*/ 	.byte	0x04, 0x2f
        /*001a*/ 	.short	(.L_5 - .L_4)
	.align		4
.L_4:
        /*001c*/ 	.word	index@(_ZN13group_norm_v214gn_cuda_kernelI6__halfLi320ELi3ELi16ELi20ELi4096ELb1ELi64ELi320ELi320ELi4ELb1ELi5ELb0ELb0ENS_16CompileConditionILi1000EEEEEvPT_PKS4_S7_S7_flPfS8_Pj)
        /*0020*/ 	.word	0x00000040


	//----- nvinfo : EIATTR_FRAME_SIZE
	.align		4
.L_5:
        /*0024*/ 	.byte	0x04, 0x11
        /*0026*/ 	.short	(.L_7 - .L_6)
	.align		4
.L_6:
        /*0028*/ 	.word	index@(_ZN13group_norm_v214gn_cuda_kernelI6__halfLi320ELi3ELi16ELi20ELi4096ELb1ELi64ELi320ELi320ELi4ELb1ELi5ELb0ELb0ENS_16CompileConditionILi1000EEEEEvPT_PKS4_S7_S7_flPfS8_Pj)
        /*002c*/ 	.word	0x000000b0


	//----- nvinfo : EIATTR_REGCOUNT
	.align		4
.L_7:
        /*0030*/ 	.byte	0x04, 0x2f
        /*0032*/ 	.short	(.L_9 - .L_8)
	.align		4
.L_8:
        /*0034*/ 	.word	index@(_ZN13group_norm_v214gn_cuda_kernelI6__halfLi320ELi2ELi16ELi20ELi4096ELb1ELi64ELi320ELi320ELi4ELb1ELi4ELb0ELb0ENS_16CompileConditionILi1000EEEEEvPT_PKS4_S7_S7_flPfS8_Pj)
        /*0038*/ 	.word	0x00000060


	//----- nvinfo : EIATTR_FRAME_SIZE
	.align		4
.L_9:
        /*003c*/ 	.byte	0x04, 0x11
        /*003e*/ 	.short	(.L_11 - .L_10)
	.align		4
.L_10:
        /*0040*/ 	.word	index@(_ZN13group_norm_v214gn_cuda_kernelI6__halfLi320ELi2ELi16ELi20ELi4096ELb1ELi64ELi320ELi320ELi4ELb1ELi4ELb0ELb0ENS_16CompileConditionILi1000EEEEEvPT_PKS4_S7_S7_flPfS8_Pj)
        /*0044*/ 	.word	0x00000000


	//----- nvinfo : EIATTR_REGCOUNT
	.align		4
.L_11:
        /*0048*/ 	.byte	0x04, 0x2f
        /*004a*/ 	.short	(.L_13 - .L_12)
	.align		4
.L_12:
        /*004c*/ 	.word	index@(_ZN13group_norm_v214gn_cuda_kernelI6__halfLi320ELi1ELi16ELi20ELi4096ELb1ELi128ELi320ELi320ELi4ELb1ELi4ELb0ELb0ENS_16CompileConditionILi1000EEEEEvPT_PKS4_S7_S7_flPfS8_Pj)
        /*0050*/ 	.word	0x000000a8


	//----- nvinfo : EIATTR_FRAME_SIZE
	.align		4
.L_13:
        /*0054*/ 	.byte	0x04, 0x11
        /*0056*/ 	.short	(.L_15 - .L_14)
	.align		4
.L_14:
        /*0058*/ 	.word	index@(_ZN13group_norm_v214gn_cuda_kernelI6__halfLi320ELi1ELi16ELi20ELi4096ELb1ELi128ELi320ELi320ELi4ELb1ELi4ELb0ELb0ENS_16CompileConditionILi1000EEEEEvPT_PKS4_S7_S7_flPfS8_Pj)
        /*005c*/ 	.word	0x00000000


	//----- nvinfo : EIATTR_REGCOUNT
	.align		4
.L_15:
        /*0060*/ 	.byte	0x04, 0x2f
        /*0062*/ 	.short	(.L_17 - .L_16)
	.align		4
.L_16:
        /*0064*/ 	.word	index@(_ZN13group_norm_v214gn_cuda_kernelI6__halfLi320ELi1ELi16ELi20ELi4096ELb1ELi64ELi320ELi320ELi4ELb1ELi2ELb0ELb0ENS_16CompileConditionILi1000EEEEEvPT_PKS4_S7_S7_flPfS8_Pj)
        /*0068*/ 	.word	0x000000a8


	//----- nvinfo : EIATTR_FRAME_SIZE
	.align		4
.L_17:
        /*006c*/ 	.byte	0x04, 0x11
        /*006e*/ 	.short	(.L_19 - .L_18)
	.align		4
.L_18:
        /*0070*/ 	.word	index@(_ZN13group_norm_v214gn_cuda_kernelI6__halfLi320ELi1ELi16ELi20ELi4096ELb1ELi64ELi320ELi320ELi4ELb1ELi2ELb0ELb0ENS_16CompileConditionILi1000EEEEEvPT_PKS4_S7_S7_flPfS8_Pj)
        /*0074*/ 	.word	0x00000000


	//----- nvinfo : EIATTR_REGCOUNT
	.align		4
.L_19:
        /*0078*/ 	.byte	0x04, 0x2f
        /*007a*/ 	.short	(.L_21 - .L_20)
	.align		4
.L_20:
        /*007c*/ 	.word	index@(_ZN13group_norm_v214gn_cuda_kernelI6__halfLi320ELi3ELi16ELi20ELi4096ELb1ELi32ELi320ELi320ELi4ELb1ELi2ELb0ELb0ENS_16CompileConditionILi1000EEEEEvPT_PKS4_S7_S7_flPfS8_Pj)
        /*0080*/ 	.word	0x00000040


	//----- nvinfo : EIATTR_FRAME_SIZE
	.align		4
.L_21:
        /*0084*/ 	.byte	0x04, 0x11
        /*0086*/ 	.short	(.L_23 - .L_22)
	.align		4
.L_22:
        /*0088*/ 	.word	index@(_ZN13group_norm_v214gn_cuda_kernelI6__halfLi320ELi3ELi16ELi20ELi4096ELb1ELi32ELi320ELi320ELi4ELb1ELi2ELb0ELb0ENS_16CompileConditionILi1000EEEEEvPT_PKS4_S7_S7_flPfS8_Pj)
        /*008c*/ 	.word	0x00000000


	//----- nvinfo : EIATTR_REGCOUNT
	.align		4
.L_23:
        /*0090*/ 	.byte	0x04, 0x2f
        /*0092*/ 	.short	(.L_25 - .L_24)
	.align		4
.L_24:
        /*0094*/ 	.word	index@(_ZN13group_norm_v214gn_cuda_kernelI6__halfLi320ELi1ELi16ELi20ELi4096ELb1ELi32ELi320ELi320ELi4ELb1ELi1ELb0ELb0ENS_16CompileConditionILi1000EEEEEvPT_PKS4_S7_S7_flPfS8_Pj)
        /*0098*/ 	.word	0x00000070


	//----- nvinfo : EIATTR_FRAME_SIZE
	.align		4
.L_25:
        /*009c*/ 	.byte	0x04, 0x11
        /*009e*/ 	.short	(.L_27 - .L_26)
	.align		4
.L_26:
        /*00a0*/ 	.word	index@(_ZN13group_norm_v214gn_cuda_kernelI6__halfLi320ELi1ELi16ELi20ELi4096ELb1ELi32ELi320ELi320ELi4ELb1ELi1ELb0ELb0ENS_16CompileConditionILi1000EEEEEvPT_PKS4_S7_S7_flPfS8_Pj)
        /*00a4*/ 	.word	0x00000000


	//----- nvinfo : EIATTR_REGCOUNT
	.align		4
.L_27:
        /*00a8*/ 	.byte	0x04, 0x2f
        /*00aa*/ 	.short	(.L_29 - .L_28)
	.align		4
.L_28:
        /*00ac*/ 	.word	index@(_ZN13group_norm_v214gn_cuda_kernelI6__halfLi320ELi3ELi16ELi20ELi4096ELb1ELi16ELi320ELi320ELi4ELb1ELi1ELb0ELb0ENS_16CompileConditionILi1000EEEEEvPT_PKS4_S7_S7_flPfS8_Pj)
        /*00b0*/ 	.word	0x0000003f


	//----- nvinfo : EIATTR_FRAME_SIZE
	.align		4
.L_29:
        /*00b4*/ 	.byte	0x04, 0x11
        /*00b6*/ 	.short	(.L_31 - .L_30)
	.align		4
.L_30:
        /*00b8*/ 	.word	index@(_ZN13group_norm_v214gn_cuda_kernelI6__halfLi320ELi3ELi16ELi20ELi4096ELb1ELi16ELi320ELi320ELi4ELb1ELi1ELb0ELb0ENS_16CompileConditionILi1000EEEEEvPT_PKS4_S7_S7_flPfS8_Pj)
        /*00bc*/ 	.word	0x00000000


	//----- nvinfo : EIATTR_REGCOUNT
	.align		4
.L_31:
        /*00c0*/ 	.byte	0x04, 0x2f
        /*00c2*/ 	.short	(.L_33 - .L_32)
	.align		4
.L_32:
        /*00c4*/ 	.word	index@(_ZN13group_norm_v214gn_cuda_kernelI6__halfLi320ELi3ELi32ELi10ELi4096ELb0ELi64ELi320ELi320ELi4ELb1ELi6ELb0ELb0ENS_16CompileConditionILi1000EEEEEvPT_PKS4_S7_S7_flPfS8_Pj)
        /*00c8*/ 	.word	0x00000040


	//----- nvinfo : EIATTR_FRAME_SIZE
	.align		4
.L_33:
        /*00cc*/ 	.byte	0x04, 0x11
        /*00ce*/ 	.short	(.L_35 - .L_34)
	.align		4
.L_34:
        /*00d0*/ 	.word	index@(_ZN13group_norm_v214gn_cuda_kernelI6__halfLi320ELi3ELi32ELi10ELi4096ELb0ELi64ELi320ELi320ELi4ELb1ELi6ELb0ELb0ENS_16CompileConditionILi1000EEEEEvPT_PKS4_S7_S7_flPfS8_Pj)
        /*00d4*/ 	.word	0x00000098


	//----- nvinfo : EIATTR_REGCOUNT
	.align		4
.L_35:
        /*00d8*/ 	.byte	0x04, 0x2f
        /*00da*/ 	.short	(.L_37 - .L_36)
	.align		4
.L_36:
        /*00dc*/ 	.word	index@(_ZN13group_norm_v214gn_cuda_kernelI6__halfLi320ELi3ELi32ELi10ELi4096ELb0ELi64ELi320ELi320ELi4ELb1ELi5ELb0ELb0ENS_16CompileConditionILi1000EEEEEvPT_PKS4_S7_S7_flPfS8_Pj)
        /*00e0*/ 	.word	0x00000040


	//----- nvinfo : EIATTR_FRAME_SIZE
	.align		4
.L_37:
        /*00e4*/ 	.byte	0x04, 0x11
        /*00e6*/ 	.short	(.L_39 - .L_38)
	.align		4
.L_38:
        /*00e8*/ 	.word	index@(_ZN13group_norm_v214gn_cuda_kernelI6__halfLi320ELi3ELi32ELi10ELi4096ELb0ELi64ELi320ELi320ELi4ELb1ELi5ELb0ELb0ENS_16CompileConditionILi1000EEEEEvPT_PKS4_S7_S7_flPfS8_Pj)
        /*00ec*/ 	.word	0x00000098


	//----- nvinfo : EIATTR_REGCOUNT
	.align		4
.L_39:
        /*00f0*/ 	.byte	0x04, 0x2f
        /*00f2*/ 	.short	(.L_41 - .L_40)
	.align		4
.L_40:
        /*00f4*/ 	.word	index@(_ZN13group_norm_v214gn_cuda_kernelI6__halfLi320ELi2ELi32ELi10ELi4096ELb0ELi64ELi320ELi320ELi4ELb1ELi4ELb0ELb0ENS_16CompileConditionILi1000EEEEEvPT_PKS4_S7_S7_flPfS8_Pj)
        /*00f8*/ 	.word	0x00000060


	//----- nvinfo : EIATTR_FRAME_SIZE
	.align		4
.L_41:
        /*00fc*/ 	.byte	0x04, 0x11
        /*00fe*/ 	.short	(.L_43 - .L_42)
	.align		4
.L_42:
        /*0100*/ 	.word	index@(_ZN13group_norm_v214gn_cuda_kernelI6__halfLi320ELi2ELi32ELi10ELi4096ELb0ELi64ELi320ELi320ELi4ELb1ELi4ELb0ELb0ENS_16CompileConditionILi1000EEEEEvPT_PKS4_S7_S7_flPfS8_Pj)
        /*0104*/ 	.word	0x00000000


	//----- nvinfo : EIATTR_REGCOUNT
	.align		4
.L_43:
        /*0108*/ 	.byte	0x04, 0x2f
        /*010a*/ 	.short	(.L_45 - .L_44)
	.align		4
.L_44:
        /*010c*/ 	.word	index@(_ZN13group_norm_v214gn_cuda_kernelI6__halfLi320ELi1ELi32ELi10ELi4096ELb0ELi128ELi320ELi320ELi4ELb1ELi4ELb0ELb0ENS_16CompileConditionILi1000EEEEEvPT_PKS4_S7_S7_flPfS8_Pj)
        /*0110*/ 	.word	0x000000a8


	//----- nvinfo : EIATTR_FRAME_SIZE
	.align		4
.L_45:
        /*0114*/ 	.byte	0x04, 0x11
        /*0116*/ 	.short	(.L_47 - .L_46)
	.align		4
.L_46:
        /*0118*/ 	.word	index@(_ZN13group_norm_v214gn_cuda_kernelI6__halfLi320ELi1ELi32ELi10ELi4096ELb0ELi128ELi320ELi320ELi4ELb1ELi4ELb0ELb0ENS_16CompileConditionILi1000EEEEEvPT_PKS4_S7_S7_flPfS8_Pj)
        /*011c*/ 	.word	0x00000000


	//----- nvinfo : EIATTR_REGCOUNT
	.align		4
.L_47:
        /*0120*/ 	.byte	0x04, 0x2f
        /*0122*/ 	.short	(.L_49 - .L_48)
	.align		4
.L_48:
        /*0124*/ 	.word	index@(_ZN13group_norm_v214gn_cuda_kernelI6__halfLi320ELi1ELi32ELi10ELi4096ELb0ELi64ELi320ELi320ELi4ELb1ELi2ELb0ELb0ENS_16CompileConditionILi1000EEEEEvPT_PKS4_S7_S7_flPfS8_Pj)
        /*0128*/ 	.word	0x0000007f


	//----- nvinfo : EIATTR_FRAME_SIZE
	.align		4
.L_49:
        /*012c*/ 	.byte	0x04, 0x11
        /*012e*/ 	.short	(.L_51 - .L_50)
	.align		4
.L_50:
        /*0130*/ 	.word	index@(_ZN13group_norm_v214gn_cuda_kernelI6__halfLi320ELi1ELi32ELi10ELi4096ELb0ELi64ELi320ELi320ELi4ELb1ELi2ELb0ELb0ENS_16CompileConditionILi1000EEEEEvPT_PKS4_S7_S7_flPfS8_Pj)
        /*0134*/ 	.word	0x00000000


	//----- nvinfo : EIATTR_REGCOUNT
	.align		4
.L_51:
        /*0138*/ 	.byte	0x04, 0x2f
        /*013a*/ 	.short	(.L_53 - .L_52)
	.align		4
.L_52:
        /*013c*/ 	.word	index@(_ZN13group_norm_v214gn_cuda_kernelI6__halfLi320ELi3ELi32ELi10ELi4096ELb0ELi32ELi320ELi320ELi4ELb1ELi2ELb0ELb0ENS_16CompileConditionILi1000EEEEEvPT_PKS4_S7_S7_flPfS8_Pj)
        /*0140*/ 	.word	0x00000040


	//----- nvinfo : EIATTR_FRAME_SIZE
	.align		4
.L_53:
        /*0144*/ 	.byte	0x04, 0x11
        /*0146*/ 	.short	(.L_55 - .L_54)
	.align		4
.L_54:
        /*0148*/ 	.word	index@(_ZN13group_norm_v214gn_cuda_kernelI6__halfLi320ELi3ELi32ELi10ELi4096ELb0ELi32ELi320ELi320ELi4ELb1ELi2ELb0ELb0ENS_16CompileConditionILi1000EEEEEvPT_PKS4_S7_S7_flPfS8_Pj)
        /*014c*/ 	.word	0x00000000


	//----- nvinfo : EIATTR_REGCOUNT
	.align		4
.L_55:
        /*0150*/ 	.byte	0x04, 0x2f
        /*0152*/ 	.short	(.L_57 - .L_56)
	.align		4
.L_56:
        /*0154*/ 	.word	index@(_ZN13group_norm_v214gn_cuda_kernelI6__halfLi320ELi1ELi32ELi10ELi4096ELb0ELi32ELi320ELi320ELi4ELb1ELi1ELb0ELb0ENS_16CompileConditionILi1000EEEEEvPT_PKS4_S7_S7_flPfS8_Pj)
        /*0158*/ 	.word	0x00000080


	//----- nvinfo : EIATTR_FRAME_SIZE
	.align		4
.L_57:
        /*015c*/ 	.byte	0x04, 0x11
        /*015e*/ 	.short	(.L_59 - .L_58)
	.align		4
.L_58:
        /*0160*/ 	.word	index@(_ZN13group_norm_v214gn_cuda_kernelI6__halfLi320ELi1ELi32ELi10ELi4096ELb0ELi32ELi320ELi320ELi4ELb1ELi1ELb0ELb0ENS_16CompileConditionILi1000EEEEEvPT_PKS4_S7_S7_flPfS8_Pj)
        /*0164*/ 	.word	0x00000000


	//----- nvinfo : EIATTR_REGCOUNT
	.align		4
.L_59:
        /*0168*/ 	.byte	0x04, 0x2f
        /*016a*/ 	.short	(.L_61 - .L_60)
	.align		4
.L_60:
        /*016c*/ 	.word	index@(_ZN13group_norm_v214gn_cuda_kernelI6__halfLi320ELi3ELi32ELi10ELi4096ELb0ELi16ELi320ELi320ELi4ELb1ELi1ELb0ELb0ENS_16CompileConditionILi1000EEEEEvPT_PKS4_S7_S7_flPfS8_Pj)
        /*0170*/ 	.word	0x00000040


	//----- nvinfo : EIATTR_FRAME_SIZE
	.align		4
.L_61:
        /*0174*/ 	.byte	0x04, 0x11
        /*0176*/ 	.short	(.L_63 - .L_62)
	.align		4
.L_62:
        /*0178*/ 	.word	index@(_ZN13group_norm_v214gn_cuda_kernelI6__halfLi320ELi3ELi32ELi10ELi4096ELb0ELi16ELi320ELi320ELi4ELb1ELi1ELb0ELb0ENS_16CompileConditionILi1000EEEEEvPT_PKS4_S7_S7_flPfS8_Pj)
        /*017c*/ 	.word	0x00000100


	//----- nvinfo : EIATTR_REGCOUNT
	.align		4
.L_63:
        /*0180*/ 	.byte	0x04, 0x2f
        /*0182*/ 	.short	(.L_65 - .L_64)
	.align		4
.L_64:
        /*0184*/ 	.word	index@(_ZN13group_norm_v218gn_bwd_cuda_kernelI6__halfLi320ELi3ELi16ELi20ELi4096ELb1ELb1ELi32ELi320ELi320ELi4ELb1ELi3ELb0ELb0ELNS_15WgradSyncMethodE3ENS_16CompileConditionILi1000EEEEEvPT_S6_S6_PKS5_S8_S8_S8_PKfflPfPj)
        /*0188*/ 	.word	0x00000040


	//----- nvinfo : EIATTR_FRAME_SIZE
	.align		4
.L_65:
        /*018c*/ 	.byte	0x04, 0x11
        /*018e*/ 	.short	(.L_67 - .L_66)
	.align		4
.L_66:
        /*0190*/ 	.word	index@(_ZN13group_norm_v218gn_bwd_cuda_kernelI6__halfLi320ELi3ELi16ELi20ELi4096ELb1ELb1ELi32ELi320ELi320ELi4ELb1ELi3ELb0ELb0ELNS_15WgradSyncMethodE3ENS_16CompileConditionILi1000EEEEEvPT_S6_S6_PKS5_S8_S8_S8_PKfflPfPj)
        /*0194*/ 	.word	0x00000110


	//----- nvinfo : EIATTR_REGCOUNT
	.align		4
.L_67:
        /*0198*/ 	.byte	0x04, 0x2f
        /*019a*/ 	.short	(.L_69 - .L_68)
	.align		4
.L_68:
        /*019c*/ 	.word	index@(_ZN13group_norm_v218gn_bwd_cuda_kernelI6__halfLi320ELi3ELi16ELi20ELi4096ELb1ELb1ELi32ELi320ELi320ELi4ELb1ELi2ELb0ELb0ELNS_15WgradSyncMethodE3ENS_16CompileConditionILi1000EEEEEvPT_S6_S6_PKS5_S8_S8_S8_PKfflPfPj)
        /*01a0*/ 	.word	0x00000040


	//----- nvinfo : EIATTR_FRAME_SIZE
	.align		4
.L_69:
        /*01a4*/ 	.byte	0x04, 0x11
        /*01a6*/ 	.short	(.L_71 - .L_70)
	.align		4
.L_70:
        /*01a8*/ 	.word	index@(_ZN13group_norm_v218gn_bwd_cuda_kernelI6__halfLi320ELi3ELi16ELi20ELi4096ELb1ELb1ELi32ELi320ELi320ELi4ELb1ELi2ELb0ELb0ELNS_15WgradSyncMethodE3ENS_16CompileConditionILi1000EEEEEvPT_S6_S6_PKS5_S8_S8_S8_PKfflPfPj)
        /*01ac*/ 	.word	0x00000110


	//----- nvinfo : EIATTR_REGCOUNT
	.align		4
.L_71:
        /*01b0*/ 	.byte	0x04, 0x2f
        /*01b2*/ 	.short	(.L_73 - .L_72)
	.align		4
.L_72:
        /*01b4*/ 	.word	index@(_ZN13group_norm_v218gn_bwd_cuda_kernelI6__halfLi320ELi2ELi16ELi20ELi4096ELb1ELb1ELi32ELi320ELi320ELi4ELb1ELi2ELb0ELb0ELNS_15WgradSyncMethodE3ENS_16CompileConditionILi1000EEEEEvPT_S6_S6_PKS5_S8_S8_S8_PKfflPfPj)
        /*01b8*/ 	.word	0x00000060


	//----- nvinfo : EIATTR_FRAME_SIZE
	.align		4
.L_73:
        /*01bc*/ 	.byte	0x04, 0x11
        /*01be*/ 	.short	(.L_75 - .L_74)
	.align		4
.L_74:
        /*01c0*/ 	.word	index@(_ZN13group_norm_v218gn_bwd_cuda_kernelI6__halfLi320ELi2ELi16ELi20ELi4096ELb1ELb1ELi32ELi320ELi320ELi4ELb1ELi2ELb0ELb0ELNS_15WgradSyncMethodE3ENS_16CompileConditionILi1000EEEEEvPT_S6_S6_PKS5_S8_S8_S8_PKfflPfPj)
        /*01c4*/ 	.word	0x00000028


	//----- nvinfo : EIATTR_REGCOUNT
	.align		4
.L_75:
        /*01c8*/ 	.byte	0x04, 0x2f
        /*01ca*/ 	.short	(.L_77 - .L_76)
	.align		4
.L_76:
        /*01cc*/ 	.word	index@(_ZN13group_norm_v218gn_bwd_cuda_kernelI6__halfLi320ELi1ELi16ELi20ELi4096ELb1ELb1ELi64ELi320ELi320ELi4ELb1ELi2ELb0ELb0ELNS_15WgradSyncMethodE3ENS_16CompileConditionILi1000EEEEEvPT_S6_S6_PKS5_S8_S8_S8_PKfflPfPj)
        /*01d0*/ 	.word	0x000000a8


	//----- nvinfo : EIATTR_FRAME_SIZE
	.align		4
.L_77:
        /*01d4*/ 	.byte	0x04, 0x11
        /*01d6*/ 	.short	(.L_79 - .L_78)
	.align		4
.L_78:
        /*01d8*/ 	.word	index@(_ZN13group_norm_v218gn_bwd_cuda_kernelI6__halfLi320ELi1ELi16ELi20ELi4096ELb1ELb1ELi64ELi320ELi320ELi4ELb1ELi2ELb0ELb0ELNS_15WgradSyncMethodE3ENS_16CompileConditionILi1000EEEEEvPT_S6_S6_PKS5_S8_S8_S8_PKfflPfPj)
        /*01dc*/ 	.word	0x00000000


	//----- nvinfo : EIATTR_REGCOUNT
	.align		4
.L_79:
        /*01e0*/ 	.byte	0x04, 0x2f
        /*01e2*/ 	.short	(.L_81 - .L_80)
	.align		4
.L_80:
        /*01e4*/ 	.word	index@(_ZN13group_norm_v218gn_bwd_cuda_kernelI6__halfLi320ELi1ELi16ELi20ELi4096ELb1ELb1ELi32ELi320ELi320ELi4ELb1ELi1ELb0ELb0ELNS_15WgradSyncMethodE3ENS_16CompileConditionILi1000EEEEEvPT_S6_S6_PKS5_S8_S8_S8_PKfflPfPj)
        /*01e8*/ 	.word	0x000000a5


	//----- nvinfo : EIATTR_FRAME_SIZE
	.align		4
.L_81:
        /*01ec*/ 	.byte	0x04, 0x11
        /*01ee*/ 	.short	(.L_83 - .L_82)
	.align		4
.L_82:
        /*01f0*/ 	.word	index@(_ZN13group_norm_v218gn_bwd_cuda_kernelI6__halfLi320ELi1ELi16ELi20ELi4096ELb1ELb1ELi32ELi320ELi320ELi4ELb1ELi1ELb0ELb0ELNS_15WgradSyncMethodE3ENS_16CompileConditionILi1000EEEEEvPT_S6_S6_PKS5_S8_S8_S8_PKfflPfPj)
        /*01f4*/ 	.word	0x00000000


	//----- nvinfo : EIATTR_REGCOUNT
	.align		4
.L_83:
        /*01f8*/ 	.byte	0x04, 0x2f
        /*01fa*/ 	.short	(.L_85 - .L_84)
	.align		4
.L_84:
        /*01fc*/ 	.word	index@(_ZN13group_norm_v218gn_bwd_cuda_kernelI6__halfLi320ELi3ELi16ELi20ELi4096ELb1ELb1ELi16ELi320ELi320ELi4ELb1ELi1ELb0ELb0ELNS_15WgradSyncMethodE3ENS_16CompileConditionILi1000EEEEEvPT_S6_S6_PKS5_S8_S8_S8_PKfflPfPj)
        /*0200*/ 	.word	0x00000040


	//----- nvinfo : EIATTR_FRAME_SIZE
	.align		4
.L_85:
        /*0204*/ 	.byte	0x04, 0x11
        /*0206*/ 	.short	(.L_87 - .L_86)
	.align		4
.L_86:
        /*0208*/ 	.word	index@(_ZN13group_norm_v218gn_bwd_cuda_kernelI6__halfLi320ELi3ELi16ELi20ELi4096ELb1ELb1ELi16ELi320ELi320ELi4ELb1ELi1ELb0ELb0ELNS_15WgradSyncMethodE3ENS_16CompileConditionILi1000EEEEEvPT_S6_S6_PKS5_S8_S8_S8_PKfflPfPj)
        /*020c*/ 	.word	0x00000030


	//----- nvinfo : EIATTR_REGCOUNT
	.align		4
.L_87:
        /*0210*/ 	.byte	0x04, 0x2f
        /*0212*/ 	.short	(.L_89 - .L_88)
	.align		4
.L_88:
        /*0214*/ 	.word	index@(_ZN13group_norm_v218gn_bwd_cuda_kernelI6__halfLi320ELi3ELi32ELi10ELi4096ELb0ELb1ELi32ELi320ELi320ELi4ELb1ELi3ELb0ELb0ELNS_15WgradSyncMethodE3ENS_16CompileConditionILi1000EEEEEvPT_S6_S6_PKS5_S8_S8_S8_PKfflPfPj)
        /*0218*/ 	.word	0x00000040


	//----- nvinfo : EIATTR_FRAME_SIZE
	.align		4
.L_89:
        /*021c*/ 	.byte	0x04, 0x11
        /*021e*/ 	.short	(.L_91 - .L_90)
	.align		4
.L_90:
        /*0220*/ 	.word	index@(_ZN13group_norm_v218gn_bwd_cuda_kernelI6__halfLi320ELi3ELi32ELi10ELi4096ELb0ELb1ELi32ELi320ELi320ELi4ELb1ELi3ELb0ELb0ELNS_15WgradSyncMethodE3ENS_16CompileConditionILi1000EEEEEvPT_S6_S6_PKS5_S8_S8_S8_PKfflPfPj)
        /*0224*/ 	.word	0x000000e8


	//----- nvinfo : EIATTR_REGCOUNT
	.align		4
.L_91:
        /*0228*/ 	.byte	0x04, 0x2f
        /*022a*/ 	.short	(.L_93 - .L_92)
	.align		4
.L_92:
        /*022c*/ 	.word	index@(_ZN13group_norm_v218gn_bwd_cuda_kernelI6__halfLi320ELi3ELi32ELi10ELi4096ELb0ELb1ELi32ELi320ELi320ELi4ELb1ELi2ELb0ELb0ELNS_15WgradSyncMethodE3ENS_16CompileConditionILi1000EEEEEvPT_S6_S6_PKS5_S8_S8_S8_PKfflPfPj)
        /*0230*/ 	.word	0x00000040


	//----- nvinfo : EIATTR_FRAME_SIZE
	.align		4
.L_93:
        /*0234*/ 	.byte	0x04, 0x11
        /*0236*/ 	.short	(.L_95 - .L_94)
	.align		4
.L_94:
        /*0238*/ 	.word	index@(_ZN13group_norm_v218gn_bwd_cuda_kernelI6__halfLi320ELi3ELi32ELi10ELi4096ELb0ELb1ELi32ELi320ELi320ELi4ELb1ELi2ELb0ELb0ELNS_15WgradSyncMethodE3ENS_16CompileConditionILi1000EEEEEvPT_S6_S6_PKS5_S8_S8_S8_PKfflPfPj)
        /*023c*/ 	.word	0x000000e8


	//----- nvinfo : EIATTR_REGCOUNT
	.align		4
.L_95:
        /*0240*/ 	.byte	0x04, 0x2f
        /*0242*/ 	.short	(.L_97 - .L_96)
	.align		4
.L_96:
        /*0244*/ 	.word	index@(_ZN13group_norm_v218gn_bwd_cuda_kernelI6__halfLi320ELi2ELi32ELi10ELi4096ELb0ELb1ELi32ELi320ELi320ELi4ELb1ELi2ELb0ELb0ELNS_15WgradSyncMethodE3ENS_16CompileConditionILi1000EEEEEvPT_S6_S6_PKS5_S8_S8_S8_PKfflPfPj)
        /*0248*/ 	.word	0x00000060


	//----- nvinfo : EIATTR_FRAME_SIZE
	.align		4
.L_97:
        /*024c*/ 	.byte	0x04, 0x11
        /*024e*/ 	.short	(.L_99 - .L_98)
	.align		4
.L_98:
        /*0250*/ 	.word	index@(_ZN13group_norm_v218gn_bwd_cuda_kernelI6__halfLi320ELi2ELi32ELi10ELi4096ELb0ELb1ELi32ELi320ELi320ELi4ELb1ELi2ELb0ELb0ELNS_15WgradSyncMethodE3ENS_16CompileConditionILi1000EEEEEvPT_S6_S6_PKS5_S8_S8_S8_PKfflPfPj)
        /*0254*/ 	.word	0x00000018


	//----- nvinfo : EIATTR_REGCOUNT
	.align		4
.L_99:
        /*0258*/ 	.byte	0x04, 0x2f
        /*025a*/ 	.short	(.L_101 - .L_100)
	.align		4
.L_100:
        /*025c*/ 	.word	index@(_ZN13group_norm_v218gn_bwd_cuda_kernelI6__halfLi320ELi1ELi32ELi10ELi4096ELb0ELb1ELi64ELi320ELi320ELi4ELb1ELi2ELb0ELb0ELNS_15WgradSyncMethodE3ENS_16CompileConditionILi1000EEEEEvPT_S6_S6_PKS5_S8_S8_S8_PKfflPfPj)
        /*0260*/ 	.word	0x000000a8


	//----- nvinfo : EIATTR_FRAME_SIZE
	.align		4
.L_101:
        /*0264*/ 	.byte	0x04, 0x11
        /*0266*/ 	.short	(.L_103 - .L_102)
	.align		4
.L_102:
        /*0268*/ 	.word	index@(_ZN13group_norm_v218gn_bwd_cuda_kernelI6__halfLi320ELi1ELi32ELi10ELi4096ELb0ELb1ELi64ELi320ELi320ELi4ELb1ELi2ELb0ELb0ELNS_15WgradSyncMethodE3ENS_16CompileConditionILi1000EEEEEvPT_S6_S6_PKS5_S8_S8_S8_PKfflPfPj)
        /*026c*/ 	.word	0x00000000


	//----- nvinfo : EIATTR_REGCOUNT
	.align		4
.L_103:
        /*0270*/ 	.byte	0x04, 0x2f
        /*0272*/ 	.short	(.L_105 - .L_104)
	.align		4
.L_104:
        /*0274*/ 	.word	index@(_ZN13group_norm_v218gn_bwd_cuda_kernelI6__halfLi320ELi1ELi32ELi10ELi4096ELb0ELb1ELi32ELi320ELi320ELi4ELb1ELi1ELb0ELb0ELNS_15WgradSyncMethodE3ENS_16CompileConditionILi1000EEEEEvPT_S6_S6_PKS5_S8_S8_S8_PKfflPfPj)
        /*0278*/ 	.word	0x00000096


	//----- nvinfo : EIATTR_FRAME_SIZE
	.align		4
.L_105:
        /*027c*/ 	.byte	0x04, 0x11
        /*027e*/ 	.short	(.L_107 - .L_106)
	.align		4
.L_106:
        /*0280*/ 	.word	index@(_ZN13group_norm_v218gn_bwd_cuda_kernelI6__halfLi320ELi1ELi32ELi10ELi4096ELb0ELb1ELi32ELi320ELi320ELi4ELb1ELi1ELb0ELb0ELNS_15WgradSyncMethodE3ENS_16CompileConditionILi1000EEEEEvPT_S6_S6_PKS5_S8_S8_S8_PKfflPfPj)
        /*0284*/ 	.word	0x00000000


	//----- nvinfo : EIATTR_REGCOUNT
	.align		4
.L_107:
        /*0288*/ 	.byte	0x04, 0x2f
        /*028a*/ 	.short	(.L_109 - .L_108)
	.align		4
.L_108:
        /*028c*/ 	.word	index@(_ZN13group_norm_v218gn_bwd_cuda_kernelI6__halfLi320ELi3ELi32ELi10ELi4096ELb0ELb1ELi16ELi320ELi320ELi4ELb1ELi1ELb0ELb0ELNS_15WgradSyncMethodE3ENS_16CompileConditionILi1000EEEEEvPT_S6_S6_PKS5_S8_S8_S8_PKfflPfPj)
        /*0290*/ 	.word	0x00000040


	//----- nvinfo : EIATTR_FRAME_SIZE
	.align		4
.L_109:
        /*0294*/ 	.byte	0x04, 0x11
        /*0296*/ 	.short	(.L_111 - .L_110)
	.align		4
.L_110:
        /*0298*/ 	.word	index@(_ZN13group_norm_v218gn_bwd_cuda_kernelI6__halfLi320ELi3ELi32ELi10ELi4096ELb0ELb1ELi16ELi320ELi320ELi4ELb1ELi1ELb0ELb0ELNS_15WgradSyncMethodE3ENS_16CompileConditionILi1000EEEEEvPT_S6_S6_PKS5_S8_S8_S8_PKfflPfPj)
        /*029c*/ 	.word	0x00000120


	//----- nvinfo : EIATTR_REGCOUNT
	.align		4
.L_111:
        /*02a0*/ 	.byte	0x04, 0x2f
        /*02a2*/ 	.short	(.L_113 - .L_112)
	.align		4
.L_112:
        /*02a4*/ 	.word	index@(_ZN13group_norm_v214gn_cuda_kernelI13__nv_bfloat16Li320ELi3ELi16ELi20ELi4096ELb1ELi64ELi320ELi320ELi4ELb1ELi6ELb0ELb0ENS_16CompileConditionILi1000EEEEEvPT_PKS4_S7_S7_flPfS8_Pj)
        /*02a8*/ 	.word	0x00000040


	//----- nvinfo : EIATTR_FRAME_SIZE
	.align		4
.L_113:
        /*02ac*/ 	.byte	0x04, 0x11
        /*02ae*/ 	.short	(.L_115 - .L_114)
	.align		4
.L_114:
        /*02b0*/ 	.word	index@(_ZN13group_norm_v214gn_cuda_kernelI13__nv_bfloat16Li320ELi3ELi16ELi20ELi4096ELb1ELi64ELi320ELi320ELi4ELb1ELi6ELb0ELb0ENS_16CompileConditionILi1000EEEEEvPT_PKS4_S7_S7_flPfS8_Pj)
        /*02b4*/ 	.word	0x000000d8


	//----- nvinfo : EIATTR_REGCOUNT
	.align		4
.L_115:
        /*02b8*/ 	.byte	0x04, 0x2f
        /*02ba*/ 	.short	(.L_117 - .L_116)
	.align		4
.L_116:
        /*02bc*/ 	.word	index@(_ZN13group_norm_v214gn_cuda_kernelI13__nv_bfloat16Li320ELi3ELi16ELi20ELi4096ELb1ELi64ELi320ELi320ELi4ELb1ELi5ELb0ELb0ENS_16CompileConditionILi1000EEEEEvPT_PKS4_S7_S7_flPfS8_Pj)
        /*02c0*/ 	.word	0x00000040


	//----- nvinfo : EIATTR_FRAME_SIZE
	.align		4
.L_117:
        /*02c4*/ 	.byte	0x04, 0x11
        /*02c6*/ 	.short	(.L_119 - .L_118)
	.align		4
.L_118:
        /*02c8*/ 	.word	index@(_ZN13group_norm_v214gn_cuda_kernelI13__nv_bfloat16Li320ELi3ELi16ELi20ELi4096ELb1ELi64ELi320ELi320ELi4ELb1ELi5ELb0ELb0ENS_16CompileConditionILi1000EEEEEvPT_PKS4_S7_S7_flPfS8_Pj)
        /*02cc*/ 	.word	0x000000d8


	//----- nvinfo : EIATTR_REGCOUNT
	.align		4
.L_119:
        /*02d0*/ 	.byte	0x04, 0x2f
        /*02d2*/ 	.short	(.L_121 - .L_120)
	.align		4
.L_120:
        /*02d4*/ 	.word	index@(_ZN13group_norm_v214gn_cuda_kernelI13__nv_bfloat16Li320ELi2ELi16ELi20ELi4096ELb1ELi64ELi320ELi320ELi4ELb1ELi4ELb0ELb0ENS_16CompileConditionILi1000EEEEEvPT_PKS4_S7_S7_flPfS8_Pj)
        /*02d8*/ 	.word	0x00000060


	//----- nvinfo : EIATTR_FRAME_SIZE
	.align		4
.L_121:
        /*02dc*/ 	.byte	0x04, 0x11
        /*02de*/ 	.short	(.L_123 - .L_122)
	.align		4
.L_122:
        /*02e0*/ 	.word	index@(_ZN13group_norm_v214gn_cuda_kernelI13__nv_bfloat16Li320ELi2ELi16ELi20ELi4096ELb1ELi64ELi320ELi320ELi4ELb1ELi4ELb0ELb0ENS_16CompileConditionILi1000EEEEEvPT_PKS4_S7_S7_flPfS8_Pj)
        /*02e4*/ 	.word	0x00000000


	//----- nvinfo : EIATTR_REGCOUNT
	.align		4
.L_123:
        /*02e8*/ 	.byte	0x04, 0x2f
        /*02ea*/ 	.short	(.L_125 - .L_124)
	.align		4
.L_124:
        /*02ec*/ 	.word	index@(_ZN13group_norm_v214gn_cuda_kernelI13__nv_bfloat16Li320ELi1ELi16ELi20ELi4096ELb1ELi128ELi320ELi320ELi4ELb1ELi4ELb0ELb0ENS_16CompileConditionILi1000EEEEEvPT_PKS4_S7_S7_flPfS8_Pj)
        /*02f0*/ 	.word	0x000000a8


	//----- nvinfo : EIATTR_FRAME_SIZE
	.align		4
.L_125:
        /*02f4*/ 	.byte	0x04, 0x11
        /*02f6*/ 	.short	(.L_127 - .L_126)
	.align		4
.L_126:
        /*02f8*/ 	.word	index@(_ZN13group_norm_v214gn_cuda_kernelI13__nv_bfloat16Li320ELi1ELi16ELi20ELi4096ELb1ELi128ELi320ELi320ELi4ELb1ELi4ELb0ELb0ENS_16CompileConditionILi1000EEEEEvPT_PKS4_S7_S7_flPfS8_Pj)
        /*02fc*/ 	.word	0x00000000


	//----- nvinfo : EIATTR_REGCOUNT
	.align		4
.L_127:
        /*0300*/ 	.byte	0x04, 0x2f
        /*0302*/ 	.short	(.L_129 - .L_128)
	.align		4
.L_128:
        /*0304*/ 	.word	index@(_ZN13group_norm_v214gn_cuda_kernelI13__nv_bfloat16Li320ELi1ELi16ELi20ELi4096ELb1ELi64ELi320ELi320ELi4ELb1ELi2ELb0ELb0ENS_16CompileConditionILi1000EEEEEvPT_PKS4_S7_S7_flPfS8_Pj)
        /*0308*/ 	.word	0x000000a8


	//----- nvinfo : EIATTR_FRAME_SIZE
	.align		4
.L_129:
        /*030c*/ 	.byte	0x04, 0x11
        /*030e*/ 	.short	(.L_131 - .L_130)
	.align		4
.L_130:
        /*0310*/ 	.word	index@(_ZN13group_norm_v214gn_cuda_kernelI13__nv_bfloat16Li320ELi1ELi16ELi20ELi4096ELb1ELi64ELi320ELi320ELi4ELb1ELi2ELb0ELb0ENS_16CompileConditionILi1000EEEEEvPT_PKS4_S7_S7_flPfS8_Pj)
        /*0314*/ 	.word	0x00000000


	//----- nvinfo : EIATTR_REGCOUNT
	.align		4
.L_131:
        /*0318*/ 	.byte	0x04, 0x2f
        /*031a*/ 	.short	(.L_133 - .L_132)
	.align		4
.L_132:
        /*031c*/ 	.word	index@(_ZN13group_norm_v214gn_cuda_kernelI13__nv_bfloat16Li320ELi3ELi16ELi20ELi4096ELb1ELi32ELi320ELi320ELi4ELb1ELi2ELb0ELb0ENS_16CompileConditionILi1000EEEEEvPT_PKS4_S7_S7_flPfS8_Pj)
        /*0320*/ 	.word	0x00000040


	//----- nvinfo : EIATTR_FRAME_SIZE
	.align		4
.L_133:
        /*0324*/ 	.byte	0x04, 0x11
        /*0326*/ 	.short	(.L_135 - .L_134)
	.align		4
.L_134:
        /*0328*/ 	.word	index@(_ZN13group_norm_v214gn_cuda_kernelI13__nv_bfloat16Li320ELi3ELi16ELi20ELi4096ELb1ELi32ELi320ELi320ELi4ELb1ELi2ELb0ELb0ENS_16CompileConditionILi1000EEEEEvPT_PKS4_S7_S7_flPfS8_Pj)
        /*032c*/ 	.word	0x00000000


	//----- nvinfo : EIATTR_REGCOUNT
	.align		4
.L_135:
        /*0330*/ 	.byte	0x04, 0x2f
        /*0332*/ 	.short	(.L_137 - .L_136)
	.align		4
.L_136:
        /*0334*/ 	.word	index@(_ZN13group_norm_v214gn_cuda_kernelI13__nv_bfloat16Li320ELi1ELi16ELi20ELi4096ELb1ELi32ELi320ELi320ELi4ELb1ELi1ELb0ELb0ENS_16CompileConditionILi1000EEEEEvPT_PKS4_S7_S7_flPfS8_Pj)
        /*0338*/ 	.word	0x00000074


	//----- nvinfo : EIATTR_FRAME_SIZE
	.align		4
.L_137:
        /*033c*/ 	.byte	0x04, 0x11
        /*033e*/ 	.short	(.L_139 - .L_138)
	.align		4
.L_138:
        /*0340*/ 	.word	index@(_ZN13group_norm_v214gn_cuda_kernelI13__nv_bfloat16Li320ELi1ELi16ELi20ELi4096ELb1ELi32ELi320ELi320ELi4ELb1ELi1ELb0ELb0ENS_16CompileConditionILi1000EEEEEvPT_PKS4_S7_S7_flPfS8_Pj)
        /*0344*/ 	.word	0x00000000


	//----- nvinfo : EIATTR_REGCOUNT
	.align		4
.L_139:
        /*0348*/ 	.byte	0x04, 0x2f
        /*034a*/ 	.short	(.L_141 - .L_140)
	.align		4
.L_140:
        /*034c*/ 	.word	index@(_ZN13group_norm_v214gn_cuda_kernelI13__nv_bfloat16Li320ELi3ELi16ELi20ELi4096ELb1ELi16ELi320ELi320ELi4ELb1ELi1ELb0ELb0ENS_16CompileConditionILi1000EEEEEvPT_PKS4_S7_S7_flPfS8_Pj)
        /*0350*/ 	.word	0x00000040


	//----- nvinfo : EIATTR_FRAME_SIZE
	.align		4
.L_141:
        /*0354*/ 	.byte	0x04, 0x11
        /*0356*/ 	.short	(.L_143 - .L_142)
	.align		4
.L_142:
        /*0358*/ 	.word	index@(_ZN13group_norm_v214gn_cuda_kernelI13__nv_bfloat16Li320ELi3ELi16ELi20ELi4096ELb1ELi16ELi320ELi320ELi4ELb1ELi1ELb0ELb0ENS_16CompileConditionILi1000EEEEEvPT_PKS4_S7_S7_flPfS8_Pj)
        /*035c*/ 	.word	0x00000000


	//----- nvinfo : EIATTR_REGCOUNT
	.align		4
.L_143:
        /*0360*/ 	.byte	0x04, 0x2f
        /*0362*/ 	.short	(.L_145 - .L_144)
	.align		4
.L_144:
        /*0364*/ 	.word	index@(_ZN13group_norm_v214gn_cuda_kernelI13__nv_bfloat16Li320ELi3ELi32ELi10ELi4096ELb0ELi64ELi320ELi320ELi4ELb1ELi6ELb0ELb0ENS_16CompileConditionILi1000EEEEEvPT_PKS4_S7_S7_flPfS8_Pj)
        /*0368*/ 	.word	0x00000040


	//----- nvinfo : EIATTR_FRAME_SIZE
	.align		4
.L_145:
        /*036c*/ 	.byte	0x04, 0x11
        /*036e*/ 	.short	(.L_147 - .L_146)
	.align		4
.L_146:
        /*0370*/ 	.word	index@(_ZN13group_norm_v214gn_cuda_kernelI13__nv_bfloat16Li320ELi3ELi32ELi10ELi4096ELb0ELi64ELi320ELi320ELi4ELb1ELi6ELb0ELb0ENS_16CompileConditionILi1000EEEEEvPT_PKS4_S7_S7_flPfS8_Pj)
        /*0374*/ 	.word	0x000000a8


	//----- nvinfo : EIATTR_REGCOUNT
	.align		4
.L_147:
        /*0378*/ 	.byte	0x04, 0x2f
        /*037a*/ 	.short	(.L_149 - .L_148)
	.align		4
.L_148:
        /*037c*/ 	.word	index@(_ZN13group_norm_v214gn_cuda_kernelI13__nv_bfloat16Li320ELi3ELi32ELi10ELi4096ELb0ELi64ELi320ELi320ELi4ELb1ELi5ELb0ELb0ENS_16CompileConditionILi1000EEEEEvPT_PKS4_S7_S7_flPfS8_Pj)
        /*0380*/ 	.word	0x00000040


	//----- nvinfo : EIATTR_FRAME_SIZE
	.align		4
.L_149:
        /*0384*/ 	.byte	0x04, 0x11
        /*0386*/ 	.short	(.L_151 - .L_150)
	.align		4
.L_150:
        /*0388*/ 	.word	index@(_ZN13group_norm_v214gn_cuda_kernelI13__nv_bfloat16Li320ELi3ELi32ELi10ELi4096ELb0ELi64ELi320ELi320ELi4ELb1ELi5ELb0ELb0ENS_16CompileConditionILi1000EEEEEvPT_PKS4_S7_S7_flPfS8_Pj)
        /*038c*/ 	.word	0x000000a8


	//----- nvinfo : EIATTR_REGCOUNT
	.align		4
.L_151:
        /*0390*/ 	.byte	0x04, 0x2f
        /*0392*/ 	.short	(.L_153 - .L_152)
	.align		4
.L_152:
        /*0394*/ 	.word	index@(_ZN13group_norm_v214gn_cuda_kernelI13__nv_bfloat16Li320ELi2ELi32ELi10ELi4096ELb0ELi64ELi320ELi320ELi4ELb1ELi4ELb0ELb0ENS_16CompileConditionILi1000EEEEEvPT_PKS4_S7_S7_flPfS8_Pj)
        /*0398*/ 	.word	0x00000060


	//----- nvinfo : EIATTR_FRAME_SIZE
	.align		4
.L_153:
        /*039c*/ 	.byte	0x04, 0x11
        /*039e*/ 	.short	(.L_155 - .L_154)
	.align		4
.L_154:
        /*03a0*/ 	.word	index@(_ZN13group_norm_v214gn_cuda_kernelI13__nv_bfloat16Li320ELi2ELi32ELi10ELi4096ELb0ELi64ELi320ELi320ELi4ELb1ELi4ELb0ELb0ENS_16CompileConditionILi1000EEEEEvPT_PKS4_S7_S7_flPfS8_Pj)
        /*03a4*/ 	.word	0x00000000


	//----- nvinfo : EIATTR_REGCOUNT
	.align		4
.L_155:
        /*03a8*/ 	.byte	0x04, 0x2f
        /*03aa*/ 	.short	(.L_157 - .L_156)
	.align		4
.L_156:
        /*03ac*/ 	.word	index@(_ZN13group_norm_v214gn_cuda_kernelI13__nv_bfloat16Li320ELi1ELi32ELi10ELi4096ELb0ELi128ELi320ELi320ELi4ELb1ELi4ELb0ELb0ENS_16CompileConditionILi1000EEEEEvPT_PKS4_S7_S7_flPfS8_Pj)
        /*03b0*/ 	.word	0x000000a8


	//----- nvinfo : EIATTR_FRAME_SIZE
	.align		4
.L_157:
        /*03b4*/ 	.byte	0x04, 0x11
        /*03b6*/ 	.short	(.L_159 - .L_158)
	.align		4
.L_158:
        /*03b8*/ 	.word	index@(_ZN13group_norm_v214gn_cuda_kernelI13__nv_bfloat16Li320ELi1ELi32ELi10ELi4096ELb0ELi128ELi320ELi320ELi4ELb1ELi4ELb0ELb0ENS_16CompileConditionILi1000EEEEEvPT_PKS4_S7_S7_flPfS8_Pj)
        /*03bc*/ 	.word	0x00000000


	//----- nvinfo : EIATTR_REGCOUNT
	.align		4
.L_159:
        /*03c0*/ 	.byte	0x04, 0x2f
        /*03c2*/ 	.short	(.L_161 - .L_160)
	.align		4
.L_160:
        /*03c4*/ 	.word	index@(_ZN13group_norm_v214gn_cuda_kernelI13__nv_bfloat16Li320ELi1ELi32ELi10ELi4096ELb0ELi64ELi320ELi320ELi4ELb1ELi2ELb0ELb0ENS_16CompileConditionILi1000EEEEEvPT_PKS4_S7_S7_flPfS8_Pj)
        /*03c8*/ 	.word	0x00000080


	//----- nvinfo : EIATTR_FRAME_SIZE
	.align		4
.L_161:
        /*03cc*/ 	.byte	0x04, 0x11
        /*03ce*/ 	.short	(.L_163 - .L_162)
	.align		4
.L_162:
        /*03d0*/ 	.word	index@(_ZN13group_norm_v214gn_cuda_kernelI13__nv_bfloat16Li320ELi1ELi32ELi10ELi4096ELb0ELi64ELi320ELi320ELi4ELb1ELi2ELb0ELb0ENS_16CompileConditionILi1000EEEEEvPT_PKS4_S7_S7_flPfS8_Pj)
        /*03d4*/ 	.word	0x00000000


	//----- nvinfo : EIATTR_REGCOUNT
	.align		4
.L_163:
        /*03d8*/ 	.byte	0x04, 0x2f
        /*03da*/ 	.short	(.L_165 - .L_164)
	.align		4
.L_164:
        /*03dc*/ 	.word	index@(_ZN13group_norm_v214gn_cuda_kernelI13__nv_bfloat16Li320ELi3ELi32ELi10ELi4096ELb0ELi32ELi320ELi320ELi4ELb1ELi2ELb0ELb0ENS_16CompileConditionILi1000EEEEEvPT_PKS4_S7_S7_flPfS8_Pj)
        /*03e0*/ 	.word	0x00000040


	//----- nvinfo : EIATTR_FRAME_SIZE
	.align		4
.L_165:
        /*03e4*/ 	.byte	0x04, 0x11
        /*03e6*/ 	.short	(.L_167 - .L_166)
	.align		4
.L_166:
        /*03e8*/ 	.word	index@(_ZN13group_norm_v214gn_cuda_kernelI13__nv_bfloat16Li320ELi3ELi32ELi10ELi4096ELb0ELi32ELi320ELi320ELi4ELb1ELi2ELb0ELb0ENS_16CompileConditionILi1000EEEEEvPT_PKS4_S7_S7_flPfS8_Pj)
        /*03ec*/ 	.word	0x00000000


	//----- nvinfo : EIATTR_REGCOUNT
	.align		4
.L_167:
        /*03f0*/ 	.byte	0x04, 0x2f
        /*03f2*/ 	.short	(.L_169 - .L_168)
	.align		4
.L_168:
        /*03f4*/ 	.word	index@(_ZN13group_norm_v214gn_cuda_kernelI13__nv_bfloat16Li320ELi1ELi32ELi10ELi4096ELb0ELi32ELi320ELi320ELi4ELb1ELi1ELb0ELb0ENS_16CompileConditionILi1000EEEEEvPT_PKS4_S7_S7_flPfS8_Pj)
        /*03f8*/ 	.word	0x00000076


	//----- nvinfo : EIATTR_FRAME_SIZE
	.align		4
.L_169:
        /*03fc*/ 	.byte	0x04, 0x11
        /*03fe*/ 	.short	(.L_171 - .L_170)
	.align		4
.L_170:
        /*0400*/ 	.word	index@(_ZN13group_norm_v214gn_cuda_kernelI13__nv_bfloat16Li320ELi1ELi32ELi10ELi4096ELb0ELi32ELi320ELi320ELi4ELb1ELi1ELb0ELb0ENS_16CompileConditionILi1000EEEEEvPT_PKS4_S7_S7_flPfS8_Pj)
        /*0404*/ 	.word	0x00000000


	//----- nvinfo : EIATTR_REGCOUNT
	.align		4
.L_171:
        /*0408*/ 	.byte	0x04, 0x2f
        /*040a*/ 	.short	(.L_173 - .L_172)
	.align		4
.L_172:
        /*040c*/ 	.word	index@(_ZN13group_norm_v214gn_cuda_kernelI13__nv_bfloat16Li320ELi3ELi32ELi10ELi4096ELb0ELi16ELi320ELi320ELi4ELb1ELi1ELb0ELb0ENS_16CompileConditionILi1000EEEEEvPT_PKS4_S7_S7_flPfS8_Pj)
        /*0410*/ 	.word	0x00000040


	//----- nvinfo : EIATTR_FRAME_SIZE
	.align		4
.L_173:
        /*0414*/ 	.byte	0x04, 0x11
        /*0416*/ 	.short	(.L_175 - .L_174)
	.align		4
.L_174:
        /*0418*/ 	.word	index@(_ZN13group_norm_v214gn_cuda_kernelI13__nv_bfloat16Li320ELi3ELi32ELi10ELi4096ELb0ELi16ELi320ELi320ELi4ELb1ELi1ELb0ELb0ENS_16CompileConditionILi1000EEEEEvPT_PKS4_S7_S7_flPfS8_Pj)
        /*041c*/ 	.word	0x00000100


	//----- nvinfo : EIATTR_REGCOUNT
	.align		4
.L_175:
        /*0420*/ 	.byte	0x04, 0x2f
        /*0422*/ 	.short	(.L_177 - .L_176)
	.align		4
.L_176:
        /*0424*/ 	.word	index@(_ZN13group_norm_v218gn_bwd_cuda_kernelI13__nv_bfloat16Li320ELi3ELi16ELi20ELi4096ELb1ELb1ELi32ELi320ELi320ELi4ELb1ELi3ELb0ELb0ELNS_15WgradSyncMethodE3ENS_16CompileConditionILi1000EEEEEvPT_S6_S6_PKS5_S8_S8_S8_PKfflPfPj)
        /*0428*/ 	.word	0x00000040


	//----- nvinfo : EIATTR_FRAME_SIZE
	.align		4
.L_177:
        /*042c*/ 	.byte	0x04, 0x11
        /*042e*/ 	.short	(.L_179 - .L_178)
	.align		4
.L_178:
        /*0430*/ 	.word	index@(_ZN13group_norm_v218gn_bwd_cuda_kernelI13__nv_bfloat16Li320ELi3ELi16ELi20ELi4096ELb1ELb1ELi32ELi320ELi320ELi4ELb1ELi3ELb0ELb0ELNS_15WgradSyncMethodE3ENS_16CompileConditionILi1000EEEEEvPT_S6_S6_PKS5_S8_S8_S8_PKfflPfPj)
        /*0434*/ 	.word	0x00000108


	//----- nvinfo : EIATTR_REGCOUNT
	.align		4
.L_179:
        /*0438*/ 	.byte	0x04, 0x2f
        /*043a*/ 	.short	(.L_181 - .L_180)
	.align		4
.L_180:
        /*043c*/ 	.word	index@(_ZN13group_norm_v218gn_bwd_cuda_kernelI13__nv_bfloat16Li320ELi3ELi16ELi20ELi4096ELb1ELb1ELi32ELi320ELi320ELi4ELb1ELi2ELb0ELb0ELNS_15WgradSyncMethodE3ENS_16CompileConditionILi1000EEEEEvPT_S6_S6_PKS5_S8_S8_S8_PKfflPfPj)
        /*0440*/ 	.word	0x00000040


	//----- nvinfo : EIATTR_FRAME_SIZE
	.align		4
.L_181:
        /*0444*/ 	.byte	0x04, 0x11
        /*0446*/ 	.short	(.L_183 - .L_182)
	.align		4
.L_182:
        /*0448*/ 	.word	index@(_ZN13group_norm_v218gn_bwd_cuda_kernelI13__nv_bfloat16Li320ELi3ELi16ELi20ELi4096ELb1ELb1ELi32ELi320ELi320ELi4ELb1ELi2ELb0ELb0ELNS_15WgradSyncMethodE3ENS_16CompileConditionILi1000EEEEEvPT_S6_S6_PKS5_S8_S8_S8_PKfflPfPj)
        /*044c*/ 	.word	0x00000108


	//----- nvinfo : EIATTR_REGCOUNT
	.align		4
.L_183:
        /*0450*/ 	.byte	0x04, 0x2f
        /*0452*/ 	.short	(.L_185 - .L_184)
	.align		4
.L_184:
        /*0454*/ 	.word	index@(_ZN13group_norm_v218gn_bwd_cuda_kernelI13__nv_bfloat16Li320ELi2ELi16ELi20ELi4096ELb1ELb1ELi32ELi320ELi320ELi4ELb1ELi2ELb0ELb0ELNS_15WgradSyncMethodE3ENS_16CompileConditionILi1000EEEEEvPT_S6_S6_PKS5_S8_S8_S8_PKfflPfPj)
        /*0458*/ 	.word	0x00000060


	//----- nvinfo : EIATTR_FRAME_SIZE
	.align		4
.L_185:
        /*045c*/ 	.byte	0x04, 0x11
        /*045e*/ 	.short	(.L_187 - .L_186)
	.align		4
.L_186:
        /*0460*/ 	.word	index@(_ZN13group_norm_v218gn_bwd_cuda_kernelI13__nv_bfloat16Li320ELi2ELi16ELi20ELi4096ELb1ELb1ELi32ELi320ELi320ELi4ELb1ELi2ELb0ELb0ELNS_15WgradSyncMethodE3ENS_16CompileConditionILi1000EEEEEvPT_S6_S6_PKS5_S8_S8_S8_PKfflPfPj)
        /*0464*/ 	.word	0x00000020


	//----- nvinfo : EIATTR_REGCOUNT
	.align		4
.L_187:
        /*0468*/ 	.byte	0x04, 0x2f
        /*046a*/ 	.short	(.L_189 - .L_188)
	.align		4
.L_188:
        /*046c*/ 	.word	index@(_ZN13group_norm_v218gn_bwd_cuda_kernelI13__nv_bfloat16Li320ELi1ELi16ELi20ELi4096ELb1ELb1ELi64ELi320ELi320ELi4ELb1ELi2ELb0ELb0ELNS_15WgradSyncMethodE3ENS_16CompileConditionILi1000EEEEEvPT_S6_S6_PKS5_S8_S8_S8_PKfflPfPj)
        /*0470*/ 	.word	0x000000a8


	//----- nvinfo : EIATTR_FRAME_SIZE
	.align		4
.L_189:
        /*0474*/ 	.byte	0x04, 0x11
        /*0476*/ 	.short	(.L_191 - .L_190)
	.align		4
.L_190:
        /*0478*/ 	.word	index@(_ZN13group_norm_v218gn_bwd_cuda_kernelI13__nv_bfloat16Li320ELi1ELi16ELi20ELi4096ELb1ELb1ELi64ELi320ELi320ELi4ELb1ELi2ELb0ELb0ELNS_15WgradSyncMethodE3ENS_16CompileConditionILi1000EEEEEvPT_S6_S6_PKS5_S8_S8_S8_PKfflPfPj)
        /*047c*/ 	.word	0x00000000


	//----- nvinfo : EIATTR_REGCOUNT
	.align		4
.L_191:
        /*0480*/ 	.byte	0x04, 0x2f
        /*0482*/ 	.short	(.L_193 - .L_192)
	.align		4
.L_192:
        /*0484*/ 	.word	index@(_ZN13group_norm_v218gn_bwd_cuda_kernelI13__nv_bfloat16Li320ELi1ELi16ELi20ELi4096ELb1ELb1ELi32ELi320ELi320ELi4ELb1ELi1ELb0ELb0ELNS_15WgradSyncMethodE3ENS_16CompileConditionILi1000EEEEEvPT_S6_S6_PKS5_S8_S8_S8_PKfflPfPj)
        /*0488*/ 	.word	0x000000a3


	//----- nvinfo : EIATTR_FRAME_SIZE
	.align		4
.L_193:
        /*048c*/ 	.byte	0x04, 0x11
        /*048e*/ 	.short	(.L_195 - .L_194)
	.align		4
.L_194:
        /*0490*/ 	.word	index@(_ZN13group_norm_v218gn_bwd_cuda_kernelI13__nv_bfloat16Li320ELi1ELi16ELi20ELi4096ELb1ELb1ELi32ELi320ELi320ELi4ELb1ELi1ELb0ELb0ELNS_15WgradSyncMethodE3ENS_16CompileConditionILi1000EEEEEvPT_S6_S6_PKS5_S8_S8_S8_PKfflPfPj)
        /*0494*/ 	.word	0x00000000


	//----- nvinfo : EIATTR_REGCOUNT
	.align		4
.L_195:
        /*0498*/ 	.byte	0x04, 0x2f
        /*049a*/ 	.short	(.L_197 - .L_196)
	.align		4
.L_196:
        /*049c*/ 	.word	index@(_ZN13group_norm_v218gn_bwd_cuda_kernelI13__nv_bfloat16Li320ELi3ELi16ELi20ELi4096ELb1ELb1ELi16ELi320ELi320ELi4ELb1ELi1ELb0ELb0ELNS_15WgradSyncMethodE3ENS_16CompileConditionILi1000EEEEEvPT_S6_S6_PKS5_S8_S8_S8_PKfflPfPj)
        /*04a0*/ 	.word	0x00000040


	//----- nvinfo : EIATTR_FRAME_SIZE
	.align		4
.L_197:
        /*04a4*/ 	.byte	0x04, 0x11
        /*04a6*/ 	.short	(.L_199 - .L_198)
	.align		4
.L_198:
        /*04a8*/ 	.word	index@(_ZN13group_norm_v218gn_bwd_cuda_kernelI13__nv_bfloat16Li320ELi3ELi16ELi20ELi4096ELb1ELb1ELi16ELi320ELi320ELi4ELb1ELi1ELb0ELb0ELNS_15WgradSyncMethodE3ENS_16CompileConditionILi1000EEEEEvPT_S6_S6_PKS5_S8_S8_S8_PKfflPfPj)
        /*04ac*/ 	.word	0x00000028


	//----- nvinfo : EIATTR_REGCOUNT
	.align		4
.L_199:
        /*04b0*/ 	.byte	0x04, 0x2f
        /*04b2*/ 	.short	(.L_201 - .L_200)
	.align		4
.L_200:
        /*04b4*/ 	.word	index@(_ZN13group_norm_v218gn_bwd_cuda_kernelI13__nv_bfloat16Li320ELi3ELi32ELi10ELi4096ELb0ELb1ELi32ELi320ELi320ELi4ELb1ELi3ELb0ELb0ELNS_15WgradSyncMethodE3ENS_16CompileConditionILi1000EEEEEvPT_S6_S6_PKS5_S8_S8_S8_PKfflPfPj)
        /*04b8*/ 	.word	0x00000040


	//----- nvinfo : EIATTR_FRAME_SIZE
	.align		4
.L_201:
        /*04bc*/ 	.byte	0x04, 0x11
        /*04be*/ 	.short	(.L_203 - .L_202)
	.align		4
.L_202:
        /*04c0*/ 	.word	index@(_ZN13group_norm_v218gn_bwd_cuda_kernelI13__nv_bfloat16Li320ELi3ELi32ELi10ELi4096ELb0ELb1ELi32ELi320ELi320ELi4ELb1ELi3ELb0ELb0ELNS_15WgradSyncMethodE3ENS_16CompileConditionILi1000EEEEEvPT_S6_S6_PKS5_S8_S8_S8_PKfflPfPj)
        /*04c4*/ 	.word	0x000000e0


	//----- nvinfo : EIATTR_REGCOUNT
	.align		4
.L_203:
        /*04c8*/ 	.byte	0x04, 0x2f
        /*04ca*/ 	.short	(.L_205 - .L_204)
	.align		4
.L_204:
        /*04cc*/ 	.word	index@(_ZN13group_norm_v218gn_bwd_cuda_kernelI13__nv_bfloat16Li320ELi3ELi32ELi10ELi4096ELb0ELb1ELi32ELi320ELi320ELi4ELb1ELi2ELb0ELb0ELNS_15WgradSyncMethodE3ENS_16CompileConditionILi1000EEEEEvPT_S6_S6_PKS5_S8_S8_S8_PKfflPfPj)
        /*04d0*/ 	.word	0x00000040


	//----- nvinfo : EIATTR_FRAME_SIZE
	.align		4
.L_205:
        /*04d4*/ 	.byte	0x04, 0x11
        /*04d6*/ 	.short	(.L_207 - .L_206)
	.align		4
.L_206:
        /*04d8*/ 	.word	index@(_ZN13group_norm_v218gn_bwd_cuda_kernelI13__nv_bfloat16Li320ELi3ELi32ELi10ELi4096ELb0ELb1ELi32ELi320ELi320ELi4ELb1ELi2ELb0ELb0ELNS_15WgradSyncMethodE3ENS_16CompileConditionILi1000EEEEEvPT_S6_S6_PKS5_S8_S8_S8_PKfflPfPj)
        /*04dc*/ 	.word	0x000000e0


	//----- nvinfo : EIATTR_REGCOUNT
	.align		4
.L_207:
        /*04e0*/ 	.byte	0x04, 0x2f
        /*04e2*/ 	.short	(.L_209 - .L_208)
	.align		4
.L_208:
        /*04e4*/ 	.word	index@(_ZN13group_norm_v218gn_bwd_cuda_kernelI13__nv_bfloat16Li320ELi2ELi32ELi10ELi4096ELb0ELb1ELi32ELi320ELi320ELi4ELb1ELi2ELb0ELb0ELNS_15WgradSyncMethodE3ENS_16CompileConditionILi1000EEEEEvPT_S6_S6_PKS5_S8_S8_S8_PKfflPfPj)
        /*04e8*/ 	.word	0x00000060


	//----- nvinfo : EIATTR_FRAME_SIZE
	.align		4
.L_209:
        /*04ec*/ 	.byte	0x04, 0x11
        /*04ee*/ 	.short	(.L_211 - .L_210)
	.align		4
.L_210:
        /*04f0*/ 	.word	index@(_ZN13group_norm_v218gn_bwd_cuda_kernelI13__nv_bfloat16Li320ELi2ELi32ELi10ELi4096ELb0ELb1ELi32ELi320ELi320ELi4ELb1ELi2ELb0ELb0ELNS_15WgradSyncMethodE3ENS_16CompileConditionILi1000EEEEEvPT_S6_S6_PKS5_S8_S8_S8_PKfflPfPj)
        /*04f4*/ 	.word	0x00000018


	//----- nvinfo : EIATTR_REGCOUNT
	.align		4
.L_211:
        /*04f8*/ 	.byte	0x04, 0x2f
        /*04fa*/ 	.short	(.L_213 - .L_212)
	.align		4
.L_212:
        /*04fc*/ 	.word	index@(_ZN13group_norm_v218gn_bwd_cuda_kernelI13__nv_bfloat16Li320ELi1ELi32ELi10ELi4096ELb0ELb1ELi64ELi320ELi320ELi4ELb1ELi2ELb0ELb0ELNS_15WgradSyncMethodE3ENS_16CompileConditionILi1000EEEEEvPT_S6_S6_PKS5_S8_S8_S8_PKfflPfPj)
        /*0500*/ 	.word	0x000000a8


	//----- nvinfo : EIATTR_FRAME_SIZE
	.align		4
.L_213:
        /*0504*/ 	.byte	0x04, 0x11
        /*0506*/ 	.short	(.L_215 - .L_214)
	.align		4
.L_214:
        /*0508*/ 	.word	index@(_ZN13group_norm_v218gn_bwd_cuda_kernelI13__nv_bfloat16Li320ELi1ELi32ELi10ELi4096ELb0ELb1ELi64ELi320ELi320ELi4ELb1ELi2ELb0ELb0ELNS_15WgradSyncMethodE3ENS_16CompileConditionILi1000EEEEEvPT_S6_S6_PKS5_S8_S8_S8_PKfflPfPj)
        /*050c*/ 	.word	0x00000000


	//----- nvinfo : EIATTR_REGCOUNT
	.align		4
.L_215:
        /*0510*/ 	.byte	0x04, 0x2f
        /*0512*/ 	.short	(.L_217 - .L_216)
	.align		4
.L_216:
        /*0514*/ 	.word	index@(_ZN13group_norm_v218gn_bwd_cuda_kernelI13__nv_bfloat16Li320ELi1ELi32ELi10ELi4096ELb0ELb1ELi32ELi320ELi320ELi4ELb1ELi1ELb0ELb0ELNS_15WgradSyncMethodE3ENS_16CompileConditionILi1000EEEEEvPT_S6_S6_PKS5_S8_S8_S8_PKfflPfPj)
        /*0518*/ 	.word	0x00000096


	//----- nvinfo : EIATTR_FRAME_SIZE
	.align		4
.L_217:
        /*051c*/ 	.byte	0x04, 0x11
        /*051e*/ 	.short	(.L_219 - .L_218)
	.align		4
.L_218:
        /*0520*/ 	.word	index@(_ZN13group_norm_v218gn_bwd_cuda_kernelI13__nv_bfloat16Li320ELi1ELi32ELi10ELi4096ELb0ELb1ELi32ELi320ELi320ELi4ELb1ELi1ELb0ELb0ELNS_15WgradSyncMethodE3ENS_16CompileConditionILi1000EEEEEvPT_S6_S6_PKS5_S8_S8_S8_PKfflPfPj)
        /*0524*/ 	.word	0x00000000


	//----- nvinfo : EIATTR_REGCOUNT
	.align		4
.L_219:
        /*0528*/ 	.byte	0x04, 0x2f
        /*052a*/ 	.short	(.L_221 - .L_220)
	.align		4
.L_220:
        /*052c*/ 	.word	index@(_ZN13group_norm_v218gn_bwd_cuda_kernelI13__nv_bfloat16Li320ELi3ELi32ELi10ELi4096ELb0ELb1ELi16ELi320ELi320ELi4ELb1ELi1ELb0ELb0ELNS_15WgradSyncMethodE3ENS_16CompileConditionILi1000EEEEEvPT_S6_S6_PKS5_S8_S8_S8_PKfflPfPj)
        /*0530*/ 	.word	0x00000040


	//----- nvinfo : EIATTR_FRAME_SIZE
	.align		4
.L_221:
        /*0534*/ 	.byte	0x04, 0x11
        /*0536*/ 	.short	(.L_223 - .L_222)
	.align		4
.L_222:
        /*0538*/ 	.word	index@(_ZN13group_norm_v218gn_bwd_cuda_kernelI13__nv_bfloat16Li320ELi3ELi32ELi10ELi4096ELb0ELb1ELi16ELi320ELi320ELi4ELb1ELi1ELb0ELb0ELNS_15WgradSyncMethodE3ENS_16CompileConditionILi1000EEEEEvPT_S6_S6_PKS5_S8_S8_S8_PKfflPfPj)
        /*053c*/ 	.word	0x00000120


	//----- nvinfo : EIATTR_MIN_STACK_SIZE
	.align		4
.L_223:
        /*0540*/ 	.byte	0x04, 0x12
        /*0542*/ 	.short	(.L_225 - .L_224)
	.align		4
.L_224:
        /*0544*/ 	.word	index@(_ZN13group_norm_v218gn_bwd_cuda_kernelI13__nv_bfloat16Li320ELi3ELi32ELi10ELi4096ELb0ELb1ELi16ELi320ELi320ELi4ELb1ELi1ELb0ELb0ELNS_15WgradSyncMethodE3ENS_16CompileConditionILi1000EEEEEvPT_S6_S6_PKS5_S8_S8_S8_PKfflPfPj)
        /*0548*/ 	.word	0x00000120


	//----- nvinfo : EIATTR_MIN_STACK_SIZE
	.align		4
.L_225:
        /*054c*/ 	.byte	0x04, 0x12
        /*054e*/ 	.short	(.L_227 - .L_226)
	.align		4
.L_226:
        /*0550*/ 	.word	index@(_ZN13group_norm_v218gn_bwd_cuda_kernelI13__nv_bfloat16Li320ELi1ELi32ELi10ELi4096ELb0ELb1ELi32ELi320ELi320ELi4ELb1ELi1ELb0ELb0ELNS_15WgradSyncMethodE3ENS_16CompileConditionILi1000EEEEEvPT_S6_S6_PKS5_S8_S8_S8_PKfflPfPj)
        /*0554*/ 	.word	0x00000000


	//----- nvinfo : EIATTR_MIN_STACK_SIZE
	.align		4
.L_227:
        /*0558*/ 	.byte	0x04, 0x12
        /*055a*/ 	.short	(.L_229 - .L_228)
	.align		4
.L_228:
        /*055c*/ 	.word	index@(_ZN13group_norm_v218gn_bwd_cuda_kernelI13__nv_bfloat16Li320ELi1ELi32ELi10ELi4096ELb0ELb1ELi64ELi320ELi320ELi4ELb1ELi2ELb0ELb0ELNS_15WgradSyncMethodE3ENS_16CompileConditionILi1000EEEEEvPT_S6_S6_PKS5_S8_S8_S8_PKfflPfPj)
        /*0560*/ 	.word	0x00000000


	//----- nvinfo : EIATTR_MIN_STACK_SIZE
	.align		4
.L_229:
        /*0564*/ 	.byte	0x04, 0x12
        /*0566*/ 	.short	(.L_231 - .L_230)
	.align		4
.L_230:
        /*0568*/ 	.word	index@(_ZN13group_norm_v218gn_bwd_cuda_kernelI13__nv_bfloat16Li320ELi2ELi32ELi10ELi4096ELb0ELb1ELi32ELi320ELi320ELi4ELb1ELi2ELb0ELb0ELNS_15WgradSyncMethodE3ENS_16CompileConditionILi1000EEEEEvPT_S6_S6_PKS5_S8_S8_S8_PKfflPfPj)
        /*056c*/ 	.word	0x00000018


	//----- nvinfo : EIATTR_MIN_STACK_SIZE
	.align		4
.L_231:
        /*0570*/ 	.byte	0x04, 0x12
        /*0572*/ 	.short	(.L_233 - .L_232)
	.align		4
.L_232:
        /*0574*/ 	.word	index@(_ZN13group_norm_v218gn_bwd_cuda_kernelI13__nv_bfloat16Li320ELi3ELi32ELi10ELi4096ELb0ELb1ELi32ELi320ELi320ELi4ELb1ELi2ELb0ELb0ELNS_15WgradSyncMethodE3ENS_16CompileConditionILi1000EEEEEvPT_S6_S6_PKS5_S8_S8_S8_PKfflPfPj)
        /*0578*/ 	.word	0x000000e0


	//----- nvinfo : EIATTR_MIN_STACK_SIZE
	.align		4
.L_233:
        /*057c*/ 	.byte	0x04, 0x12
        /*057e*/ 	.short	(.L_235 - .L_234)
	.align		4
.L_234:
        /*0580*/ 	.word	index@(_ZN13group_norm_v218gn_bwd_cuda_kernelI13__nv_bfloat16Li320ELi3ELi32ELi10ELi4096ELb0ELb1ELi32ELi320ELi320ELi4ELb1ELi3ELb0ELb0ELNS_15WgradSyncMethodE3ENS_16CompileConditionILi1000EEEEEvPT_S6_S6_PKS5_S8_S8_S8_PKfflPfPj)
        /*0584*/ 	.word	0x000000e0


	//----- nvinfo : EIATTR_MIN_STACK_SIZE
	.align		4
.L_235:
        /*0588*/ 	.byte	0x04, 0x12
        /*058a*/ 	.short	(.L_237 - .L_236)
	.align		4
.L_236:
        /*058c*/ 	.word	index@(_ZN13group_norm_v218gn_bwd_cuda_kernelI13__nv_bfloat16Li320ELi3ELi16ELi20ELi4096ELb1ELb1ELi16ELi320ELi320ELi4ELb1ELi1ELb0ELb0ELNS_15WgradSyncMethodE3ENS_16CompileConditionILi1000EEEEEvPT_S6_S6_PKS5_S8_S8_S8_PKfflPfPj)
        /*0590*/ 	.word	0x00000028


	//----- nvinfo : EIATTR_MIN_STACK_SIZE
	.align		4
.L_237:
        /*0594*/ 	.byte	0x04, 0x12
        /*0596*/ 	.short	(.L_239 - .L_238)
	.align		4
.L_238:
        /*0598*/ 	.word	index@(_ZN13group_norm_v218gn_bwd_cuda_kernelI13__nv_bfloat16Li320ELi1ELi16ELi20ELi4096ELb1ELb1ELi32ELi320ELi320ELi4ELb1ELi1ELb0ELb0ELNS_15WgradSyncMethodE3ENS_16CompileConditionILi1000EEEEEvPT_S6_S6_PKS5_S8_S8_S8_PKfflPfPj)
        /*059c*/ 	.word	0x00000000


	//----- nvinfo : EIATTR_MIN_STACK_SIZE
	.align		4
.L_239:
        /*05a0*/ 	.byte	0x04, 0x12
        /*05a2*/ 	.short	(.L_241 - .L_240)
	.align		4
.L_240:
        /*05a4*/ 	.word	index@(_ZN13group_norm_v218gn_bwd_cuda_kernelI13__nv_bfloat16Li320ELi1ELi16ELi20ELi4096ELb1ELb1ELi64ELi320ELi320ELi4ELb1ELi2ELb0ELb0ELNS_15WgradSyncMethodE3ENS_16CompileConditionILi1000EEEEEvPT_S6_S6_PKS5_S8_S8_S8_PKfflPfPj)
        /*05a8*/ 	.word	0x00000000


	//----- nvinfo : EIATTR_MIN_STACK_SIZE
	.align		4
.L_241:
        /*05ac*/ 	.byte	0x04, 0x12
        /*05ae*/ 	.short	(.L_243 - .L_242)
	.align		4
.L_242:
        /*05b0*/ 	.word	index@(_ZN13group_norm_v218gn_bwd_cuda_kernelI13__nv_bfloat16Li320ELi2ELi16ELi20ELi4096ELb1ELb1ELi32ELi320ELi320ELi4ELb1ELi2ELb0ELb0ELNS_15WgradSyncMethodE3ENS_16CompileConditionILi1000EEEEEvPT_S6_S6_PKS5_S8_S8_S8_PKfflPfPj)
        /*05b4*/ 	.word	0x00000020


	//----- nvinfo : EIATTR_MIN_STACK_SIZE
	.align		4
.L_243:
        /*05b8*/ 	.byte	0x04, 0x12
        /*05ba*/ 	.short	(.L_245 - .L_244)
	.align		4
.L_244:
        /*05bc*/ 	.word	index@(_ZN13group_norm_v218gn_bwd_cuda_kernelI13__nv_bfloat16Li320ELi3ELi16ELi20ELi4096ELb1ELb1ELi32ELi320ELi320ELi4ELb1ELi2ELb0ELb0ELNS_15WgradSyncMethodE3ENS_16CompileConditionILi1000EEEEEvPT_S6_S6_PKS5_S8_S8_S8_PKfflPfPj)
        /*05c0*/ 	.word	0x00000108


	//----- nvinfo : EIATTR_MIN_STACK_SIZE
	.align		4
.L_245:
        /*05c4*/ 	.byte	0x04, 0x12
        /*05c6*/ 	.short	(.L_247 - .L_246)
	.align		4
.L_246:
        /*05c8*/ 	.word	index@(_ZN13group_norm_v218gn_bwd_cuda_kernelI13__nv_bfloat16Li320ELi3ELi16ELi20ELi4096ELb1ELb1ELi32ELi320ELi320ELi4ELb1ELi3ELb0ELb0ELNS_15WgradSyncMethodE3ENS_16CompileConditionILi1000EEEEEvPT_S6_S6_PKS5_S8_S8_S8_PKfflPfPj)
        /*05cc*/ 	.word	0x00000108


	//----- nvinfo : EIATTR_MIN_STACK_SIZE
	.align		4
.L_247:
        /*05d0*/ 	.byte	0x04, 0x12
        /*05d2*/ 	.short	(.L_249 - .L_248)
	.align		4
.L_248:
        /*05d4*/ 	.word	index@(_ZN13group_norm_v214gn_cuda_kernelI13__nv_bfloat16Li320ELi3ELi32ELi10ELi4096ELb0ELi16ELi320ELi320ELi4ELb1ELi1ELb0ELb0ENS_16CompileConditionILi1000EEEEEvPT_PKS4_S7_S7_flPfS8_Pj)
        /*05d8*/ 	.word	0x00000100


	//----- nvinfo : EIATTR_MIN_STACK_SIZE
	.align		4
.L_249:
        /*05dc*/ 	.byte	0x04, 0x12
        /*05de*/ 	.short	(.L_251 - .L_250)
	.align		4
.L_250:
        /*05e0*/ 	.word	index@(_ZN13group_norm_v214gn_cuda_kernelI13__nv_bfloat16Li320ELi1ELi32ELi10ELi4096ELb0ELi32ELi320ELi320ELi4ELb1ELi1ELb0ELb0ENS_16CompileConditionILi1000EEEEEvPT_PKS4_S7_S7_flPfS8_Pj)
        /*05e4*/ 	.word	0x00000000


	//----- nvinfo : EIATTR_MIN_STACK_SIZE
	.align		4
.L_251:
        /*05e8*/ 	.byte	0x04, 0x12
        /*05ea*/ 	.short	(.L_253 - .L_252)
	.align		4
.L_252:
        /*05ec*/ 	.word	index@(_ZN13group_norm_v214gn_cuda_kernelI13__nv_bfloat16Li320ELi3ELi32ELi10ELi4096ELb0ELi32ELi320ELi320ELi4ELb1ELi2ELb0ELb0ENS_16CompileConditionILi1000EEEEEvPT_PKS4_S7_S7_flPfS8_Pj)
        /*05f0*/ 	.word	0x00000000


	//----- nvinfo : EIATTR_MIN_STACK_SIZE
	.align		4
.L_253:
        /*05f4*/ 	.byte	0x04, 0x12
        /*05f6*/ 	.short	(.L_255 - .L_254)
	.align		4
.L_254:
        /*05f8*/ 	.word	index@(_ZN13group_norm_v214gn_cuda_kernelI13__nv_bfloat16Li320ELi1ELi32ELi10ELi4096ELb0ELi64ELi320ELi320ELi4ELb1ELi2ELb0ELb0ENS_16CompileConditionILi1000EEEEEvPT_PKS4_S7_S7_flPfS8_Pj)
        /*05fc*/ 	.word	0x00000000


	//----- nvinfo : EIATTR_MIN_STACK_SIZE
	.align		4
.L_255:
        /*0600*/ 	.byte	0x04, 0x12
        /*0602*/ 	.short	(.L_257 - .L_256)
	.align		4
.L_256:
        /*0604*/ 	.word	index@(_ZN13group_norm_v214gn_cuda_kernelI13__nv_bfloat16Li320ELi1ELi32ELi10ELi4096ELb0ELi128ELi320ELi320ELi4ELb1ELi4ELb0ELb0ENS_16CompileConditionILi1000EEEEEvPT_PKS4_S7_S7_flPfS8_Pj)
        /*0608*/ 	.word	0x00000000


	//----- nvinfo : EIATTR_MIN_STACK_SIZE
	.align		4
.L_257:
        /*060c*/ 	.byte	0x04, 0x12
        /*060e*/ 	.short	(.L_259 - .L_258)
	.align		4
.L_258:
        /*0610*/ 	.word	index@(_ZN13group_norm_v214gn_cuda_kernelI13__nv_bfloat16Li320ELi2ELi32ELi10ELi4096ELb0ELi64ELi320ELi320ELi4ELb1ELi4ELb0ELb0ENS_16CompileConditionILi1000EEEEEvPT_PKS4_S7_S7_flPfS8_Pj)
        /*0614*/ 	.word	0x00000000


	//----- nvinfo : EIATTR_MIN_STACK_SIZE
	.align		4
.L_259:
        /*0618*/ 	.byte	0x04, 0x12
        /*061a*/ 	.short	(.L_261 - .L_260)
	.align		4
.L_260:
        /*061c*/ 	.word	index@(_ZN13group_norm_v214gn_cuda_kernelI13__nv_bfloat16Li320ELi3ELi32ELi10ELi4096ELb0ELi64ELi320ELi320ELi4ELb1ELi5ELb0ELb0ENS_16CompileConditionILi1000EEEEEvPT_PKS4_S7_S7_flPfS8_Pj)
        /*0620*/ 	.word	0x000000a8


	//----- nvinfo : EIATTR_MIN_STACK_SIZE
	.align		4
.L_261:
        /*0624*/ 	.byte	0x04, 0x12
        /*0626*/ 	.short	(.L_263 - .L_262)
	.align		4
.L_262:
        /*0628*/ 	.word	index@(_ZN13group_norm_v214gn_cuda_kernelI13__nv_bfloat16Li320ELi3ELi32ELi10ELi4096ELb0ELi64ELi320ELi320ELi4ELb1ELi6ELb0ELb0ENS_16CompileConditionILi1000EEEEEvPT_PKS4_S7_S7_flPfS8_Pj)
        /*062c*/ 	.word	0x000000a8


	//----- nvinfo : EIATTR_MIN_STACK_SIZE
	.align		4
.L_263:
        /*0630*/ 	.byte	0x04, 0x12
        /*0632*/ 	.short	(.L_265 - .L_264)
	.align		4
.L_264:
        /*0634*/ 	.word	index@(_ZN13group_norm_v214gn_cuda_kernelI13__nv_bfloat16Li320ELi3ELi16ELi20ELi4096ELb1ELi16ELi320ELi320ELi4ELb1ELi1ELb0ELb0ENS_16CompileConditionILi1000EEEEEvPT_PKS4_S7_S7_flPfS8_Pj)
        /*0638*/ 	.word	0x00000000


	//----- nvinfo : EIATTR_MIN_STACK_SIZE
	.align		4
.L_265:
        /*063c*/ 	.byte	0x04, 0x12
        /*063e*/ 	.short	(.L_267 - .L_266)
	.align		4
.L_266:
        /*0640*/ 	.word	index@(_ZN13group_norm_v214gn_cuda_kernelI13__nv_bfloat16Li320ELi1ELi16ELi20ELi4096ELb1ELi32ELi320ELi320ELi4ELb1ELi1ELb0ELb0ENS_16CompileConditionILi1000EEEEEvPT_PKS4_S7_S7_flPfS8_Pj)
        /*0644*/ 	.word	0x00000000


	//----- nvinfo : EIATTR_MIN_STACK_SIZE
	.align		4
.L_267:
        /*0648*/ 	.byte	0x04, 0x12
        /*064a*/ 	.short	(.L_269 - .L_268)
	.align		4
.L_268:
        /*064c*/ 	.word	index@(_ZN13group_norm_v214gn_cuda_kernelI13__nv_bfloat16Li320ELi3ELi16ELi20ELi4096ELb1ELi32ELi320ELi320ELi4ELb1ELi2ELb0ELb0ENS_16CompileConditionILi1000EEEEEvPT_PKS4_S7_S7_flPfS8_Pj)
        /*0650*/ 	.word	0x00000000


	//----- nvinfo : EIATTR_MIN_STACK_SIZE
	.align		4
.L_269:
        /*0654*/ 	.byte	0x04, 0x12
        /*0656*/ 	.short	(.L_271 - .L_270)
	.align		4
.L_270:
        /*0658*/ 	.word	index@(_ZN13group_norm_v214gn_cuda_kernelI13__nv_bfloat16Li320ELi1ELi16ELi20ELi4096ELb1ELi64ELi320ELi320ELi4ELb1ELi2ELb0ELb0ENS_16CompileConditionILi1000EEEEEvPT_PKS4_S7_S7_flPfS8_Pj)
        /*065c*/ 	.word	0x00000000


	//----- nvinfo : EIATTR_MIN_STACK_SIZE
	.align		4
.L_271:
        /*0660*/ 	.byte	0x04, 0x12
        /*0662*/ 	.short	(.L_273 - .L_272)
	.align		4
.L_272:
        /*0664*/ 	.word	index@(_ZN13group_norm_v214gn_cuda_kernelI13__nv_bfloat16Li320ELi1ELi16ELi20ELi4096ELb1ELi128ELi320ELi320ELi4ELb1ELi4ELb0ELb0ENS_16CompileConditionILi1000EEEEEvPT_PKS4_S7_S7_flPfS8_Pj)
        /*0668*/ 	.word	0x00000000


	//----- nvinfo : EIATTR_MIN_STACK_SIZE
	.align		4
.L_273:
        /*066c*/ 	.byte	0x04, 0x12
        /*066e*/ 	.short	(.L_275 - .L_274)
	.align		4
.L_274:
        /*0670*/ 	.word	index@(_ZN13group_norm_v214gn_cuda_kernelI13__nv_bfloat16Li320ELi2ELi16ELi20ELi4096ELb1ELi64ELi320ELi320ELi4ELb1ELi4ELb0ELb0ENS_16CompileConditionILi1000EEEEEvPT_PKS4_S7_S7_flPfS8_Pj)
        /*0674*/ 	.word	0x00000000


	//----- nvinfo : EIATTR_MIN_STACK_SIZE
	.align		4
.L_275:
        /*0678*/ 	.byte	0x04, 0x12
        /*067a*/ 	.short	(.L_277 - .L_276)
	.align		4
.L_276:
        /*067c*/ 	.word	index@(_ZN13group_norm_v214gn_cuda_kernelI13__nv_bfloat16Li320ELi3ELi16ELi20ELi4096ELb1ELi64ELi320ELi320ELi4ELb1ELi5ELb0ELb0ENS_16CompileConditionILi1000EEEEEvPT_PKS4_S7_S7_flPfS8_Pj)
        /*0680*/ 	.word	0x000000d8


	//----- nvinfo : EIATTR_MIN_STACK_SIZE
	.align		4
.L_277:
        /*0684*/ 	.byte	0x04, 0x12
        /*0686*/ 	.short	(.L_279 - .L_278)
	.align		4
.L_278:
        /*0688*/ 	.word	index@(_ZN13group_norm_v214gn_cuda_kernelI13__nv_bfloat16Li320ELi3ELi16ELi20ELi4096ELb1ELi64ELi320ELi320ELi4ELb1ELi6ELb0ELb0ENS_16CompileConditionILi1000EEEEEvPT_PKS4_S7_S7_flPfS8_Pj)
        /*068c*/ 	.word	0x000000d8


	//----- nvinfo : EIATTR_MIN_STACK_SIZE
	.align		4
.L_279:
        /*0690*/ 	.byte	0x04, 0x12
        /*0692*/ 	.short	(.L_281 - .L_280)
	.align		4
.L_280:
        /*0694*/ 	.word	index@(_ZN13group_norm_v218gn_bwd_cuda_kernelI6__halfLi320ELi3ELi32ELi10ELi4096ELb0ELb1ELi16ELi320ELi320ELi4ELb1ELi1ELb0ELb0ELNS_15WgradSyncMethodE3ENS_16CompileConditionILi1000EEEEEvPT_S6_S6_PKS5_S8_S8_S8_PKfflPfPj)
        /*0698*/ 	.word	0x00000120


	//----- nvinfo : EIATTR_MIN_STACK_SIZE
	.align		4
.L_281:
        /*069c*/ 	.byte	0x04, 0x12
        /*069e*/ 	.short	(.L_283 - .L_282)
	.align		4
.L_282:
        /*06a0*/ 	.word	index@(_ZN13group_norm_v218gn_bwd_cuda_kernelI6__halfLi320ELi1ELi32ELi10ELi4096ELb0ELb1ELi32ELi320ELi320ELi4ELb1ELi1ELb0ELb0ELNS_15WgradSyncMethodE3ENS_16CompileConditionILi1000EEEEEvPT_S6_S6_PKS5_S8_S8_S8_PKfflPfPj)
        /*06a4*/ 	.word	0x00000000


	//----- nvinfo : EIATTR_MIN_STACK_SIZE
	.align		4
.L_283:
        /*06a8*/ 	.byte	0x04, 0x12
        /*06aa*/ 	.short	(.L_285 - .L_284)
	.align		4
.L_284:
        /*06ac*/ 	.word	index@(_ZN13group_norm_v218gn_bwd_cuda_kernelI6__halfLi320ELi1ELi32ELi10ELi4096ELb0ELb1ELi64ELi320ELi320ELi4ELb1ELi2ELb0ELb0ELNS_15WgradSyncMethodE3ENS_16CompileConditionILi1000EEEEEvPT_S6_S6_PKS5_S8_S8_S8_PKfflPfPj)
        /*06b0*/ 	.word	0x00000000


	//----- nvinfo : EIATTR_MIN_STACK_SIZE
	.align		4
.L_285:
        /*06b4*/ 	.byte	0x04, 0x12
        /*06b6*/ 	.short	(.L_287 - .L_286)
	.align		4
.L_286:
        /*06b8*/ 	.word	index@(_ZN13group_norm_v218gn_bwd_cuda_kernelI6__halfLi320ELi2ELi32ELi10ELi4096ELb0ELb1ELi32ELi320ELi320ELi4ELb1ELi2ELb0ELb0ELNS_15WgradSyncMethodE3ENS_16CompileConditionILi1000EEEEEvPT_S6_S6_PKS5_S8_S8_S8_PKfflPfPj)
        /*06bc*/ 	.word	0x00000018


	//----- nvinfo : EIATTR_MIN_STACK_SIZE
	.align		4
.L_287:
        /*06c0*/ 	.byte	0x04, 0x12
        /*06c2*/ 	.short	(.L_289 - .L_288)
	.align		4
.L_288:
        /*06c4*/ 	.word	index@(_ZN13group_norm_v218gn_bwd_cuda_kernelI6__halfLi320ELi3ELi32ELi10ELi4096ELb0ELb1ELi32ELi320ELi320ELi4ELb1ELi2ELb0ELb0ELNS_15WgradSyncMethodE3ENS_16CompileConditionILi1000EEEEEvPT_S6_S6_PKS5_S8_S8_S8_PKfflPfPj)
        /*06c8*/ 	.word	0x000000e8


	//----- nvinfo : EIATTR_MIN_STACK_SIZE
	.align		4
.L_289:
        /*06cc*/ 	.byte	0x04, 0x12
        /*06ce*/ 	.short	(.L_291 - .L_290)
	.align		4
.L_290:
        /*06d0*/ 	.word	index@(_ZN13group_norm_v218gn_bwd_cuda_kernelI6__halfLi320ELi3ELi32ELi10ELi4096ELb0ELb1ELi32ELi320ELi320ELi4ELb1ELi3ELb0ELb0ELNS_15WgradSyncMethodE3ENS_16CompileConditionILi1000EEEEEvPT_S6_S6_PKS5_S8_S8_S8_PKfflPfPj)
        /*06d4*/ 	.word	0x000000e8


	//----- nvinfo : EIATTR_MIN_STACK_SIZE
	.align		4
.L_291:
        /*06d8*/ 	.byte	0x04, 0x12
        /*06da*/ 	.short	(.L_293 - .L_292)
	.align		4
.L_292:
        /*06dc*/ 	.word	index@(_ZN13group_norm_v218gn_bwd_cuda_kernelI6__halfLi320ELi3ELi16ELi20ELi4096ELb1ELb1ELi16ELi320ELi320ELi4ELb1ELi1ELb0ELb0ELNS_15WgradSyncMethodE3ENS_16CompileConditionILi1000EEEEEvPT_S6_S6_PKS5_S8_S8_S8_PKfflPfPj)
        /*06e0*/ 	.word	0x00000030


	//----- nvinfo : EIATTR_MIN_STACK_SIZE
	.align		4
.L_293:
        /*06e4*/ 	.byte	0x04, 0x12
        /*06e6*/ 	.short	(.L_295 - .L_294)
	.align		4
.L_294:
        /*06e8*/ 	.word	index@(_ZN13group_norm_v218gn_bwd_cuda_kernelI6__halfLi320ELi1ELi16ELi20ELi4096ELb1ELb1ELi32ELi320ELi320ELi4ELb1ELi1ELb0ELb0ELNS_15WgradSyncMethodE3ENS_16CompileConditionILi1000EEEEEvPT_S6_S6_PKS5_S8_S8_S8_PKfflPfPj)
        /*06ec*/ 	.word	0x00000000


	//----- nvinfo : EIATTR_MIN_STACK_SIZE
	.align		4
.L_295:
        /*06f0*/ 	.byte	0x04, 0x12
        /*06f2*/ 	.short	(.L_297 - .L_296)
	.align		4
.L_296:
        /*06f4*/ 	.word	index@(_ZN13group_norm_v218gn_bwd_cuda_kernelI6__halfLi320ELi1ELi16ELi20ELi4096ELb1ELb1ELi64ELi320ELi320ELi4ELb1ELi2ELb0ELb0ELNS_15WgradSyncMethodE3ENS_16CompileConditionILi1000EEEEEvPT_S6_S6_PKS5_S8_S8_S8_PKfflPfPj)
        /*06f8*/ 	.word	0x00000000


	//----- nvinfo : EIATTR_MIN_STACK_SIZE
	.align		4
.L_297:
        /*06fc*/ 	.byte	0x04, 0x12
        /*06fe*/ 	.short	(.L_299 - .L_298)
	.align		4
.L_298:
        /*0700*/ 	.word	index@(_ZN13group_norm_v218gn_bwd_cuda_kernelI6__halfLi320ELi2ELi16ELi20ELi4096ELb1ELb1ELi32ELi320ELi320ELi4ELb1ELi2ELb0ELb0ELNS_15WgradSyncMethodE3ENS_16CompileConditionILi1000EEEEEvPT_S6_S6_PKS5_S8_S8_S8_PKfflPfPj)
        /*0704*/ 	.word	0x00000028


	//----- nvinfo : EIATTR_MIN_STACK_SIZE
	.align		4
.L_299:
        /*0708*/ 	.byte	0x04, 0x12
        /*070a*/ 	.short	(.L_301 - .L_300)
	.align		4
.L_300:
        /*070c*/ 	.word	index@(_ZN13group_norm_v218gn_bwd_cuda_kernelI6__halfLi320ELi3ELi16ELi20ELi4096ELb1ELb1ELi32ELi320ELi320ELi4ELb1ELi2ELb0ELb0ELNS_15WgradSyncMethodE3ENS_16CompileConditionILi1000EEEEEvPT_S6_S6_PKS5_S8_S8_S8_PKfflPfPj)
        /*0710*/ 	.word	0x00000110


	//----- nvinfo : EIATTR_MIN_STACK_SIZE
	.align		4
.L_301:
        /*0714*/ 	.byte	0x04, 0x12
        /*0716*/ 	.short	(.L_303 - .L_302)
	.align		4
.L_302:
        /*0718*/ 	.word	index@(_ZN13group_norm_v218gn_bwd_cuda_kernelI6__halfLi320ELi3ELi16ELi20ELi4096ELb1ELb1ELi32ELi320ELi320ELi4ELb1ELi3ELb0ELb0ELNS_15WgradSyncMethodE3ENS_16CompileConditionILi1000EEEEEvPT_S6_S6_PKS5_S8_S8_S8_PKfflPfPj)
        /*071c*/ 	.word	0x00000110


	//----- nvinfo : EIATTR_MIN_STACK_SIZE
	.align		4
.L_303:
        /*0720*/ 	.byte	0x04, 0x12
        /*0722*/ 	.short	(.L_305 - .L_304)
	.align		4
.L_304:
        /*0724*/ 	.word	index@(_ZN13group_norm_v214gn_cuda_kernelI6__halfLi320ELi3ELi32ELi10ELi4096ELb0ELi16ELi320ELi320ELi4ELb1ELi1ELb0ELb0ENS_16CompileConditionILi1000EEEEEvPT_PKS4_S7_S7_flPfS8_Pj)
        /*0728*/ 	.word	0x00000100


	//----- nvinfo : EIATTR_MIN_STACK_SIZE
	.align		4
.L_305:
        /*072c*/ 	.byte	0x04, 0x12
        /*072e*/ 	.short	(.L_307 - .L_306)
	.align		4
.L_306:
        /*0730*/ 	.word	index@(_ZN13group_norm_v214gn_cuda_kernelI6__halfLi320ELi1ELi32ELi10ELi4096ELb0ELi32ELi320ELi320ELi4ELb1ELi1ELb0ELb0ENS_16CompileConditionILi1000EEEEEvPT_PKS4_S7_S7_flPfS8_Pj)
        /*0734*/ 	.word	0x00000000


	//----- nvinfo : EIATTR_MIN_STACK_SIZE
	.align		4
.L_307:
        /*0738*/ 	.byte	0x04, 0x12
        /*073a*/ 	.short	(.L_309 - .L_308)
	.align		4
.L_308:
        /*073c*/ 	.word	index@(_ZN13group_norm_v214gn_cuda_kernelI6__halfLi320ELi3ELi32ELi10ELi4096ELb0ELi32ELi320ELi320ELi4ELb1ELi2ELb0ELb0ENS_16CompileConditionILi1000EEEEEvPT_PKS4_S7_S7_flPfS8_Pj)
        /*0740*/ 	.word	0x00000000


	//----- nvinfo : EIATTR_MIN_STACK_SIZE
	.align		4
.L_309:
        /*0744*/ 	.byte	0x04, 0x12
        /*0746*/ 	.short	(.L_311 - .L_310)
	.align		4
.L_310:
        /*0748*/ 	.word	index@(_ZN13group_norm_v214gn_cuda_kernelI6__halfLi320ELi1ELi32ELi10ELi4096ELb0ELi64ELi320ELi320ELi4ELb1ELi2ELb0ELb0ENS_16CompileConditionILi1000EEEEEvPT_PKS4_S7_S7_flPfS8_Pj)
        /*074c*/ 	.word	0x00000000


	//----- nvinfo : EIATTR_MIN_STACK_SIZE
	.align		4
.L_311:
        /*0750*/ 	.byte	0x04, 0x12
        /*0752*/ 	.short	(.L_313 - .L_312)
	.align		4
.L_312:
        /*0754*/ 	.word	index@(_ZN13group_norm_v214gn_cuda_kernelI6__halfLi320ELi1ELi32ELi10ELi4096ELb0ELi128ELi320ELi320ELi4ELb1ELi4ELb0ELb0ENS_16CompileConditionILi1000EEEEEvPT_PKS4_S7_S7_flPfS8_Pj)
        /*0758*/ 	.word	0x00000000


	//----- nvinfo : EIATTR_MIN_STACK_SIZE
	.align		4
.L_313:
        /*075c*/ 	.byte	0x04, 0x12
        /*075e*/ 	.short	(.L_315 - .L_314)
	.align		4
.L_314:
        /*0760*/ 	.word	index@(_ZN13group_norm_v214gn_cuda_kernelI6__halfLi320ELi2ELi32ELi10ELi4096ELb0ELi64ELi320ELi320ELi4ELb1ELi4ELb0ELb0ENS_16CompileConditionILi1000EEEEEvPT_PKS4_S7_S7_flPfS8_Pj)
        /*0764*/ 	.word	0x00000000


	//----- nvinfo : EIATTR_MIN_STACK_SIZE
	.align		4
.L_315:
        /*0768*/ 	.byte	0x04, 0x12
        /*076a*/ 	.short	(.L_317 - .L_316)
	.align		4
.L_316:
        /*076c*/ 	.word	index@(_ZN13group_norm_v214gn_cuda_kernelI6__halfLi320ELi3ELi32ELi10ELi4096ELb0ELi64ELi320ELi320ELi4ELb1ELi5ELb0ELb0ENS_16CompileConditionILi1000EEEEEvPT_PKS4_S7_S7_flPfS8_Pj)
        /*0770*/ 	.word	0x00000098


	//----- nvinfo : EIATTR_MIN_STACK_SIZE
	.align		4
.L_317:
        /*0774*/ 	.byte	0x04, 0x12
        /*0776*/ 	.short	(.L_319 - .L_318)
	.align		4
.L_318:
        /*0778*/ 	.word	index@(_ZN13group_norm_v214gn_cuda_kernelI6__halfLi320ELi3ELi32ELi10ELi4096ELb0ELi64ELi320ELi320ELi4ELb1ELi6ELb0ELb0ENS_16CompileConditionILi1000EEEEEvPT_PKS4_S7_S7_flPfS8_Pj)
        /*077c*/ 	.word	0x00000098


	//----- nvinfo : EIATTR_MIN_STACK_SIZE
	.align		4
.L_319:
        /*0780*/ 	.byte	0x04, 0x12
        /*0782*/ 	.short	(.L_321 - .L_320)
	.align		4
.L_320:
        /*0784*/ 	.word	index@(_ZN13group_norm_v214gn_cuda_kernelI6__halfLi320ELi3ELi16ELi20ELi4096ELb1ELi16ELi320ELi320ELi4ELb1ELi1ELb0ELb0ENS_16CompileConditionILi1000EEEEEvPT_PKS4_S7_S7_flPfS8_Pj)
        /*0788*/ 	.word	0x00000000


	//----- nvinfo : EIATTR_MIN_STACK_SIZE
	.align		4
.L_321:
        /*078c*/ 	.byte	0x04, 0x12
        /*078e*/ 	.short	(.L_323 - .L_322)
	.align		4
.L_322:
        /*0790*/ 	.word	index@(_ZN13group_norm_v214gn_cuda_kernelI6__halfLi320ELi1ELi16ELi20ELi4096ELb1ELi32ELi320ELi320ELi4ELb1ELi1ELb0ELb0ENS_16CompileConditionILi1000EEEEEvPT_PKS4_S7_S7_flPfS8_Pj)
        /*0794*/ 	.word	0x00000000


	//----- nvinfo : EIATTR_MIN_STACK_SIZE
	.align		4
.L_323:
        /*0798*/ 	.byte	0x04, 0x12
        /*079a*/ 	.short	(.L_325 - .L_324)
	.align		4
.L_324:
        /*079c*/ 	.word	index@(_ZN13group_norm_v214gn_cuda_kernelI6__halfLi320ELi3ELi16ELi20ELi4096ELb1ELi32ELi320ELi320ELi4ELb1ELi2ELb0ELb0ENS_16CompileConditionILi1000EEEEEvPT_PKS4_S7_S7_flPfS8_Pj)
        /*07a0*/ 	.word	0x00000000


	//----- nvinfo : EIATTR_MIN_STACK_SIZE
	.align		4
.L_325:
        /*07a4*/ 	.byte	0x04, 0x12
        /*07a6*/ 	.short	(.L_327 - .L_326)
	.align		4
.L_326:
        /*07a8*/ 	.word	index@(_ZN13group_norm_v214gn_cuda_kernelI6__halfLi320ELi1ELi16ELi20ELi4096ELb1ELi64ELi320ELi320ELi4ELb1ELi2ELb0ELb0ENS_16CompileConditionILi1000EEEEEvPT_PKS4_S7_S7_flPfS8_Pj)
        /*07ac*/ 	.word	0x00000000


	//----- nvinfo : EIATTR_MIN_STACK_SIZE
	.align		4
.L_327:
        /*07b0*/ 	.byte	0x04, 0x12
        /*07b2*/ 	.short	(.L_329 - .L_328)
	.align		4
.L_328:
        /*07b4*/ 	.word	index@(_ZN13group_norm_v214gn_cuda_kernelI6__halfLi320ELi1ELi16ELi20ELi4096ELb1ELi128ELi320ELi320ELi4ELb1ELi4ELb0ELb0ENS_16CompileConditionILi1000EEEEEvPT_PKS4_S7_S7_flPfS8_Pj)
        /*07b8*/ 	.word	0x00000000


	//----- nvinfo : EIATTR_MIN_STACK_SIZE
	.align		4
.L_329:
        /*07bc*/ 	.byte	0x04, 0x12
        /*07be*/ 	.short	(.L_331 - .L_330)
	.align		4
.L_330:
        /*07c0*/ 	.word	index@(_ZN13group_norm_v214gn_cuda_kernelI6__halfLi320ELi2ELi16ELi20ELi4096ELb1ELi64ELi320ELi320ELi4ELb1ELi4ELb0ELb0ENS_16CompileConditionILi1000EEEEEvPT_PKS4_S7_S7_flPfS8_Pj)
        /*07c4*/ 	.word	0x00000000


	//----- nvinfo : EIATTR_MIN_STACK_SIZE
	.align		4
.L_331:
        /*07c8*/ 	.byte	0x04, 0x12
        /*07ca*/ 	.short	(.L_333 - .L_332)
	.align		4
.L_332:
        /*07cc*/ 	.word	index@(_ZN13group_norm_v214gn_cuda_kernelI6__halfLi320ELi3ELi16ELi20ELi4096ELb1ELi64ELi320ELi320ELi4ELb1ELi5ELb0ELb0ENS_16CompileConditionILi1000EEEEEvPT_PKS4_S7_S7_flPfS8_Pj)
        /*07d0*/ 	.word	0x000000b0


	//----- nvinfo : EIATTR_MIN_STACK_SIZE
	.align		4
.L_333:
        /*07d4*/ 	.byte	0x04, 0x12
        /*07d6*/ 	.short	(.L_335 - .L_334)
	.align		4
.L_334:
        /*07d8*/ 	.word	index@(_ZN13group_norm_v214gn_cuda_kernelI6__halfLi320ELi3ELi16ELi20ELi4096ELb1ELi64ELi320ELi320ELi4ELb1ELi6ELb0ELb0ENS_16CompileConditionILi1000EEEEEvPT_PKS4_S7_S7_flPfS8_Pj)
        /*07dc*/ 	.word	0x000000b0
.L_335:


//--------------------- .nv.compat                --------------------------
	.section	.nv.compat,"",@"SHT_CUDA_COMPAT_INFO"
	.align	4
        /*0000*/ 	.byte	0x02, 0x09, 0x01, 0x00, 0x02, 0x02, 0x01, 0x00, 0x02, 0x05, 0x05, 0x00, 0x03, 0x07, 0x01, 0x01
        /*0010*/ 	.byte	0x02, 0x03, 0x00, 0x00, 0x02, 0x06, 0x01, 0x00, 0x04, 0x0b, 0x08, 0x00, 0x09, 0x00, 0x00, 0x00
        /*0020*/ 	.byte	0x00, 0x00, 0x00, 0x00


//--------------------- .nv.info._ZN13group_norm_v218gn_bwd_cuda_kernelI13__nv_bfloat16Li320ELi3ELi32ELi10ELi4096ELb0ELb1ELi16ELi320ELi320ELi4ELb1ELi1ELb0ELb0ELNS_15WgradSyncMethodE3ENS_16CompileConditionILi1000EEEEEvPT_S6_S6_PKS5_S8_S8_S8_PKfflPfPj --------------------------
	.section	.nv.info._ZN13group_norm_v218gn_bwd_cuda_kernelI13__nv_bfloat16Li320ELi3ELi32ELi10ELi4096ELb0ELb1ELi16ELi320ELi320ELi4ELb1ELi1ELb0ELb0ELNS_15WgradSyncMethodE3ENS_16CompileConditionILi1000EEEEEvPT_S6_S6_PKS5_S8_S8_S8_PKfflPfPj,"",@"SHT_CUDA_INFO"
	.sectionflags	@""
	.align	4


	//----- nvinfo : EIATTR_CUDA_API_VERSION
	.align		4
        /*0000*/ 	.byte	0x04, 0x37
        /*0002*/ 	.short	(.L_337 - .L_336)
.L_336:
        /*0004*/ 	.word	0x00000082


	//----- nvinfo : EIATTR_KPARAM_INFO
	.align		4
.L_337:
        /*0008*/ 	.byte	0x04, 0x17
        /*000a*/ 	.short	(.L_339 - .L_338)
.L_338:
        /*000c*/ 	.word	0x00000000
        /*0010*/ 	.short	0x000b
        /*0012*/ 	.short	0x0058
        /*0014*/ 	.byte	0x00, 0xf5, 0x21, 0x00


	//----- nvinfo : EIATTR_KPARAM_INFO
	.align		4
.L_339:
        /*0018*/ 	.byte	0x04, 0x17
        /*001a*/ 	.short	(.L_341 - .L_340)
.L_340:
        /*001c*/ 	.word	0x00000000
        /*0020*/ 	.short	0x000a
        /*0022*/ 	.short	0x0050
        /*0024*/ 	.byte	0x00, 0xf5, 0x21, 0x00


	//----- nvinfo : EIATTR_KPARAM_INFO
	.align		4
.L_341:
        /*0028*/ 	.byte	0x04, 0x17
        /*002a*/ 	.short	(.L_343 - .L_342)
.L_342:
        /*002c*/ 	.word	0x00000000
        /*0030*/ 	.short	0x0009
        /*0032*/ 	.short	0x0048
        /*0034*/ 	.byte	0x00, 0xf0, 0x21, 0x00


	//----- nvinfo : EIATTR_KPARAM_INFO
	.align		4
.L_343:
        /*0038*/ 	.byte	0x04, 0x17
        /*003a*/ 	.short	(.L_345 - .L_344)
.L_344:
        /*003c*/ 	.word	0x00000000
        /*0040*/ 	.short	0x0008
        /*0042*/ 	.short	0x0040
        /*0044*/ 	.byte	0x00, 0xf0, 0x11, 0x00


	//----- nvinfo : EIATTR_KPARAM_INFO
	.align		4
.L_345:
        /*0048*/ 	.byte	0x04, 0x17
        /*004a*/ 	.short	(.L_347 - .L_346)
.L_346:
        /*004c*/ 	.word	0x00000000
        /*0050*/ 	.short	0x0007
        /*0052*/ 	.short	0x0038
        /*0054*/ 	.byte	0x00, 0xf5, 0x21, 0x00


	//----- nvinfo : EIATTR_KPARAM_INFO
	.align		4
.L_347:
        /*0058*/ 	.byte	0x04, 0x17
        /*005a*/ 	.short	(.L_349 - .L_348)
.L_348:
        /*005c*/ 	.word	0x00000000
        /*0060*/ 	.short	0x0006
        /*0062*/ 	.short	0x0030
        /*0064*/ 	.byte	0x00, 0xf5, 0x21, 0x00


	//----- nvinfo : EIATTR_KPARAM_INFO
	.align		4
.L_349:
        /*0068*/ 	.byte	0x04, 0x17
        /*006a*/ 	.short	(.L_351 - .L_350)
.L_350:
        /*006c*/ 	.word	0x00000000
        /*0070*/ 	.short	0x0005
        /*0072*/ 	.short	0x0028
        /*0074*/ 	.byte	0x00, 0xf5, 0x21, 0x00


	//----- nvinfo : EIATTR_KPARAM_INFO
	.align		4
.L_351:
        /*0078*/ 	.byte	0x04, 0x17
        /*007a*/ 	.short	(.L_353 - .L_352)
.L_352:
        /*007c*/ 	.word	0x00000000
        /*0080*/ 	.short	0x0004
        /*0082*/ 	.short	0x0020
        /*0084*/ 	.byte	0x00, 0xf5, 0x21, 0x00


	//----- nvinfo : EIATTR_KPARAM_INFO
	.align		4
.L_353:
        /*0088*/ 	.byte	0x04, 0x17
        /*008a*/ 	.short	(.L_355 - .L_354)
.L_354:
        /*008c*/ 	.word	0x00000000
        /*0090*/ 	.short	0x0003
        /*0092*/ 	.short	0x0018
        /*0094*/ 	.byte	0x00, 0xf5, 0x21, 0x00


	//----- nvinfo : EIATTR_KPARAM_INFO
	.align		4
.L_355:
        /*0098*/ 	.byte	0x04, 0x17
        /*009a*/ 	.short	(.L_357 - .L_356)
.L_356:
        /*009c*/ 	.word	0x00000000
        /*00a0*/ 	.short	0x0002
        /*00a2*/ 	.short	0x0010
        /*00a4*/ 	.byte	0x00, 0xf5, 0x21, 0x00


	//----- nvinfo : EIATTR_KPARAM_INFO
	.align		4
.L_357:
        /*00a8*/ 	.byte	0x04, 0x17
        /*00aa*/ 	.short	(.L_359 - .L_358)
.L_358:
        /*00ac*/ 	.word	0x00000000
        /*00b0*/ 	.short	0x0001
        /*00b2*/ 	.short	0x0008
        /*00b4*/ 	.byte	0x00, 0xf5, 0x21, 0x00


	//----- nvinfo : EIATTR_KPARAM_INFO
	.align		4
.L_359:
        /*00b8*/ 	.byte	0x04, 0x17
        /*00ba*/ 	.short	(.L_361 - .L_360)
.L_360:
        /*00bc*/ 	.word	0x00000000
        /*00c0*/ 	.short	0x0000
        /*00c2*/ 	.short	0x0000
        /*00c4*/ 	.byte	0x00, 0xf5, 0x21, 0x00


	//----- nvinfo : EIATTR_SPARSE_MMA_MASK
	.align		4
.L_361:
        /*00c8*/ 	.byte	0x03, 0x50
        /*00ca*/ 	.short	0x0000


	//----- nvinfo : EIATTR_MAXREG_COUNT
	.align		4
        /*00cc*/ 	.byte	0x03, 0x1b
        /*00ce*/ 	.short	0x0040


	//----- nvinfo : EIATTR_NUM_BARRIERS
	.align		4
        /*00d0*/ 	.byte	0x02, 0x4c
        /*00d2*/ 	.byte	0x01
	.zero		1


	//----- nvinfo : EIATTR_ANNOTATIONS
	.align		4
        /*00d4*/ 	.byte	0x04, 0x55
        /*00d6*/ 	.short	(.L_363 - .L_362)


	//   ....[0]....
.L_362:
        /*00d8*/ 	.word	0x00000001
        /*00dc*/ 	.byte	0x20, 0x01, 0x00, 0x00, 0x01, 0x00, 0x00, 0x00, 0xf0, 0x01, 0x00, 0x00, 0x01, 0x00, 0x00, 0x00
        /*00ec*/ 	.byte	0x40, 0x03, 0x00, 0x00, 0x01, 0x00, 0x00, 0x00, 0x50, 0x04, 0x00, 0x00, 0x01, 0x00, 0x00, 0x00
        /*00fc*/ 	.byte	0xc0, 0x04, 0x00, 0x00, 0x01, 0x00, 0x00, 0x00, 0x30, 0x05, 0x00, 0x00, 0x01, 0x00, 0x00, 0x00
        /*010c*/ 	.byte	0x50, 0x05, 0x00, 0x00, 0x01, 0x00, 0x00, 0x00, 0x70, 0x05, 0x00, 0x00, 0x01, 0x00, 0x00, 0x00
        /*011c*/ 	.byte	0xd0, 0x05, 0x00, 0x00, 0x01, 0x00, 0x00, 0x00, 0x80, 0x09, 0x00, 0x00, 0x01, 0x00, 0x00, 0x00
        /*012c*/ 	.byte	0xa0, 0x1b, 0x00, 0x00, 0x01, 0x00, 0x00, 0x00, 0xd0, 0x1e, 0x00, 0x00, 0x01, 0x00, 0x00, 0x00
        /*013c*/ 	.byte	0x10, 0x26, 0x00, 0x00, 0x01, 0x00, 0x00, 0x00, 0xb0, 0x2c, 0x00, 0x00, 0x01, 0x00, 0x00, 0x00
        /*014c*/ 	.byte	0xc0, 0x2c, 0x00, 0x00


	//----- nvinfo : EIATTR_MERCURY_ISA_VERSION
	.align		4
.L_363:
        /*0150*/ 	.byte	0x03, 0x5f
        /*0152*/ 	.short	0x0101


	//----- nvinfo : EIATTR_COOP_GROUP_MASK_REGIDS
	.align		4
        /*0154*/ 	.byte	0x04, 0x29
        /*0156*/ 	.short	(.L_365 - .L_364)


	//   ....[0]....
.L_364:
        /*0158*/ 	.word	0xffffffff


	//   ....[1]....
        /*015c*/ 	.word	0xffffffff


	//   ....[2]....
        /*0160*/ 	.word	0xffffffff


	//   ....[3]....
        /*0164*/ 	.word	0xffffffff


	//   ....[4]....
        /*0168*/ 	.word	0xffffffff


	//   ....[5]....
        /*016c*/ 	.word	0xffffffff


	//   ....[6]....
        /*0170*/ 	.word	0xffffffff


	//   ....[7]....
        /*0174*/ 	.word	0xffffffff


	//   ....[8]....
        /*0178*/ 	.word	0xffffffff


	//   ....[9]....
        /*017c*/ 	.word	0xffffffff


	//   ....[10]....
        /*0180*/ 	.word	0x05000019


	//   ....[11]....
        /*0184*/ 	.word	0x05000018


	//   ....[12]....
        /*0188*/ 	.word	0x0500001a


	//   ....[13]....
        /*018c*/ 	.word	0x0500001b


	//   ....[14]....
        /*0190*/ 	.word	0x0500001d


	//   ....[15]....
        /*0194*/ 	.word	0x0500001c


	//   ....[16]....
        /*0198*/ 	.word	0x0500001e


	//   ....[17]....
        /*019c*/ 	.word	0x05000013


	//   ....[18]....
        /*01a0*/ 	.word	0x0500001a


	//   ....[19]....
        /*01a4*/ 	.word	0x0500001a


	//   ....[20]....
        /*01a8*/ 	.word	0x0500001a


	//   ....[21]....
        /*01ac*/ 	.word	0x0500001a


	//   ....[22]....
        /*01b0*/ 	.word	0x0500001a


	//   ....[23]....
        /*01b4*/ 	.word	0x0500001a


	//   ....[24]....
        /*01b8*/ 	.word	0x0500001a


	//   ....[25]....
        /*01bc*/ 	.word	0x0500001a


	//----- nvinfo : EIATTR_COOP_GROUP_INSTR_OFFSETS
	.align		4
.L_365:
        /*01c0*/ 	.byte	0x04, 0x28
        /*01c2*/ 	.short	(.L_367 - .L_366)


	//   ....[0]....
.L_366:
        /*01c4*/ 	.word	0x000019e0


	//   ....[1]....
        /*01c8*/ 	.word	0x00001a00


	//   ....[2]....
        /*01cc*/ 	.word	0x00001a40


	//   ....[3]....
        /*01d0*/ 	.word	0x00001a50


	//   ....[4]....
        /*01d4*/ 	.word	0x00002d00


	//   ....[5]....
        /*01d8*/ 	.word	0x00002d30


	//   ....[6]....
        /*01dc*/ 	.word	0x00002da0


	//   ....[7]....
        /*01e0*/ 	.word	0x00002db0


	//   ....[8]....
        /*01e4*/ 	.word	0x00002df0


	//   ....[9]....
        /*01e8*/ 	.word	0x00002e00


	//   ....[10]....
        /*01ec*/ 	.word	0x00003db0


	//   ....[11]....
        /*01f0*/ 	.word	0x00003de0


	//   ....[12]....
        /*01f4*/ 	.word	0x00003e20


	//   ....[13]....
        /*01f8*/ 	.word	0x00003e40


	//   ....[14]....
        /*01fc*/ 	.word	0x00003e70


	//   ....[15]....
        /*0200*/ 	.word	0x00003e80


	//   ....[16]....
        /*0204*/ 	.word	0x00003eb0


	//   ....[17]....
        /*0208*/ 	.word	0x00003ec0


	//   ....[18]....
        /*020c*/ 	.word	0x00004090


	//   ....[19]....
        /*0210*/ 	.word	0x00004120


	//   ....[20]....
        /*0214*/ 	.word	0x00004190


	//   ....[21]....
        /*0218*/ 	.word	0x000041f0


	//   ....[22]....
        /*021c*/ 	.word	0x00004260


	//   ....[23]....
        /*0220*/ 	.word	0x000042c0


	//   ....[24]....
        /*0224*/ 	.word	0x00004330


	//   ....[25]....
        /*0228*/ 	.word	0x00004390


	//----- nvinfo : EIATTR_VRC_CTA_INIT_COUNT
	.align		4
.L_367:
        /*022c*/ 	.byte	0x02, 0x4a
	.zero		1
	.zero		1


	//----- nvinfo : EIATTR_EXIT_INSTR_OFFSETS
	.align		4
        /*0230*/ 	.byte	0x04, 0x1c
        /*0232*/ 	.short	(.L_369 - .L_368)


	//   ....[0]....
.L_368:
        /*0234*/ 	.word	0x00003300


	//   ....[1]....
        /*0238*/ 	.word	0x00004020


	//----- nvinfo : EIATTR_MAX_THREADS
	.align		4
.L_369:
        /*023c*/ 	.byte	0x04, 0x05
        /*023e*/ 	.short	(.L_371 - .L_370)
.L_370:
        /*0240*/ 	.word	0x00000140
        /*0244*/ 	.word	0x00000001
        /*0248*/ 	.word	0x00000001


	//----- nvinfo : EIATTR_CRS_STACK_SIZE
	.align		4
.L_371:
        /*024c*/ 	.byte	0x04, 0x1e
        /*024e*/ 	.short	(.L_373 - .L_372)
.L_372:
        /*0250*/ 	.word	0x00000000


	//----- nvinfo : EIATTR_CBANK_PARAM_SIZE
	.align		4
.L_373:
        /*0254*/ 	.byte	0x03, 0x19
        /*0256*/ 	.short	0x0060


	//----- nvinfo : EIATTR_PARAM_CBANK
	.align		4
        /*0258*/ 	.byte	0x04, 0x0a
        /*025a*/ 	.short	(.L_375 - .L_374)
	.align		4
.L_374:
        /*025c*/ 	.word	index@(.nv.constant0._ZN13group_norm_v218gn_bwd_cuda_kernelI13__nv_bfloat16Li320ELi3ELi32ELi10ELi4096ELb0ELb1ELi16ELi320ELi320ELi4ELb1ELi1ELb0ELb0ELNS_15WgradSyncMethodE3ENS_16CompileConditionILi1000EEEEEvPT_S6_S6_PKS5_S8_S8_S8_PKfflPfPj)
        /*0260*/ 	.short	0x0380
        /*0262*/ 	.short	0x0060


	//----- nvinfo : EIATTR_SW_WAR
	.align		4
.L_375:
        /*0264*/ 	.byte	0x04, 0x36
        /*0266*/ 	.short	(.L_377 - .L_376)
.L_376:
        /*0268*/ 	.word	0x00000008
.L_377:


//--------------------- .nv.info._ZN13group_norm_v218gn_bwd_cuda_kernelI13__nv_bfloat16Li320ELi1ELi32ELi10ELi4096ELb0ELb1ELi32ELi320ELi320ELi4ELb1ELi1ELb0ELb0ELNS_15WgradSyncMethodE3ENS_16CompileConditionILi1000EEEEEvPT_S6_S6_PKS5_S8_S8_S8_PKfflPfPj --------------------------
	.section	.nv.info._ZN13group_norm_v218gn_bwd_cuda_kernelI13__nv_bfloat16Li320ELi1ELi32ELi10ELi4096ELb0ELb1ELi32ELi320ELi320ELi4ELb1ELi1ELb0ELb0ELNS_15WgradSyncMethodE3ENS_16CompileConditionILi1000EEEEEvPT_S6_S6_PKS5_S8_S8_S8_PKfflPfPj,"",@"SHT_CUDA_INFO"
	.sectionflags	@""
	.align	4


	//----- nvinfo : EIATTR_CUDA_API_VERSION
	.align		4
        /*0000*/ 	.byte	0x04, 0x37
        /*0002*/ 	.short	(.L_379 - .L_378)
.L_378:
        /*0004*/ 	.word	0x00000082


	//----- nvinfo : EIATTR_KPARAM_INFO
	.align		4
.L_379:
        /*0008*/ 	.byte	0x04, 0x17
        /*000a*/ 	.short	(.L_381 - .L_380)
.L_380:
        /*000c*/ 	.word	0x00000000
        /*0010*/ 	.short	0x000b
        /*0012*/ 	.short	0x0058
        /*0014*/ 	.byte	0x00, 0xf5, 0x21, 0x00


	//----- nvinfo : EIATTR_KPARAM_INFO
	.align		4
.L_381:
        /*0018*/ 	.byte	0x04, 0x17
        /*001a*/ 	.short	(.L_383 - .L_382)
.L_382:
        /*001c*/ 	.word	0x00000000
        /*0020*/ 	.short	0x000a
        /*0022*/ 	.short	0x0050
        /*0024*/ 	.byte	0x00, 0xf5, 0x21, 0x00


	//----- nvinfo : EIATTR_KPARAM_INFO
	.align		4
.L_383:
        /*0028*/ 	.byte	0x04, 0x17
        /*002a*/ 	.short	(.L_385 - .L_384)
.L_384:
        /*002c*/ 	.word	0x00000000
        /*0030*/ 	.short	0x0009
        /*0032*/ 	.short	0x0048
        /*0034*/ 	.byte	0x00, 0xf0, 0x21, 0x00


	//----- nvinfo : EIATTR_KPARAM_INFO
	.align		4
.L_385:
        /*0038*/ 	.byte	0x04, 0x17
        /*003a*/ 	.short	(.L_387 - .L_386)
.L_386:
        /*003c*/ 	.word	0x00000000
        /*0040*/ 	.short	0x0008
        /*0042*/ 	.short	0x0040
        /*0044*/ 	.byte	0x00, 0xf0, 0x11, 0x00


	//----- nvinfo : EIATTR_KPARAM_INFO
	.align		4
.L_387:
        /*0048*/ 	.byte	0x04, 0x17
        /*004a*/ 	.short	(.L_389 - .L_388)
.L_388:
        /*004c*/ 	.word	0x00000000
        /*0050*/ 	.short	0x0007
        /*0052*/ 	.short	0x0038
        /*0054*/ 	.byte	0x00, 0xf5, 0x21, 0x00


	//----- nvinfo : EIATTR_KPARAM_INFO
	.align		4
.L_389:
        /*0058*/ 	.byte	0x04, 0x17
        /*005a*/ 	.short	(.L_391 - .L_390)
.L_390:
        /*005c*/ 	.word	0x00000000
        /*0060*/ 	.short	0x0006
        /*0062*/ 	.short	0x0030
        /*0064*/ 	.byte	0x00, 0xf5, 0x21, 0x00


	//----- nvinfo : EIATTR_KPARAM_INFO
	.align		4
.L_391:
        /*0068*/ 	.byte	0x04, 0x17
        /*006a*/ 	.short	(.L_393 - .L_392)
.L_392:
        /*006c*/ 	.word	0x00000000
        /*0070*/ 	.short	0x0005
        /*0072*/ 	.short	0x0028
        /*0074*/ 	.byte	0x00, 0xf5, 0x21, 0x00


	//----- nvinfo : EIATTR_KPARAM_INFO
	.align		4
.L_393:
        /*0078*/ 	.byte	0x04, 0x17
        /*007a*/ 	.short	(.L_395 - .L_394)
.L_394:
        /*007c*/ 	.word	0x00000000
        /*0080*/ 	.short	0x0004
        /*0082*/ 	.short	0x0020
        /*0084*/ 	.byte	0x00, 0xf5, 0x21, 0x00


	//----- nvinfo : EIATTR_KPARAM_INFO
	.align		4
.L_395:
        /*0088*/ 	.byte	0x04, 0x17
        /*008a*/ 	.short	(.L_397 - .L_396)
.L_396:
        /*008c*/ 	.word	0x00000000
        /*0090*/ 	.short	0x0003
        /*0092*/ 	.short	0x0018
        /*0094*/ 	.byte	0x00, 0xf5, 0x21, 0x00


	//----- nvinfo : EIATTR_KPARAM_INFO
	.align		4
.L_397:
        /*0098*/ 	.byte	0x04, 0x17
        /*009a*/ 	.short	(.L_399 - .L_398)
.L_398:
        /*009c*/ 	.word	0x00000000
        /*00a0*/ 	.short	0x0002
        /*00a2*/ 	.short	0x0010
        /*00a4*/ 	.byte	0x00, 0xf5, 0x21, 0x00


	//----- nvinfo : EIATTR_KPARAM_INFO
	.align		4
.L_399:
        /*00a8*/ 	.byte	0x04, 0x17
        /*00aa*/ 	.short	(.L_401 - .L_400)
.L_400:
        /*00ac*/ 	.word	0x00000000
        /*00b0*/ 	.short	0x0001
        /*00b2*/ 	.short	0x0008
        /*00b4*/ 	.byte	0x00, 0xf5, 0x21, 0x00


	//----- nvinfo : EIATTR_KPARAM_INFO
	.align		4
.L_401:
        /*00b8*/ 	.byte	0x04, 0x17
        /*00ba*/ 	.short	(.L_403 - .L_402)
.L_402:
        /*00bc*/ 	.word	0x00000000
        /*00c0*/ 	.short	0x0000
        /*00c2*/ 	.short	0x0000
        /*00c4*/ 	.byte	0x00, 0xf5, 0x21, 0x00


	//----- nvinfo : EIATTR_SPARSE_MMA_MASK
	.align		4
.L_403:
        /*00c8*/ 	.byte	0x03, 0x50
        /*00ca*/ 	.short	0x0000


	//----- nvinfo : EIATTR_MAXREG_COUNT
	.align		4
        /*00cc*/ 	.byte	0x03, 0x1b
        /*00ce*/ 	.short	0x00a8


	//----- nvinfo : EIATTR_NUM_BARRIERS
	.align		4
        /*00d0*/ 	.byte	0x02, 0x4c
        /*00d2*/ 	.byte	0x01
	.zero		1


	//----- nvinfo : EIATTR_MERCURY_ISA_VERSION
	.align		4
        /*00d4*/ 	.byte	0x03, 0x5f
        /*00d6*/ 	.short	0x0101


	//----- nvinfo : EIATTR_INT_WARP_WIDE_INSTR_OFFSETS
	.align		4
        /*00d8*/ 	.byte	0x04, 0x31
        /*00da*/ 	.short	(.L_405 - .L_404)


	//   ....[0]....
.L_404:
        /*00dc*/ 	.word	0x000023e0


	//----- nvinfo : EIATTR_COOP_GROUP_MASK_REGIDS
	.align		4
.L_405:
        /*00e0*/ 	.byte	0x04, 0x29
        /*00e2*/ 	.short	(.L_407 - .L_406)


	//   ....[0]....
.L_406:
        /*00e4*/ 	.word	0xffffffff


	//   ....[1]....
        /*00e8*/ 	.word	0xffffffff


	//   ....[2]....
        /*00ec*/ 	.word	0xffffffff


	//   ....[3]....
        /*00f0*/ 	.word	0xffffffff


	//   ....[4]....
        /*00f4*/ 	.word	0xffffffff


	//   ....[5]....
        /*00f8*/ 	.word	0xffffffff


	//   ....[6]....
        /*00fc*/ 	.word	0xffffffff


	//   ....[7]....
        /*0100*/ 	.word	0xffffffff


	//   ....[8]....
        /*0104*/ 	.word	0xffffffff


	//   ....[9]....
        /*0108*/ 	.word	0xffffffff


	//   ....[10]....
        /*010c*/ 	.word	0x05000011


	//   ....[11]....
        /*0110*/ 	.word	0x05000012


	//   ....[12]....
        /*0114*/ 	.word	0x05000014


	//   ....[13]....
        /*0118*/ 	.word	0x05000013


	//   ....[14]....
        /*011c*/ 	.word	0x05000015


	//   ....[15]....
        /*0120*/ 	.word	0x05000016


	//   ....[16]....
        /*0124*/ 	.word	0x05000018


	//   ....[17]....
        /*0128*/ 	.word	0x05000005


	//   ....[18]....
        /*012c*/ 	.word	0x05000013


	//   ....[19]....
        /*0130*/ 	.word	0x05000013


	//   ....[20]....
        /*0134*/ 	.word	0x05000013


	//   ....[21]....
        /*0138*/ 	.word	0x05000013


	//   ....[22]....
        /*013c*/ 	.word	0x05000013


	//   ....[23]....
        /*0140*/ 	.word	0x05000013


	//   ....[24]....
        /*0144*/ 	.word	0x05000013


	//   ....[25]....
        /*0148*/ 	.word	0x05000013


	//----- nvinfo : EIATTR_COOP_GROUP_INSTR_OFFSETS
	.align		4
.L_407:
        /*014c*/ 	.byte	0x04, 0x28
        /*014e*/ 	.short	(.L_409 - .L_408)


	//   ....[0]....
.L_408:
        /*0150*/ 	.word	0x000023b0


	//   ....[1]....
        /*0154*/ 	.word	0x000023d0


	//   ....[2]....
        /*0158*/ 	.word	0x00002430


	//   ....[3]....
        /*015c*/ 	.word	0x00002460


	//   ....[4]....
        /*0160*/ 	.word	0x00002c70


	//   ....[5]....
        /*0164*/ 	.word	0x00002ca0


	//   ....[6]....
        /*0168*/ 	.word	0x00002ce0


	//   ....[7]....
        /*016c*/ 	.word	0x00002cf0


	//   ....[8]....
        /*0170*/ 	.word	0x00002d20


	//   ....[9]....
        /*0174*/ 	.word	0x00002d30


	//   ....[10]....
        /*0178*/ 	.word	0x00004030


	//   ....[11]....
        /*017c*/ 	.word	0x00004060


	//   ....[12]....
        /*0180*/ 	.word	0x000040b0


	//   ....[13]....
        /*0184*/ 	.word	0x000040d0


	//   ....[14]....
        /*0188*/ 	.word	0x00004100


	//   ....[15]....
        /*018c*/ 	.word	0x00004110


	//   ....[16]....
        /*0190*/ 	.word	0x00004140


	//   ....[17]....
        /*0194*/ 	.word	0x00004150


	//   ....[18]....
        /*0198*/ 	.word	0x00004330


	//   ....[19]....
        /*019c*/ 	.word	0x000043c0


	//   ....[20]....
        /*01a0*/ 	.word	0x00004430


	//   ....[21]....
        /*01a4*/ 	.word	0x00004490


	//   ....[22]....
        /*01a8*/ 	.word	0x00004500


	//   ....[23]....
        /*01ac*/ 	.word	0x00004560


	//   ....[24]....
        /*01b0*/ 	.word	0x000045d0


	//   ....[25]....
        /*01b4*/ 	.word	0x00004630


	//----- nvinfo : EIATTR_VRC_CTA_INIT_COUNT
	.align		4
.L_409:
        /*01b8*/ 	.byte	0x02, 0x4a
	.zero		1
	.zero		1


	//----- nvinfo : EIATTR_EXIT_INSTR_OFFSETS
	.align		4
        /*01bc*/ 	.byte	0x04, 0x1c
        /*01be*/ 	.short	(.L_411 - .L_410)


	//   ....[0]....
.L_410:
        /*01c0*/ 	.word	0x000035b0


	//   ....[1]....
        /*01c4*/ 	.word	0x000042c0


	//----- nvinfo : EIATTR_MAX_THREADS
	.align		4
.L_411:
        /*01c8*/ 	.byte	0x04, 0x05
        /*01ca*/ 	.short	(.L_413 - .L_412)
.L_412:
        /*01cc*/ 	.word	0x00000140
        /*01d0*/ 	.word	0x00000001
        /*01d4*/ 	.word	0x00000001


	//----- nvinfo : EIATTR_CRS_STACK_SIZE
	.align		4
.L_413:
        /*01d8*/ 	.byte	0x04, 0x1e
        /*01da*/ 	.short	(.L_415 - .L_414)
.L_414:
        /*01dc*/ 	.word	0x00000000


	//----- nvinfo : EIATTR_CBANK_PARAM_SIZE
	.align		4
.L_415:
        /*01e0*/ 	.byte	0x03, 0x19
        /*01e2*/ 	.short	0x0060


	//----- nvinfo : EIATTR_PARAM_CBANK
	.align		4
        /*01e4*/ 	.byte	0x04, 0x0a
        /*01e6*/ 	.short	(.L_417 - .L_416)
	.align		4
.L_416:
        /*01e8*/ 	.word	index@(.nv.constant0._ZN13group_norm_v218gn_bwd_cuda_kernelI13__nv_bfloat16Li320ELi1ELi32ELi10ELi4096ELb0ELb1ELi32ELi320ELi320ELi4ELb1ELi1ELb0ELb0ELNS_15WgradSyncMethodE3ENS_16CompileConditionILi1000EEEEEvPT_S6_S6_PKS5_S8_S8_S8_PKfflPfPj)
        /*01ec*/ 	.short	0x0380
        /*01ee*/ 	.short	0x0060


	//----- nvinfo : EIATTR_SW_WAR
	.align		4
.L_417:
        /*01f0*/ 	.byte	0x04, 0x36
        /*01f2*/ 	.short	(.L_419 - .L_418)
.L_418:
        /*01f4*/ 	.word	0x00000008
.L_419:


//--------------------- .nv.info._ZN13group_norm_v218gn_bwd_cuda_kernelI13__nv_bfloat16Li320ELi1ELi32ELi10ELi4096ELb0ELb1ELi64ELi320ELi320ELi4ELb1ELi2ELb0ELb0ELNS_15WgradSyncMethodE3ENS_16CompileConditionILi1000EEEEEvPT_S6_S6_PKS5_S8_S8_S8_PKfflPfPj --------------------------
	.section	.nv.info._ZN13group_norm_v218gn_bwd_cuda_kernelI13__nv_bfloat16Li320ELi1ELi32ELi10ELi4096ELb0ELb1ELi64ELi320ELi320ELi4ELb1ELi2ELb0ELb0ELNS_15WgradSyncMethodE3ENS_16CompileConditionILi1000EEEEEvPT_S6_S6_PKS5_S8_S8_S8_PKfflPfPj,"",@"SHT_CUDA_INFO"
	.sectionflags	@""
	.align	4


	//----- nvinfo : EIATTR_CUDA_API_VERSION
	.align		4
        /*0000*/ 	.byte	0x04, 0x37
        /*0002*/ 	.short	(.L_421 - .L_420)
.L_420:
        /*0004*/ 	.word	0x00000082


	//----- nvinfo : EIATTR_KPARAM_INFO
	.align		4
.L_421:
        /*0008*/ 	.byte	0x04, 0x17
        /*000a*/ 	.short	(.L_423 - .L_422)
.L_422:
        /*000c*/ 	.word	0x00000000
        /*0010*/ 	.short	0x000b
        /*0012*/ 	.short	0x0058
        /*0014*/ 	.byte	0x00, 0xf5, 0x21, 0x00


	//----- nvinfo : EIATTR_KPARAM_INFO
	.align		4
.L_423:
        /*0018*/ 	.byte	0x04, 0x17
        /*001a*/ 	.short	(.L_425 - .L_424)
.L_424:
        /*001c*/ 	.word	0x00000000
        /*0020*/ 	.short	0x000a
        /*0022*/ 	.short	0x0050
        /*0024*/ 	.byte	0x00, 0xf5, 0x21, 0x00


	//----- nvinfo : EIATTR_KPARAM_INFO
	.align		4
.L_425:
        /*0028*/ 	.byte	0x04, 0x17
        /*002a*/ 	.short	(.L_427 - .L_426)
.L_426:
        /*002c*/ 	.word	0x00000000
        /*0030*/ 	.short	0x0009
        /*0032*/ 	.short	0x0048
        /*0034*/ 	.byte	0x00, 0xf0, 0x21, 0x00


	//----- nvinfo : EIATTR_KPARAM_INFO
	.align		4
.L_427:
        /*0038*/ 	.byte	0x04, 0x17
        /*003a*/ 	.short	(.L_429 - .L_428)
.L_428:
        /*003c*/ 	.word	0x00000000
        /*0040*/ 	.short	0x0008
        /*0042*/ 	.short	0x0040
        /*0044*/ 	.byte	0x00, 0xf0, 0x11, 0x00


	//----- nvinfo : EIATTR_KPARAM_INFO
	.align		4
.L_429:
        /*0048*/ 	.byte	0x04, 0x17
        /*004a*/ 	.short	(.L_431 - .L_430)
.L_430:
        /*004c*/ 	.word	0x00000000
        /*0050*/ 	.short	0x0007
        /*0052*/ 	.short	0x0038
        /*0054*/ 	.byte	0x00, 0xf5, 0x21, 0x00


	//----- nvinfo : EIATTR_KPARAM_INFO
	.align		4
.L_431:
        /*0058*/ 	.byte	0x04, 0x17
        /*005a*/ 	.short	(.L_433 - .L_432)
.L_432:
        /*005c*/ 	.word	0x00000000
        /*0060*/ 	.short	0x0006
        /*0062*/ 	.short	0x0030
        /*0064*/ 	.byte	0x00, 0xf5, 0x21, 0x00


	//----- nvinfo : EIATTR_KPARAM_INFO
	.align		4
.L_433:
        /*0068*/ 	.byte	0x04, 0x17
        /*006a*/ 	.short	(.L_435 - .L_434)
.L_434:
        /*006c*/ 	.word	0x00000000
        /*0070*/ 	.short	0x0005
        /*0072*/ 	.short	0x0028
        /*0074*/ 	.byte	0x00, 0xf5, 0x21, 0x00


	//----- nvinfo : EIATTR_KPARAM_INFO
	.align		4
.L_435:
        /*0078*/ 	.byte	0x04, 0x17
        /*007a*/ 	.short	(.L_437 - .L_436)
.L_436:
        /*007c*/ 	.word	0x00000000
        /*0080*/ 	.short	0x0004
        /*0082*/ 	.short	0x0020
        /*0084*/ 	.byte	0x00, 0xf5, 0x21, 0x00


	//----- nvinfo : EIATTR_KPARAM_INFO
	.align		4
.L_437:
        /*0088*/ 	.byte	0x04, 0x17
        /*008a*/ 	.short	(.L_439 - .L_438)
.L_438:
        /*008c*/ 	.word	0x00000000
        /*0090*/ 	.short	0x0003
        /*0092*/ 	.short	0x0018
        /*0094*/ 	.byte	0x00, 0xf5, 0x21, 0x00


	//----- nvinfo : EIATTR_KPARAM_INFO
	.align		4
.L_439:
        /*0098*/ 	.byte	0x04, 0x17
        /*009a*/ 	.short	(.L_441 - .L_440)
.L_440:
        /*009c*/ 	.word	0x00000000
        /*00a0*/ 	.short	0x0002
        /*00a2*/ 	.short	0x0010
        /*00a4*/ 	.byte	0x00, 0xf5, 0x21, 0x00


	//----- nvinfo : EIATTR_KPARAM_INFO
	.align		4
.L_441:
        /*00a8*/ 	.byte	0x04, 0x17
        /*00aa*/ 	.short	(.L_443 - .L_442)
.L_442:
        /*00ac*/ 	.word	0x00000000
        /*00b0*/ 	.short	0x0001
        /*00b2*/ 	.short	0x0008
        /*00b4*/ 	.byte	0x00, 0xf5, 0x21, 0x00


	//----- nvinfo : EIATTR_KPARAM_INFO
	.align		4
.L_443:
        /*00b8*/ 	.byte	0x04, 0x17
        /*00ba*/ 	.short	(.L_445 - .L_444)
.L_444:
        /*00bc*/ 	.word	0x00000000
        /*00c0*/ 	.short	0x0000
        /*00c2*/ 	.short	0x0000
        /*00c4*/ 	.byte	0x00, 0xf5, 0x21, 0x00


	//----- nvinfo : EIATTR_SPARSE_MMA_MASK
	.align		4
.L_445:
        /*00c8*/ 	.byte	0x03, 0x50
        /*00ca*/ 	.short	0x0000


	//----- nvinfo : EIATTR_MAXREG_COUNT
	.align		4
        /*00cc*/ 	.byte	0x03, 0x1b
        /*00ce*/ 	.short	0x00a8


	//----- nvinfo : EIATTR_NUM_BARRIERS
	.align		4
        /*00d0*/ 	.byte	0x02, 0x4c
        /*00d2*/ 	.byte	0x01
	.zero		1


	//----- nvinfo : EIATTR_MERCURY_ISA_VERSION
	.align		4
        /*00d4*/ 	.byte	0x03, 0x5f
        /*00d6*/ 	.short	0x0101


	//----- nvinfo : EIATTR_INT_WARP_WIDE_INSTR_OFFSETS
	.align		4
        /*00d8*/ 	.byte	0x04, 0x31
        /*00da*/ 	.short	(.L_447 - .L_446)


	//   ....[0]....
.L_446:
        /*00dc*/ 	.word	0x00003940


	//----- nvinfo : EIATTR_COOP_GROUP_MASK_REGIDS
	.align		4
.L_447:
        /*00e0*/ 	.byte	0x04, 0x29
        /*00e2*/ 	.short	(.L_449 - .L_448)


	//   ....[0]....
.L_448:
        /*00e4*/ 	.word	0xffffffff


	//   ....[1]....
        /*00e8*/ 	.word	0xffffffff


	//   ....[2]....
        /*00ec*/ 	.word	0xffffffff


	//   ....[3]....
        /*00f0*/ 	.word	0xffffffff


	//   ....[4]....
        /*00f4*/ 	.word	0xffffffff


	//   ....[5]....
        /*00f8*/ 	.word	0xffffffff


	//   ....[6]....
        /*00fc*/ 	.word	0xffffffff


	//   ....[7]....
        /*0100*/ 	.word	0xffffffff


	//   ....[8]....
        /*0104*/ 	.word	0xffffffff


	//   ....[9]....
        /*0108*/ 	.word	0xffffffff


	//   ....[10]....
        /*010c*/ 	.word	0x05000017


	//   ....[11]....
        /*0110*/ 	.word	0x05000016


	//   ....[12]....
        /*0114*/ 	.word	0x05000018


	//   ....[13]....
        /*0118*/ 	.word	0x05000019


	//   ....[14]....
        /*011c*/ 	.word	0x0500001b


	//   ....[15]....
        /*0120*/ 	.word	0x0500001a


	//   ....[16]....
        /*0124*/ 	.word	0x0500001c


	//   ....[17]....
        /*0128*/ 	.word	0x05000009


	//   ....[18]....
        /*012c*/ 	.word	0x05000018


	//   ....[19]....
        /*0130*/ 	.word	0x05000018


	//   ....[20]....
        /*0134*/ 	.word	0x05000018


	//   ....[21]....
        /*0138*/ 	.word	0x05000018


	//   ....[22]....
        /*013c*/ 	.word	0x05000018


	//   ....[23]....
        /*0140*/ 	.word	0x05000018


	//   ....[24]....
        /*0144*/ 	.word	0x05000018


	//   ....[25]....
        /*0148*/ 	.word	0x05000018


	//----- nvinfo : EIATTR_COOP_GROUP_INSTR_OFFSETS
	.align		4
.L_449:
        /*014c*/ 	.byte	0x04, 0x28
        /*014e*/ 	.short	(.L_451 - .L_450)


	//   ....[0]....
.L_450:
        /*0150*/ 	.word	0x00003910


	//   ....[1]....
        /*0154*/ 	.word	0x00003930


	//   ....[2]....
        /*0158*/ 	.word	0x00003980


	//   ....[3]....
        /*015c*/ 	.word	0x00003990


	//   ....[4]....
        /*0160*/ 	.word	0x000040a0


	//   ....[5]....
        /*0164*/ 	.word	0x000040e0


	//   ....[6]....
        /*0168*/ 	.word	0x00004150


	//   ....[7]....
        /*016c*/ 	.word	0x00004160


	//   ....[8]....
        /*0170*/ 	.word	0x00004190


	//   ....[9]....
        /*0174*/ 	.word	0x000041a0


	//   ....[10]....
        /*0178*/ 	.word	0x00005d80


	//   ....[11]....
        /*017c*/ 	.word	0x00005db0


	//   ....[12]....
        /*0180*/ 	.word	0x00005e00


	//   ....[13]....
        /*0184*/ 	.word	0x00005e20


	//   ....[14]....
        /*0188*/ 	.word	0x00005e50


	//   ....[15]....
        /*018c*/ 	.word	0x00005e60


	//   ....[16]....
        /*0190*/ 	.word	0x00005e90


	//   ....[17]....
        /*0194*/ 	.word	0x00005ea0


	//   ....[18]....
        /*0198*/ 	.word	0x00006070


	//   ....[19]....
        /*019c*/ 	.word	0x00006100


	//   ....[20]....
        /*01a0*/ 	.word	0x00006170


	//   ....[21]....
        /*01a4*/ 	.word	0x000061d0


	//   ....[22]....
        /*01a8*/ 	.word	0x00006240


	//   ....[23]....
        /*01ac*/ 	.word	0x000062a0


	//   ....[24]....
        /*01b0*/ 	.word	0x00006310


	//   ....[25]....
        /*01b4*/ 	.word	0x00006370


	//----- nvinfo : EIATTR_VRC_CTA_INIT_COUNT
	.align		4
.L_451:
        /*01b8*/ 	.byte	0x02, 0x4a
	.zero		1
	.zero		1


	//----- nvinfo : EIATTR_EXIT_INSTR_OFFSETS
	.align		4
        /*01bc*/ 	.byte	0x04, 0x1c
        /*01be*/ 	.short	(.L_453 - .L_452)


	//   ....[0]....
.L_452:
        /*01c0*/ 	.word	0x000051d0


	//   ....[1]....
        /*01c4*/ 	.word	0x00006000


	//----- nvinfo : EIATTR_MAX_THREADS
	.align		4
.L_453:
        /*01c8*/ 	.byte	0x04, 0x05
        /*01ca*/ 	.short	(.L_455 - .L_454)
.L_454:
        /*01cc*/ 	.word	0x00000140
        /*01d0*/ 	.word	0x00000001
        /*01d4*/ 	.word	0x00000001


	//----- nvinfo : EIATTR_CRS_STACK_SIZE
	.align		4
.L_455:
        /*01d8*/ 	.byte	0x04, 0x1e
        /*01da*/ 	.short	(.L_457 - .L_456)
.L_456:
        /*01dc*/ 	.word	0x00000000


	//----- nvinfo : EIATTR_CBANK_PARAM_SIZE
	.align		4
.L_457:
        /*01e0*/ 	.byte	0x03, 0x19
        /*01e2*/ 	.short	0x0060


	//----- nvinfo : EIATTR_PARAM_CBANK
	.align		4
        /*01e4*/ 	.byte	0x04, 0x0a
        /*01e6*/ 	.short	(.L_459 - .L_458)
	.align		4
.L_458:
        /*01e8*/ 	.word	index@(.nv.constant0._ZN13group_norm_v218gn_bwd_cuda_kernelI13__nv_bfloat16Li320ELi1ELi32ELi10ELi4096ELb0ELb1ELi64ELi320ELi320ELi4ELb1ELi2ELb0ELb0ELNS_15WgradSyncMethodE3ENS_16CompileConditionILi1000EEEEEvPT_S6_S6_PKS5_S8_S8_S8_PKfflPfPj)
        /*01ec*/ 	.short	0x0380
        /*01ee*/ 	.short	0x0060


	//----- nvinfo : EIATTR_SW_WAR
	.align		4
.L_459:
        /*01f0*/ 	.byte	0x04, 0x36
        /*01f2*/ 	.short	(.L_461 - .L_460)
.L_460:
        /*01f4*/ 	.word	0x00000008
.L_461:


//--------------------- .nv.info._ZN13group_norm_v218gn_bwd_cuda_kernelI13__nv_bfloat16Li320ELi2ELi32ELi10ELi4096ELb0ELb1ELi32ELi320ELi320ELi4ELb1ELi2ELb0ELb0ELNS_15WgradSyncMethodE3ENS_16CompileConditionILi1000EEEEEvPT_S6_S6_PKS5_S8_S8_S8_PKfflPfPj --------------------------
	.section	.nv.info._ZN13group_norm_v218gn_bwd_cuda_kernelI13__nv_bfloat16Li320ELi2ELi32ELi10ELi4096ELb0ELb1ELi32ELi320ELi320ELi4ELb1ELi2ELb0ELb0ELNS_15WgradSyncMethodE3ENS_16CompileConditionILi1000EEEEEvPT_S6_S6_PKS5_S8_S8_S8_PKfflPfPj,"",@"SHT_CUDA_INFO"
	.sectionflags	@""
	.align	4


	//----- nvinfo : EIATTR_CUDA_API_VERSION
	.align		4
        /*0000*/ 	.byte	0x04, 0x37
        /*0002*/ 	.short	(.L_463 - .L_462)
.L_462:
        /*0004*/ 	.word	0x00000082


	//----- nvinfo : EIATTR_KPARAM_INFO
	.align		4
.L_463:
        /*0008*/ 	.byte	0x04, 0x17
        /*000a*/ 	.short	(.L_465 - .L_464)
.L_464:
        /*000c*/ 	.word	0x00000000
        /*0010*/ 	.short	0x000b
        /*0012*/ 	.short	0x0058
        /*0014*/ 	.byte	0x00, 0xf5, 0x21, 0x00


	//----- nvinfo : EIATTR_KPARAM_INFO
	.align		4
.L_465:
        /*0018*/ 	.byte	0x04, 0x17
        /*001a*/ 	.short	(.L_467 - .L_466)
.L_466:
        /*001c*/ 	.word	0x00000000
        /*0020*/ 	.short	0x000a
        /*0022*/ 	.short	0x0050
        /*0024*/ 	.byte	0x00, 0xf5, 0x21, 0x00


	//----- nvinfo : EIATTR_KPARAM_INFO
	.align		4
.L_467:
        /*0028*/ 	.byte	0x04, 0x17
        /*002a*/ 	.short	(.L_469 - .L_468)
.L_468:
        /*002c*/ 	.word	0x00000000
        /*0030*/ 	.short	0x0009
        /*0032*/ 	.short	0x0048
        /*0034*/ 	.byte	0x00, 0xf0, 0x21, 0x00


	//----- nvinfo : EIATTR_KPARAM_INFO
	.align		4
.L_469:
        /*0038*/ 	.byte	0x04, 0x17
        /*003a*/ 	.short	(.L_471 - .L_470)
.L_470:
        /*003c*/ 	.word	0x00000000
        /*0040*/ 	.short	0x0008
        /*0042*/ 	.short	0x0040
        /*0044*/ 	.byte	0x00, 0xf0, 0x11, 0x00


	//----- nvinfo : EIATTR_KPARAM_INFO
	.align		4
.L_471:
        /*0048*/ 	.byte	0x04, 0x17
        /*004a*/ 	.short	(.L_473 - .L_472)
.L_472:
        /*004c*/ 	.word	0x00000000
        /*0050*/ 	.short	0x0007
        /*0052*/ 	.short	0x0038
        /*0054*/ 	.byte	0x00, 0xf5, 0x21, 0x00


	//----- nvinfo : EIATTR_KPARAM_INFO
	.align		4
.L_473:
        /*0058*/ 	.byte	0x04, 0x17
        /*005a*/ 	.short	(.L_475 - .L_474)
.L_474:
        /*005c*/ 	.word	0x00000000
        /*0060*/ 	.short	0x0006
        /*0062*/ 	.short	0x0030
        /*0064*/ 	.byte	0x00, 0xf5, 0x21, 0x00


	//----- nvinfo : EIATTR_KPARAM_INFO
	.align		4
.L_475:
        /*0068*/ 	.byte	0x04, 0x17
        /*006a*/ 	.short	(.L_477 - .L_476)
.L_476:
        /*006c*/ 	.word	0x00000000
        /*0070*/ 	.short	0x0005
        /*0072*/ 	.short	0x0028
        /*0074*/ 	.byte	0x00, 0xf5, 0x21, 0x00


	//----- nvinfo : EIATTR_KPARAM_INFO
	.align		4
.L_477:
        /*0078*/ 	.byte	0x04, 0x17
        /*007a*/ 	.short	(.L_479 - .L_478)
.L_478:
        /*007c*/ 	.word	0x00000000
        /*0080*/ 	.short	0x0004
        /*0082*/ 	.short	0x0020
        /*0084*/ 	.byte	0x00, 0xf5, 0x21, 0x00


	//----- nvinfo : EIATTR_KPARAM_INFO
	.align		4
.L_479:
        /*0088*/ 	.byte	0x04, 0x17
        /*008a*/ 	.short	(.L_481 - .L_480)
.L_480:
        /*008c*/ 	.word	0x00000000
        /*0090*/ 	.short	0x0003
        /*0092*/ 	.short	0x0018
        /*0094*/ 	.byte	0x00, 0xf5, 0x21, 0x00


	//----- nvinfo : EIATTR_KPARAM_INFO
	.align		4
.L_481:
        /*0098*/ 	.byte	0x04, 0x17
        /*009a*/ 	.short	(.L_483 - .L_482)
.L_482:
        /*009c*/ 	.word	0x00000000
        /*00a0*/ 	.short	0x0002
        /*00a2*/ 	.short	0x0010
        /*00a4*/ 	.byte	0x00, 0xf5, 0x21, 0x00


	//----- nvinfo : EIATTR_KPARAM_INFO
	.align		4
.L_483:
        /*00a8*/ 	.byte	0x04, 0x17
        /*00aa*/ 	.short	(.L_485 - .L_484)
.L_484:
        /*00ac*/ 	.word	0x00000000
        /*00b0*/ 	.short	0x0001
        /*00b2*/ 	.short	0x0008
        /*00b4*/ 	.byte	0x00, 0xf5, 0x21, 0x00


	//----- nvinfo : EIATTR_KPARAM_INFO
	.align		4
.L_485:
        /*00b8*/ 	.byte	0x04, 0x17
        /*00ba*/ 	.short	(.L_487 - .L_486)
.L_486:
        /*00bc*/ 	.word	0x00000000
        /*00c0*/ 	.short	0x0000
        /*00c2*/ 	.short	0x0000
        /*00c4*/ 	.byte	0x00, 0xf5, 0x21, 0x00


	//----- nvinfo : EIATTR_SPARSE_MMA_MASK
	.align		4
.L_487:
        /*00c8*/ 	.byte	0x03, 0x50
        /*00ca*/ 	.short	0x0000


	//----- nvinfo : EIATTR_MAXREG_COUNT
	.align		4
        /*00cc*/ 	.byte	0x03, 0x1b
        /*00ce*/ 	.short	0x0060


	//----- nvinfo : EIATTR_NUM_BARRIERS
	.align		4
        /*00d0*/ 	.byte	0x02, 0x4c
        /*00d2*/ 	.byte	0x01
	.zero		1


	//----- nvinfo : EIATTR_ANNOTATIONS
	.align		4
        /*00d4*/ 	.byte	0x04, 0x55
        /*00d6*/ 	.short	(.L_489 - .L_488)


	//   ....[0]....
.L_488:
        /*00d8*/ 	.word	0x00000001
        /*00dc*/ 	.byte	0x50, 0x03, 0x00, 0x00, 0x01, 0x00, 0x00, 0x00, 0xa0, 0x04, 0x00, 0x00, 0x01, 0x00, 0x00, 0x00
        /*00ec*/ 	.byte	0xb0, 0x04, 0x00, 0x00, 0x01, 0x00, 0x00, 0x00, 0xc0, 0x04, 0x00, 0x00, 0x01, 0x00, 0x00, 0x00
        /*00fc*/ 	.byte	0x30, 0x05, 0x00, 0x00, 0x01, 0x00, 0x00, 0x00, 0x50, 0x05, 0x00, 0x00, 0x01, 0x00, 0x00, 0x00
        /*010c*/ 	.byte	0x80, 0x05, 0x00, 0x00, 0x01, 0x00, 0x00, 0x00, 0x00, 0x06, 0x00, 0x00, 0x01, 0x00, 0x00, 0x00
        /*011c*/ 	.byte	0x60, 0x29, 0x00, 0x00, 0x01, 0x00, 0x00, 0x00, 0x10, 0x2e, 0x00, 0x00, 0x01, 0x00, 0x00, 0x00
        /*012c*/ 	.byte	0xf0, 0x2e, 0x00, 0x00, 0x01, 0x00, 0x00, 0x00, 0x00, 0x2f, 0x00, 0x00


	//----- nvinfo : EIATTR_MERCURY_ISA_VERSION
	.align		4
.L_489:
        /*0138*/ 	.byte	0x03, 0x5f
        /*013a*/ 	.short	0x0101


	//----- nvinfo : EIATTR_COOP_GROUP_MASK_REGIDS
	.align		4
        /*013c*/ 	.byte	0x04, 0x29
        /*013e*/ 	.short	(.L_491 - .L_490)


	//   ....[0]....
.L_490:
        /*0140*/ 	.word	0xffffffff


	//   ....[1]....
        /*0144*/ 	.word	0xffffffff


	//   ....[2]....
        /*0148*/ 	.word	0xffffffff


	//   ....[3]....
        /*014c*/ 	.word	0xffffffff


	//   ....[4]....
        /*0150*/ 	.word	0xffffffff


	//   ....[5]....
        /*0154*/ 	.word	0xffffffff


	//   ....[6]....
        /*0158*/ 	.word	0xffffffff


	//   ....[7]....
        /*015c*/ 	.word	0xffffffff


	//   ....[8]....
        /*0160*/ 	.word	0xffffffff


	//   ....[9]....
        /*0164*/ 	.word	0xffffffff


	//   ....[10]....
        /*0168*/ 	.word	0x05000019


	//   ....[11]....
        /*016c*/ 	.word	0x0500001b


	//   ....[12]....
        /*0170*/ 	.word	0x05000018


	//   ....[13]....
        /*0174*/ 	.word	0x0500001a


	//   ....[14]....
        /*0178*/ 	.word	0x0500001d


	//   ....[15]....
        /*017c*/ 	.word	0x0500001f


	//   ....[16]....
        /*0180*/ 	.word	0x0500001c


	//   ....[17]....
        /*0184*/ 	.word	0x05000012


	//   ....[18]....
        /*0188*/ 	.word	0x05000018


	//   ....[19]....
        /*018c*/ 	.word	0x05000018


	//   ....[20]....
        /*0190*/ 	.word	0x05000018


	//   ....[21]....
        /*0194*/ 	.word	0x05000018


	//   ....[22]....
        /*0198*/ 	.word	0x05000018


	//   ....[23]....
        /*019c*/ 	.word	0x05000018


	//   ....[24]....
        /*01a0*/ 	.word	0x05000018


	//   ....[25]....
        /*01a4*/ 	.word	0x05000018


	//----- nvinfo : EIATTR_COOP_GROUP_INSTR_OFFSETS
	.align		4
.L_491:
        /*01a8*/ 	.byte	0x04, 0x28
        /*01aa*/ 	.short	(.L_493 - .L_492)


	//   ....[0]....
.L_492:
        /*01ac*/ 	.word	0x00002450


	//   ....[1]....
        /*01b0*/ 	.word	0x00002470


	//   ....[2]....
        /*01b4*/ 	.word	0x000024b0


	//   ....[3]....
        /*01b8*/ 	.word	0x000024c0


	//   ....[4]....
        /*01bc*/ 	.word	0x00002f40


	//   ....[5]....
        /*01c0*/ 	.word	0x00002f60


	//   ....[6]....
        /*01c4*/ 	.word	0x00002fc0


	//   ....[7]....
        /*01c8*/ 	.word	0x00002ff0


	//   ....[8]....
        /*01cc*/ 	.word	0x00003010


	//   ....[9]....
        /*01d0*/ 	.word	0x00003020


	//   ....[10]....
        /*01d4*/ 	.word	0x00004380


	//   ....[11]....
        /*01d8*/ 	.word	0x000043b0


	//   ....[12]....
        /*01dc*/ 	.word	0x00004400


	//   ....[13]....
        /*01e0*/ 	.word	0x00004420


	//   ....[14]....
        /*01e4*/ 	.word	0x00004450


	//   ....[15]....
        /*01e8*/ 	.word	0x00004460


	//   ....[16]....
        /*01ec*/ 	.word	0x00004490


	//   ....[17]....
        /*01f0*/ 	.word	0x000044a0


	//   ....[18]....
        /*01f4*/ 	.word	0x00004660


	//   ....[19]....
        /*01f8*/ 	.word	0x000046f0


	//   ....[20]....
        /*01fc*/ 	.word	0x00004760


	//   ....[21]....
        /*0200*/ 	.word	0x000047c0


	//   ....[22]....
        /*0204*/ 	.word	0x00004830


	//   ....[23]....
        /*0208*/ 	.word	0x00004890


	//   ....[24]....
        /*020c*/ 	.word	0x00004900


	//   ....[25]....
        /*0210*/ 	.word	0x00004960


	//----- nvinfo : EIATTR_VRC_CTA_INIT_COUNT
	.align		4
.L_493:
        /*0214*/ 	.byte	0x02, 0x4a
	.zero		1
	.zero		1


	//----- nvinfo : EIATTR_EXIT_INSTR_OFFSETS
	.align		4
        /*0218*/ 	.byte	0x04, 0x1c
        /*021a*/ 	.short	(.L_495 - .L_494)


	//   ....[0]....
.L_494:
        /*021c*/ 	.word	0x000038e0


	//   ....[1]....
        /*0220*/ 	.word	0x000045f0


	//----- nvinfo : EIATTR_MAX_THREADS
	.align		4
.L_495:
        /*0224*/ 	.byte	0x04, 0x05
        /*0226*/ 	.short	(.L_497 - .L_496)
.L_496:
        /*0228*/ 	.word	0x00000140
        /*022c*/ 	.word	0x00000001
        /*0230*/ 	.word	0x00000001


	//----- nvinfo : EIATTR_CRS_STACK_SIZE
	.align		4
.L_497:
        /*0234*/ 	.byte	0x04, 0x1e
        /*0236*/ 	.short	(.L_499 - .L_498)
.L_498:
        /*0238*/ 	.word	0x00000000


	//----- nvinfo : EIATTR_CBANK_PARAM_SIZE
	.align		4
.L_499:
        /*023c*/ 	.byte	0x03, 0x19
        /*023e*/ 	.short	0x0060


	//----- nvinfo : EIATTR_PARAM_CBANK
	.align		4
        /*0240*/ 	.byte	0x04, 0x0a
        /*0242*/ 	.short	(.L_501 - .L_500)
	.align		4
.L_500:
        /*0244*/ 	.word	index@(.nv.constant0._ZN13group_norm_v218gn_bwd_cuda_kernelI13__nv_bfloat16Li320ELi2ELi32ELi10ELi4096ELb0ELb1ELi32ELi320ELi320ELi4ELb1ELi2ELb0ELb0ELNS_15WgradSyncMethodE3ENS_16CompileConditionILi1000EEEEEvPT_S6_S6_PKS5_S8_S8_S8_PKfflPfPj)
        /*0248*/ 	.short	0x0380
        /*024a*/ 	.short	0x0060


	//----- nvinfo : EIATTR_SW_WAR
	.align		4
.L_501:
        /*024c*/ 	.byte	0x04, 0x36
        /*024e*/ 	.short	(.L_503 - .L_502)
.L_502:
        /*0250*/ 	.word	0x00000008
.L_503:


//--------------------- .nv.info._ZN13group_norm_v218gn_bwd_cuda_kernelI13__nv_bfloat16Li320ELi3ELi32ELi10ELi4096ELb0ELb1ELi32ELi320ELi320ELi4ELb1ELi2ELb0ELb0ELNS_15WgradSyncMethodE3ENS_16CompileConditionILi1000EEEEEvPT_S6_S6_PKS5_S8_S8_S8_PKfflPfPj --------------------------
	.section	.nv.info._ZN13group_norm_v218gn_bwd_cuda_kernelI13__nv_bfloat16Li320ELi3ELi32ELi10ELi4096ELb0ELb1ELi32ELi320ELi320ELi4ELb1ELi2ELb0ELb0ELNS_15WgradSyncMethodE3ENS_16CompileConditionILi1000EEEEEvPT_S6_S6_PKS5_S8_S8_S8_PKfflPfPj,"",@"SHT_CUDA_INFO"
	.sectionflags	@""
	.align	4


	//----- nvinfo : EIATTR_CUDA_API_VERSION
	.align		4
        /*0000*/ 	.byte	0x04, 0x37
        /*0002*/ 	.short	(.L_505 - .L_504)
.L_504:
        /*0004*/ 	.word	0x00000082


	//----- nvinfo : EIATTR_KPARAM_INFO
	.align		4
.L_505:
        /*0008*/ 	.byte	0x04, 0x17
        /*000a*/ 	.short	(.L_507 - .L_506)
.L_506:
        /*000c*/ 	.word	0x00000000
        /*0010*/ 	.short	0x000b
        /*0012*/ 	.short	0x0058
        /*0014*/ 	.byte	0x00, 0xf5, 0x21, 0x00


	//----- nvinfo : EIATTR_KPARAM_INFO
	.align		4
.L_507:
        /*0018*/ 	.byte	0x04, 0x17
        /*001a*/ 	.short	(.L_509 - .L_508)
.L_508:
        /*001c*/ 	.word	0x00000000
        /*0020*/ 	.short	0x000a
        /*0022*/ 	.short	0x0050
        /*0024*/ 	.byte	0x00, 0xf5, 0x21, 0x00


	//----- nvinfo : EIATTR_KPARAM_INFO
	.align		4
.L_509:
        /*0028*/ 	.byte	0x04, 0x17
        /*002a*/ 	.short	(.L_511 - .L_510)
.L_510:
        /*002c*/ 	.word	0x00000000
        /*0030*/ 	.short	0x0009
        /*0032*/ 	.short	0x0048
        /*0034*/ 	.byte	0x00, 0xf0, 0x21, 0x00


	//----- nvinfo : EIATTR_KPARAM_INFO
	.align		4
.L_511:
        /*0038*/ 	.byte	0x04, 0x17
        /*003a*/ 	.short	(.L_513 - .L_512)
.L_512:
        /*003c*/ 	.word	0x00000000
        /*0040*/ 	.short	0x0008
        /*0042*/ 	.short	0x0040
        /*0044*/ 	.byte	0x00, 0xf0, 0x11, 0x00


	//----- nvinfo : EIATTR_KPARAM_INFO
	.align		4
.L_513:
        /*0048*/ 	.byte	0x04, 0x17
        /*004a*/ 	.short	(.L_515 - .L_514)
.L_514:
        /*004c*/ 	.word	0x00000000
        /*0050*/ 	.short	0x0007
        /*0052*/ 	.short	0x0038
        /*0054*/ 	.byte	0x00, 0xf5, 0x21, 0x00


	//----- nvinfo : EIATTR_KPARAM_INFO
	.align		4
.L_515:
        /*0058*/ 	.byte	0x04, 0x17
        /*005a*/ 	.short	(.L_517 - .L_516)
.L_516:
        /*005c*/ 	.word	0x00000000
        /*0060*/ 	.short	0x0006
        /*0062*/ 	.short	0x0030
        /*0064*/ 	.byte	0x00, 0xf5, 0x21, 0x00


	//----- nvinfo : EIATTR_KPARAM_INFO
	.align		4
.L_517:
        /*0068*/ 	.byte	0x04, 0x17
        /*006a*/ 	.short	(.L_519 - .L_518)
.L_518:
        /*006c*/ 	.word	0x00000000
        /*0070*/ 	.short	0x0005
        /*0072*/ 	.short	0x0028
        /*0074*/ 	.byte	0x00, 0xf5, 0x21, 0x00


	//----- nvinfo : EIATTR_KPARAM_INFO
	.align		4
.L_519:
        /*0078*/ 	.byte	0x04, 0x17
        /*007a*/ 	.short	(.L_521 - .L_520)
.L_520:
        /*007c*/ 	.word	0x00000000
        /*0080*/ 	.short	0x0004
        /*0082*/ 	.short	0x0020
        /*0084*/ 	.byte	0x00, 0xf5, 0x21, 0x00


	//----- nvinfo : EIATTR_KPARAM_INFO
	.align		4
.L_521:
        /*0088*/ 	.byte	0x04, 0x17
        /*008a*/ 	.short	(.L_523 - .L_522)
.L_522:
        /*008c*/ 	.word	0x00000000
        /*0090*/ 	.short	0x0003
        /*0092*/ 	.short	0x0018
        /*0094*/ 	.byte	0x00, 0xf5, 0x21, 0x00


	//----- nvinfo : EIATTR_KPARAM_INFO
	.align		4
.L_523:
        /*0098*/ 	.byte	0x04, 0x17
        /*009a*/ 	.short	(.L_525 - .L_524)
.L_524:
        /*009c*/ 	.word	0x00000000
        /*00a0*/ 	.short	0x0002
        /*00a2*/ 	.short	0x0010
        /*00a4*/ 	.byte	0x00, 0xf5, 0x21, 0x00


	//----- nvinfo : EIATTR_KPARAM_INFO
	.align		4
.L_525:
        /*00a8*/ 	.byte	0x04, 0x17
        /*00aa*/ 	.short	(.L_527 - .L_526)
.L_526:
        /*00ac*/ 	.word	0x00000000
        /*00b0*/ 	.short	0x0001
        /*00b2*/ 	.short	0x0008
        /*00b4*/ 	.byte	0x00, 0xf5, 0x21, 0x00


	//----- nvinfo : EIATTR_KPARAM_INFO
	.align		4
.L_527:
        /*00b8*/ 	.byte	0x04, 0x17
        /*00ba*/ 	.short	(.L_529 - .L_528)
.L_528:
        /*00bc*/ 	.word	0x00000000
        /*00c0*/ 	.short	0x0000
        /*00c2*/ 	.short	0x0000
        /*00c4*/ 	.byte	0x00, 0xf5, 0x21, 0x00


	//----- nvinfo : EIATTR_SPARSE_MMA_MASK
	.align		4
.L_529:
        /*00c8*/ 	.byte	0x03, 0x50
        /*00ca*/ 	.short	0x0000


	//----- nvinfo : EIATTR_MAXREG_COUNT
	.align		4
        /*00cc*/ 	.byte	0x03, 0x1b
        /*00ce*/ 	.short	0x0040


	//----- nvinfo : EIATTR_NUM_BARRIERS
	.align		4
        /*00d0*/ 	.byte	0x02, 0x4c
        /*00d2*/ 	.byte	0x01
	.zero		1


	//----- nvinfo : EIATTR_ANNOTATIONS
	.align		4
        /*00d4*/ 	.byte	0x04, 0x55
        /*00d6*/ 	.short	(.L_531 - .L_530)


	//   ....[0]....
.L_530:
        /* <DEDUP_REMOVED lines=67> */


	//----- nvinfo : EIATTR_MERCURY_ISA_VERSION
	.align		4
.L_531:
        /*04f0*/ 	.byte	0x03, 0x5f
        /*04f2*/ 	.short	0x0101


	//----- nvinfo : EIATTR_COOP_GROUP_MASK_REGIDS
	.align		4
        /*04f4*/ 	.byte	0x04, 0x29
        /*04f6*/ 	.short	(.L_533 - .L_532)


	//   ....[0]....
.L_532:
        /*04f8*/ 	.word	0xffffffff


	//   ....[1]....
        /*04fc*/ 	.word	0xffffffff


	//   ....[2]....
        /*0500*/ 	.word	0xffffffff


	//   ....[3]....
        /*0504*/ 	.word	0xffffffff


	//   ....[4]....
        /*0508*/ 	.word	0xffffffff


	//   ....[5]....
        /*050c*/ 	.word	0xffffffff


	//   ....[6]....
        /*0510*/ 	.word	0xffffffff


	//   ....[7]....
        /*0514*/ 	.word	0xffffffff


	//   ....[8]....
        /*0518*/ 	.word	0xffffffff


	//   ....[9]....
        /*051c*/ 	.word	0xffffffff


	//   ....[10]....
        /*0520*/ 	.word	0x0500000f


	//   ....[11]....
        /*0524*/ 	.word	0x05000011


	//   ....[12]....
        /*0528*/ 	.word	0x05000010


	//   ....[13]....
        /*052c*/ 	.word	0x05000012


	//   ....[14]....
        /*0530*/ 	.word	0x05000013


	//   ....[15]....
        /*0534*/ 	.word	0x05000015


	//   ....[16]....
        /*0538*/ 	.word	0x05000014


	//   ....[17]....
        /*053c*/ 	.word	0x0500000a


	//   ....[18]....
        /*0540*/ 	.word	0x05000010


	//   ....[19]....
        /*0544*/ 	.word	0x05000010


	//   ....[20]....
        /*0548*/ 	.word	0x05000010


	//   ....[21]....
        /*054c*/ 	.word	0x05000010


	//   ....[22]....
        /*0550*/ 	.word	0x05000010


	//   ....[23]....
        /*0554*/ 	.word	0x05000010


	//   ....[24]....
        /*0558*/ 	.word	0x05000010


	//   ....[25]....
        /*055c*/ 	.word	0x05000010


	//----- nvinfo : EIATTR_COOP_GROUP_INSTR_OFFSETS
	.align		4
.L_533:
        /*0560*/ 	.byte	0x04, 0x28
        /*0562*/ 	.short	(.L_535 - .L_534)


	//   ....[0]....
.L_534:
        /*0564*/ 	.word	0x00002820


	//   ....[1]....
        /*0568*/ 	.word	0x00002840


	//   ....[2]....
        /*056c*/ 	.word	0x00002880


	//   ....[3]....
        /*0570*/ 	.word	0x00002890


	//   ....[4]....
        /*0574*/ 	.word	0x000033e0


	//   ....[5]....
        /*0578*/ 	.word	0x00003490


	//   ....[6]....
        /*057c*/ 	.word	0x00003520


	//   ....[7]....
        /*0580*/ 	.word	0x00003540


	//   ....[8]....
        /*0584*/ 	.word	0x00003560


	//   ....[9]....
        /*0588*/ 	.word	0x00003580


	//   ....[10]....
        /*058c*/ 	.word	0x00004b20


	//   ....[11]....
        /*0590*/ 	.word	0x00004b50


	//   ....[12]....
        /*0594*/ 	.word	0x00004ba0


	//   ....[13]....
        /*0598*/ 	.word	0x00004bc0


	//   ....[14]....
        /*059c*/ 	.word	0x00004bf0


	//   ....[15]....
        /*05a0*/ 	.word	0x00004c00


	//   ....[16]....
        /*05a4*/ 	.word	0x00004c30


	//   ....[17]....
        /*05a8*/ 	.word	0x00004c40


	//   ....[18]....
        /*05ac*/ 	.word	0x00004e00


	//   ....[19]....
        /*05b0*/ 	.word	0x00004e90


	//   ....[20]....
        /*05b4*/ 	.word	0x00004f00


	//   ....[21]....
        /*05b8*/ 	.word	0x00004f60


	//   ....[22]....
        /*05bc*/ 	.word	0x00004fd0


	//   ....[23]....
        /*05c0*/ 	.word	0x00005030


	//   ....[24]....
        /*05c4*/ 	.word	0x000050a0


	//   ....[25]....
        /*05c8*/ 	.word	0x00005100


	//----- nvinfo : EIATTR_VRC_CTA_INIT_COUNT
	.align		4
.L_535:
        /*05cc*/ 	.byte	0x02, 0x4a
	.zero		1
	.zero		1


	//----- nvinfo : EIATTR_EXIT_INSTR_OFFSETS
	.align		4
        /*05d0*/ 	.byte	0x04, 0x1c
        /*05d2*/ 	.short	(.L_537 - .L_536)


	//   ....[0]....
.L_536:
        /*05d4*/ 	.word	0x00004090


	//   ....[1]....
        /*05d8*/ 	.word	0x00004d90


	//----- nvinfo : EIATTR_MAX_THREADS
	.align		4
.L_537:
        /*05dc*/ 	.byte	0x04, 0x05
        /*05de*/ 	.short	(.L_539 - .L_538)
.L_538:
        /*05e0*/ 	.word	0x00000140
        /*05e4*/ 	.word	0x00000001
        /*05e8*/ 	.word	0x00000001


	//----- nvinfo : EIATTR_CRS_STACK_SIZE
	.align		4
.L_539:
        /*05ec*/ 	.byte	0x04, 0x1e
        /*05ee*/ 	.short	(.L_541 - .L_540)
.L_540:
        /*05f0*/ 	.word	0x00000000


	//----- nvinfo : EIATTR_CBANK_PARAM_SIZE
	.align		4
.L_541:
        /*05f4*/ 	.byte	0x03, 0x19
        /*05f6*/ 	.short	0x0060


	//----- nvinfo : EIATTR_PARAM_CBANK
	.align		4
        /*05f8*/ 	.byte	0x04, 0x0a
        /*05fa*/ 	.short	(.L_543 - .L_542)
	.align		4
.L_542:
        /*05fc*/ 	.word	index@(.nv.constant0._ZN13group_norm_v218gn_bwd_cuda_kernelI13__nv_bfloat16Li320ELi3ELi32ELi10ELi4096ELb0ELb1ELi32ELi320ELi320ELi4ELb1ELi2ELb0ELb0ELNS_15WgradSyncMethodE3ENS_16CompileConditionILi1000EEEEEvPT_S6_S6_PKS5_S8_S8_S8_PKfflPfPj)
        /*0600*/ 	.short	0x0380
        /*0602*/ 	.short	0x0060


	//----- nvinfo : EIATTR_SW_WAR
	.align		4
.L_543:
        /*0604*/ 	.byte	0x04, 0x36
        /*0606*/ 	.short	(.L_545 - .L_544)
.L_544:
        /*0608*/ 	.word	0x00000008
.L_545:


//--------------------- .nv.info._ZN13group_norm_v218gn_bwd_cuda_kernelI13__nv_bfloat16Li320ELi3ELi32ELi10ELi4096ELb0ELb1ELi32ELi320ELi320ELi4ELb1ELi3ELb0ELb0ELNS_15WgradSyncMethodE3ENS_16CompileConditionILi1000EEEEEvPT_S6_S6_PKS5_S8_S8_S8_PKfflPfPj --------------------------
	.section	.nv.info._ZN13group_norm_v218gn_bwd_cuda_kernelI13__nv_bfloat16Li320ELi3ELi32ELi10ELi4096ELb0ELb1ELi32ELi320ELi320ELi4ELb1ELi3ELb0ELb0ELNS_15WgradSyncMethodE3ENS_16CompileConditionILi1000EEEEEvPT_S6_S6_PKS5_S8_S8_S8_PKfflPfPj,"",@"SHT_CUDA_INFO"
	.sectionflags	@""
	.align	4


	//----- nvinfo : EIATTR_CUDA_API_VERSION
	.align		4
        /*0000*/ 	.byte	0x04, 0x37
        /*0002*/ 	.short	(.L_547 - .L_546)
.L_546:
        /*0004*/ 	.word	0x00000082


	//----- nvinfo : EIATTR_KPARAM_INFO
	.align		4
.L_547:
        /*0008*/ 	.byte	0x04, 0x17
        /*000a*/ 	.short	(.L_549 - .L_548)
.L_548:
        /*000c*/ 	.word	0x00000000
        /*0010*/ 	.short	0x000b
        /*0012*/ 	.short	0x0058
        /*0014*/ 	.byte	0x00, 0xf5, 0x21, 0x00


	//----- nvinfo : EIATTR_KPARAM_INFO
	.align		4
.L_549:
        /*0018*/ 	.byte	0x04, 0x17
        /*001a*/ 	.short	(.L_551 - .L_550)
.L_550:
        /*001c*/ 	.word	0x00000000
        /*0020*/ 	.short	0x000a
        /*0022*/ 	.short	0x0050
        /*0024*/ 	.byte	0x00, 0xf5, 0x21, 0x00


	//----- nvinfo : EIATTR_KPARAM_INFO
	.align		4
.L_551:
        /*0028*/ 	.byte	0x04, 0x17
        /*002a*/ 	.short	(.L_553 - .L_552)
.L_552:
        /*002c*/ 	.word	0x00000000
        /*0030*/ 	.short	0x0009
        /*0032*/ 	.short	0x0048
        /*0034*/ 	.byte	0x00, 0xf0, 0x21, 0x00


	//----- nvinfo : EIATTR_KPARAM_INFO
	.align		4
.L_553:
        /*0038*/ 	.byte	0x04, 0x17
        /*003a*/ 	.short	(.L_555 - .L_554)
.L_554:
        /*003c*/ 	.word	0x00000000
        /*0040*/ 	.short	0x0008
        /*0042*/ 	.short	0x0040
        /*0044*/ 	.byte	0x00, 0xf0, 0x11, 0x00


	//----- nvinfo : EIATTR_KPARAM_INFO
	.align		4
.L_555:
        /*0048*/ 	.byte	0x04, 0x17
        /*004a*/ 	.short	(.L_557 - .L_556)
.L_556:
        /*004c*/ 	.word	0x00000000
        /*0050*/ 	.short	0x0007
        /*0052*/ 	.short	0x0038
        /*0054*/ 	.byte	0x00, 0xf5, 0x21, 0x00


	//----- nvinfo : EIATTR_KPARAM_INFO
	.align		4
.L_557:
        /*0058*/ 	.byte	0x04, 0x17
        /*005a*/ 	.short	(.L_559 - .L_558)
.L_558:
        /*005c*/ 	.word	0x00000000
        /*0060*/ 	.short	0x0006
        /*0062*/ 	.short	0x0030
        /*0064*/ 	.byte	0x00, 0xf5, 0x21, 0x00


	//----- nvinfo : EIATTR_KPARAM_INFO
	.align		4
.L_559:
        /*0068*/ 	.byte	0x04, 0x17
        /*006a*/ 	.short	(.L_561 - .L_560)
.L_560:
        /*006c*/ 	.word	0x00000000
        /*0070*/ 	.short	0x0005
        /*0072*/ 	.short	0x0028
        /*0074*/ 	.byte	0x00, 0xf5, 0x21, 0x00


	//----- nvinfo : EIATTR_KPARAM_INFO
	.align		4
.L_561:
        /*0078*/ 	.byte	0x04, 0x17
        /*007a*/ 	.short	(.L_563 - .L_562)
.L_562:
        /*007c*/ 	.word	0x00000000
        /*0080*/ 	.short	0x0004
        /*0082*/ 	.short	0x0020
        /*0084*/ 	.byte	0x00, 0xf5, 0x21, 0x00


	//----- nvinfo : EIATTR_KPARAM_INFO
	.align		4
.L_563:
        /*0088*/ 	.byte	0x04, 0x17
        /*008a*/ 	.short	(.L_565 - .L_564)
.L_564:
        /*008c*/ 	.word	0x00000000
        /*0090*/ 	.short	0x0003
        /*0092*/ 	.short	0x0018
        /*0094*/ 	.byte	0x00, 0xf5, 0x21, 0x00


	//----- nvinfo : EIATTR_KPARAM_INFO
	.align		4
.L_565:
        /*0098*/ 	.byte	0x04, 0x17
        /*009a*/ 	.short	(.L_567 - .L_566)
.L_566:
        /*009c*/ 	.word	0x00000000
        /*00a0*/ 	.short	0x0002
        /*00a2*/ 	.short	0x0010
        /*00a4*/ 	.byte	0x00, 0xf5, 0x21, 0x00


	//----- nvinfo : EIATTR_KPARAM_INFO
	.align		4
.L_567:
        /*00a8*/ 	.byte	0x04, 0x17
        /*00aa*/ 	.short	(.L_569 - .L_568)
.L_568:
        /*00ac*/ 	.word	0x00000000
        /*00b0*/ 	.short	0x0001
        /*00b2*/ 	.short	0x0008
        /*00b4*/ 	.byte	0x00, 0xf5, 0x21, 0x00


	//----- nvinfo : EIATTR_KPARAM_INFO
	.align		4
.L_569:
        /*00b8*/ 	.byte	0x04, 0x17
        /*00ba*/ 	.short	(.L_571 - .L_570)
.L_570:
        /*00bc*/ 	.word	0x00000000
        /*00c0*/ 	.short	0x0000
        /*00c2*/ 	.short	0x0000
        /*00c4*/ 	.byte	0x00, 0xf5, 0x21, 0x00


	//----- nvinfo : EIATTR_SPARSE_MMA_MASK
	.align		4
.L_571:
        /*00c8*/ 	.byte	0x03, 0x50
        /*00ca*/ 	.short	0x0000


	//----- nvinfo : EIATTR_MAXREG_COUNT
	.align		4
        /*00cc*/ 	.byte	0x03, 0x1b
        /*00ce*/ 	.short	0x0040


	//----- nvinfo : EIATTR_NUM_BARRIERS
	.align		4
        /*00d0*/ 	.byte	0x02, 0x4c
        /*00d2*/ 	.byte	0x01
	.zero		1


	//----- nvinfo : EIATTR_ANNOTATIONS
	.align		4
        /*00d4*/ 	.byte	0x04, 0x55
        /*00d6*/ 	.short	(.L_573 - .L_572)


	//   ....[0]....
.L_572:
        /* <DEDUP_REMOVED lines=67> */


	//----- nvinfo : EIATTR_MERCURY_ISA_VERSION
	.align		4
.L_573:
        /*04f0*/ 	.byte	0x03, 0x5f
        /*04f2*/ 	.short	0x0101


	//----- nvinfo : EIATTR_COOP_GROUP_MASK_REGIDS
	.align		4
        /*04f4*/ 	.byte	0x04, 0x29
        /*04f6*/ 	.short	(.L_575 - .L_574)


	//   ....[0]....
.L_574:
        /*04f8*/ 	.word	0xffffffff


	//   ....[1]....
        /*04fc*/ 	.word	0xffffffff


	//   ....[2]....
        /*0500*/ 	.word	0xffffffff


	//   ....[3]....
        /*0504*/ 	.word	0xffffffff


	//   ....[4]....
        /*0508*/ 	.word	0xffffffff


	//   ....[5]....
        /*050c*/ 	.word	0xffffffff


	//   ....[6]....
        /*0510*/ 	.word	0xffffffff


	//   ....[7]....
        /*0514*/ 	.word	0xffffffff


	//   ....[8]....
        /*0518*/ 	.word	0xffffffff


	//   ....[9]....
        /*051c*/ 	.word	0xffffffff


	//   ....[10]....
        /*0520*/ 	.word	0x0500000f


	//   ....[11]....
        /*0524*/ 	.word	0x05000011


	//   ....[12]....
        /*0528*/ 	.word	0x05000010


	//   ....[13]....
        /*052c*/ 	.word	0x05000012


	//   ....[14]....
        /*0530*/ 	.word	0x05000013


	//   ....[15]....
        /*0534*/ 	.word	0x05000015


	//   ....[16]....
        /*0538*/ 	.word	0x05000014


	//   ....[17]....
        /*053c*/ 	.word	0x0500000a


	//   ....[18]....
        /*0540*/ 	.word	0x05000010


	//   ....[19]....
        /*0544*/ 	.word	0x05000010


	//   ....[20]....
        /*0548*/ 	.word	0x05000010


	//   ....[21]....
        /*054c*/ 	.word	0x05000010


	//   ....[22]....
        /*0550*/ 	.word	0x05000010


	//   ....[23]....
        /*0554*/ 	.word	0x05000010


	//   ....[24]....
        /*0558*/ 	.word	0x05000010


	//   ....[25]....
        /*055c*/ 	.word	0x05000010


	//----- nvinfo : EIATTR_COOP_GROUP_INSTR_OFFSETS
	.align		4
.L_575:
        /*0560*/ 	.byte	0x04, 0x28
        /*0562*/ 	.short	(.L_577 - .L_576)


	//   ....[0]....
.L_576:
        /*0564*/ 	.word	0x00002820


	//   ....[1]....
        /*0568*/ 	.word	0x00002840


	//   ....[2]....
        /*056c*/ 	.word	0x00002880


	//   ....[3]....
        /*0570*/ 	.word	0x00002890


	//   ....[4]....
        /*0574*/ 	.word	0x000033e0


	//   ....[5]....
        /*0578*/ 	.word	0x00003490


	//   ....[6]....
        /*057c*/ 	.word	0x00003520


	//   ....[7]....
        /*0580*/ 	.word	0x00003540


	//   ....[8]....
        /*0584*/ 	.word	0x00003560


	//   ....[9]....
        /*0588*/ 	.word	0x00003580


	//   ....[10]....
        /*058c*/ 	.word	0x00004b20


	//   ....[11]....
        /*0590*/ 	.word	0x00004b50


	//   ....[12]....
        /*0594*/ 	.word	0x00004ba0


	//   ....[13]....
        /*0598*/ 	.word	0x00004bc0


	//   ....[14]....
        /*059c*/ 	.word	0x00004bf0


	//   ....[15]....
        /*05a0*/ 	.word	0x00004c00


	//   ....[16]....
        /*05a4*/ 	.word	0x00004c30


	//   ....[17]....
        /*05a8*/ 	.word	0x00004c40


	//   ....[18]....
        /*05ac*/ 	.word	0x00004e00


	//   ....[19]....
        /*05b0*/ 	.word	0x00004e90


	//   ....[20]....
        /*05b4*/ 	.word	0x00004f00


	//   ....[21]....
        /*05b8*/ 	.word	0x00004f60


	//   ....[22]....
        /*05bc*/ 	.word	0x00004fd0


	//   ....[23]....
        /*05c0*/ 	.word	0x00005030


	//   ....[24]....
        /*05c4*/ 	.word	0x000050a0


	//   ....[25]....
        /*05c8*/ 	.word	0x00005100


	//----- nvinfo : EIATTR_VRC_CTA_INIT_COUNT
	.align		4
.L_577:
        /*05cc*/ 	.byte	0x02, 0x4a
	.zero		1
	.zero		1


	//----- nvinfo : EIATTR_EXIT_INSTR_OFFSETS
	.align		4
        /*05d0*/ 	.byte	0x04, 0x1c
        /*05d2*/ 	.short	(.L_579 - .L_578)


	//   ....[0]....
.L_578:
        /*05d4*/ 	.word	0x00004090


	//   ....[1]....
        /*05d8*/ 	.word	0x00004d90


	//----- nvinfo : EIATTR_MAX_THREADS
	.align		4
.L_579:
        /*05dc*/ 	.byte	0x04, 0x05
        /*05de*/ 	.short	(.L_581 - .L_580)
.L_580:
        /*05e0*/ 	.word	0x00000140
        /*05e4*/ 	.word	0x00000001
        /*05e8*/ 	.word	0x00000001


	//----- nvinfo : EIATTR_CRS_STACK_SIZE
	.align		4
.L_581:
        /*05ec*/ 	.byte	0x04, 0x1e
        /*05ee*/ 	.short	(.L_583 - .L_582)
.L_582:
        /*05f0*/ 	.word	0x00000000


	//----- nvinfo : EIATTR_CBANK_PARAM_SIZE
	.align		4
.L_583:
        /*05f4*/ 	.byte	0x03, 0x19
        /*05f6*/ 	.short	0x0060


	//----- nvinfo : EIATTR_PARAM_CBANK
	.align		4
        /*05f8*/ 	.byte	0x04, 0x0a
        /*05fa*/ 	.short	(.L_585 - .L_584)
	.align		4
.L_584:
        /*05fc*/ 	.word	index@(.nv.constant0._ZN13group_norm_v218gn_bwd_cuda_kernelI13__nv_bfloat16Li320ELi3ELi32ELi10ELi4096ELb0ELb1ELi32ELi320ELi320ELi4ELb1ELi3ELb0ELb0ELNS_15WgradSyncMethodE3ENS_16CompileConditionILi1000EEEEEvPT_S6_S6_PKS5_S8_S8_S8_PKfflPfPj)
        /*0600*/ 	.short	0x0380
        /*0602*/ 	.short	0x0060


	//----- nvinfo : EIATTR_SW_WAR
	.align		4
.L_585:
        /*0604*/ 	.byte	0x04, 0x36
        /*0606*/ 	.short	(.L_587 - .L_586)
.L_586:
        /*0608*/ 	.word	0x00000008
.L_587:


//--------------------- .nv.info._ZN13group_norm_v218gn_bwd_cuda_kernelI13__nv_bfloat16Li320ELi3ELi16ELi20ELi4096ELb1ELb1ELi16ELi320ELi320ELi4ELb1ELi1ELb0ELb0ELNS_15WgradSyncMethodE3ENS_16CompileConditionILi1000EEEEEvPT_S6_S6_PKS5_S8_S8_S8_PKfflPfPj --------------------------
	.section	.nv.info._ZN13group_norm_v218gn_bwd_cuda_kernelI13__nv_bfloat16Li320ELi3ELi16ELi20ELi4096ELb1ELb1ELi16ELi320ELi320ELi4ELb1ELi1ELb0ELb0ELNS_15WgradSyncMethodE3ENS_16CompileConditionILi1000EEEEEvPT_S6_S6_PKS5_S8_S8_S8_PKfflPfPj,"",@"SHT_CUDA_INFO"
	.sectionflags	@""
	.align	4


	//----- nvinfo : EIATTR_CUDA_API_VERSION
	.align		4
        /*0000*/ 	.byte	0x04, 0x37
        /*0002*/ 	.short	(.L_589 - .L_588)
.L_588:
        /*0004*/ 	.word	0x00000082


	//----- nvinfo : EIATTR_KPARAM_INFO
	.align		4
.L_589:
        /*0008*/ 	.byte	0x04, 0x17
        /*000a*/ 	.short	(.L_591 - .L_590)
.L_590:
        /*000c*/ 	.word	0x00000000
        /*0010*/ 	.short	0x000b
        /*0012*/ 	.short	0x0058
        /*0014*/ 	.byte	0x00, 0xf5, 0x21, 0x00


	//----- nvinfo : EIATTR_KPARAM_INFO
	.align		4
.L_591:
        /*0018*/ 	.byte	0x04, 0x17
        /*001a*/ 	.short	(.L_593 - .L_592)
.L_592:
        /*001c*/ 	.word	0x00000000
        /*0020*/ 	.short	0x000a
        /*0022*/ 	.short	0x0050
        /*0024*/ 	.byte	0x00, 0xf5, 0x21, 0x00


	//----- nvinfo : EIATTR_KPARAM_INFO
	.align		4
.L_593:
        /*0028*/ 	.byte	0x04, 0x17
        /*002a*/ 	.short	(.L_595 - .L_594)
.L_594:
        /*002c*/ 	.word	0x00000000
        /*0030*/ 	.short	0x0009
        /*0032*/ 	.short	0x0048
        /*0034*/ 	.byte	0x00, 0xf0, 0x21, 0x00


	//----- nvinfo : EIATTR_KPARAM_INFO
	.align		4
.L_595:
        /*0038*/ 	.byte	0x04, 0x17
        /*003a*/ 	.short	(.L_597 - .L_596)
.L_596:
        /*003c*/ 	.word	0x00000000
        /*0040*/ 	.short	0x0008
        /*0042*/ 	.short	0x0040
        /*0044*/ 	.byte	0x00, 0xf0, 0x11, 0x00


	//----- nvinfo : EIATTR_KPARAM_INFO
	.align		4
.L_597:
        /*0048*/ 	.byte	0x04, 0x17
        /*004a*/ 	.short	(.L_599 - .L_598)
.L_598:
        /*004c*/ 	.word	0x00000000
        /*0050*/ 	.short	0x0007
        /*0052*/ 	.short	0x0038
        /*0054*/ 	.byte	0x00, 0xf5, 0x21, 0x00


	//----- nvinfo : EIATTR_KPARAM_INFO
	.align		4
.L_599:
        /*0058*/ 	.byte	0x04, 0x17
        /*005a*/ 	.short	(.L_601 - .L_600)
.L_600:
        /*005c*/ 	.word	0x00000000
        /*0060*/ 	.short	0x0006
        /*0062*/ 	.short	0x0030
        /*0064*/ 	.byte	0x00, 0xf5, 0x21, 0x00


	//----- nvinfo : EIATTR_KPARAM_INFO
	.align		4
.L_601:
        /*0068*/ 	.byte	0x04, 0x17
        /*006a*/ 	.short	(.L_603 - .L_602)
.L_602:
        /*006c*/ 	.word	0x00000000
        /*0070*/ 	.short	0x0005
        /*0072*/ 	.short	0x0028
        /*0074*/ 	.byte	0x00, 0xf5, 0x21, 0x00


	//----- nvinfo : EIATTR_KPARAM_INFO
	.align		4
.L_603:
        /*0078*/ 	.byte	0x04, 0x17
        /*007a*/ 	.short	(.L_605 - .L_604)
.L_604:
        /*007c*/ 	.word	0x00000000
        /*0080*/ 	.short	0x0004
        /*0082*/ 	.short	0x0020
        /*0084*/ 	.byte	0x00, 0xf5, 0x21, 0x00


	//----- nvinfo : EIATTR_KPARAM_INFO
	.align		4
.L_605:
        /*0088*/ 	.byte	0x04, 0x17
        /*008a*/ 	.short	(.L_607 - .L_606)
.L_606:
        /*008c*/ 	.word	0x00000000
        /*0090*/ 	.short	0x0003
        /*0092*/ 	.short	0x0018
        /*0094*/ 	.byte	0x00, 0xf5, 0x21, 0x00


	//----- nvinfo : EIATTR_KPARAM_INFO
	.align		4
.L_607:
        /*0098*/ 	.byte	0x04, 0x17
        /*009a*/ 	.short	(.L_609 - .L_608)
.L_608:
        /*009c*/ 	.word	0x00000000
        /*00a0*/ 	.short	0x0002
        /*00a2*/ 	.short	0x0010
        /*00a4*/ 	.byte	0x00, 0xf5, 0x21, 0x00


	//----- nvinfo : EIATTR_KPARAM_INFO
	.align		4
.L_609:
        /*00a8*/ 	.byte	0x04, 0x17
        /*00aa*/ 	.short	(.L_611 - .L_610)
.L_610:
        /*00ac*/ 	.word	0x00000000
        /*00b0*/ 	.short	0x0001
        /*00b2*/ 	.short	0x0008
        /*00b4*/ 	.byte	0x00, 0xf5, 0x21, 0x00


	//----- nvinfo : EIATTR_KPARAM_INFO
	.align		4
.L_611:
        /*00b8*/ 	.byte	0x04, 0x17
        /*00ba*/ 	.short	(.L_613 - .L_612)
.L_612:
        /*00bc*/ 	.word	0x00000000
        /*00c0*/ 	.short	0x0000
        /*00c2*/ 	.short	0x0000
        /*00c4*/ 	.byte	0x00, 0xf5, 0x21, 0x00


	//----- nvinfo : EIATTR_SPARSE_MMA_MASK
	.align		4
.L_613:
        /*00c8*/ 	.byte	0x03, 0x50
        /*00ca*/ 	.short	0x0000


	//----- nvinfo : EIATTR_MAXREG_COUNT
	.align		4
        /*00cc*/ 	.byte	0x03, 0x1b
        /*00ce*/ 	.short	0x0040


	//----- nvinfo : EIATTR_NUM_BARRIERS
	.align		4
        /*00d0*/ 	.byte	0x02, 0x4c
        /*00d2*/ 	.byte	0x01
	.zero		1


	//----- nvinfo : EIATTR_ANNOTATIONS
	.align		4
        /*00d4*/ 	.byte	0x04, 0x55
        /*00d6*/ 	.short	(.L_615 - .L_614)


	//   ....[0]....
.L_614:
        /* <DEDUP_REMOVED lines=9> */
        /*015c*/ 	.byte	0xe0, 0x2d, 0x00, 0x00, 0x01, 0x00, 0x00, 0x00, 0xf0, 0x2d, 0x00, 0x00


	//----- nvinfo : EIATTR_MERCURY_ISA_VERSION
	.align		4
.L_615:
        /*0168*/ 	.byte	0x03, 0x5f
        /*016a*/ 	.short	0x0101


	//----- nvinfo : EIATTR_COOP_GROUP_MASK_REGIDS
	.align		4
        /*016c*/ 	.byte	0x04, 0x29
        /*016e*/ 	.short	(.L_617 - .L_616)


	//   ....[0]....
.L_616:
        /*0170*/ 	.word	0xffffffff


	//   ....[1]....
        /*0174*/ 	.word	0xffffffff


	//   ....[2]....
        /*0178*/ 	.word	0xffffffff


	//   ....[3]....
        /*017c*/ 	.word	0xffffffff


	//   ....[4]....
        /*0180*/ 	.word	0xffffffff


	//   ....[5]....
        /*0184*/ 	.word	0xffffffff


	//   ....[6]....
        /*0188*/ 	.word	0xffffffff


	//   ....[7]....
        /*018c*/ 	.word	0xffffffff


	//   ....[8]....
        /*0190*/ 	.word	0xffffffff


	//   ....[9]....
        /*0194*/ 	.word	0xffffffff


	//   ....[10]....
        /*0198*/ 	.word	0xffffffff


	//   ....[11]....
        /*019c*/ 	.word	0xffffffff


	//   ....[12]....
        /*01a0*/ 	.word	0x05000019


	//   ....[13]....
        /*01a4*/ 	.word	0x05000018


	//   ....[14]....
        /*01a8*/ 	.word	0x0500001a


	//   ....[15]....
        /*01ac*/ 	.word	0x0500001b


	//   ....[16]....
        /*01b0*/ 	.word	0x0500001d


	//   ....[17]....
        /*01b4*/ 	.word	0x0500001c


	//   ....[18]....
        /*01b8*/ 	.word	0x0500001e


	//   ....[19]....
        /*01bc*/ 	.word	0x05000013


	//   ....[20]....
        /*01c0*/ 	.word	0x0500001a


	//   ....[21]....
        /*01c4*/ 	.word	0x0500001a


	//   ....[22]....
        /*01c8*/ 	.word	0x0500001a


	//   ....[23]....
        /*01cc*/ 	.word	0x0500001a


	//   ....[24]....
        /*01d0*/ 	.word	0x0500001a


	//   ....[25]....
        /*01d4*/ 	.word	0x0500001a


	//   ....[26]....
        /*01d8*/ 	.word	0x0500001a


	//   ....[27]....
        /*01dc*/ 	.word	0x0500001a


	//----- nvinfo : EIATTR_COOP_GROUP_INSTR_OFFSETS
	.align		4
.L_617:
        /*01e0*/ 	.byte	0x04, 0x28
        /*01e2*/ 	.short	(.L_619 - .L_618)


	//   ....[0]....
.L_618:
        /*01e4*/ 	.word	0x00002150


	//   ....[1]....
        /*01e8*/ 	.word	0x00002180


	//   ....[2]....
        /*01ec*/ 	.word	0x000021b0


	//   ....[3]....
        /*01f0*/ 	.word	0x000021c0


	//   ....[4]....
        /*01f4*/ 	.word	0x00002c40


	//   ....[5]....
        /*01f8*/ 	.word	0x00002c60


	//   ....[6]....
        /*01fc*/ 	.word	0x00002cc0


	//   ....[7]....
        /*0200*/ 	.word	0x00002cd0


	//   ....[8]....
        /*0204*/ 	.word	0x00002d10


	//   ....[9]....
        /*0208*/ 	.word	0x00002d20


	//   ....[10]....
        /*020c*/ 	.word	0x00002d60


	//   ....[11]....
        /*0210*/ 	.word	0x00002d70


	//   ....[12]....
        /*0214*/ 	.word	0x00003d30


	//   ....[13]....
        /*0218*/ 	.word	0x00003d60


	//   ....[14]....
        /*021c*/ 	.word	0x00003db0


	//   ....[15]....
        /*0220*/ 	.word	0x00003dd0


	//   ....[16]....
        /*0224*/ 	.word	0x00003e00


	//   ....[17]....
        /*0228*/ 	.word	0x00003e10


	//   ....[18]....
        /*022c*/ 	.word	0x00003e40


	//   ....[19]....
        /*0230*/ 	.word	0x00003e50


	//   ....[20]....
        /*0234*/ 	.word	0x00004020


	//   ....[21]....
        /*0238*/ 	.word	0x000040b0


	//   ....[22]....
        /*023c*/ 	.word	0x00004120


	//   ....[23]....
        /*0240*/ 	.word	0x00004180


	//   ....[24]....
        /*0244*/ 	.word	0x000041f0


	//   ....[25]....
        /*0248*/ 	.word	0x00004250


	//   ....[26]....
        /*024c*/ 	.word	0x000042c0


	//   ....[27]....
        /*0250*/ 	.word	0x00004320


	//----- nvinfo : EIATTR_VRC_CTA_INIT_COUNT
	.align		4
.L_619:
        /*0254*/ 	.byte	0x02, 0x4a
	.zero		1
	.zero		1


	//----- nvinfo : EIATTR_EXIT_INSTR_OFFSETS
	.align		4
        /*0258*/ 	.byte	0x04, 0x1c
        /*025a*/ 	.short	(.L_621 - .L_620)


	//   ....[0]....
.L_620:
        /*025c*/ 	.word	0x00003290


	//   ....[1]....
        /*0260*/ 	.word	0x00003fb0


	//----- nvinfo : EIATTR_MAX_THREADS
	.align		4
.L_621:
        /*0264*/ 	.byte	0x04, 0x05
        /*0266*/ 	.short	(.L_623 - .L_622)
.L_622:
        /*0268*/ 	.word	0x00000140
        /*026c*/ 	.word	0x00000001
        /*0270*/ 	.word	0x00000001


	//----- nvinfo : EIATTR_CRS_STACK_SIZE
	.align		4
.L_623:
        /*0274*/ 	.byte	0x04, 0x1e
        /*0276*/ 	.short	(.L_625 - .L_624)
.L_624:
        /*0278*/ 	.word	0x00000000


	//----- nvinfo : EIATTR_CBANK_PARAM_SIZE
	.align		4
.L_625:
        /*027c*/ 	.byte	0x03, 0x19
        /*027e*/ 	.short	0x0060


	//----- nvinfo : EIATTR_PARAM_CBANK
	.align		4
        /*0280*/ 	.byte	0x04, 0x0a
        /*0282*/ 	.short	(.L_627 - .L_626)
	.align		4
.L_626:
        /*0284*/ 	.word	index@(.nv.constant0._ZN13group_norm_v218gn_bwd_cuda_kernelI13__nv_bfloat16Li320ELi3ELi16ELi20ELi4096ELb1ELb1ELi16ELi320ELi320ELi4ELb1ELi1ELb0ELb0ELNS_15WgradSyncMethodE3ENS_16CompileConditionILi1000EEEEEvPT_S6_S6_PKS5_S8_S8_S8_PKfflPfPj)
        /*0288*/ 	.short	0x0380
        /*028a*/ 	.short	0x0060


	//----- nvinfo : EIATTR_SW_WAR
	.align		4
.L_627:
        /*028c*/ 	.byte	0x04, 0x36
        /*028e*/ 	.short	(.L_629 - .L_628)
.L_628:
        /*0290*/ 	.word	0x00000008
.L_629:


//--------------------- .nv.info._ZN13group_norm_v218gn_bwd_cuda_kernelI13__nv_bfloat16Li320ELi1ELi16ELi20ELi4096ELb1ELb1ELi32ELi320ELi320ELi4ELb1ELi1ELb0ELb0ELNS_15WgradSyncMethodE3ENS_16CompileConditionILi1000EEEEEvPT_S6_S6_PKS5_S8_S8_S8_PKfflPfPj --------------------------
	.section	.nv.info._ZN13group_norm_v218gn_bwd_cuda_kernelI13__nv_bfloat16Li320ELi1ELi16ELi20ELi4096ELb1ELb1ELi32ELi320ELi320ELi4ELb1ELi1ELb0ELb0ELNS_15WgradSyncMethodE3ENS_16CompileConditionILi1000EEEEEvPT_S6_S6_PKS5_S8_S8_S8_PKfflPfPj,"",@"SHT_CUDA_INFO"
	.sectionflags	@""
	.align	4


	//----- nvinfo : EIATTR_CUDA_API_VERSION
	.align		4
        /*0000*/ 	.byte	0x04, 0x37
        /*0002*/ 	.short	(.L_631 - .L_630)
.L_630:
        /*0004*/ 	.word	0x00000082


	//----- nvinfo : EIATTR_KPARAM_INFO
	.align		4
.L_631:
        /*0008*/ 	.byte	0x04, 0x17
        /*000a*/ 	.short	(.L_633 - .L_632)
.L_632:
        /*000c*/ 	.word	0x00000000
        /*0010*/ 	.short	0x000b
        /*0012*/ 	.short	0x0058
        /*0014*/ 	.byte	0x00, 0xf5, 0x21, 0x00


	//----- nvinfo : EIATTR_KPARAM_INFO
	.align		4
.L_633:
        /*0018*/ 	.byte	0x04, 0x17
        /*001a*/ 	.short	(.L_635 - .L_634)
.L_634:
        /*001c*/ 	.word	0x00000000
        /*0020*/ 	.short	0x000a
        /*0022*/ 	.short	0x0050
        /*0024*/ 	.byte	0x00, 0xf5, 0x21, 0x00


	//----- nvinfo : EIATTR_KPARAM_INFO
	.align		4
.L_635:
        /*0028*/ 	.byte	0x04, 0x17
        /*002a*/ 	.short	(.L_637 - .L_636)
.L_636:
        /*002c*/ 	.word	0x00000000
        /*0030*/ 	.short	0x0009
        /*0032*/ 	.short	0x0048
        /*0034*/ 	.byte	0x00, 0xf0, 0x21, 0x00


	//----- nvinfo : EIATTR_KPARAM_INFO
	.align		4
.L_637:
        /*0038*/ 	.byte	0x04, 0x17
        /*003a*/ 	.short	(.L_639 - .L_638)
.L_638:
        /*003c*/ 	.word	0x00000000
        /*0040*/ 	.short	0x0008
        /*0042*/ 	.short	0x0040
        /*0044*/ 	.byte	0x00, 0xf0, 0x11, 0x00


	//----- nvinfo : EIATTR_KPARAM_INFO
	.align		4
.L_639:
        /*0048*/ 	.byte	0x04, 0x17
        /*004a*/ 	.short	(.L_641 - .L_640)
.L_640:
        /*004c*/ 	.word	0x00000000
        /*0050*/ 	.short	0x0007
        /*0052*/ 	.short	0x0038
        /*0054*/ 	.byte	0x00, 0xf5, 0x21, 0x00


	//----- nvinfo : EIATTR_KPARAM_INFO
	.align		4
.L_641:
        /*0058*/ 	.byte	0x04, 0x17
        /*005a*/ 	.short	(.L_643 - .L_642)
.L_642:
        /*005c*/ 	.word	0x00000000
        /*0060*/ 	.short	0x0006
        /*0062*/ 	.short	0x0030
        /*0064*/ 	.byte	0x00, 0xf5, 0x21, 0x00


	//----- nvinfo : EIATTR_KPARAM_INFO
	.align		4
.L_643:
        /*0068*/ 	.byte	0x04, 0x17
        /*006a*/ 	.short	(.L_645 - .L_644)
.L_644:
        /*006c*/ 	.word	0x00000000
        /*0070*/ 	.short	0x0005
        /*0072*/ 	.short	0x0028
        /*0074*/ 	.byte	0x00, 0xf5, 0x21, 0x00


	//----- nvinfo : EIATTR_KPARAM_INFO
	.align		4
.L_645:
        /*0078*/ 	.byte	0x04, 0x17
        /*007a*/ 	.short	(.L_647 - .L_646)
.L_646:
        /*007c*/ 	.word	0x00000000
        /*0080*/ 	.short	0x0004
        /*0082*/ 	.short	0x0020
        /*0084*/ 	.byte	0x00, 0xf5, 0x21, 0x00


	//----- nvinfo : EIATTR_KPARAM_INFO
	.align		4
.L_647:
        /*0088*/ 	.byte	0x04, 0x17
        /*008a*/ 	.short	(.L_649 - .L_648)
.L_648:
        /*008c*/ 	.word	0x00000000
        /*0090*/ 	.short	0x0003
        /*0092*/ 	.short	0x0018
        /*0094*/ 	.byte	0x00, 0xf5, 0x21, 0x00


	//----- nvinfo : EIATTR_KPARAM_INFO
	.align		4
.L_649:
        /*0098*/ 	.byte	0x04, 0x17
        /*009a*/ 	.short	(.L_651 - .L_650)
.L_650:
        /*009c*/ 	.word	0x00000000
        /*00a0*/ 	.short	0x0002
        /*00a2*/ 	.short	0x0010
        /*00a4*/ 	.byte	0x00, 0xf5, 0x21, 0x00


	//----- nvinfo : EIATTR_KPARAM_INFO
	.align		4
.L_651:
        /*00a8*/ 	.byte	0x04, 0x17
        /*00aa*/ 	.short	(.L_653 - .L_652)
.L_652:
        /*00ac*/ 	.word	0x00000000
        /*00b0*/ 	.short	0x0001
        /*00b2*/ 	.short	0x0008
        /*00b4*/ 	.byte	0x00, 0xf5, 0x21, 0x00


	//----- nvinfo : EIATTR_KPARAM_INFO
	.align		4
.L_653:
        /*00b8*/ 	.byte	0x04, 0x17
        /*00ba*/ 	.short	(.L_655 - .L_654)
.L_654:
        /*00bc*/ 	.word	0x00000000
        /*00c0*/ 	.short	0x0000
        /*00c2*/ 	.short	0x0000
        /*00c4*/ 	.byte	0x00, 0xf5, 0x21, 0x00


	//----- nvinfo : EIATTR_SPARSE_MMA_MASK
	.align		4
.L_655:
        /*00c8*/ 	.byte	0x03, 0x50
        /*00ca*/ 	.short	0x0000


	//----- nvinfo : EIATTR_MAXREG_COUNT
	.align		4
        /*00cc*/ 	.byte	0x03, 0x1b
        /*00ce*/ 	.short	0x00a8


	//----- nvinfo : EIATTR_NUM_BARRIERS
	.align		4
        /*00d0*/ 	.byte	0x02, 0x4c
        /*00d2*/ 	.byte	0x01
	.zero		1


	//----- nvinfo : EIATTR_MERCURY_ISA_VERSION
	.align		4
        /*00d4*/ 	.byte	0x03, 0x5f
        /*00d6*/ 	.short	0x0101


	//----- nvinfo : EIATTR_COOP_GROUP_MASK_REGIDS
	.align		4
        /*00d8*/ 	.byte	0x04, 0x29
        /*00da*/ 	.short	(.L_657 - .L_656)


	//   ....[0]....
.L_656:
        /*00dc*/ 	.word	0xffffffff


	//   ....[1]....
        /*00e0*/ 	.word	0xffffffff


	//   ....[2]....
        /*00e4*/ 	.word	0xffffffff


	//   ....[3]....
        /*00e8*/ 	.word	0xffffffff


	//   ....[4]....
        /*00ec*/ 	.word	0xffffffff


	//   ....[5]....
        /*00f0*/ 	.word	0xffffffff


	//   ....[6]....
        /*00f4*/ 	.word	0xffffffff


	//   ....[7]....
        /*00f8*/ 	.word	0xffffffff


	//   ....[8]....
        /*00fc*/ 	.word	0xffffffff


	//   ....[9]....
        /*0100*/ 	.word	0xffffffff


	//   ....[10]....
        /*0104*/ 	.word	0xffffffff


	//   ....[11]....
        /*0108*/ 	.word	0xffffffff


	//   ....[12]....
        /*010c*/ 	.word	0x05000017


	//   ....[13]....
        /*0110*/ 	.word	0x05000014


	//   ....[14]....
        /*0114*/ 	.word	0x05000016


	//   ....[15]....
        /*0118*/ 	.word	0x05000019


	//   ....[16]....
        /*011c*/ 	.word	0x0500001b


	//   ....[17]....
        /*0120*/ 	.word	0x05000018


	//   ....[18]....
        /*0124*/ 	.word	0x0500001a


	//   ....[19]....
        /*0128*/ 	.word	0x05000007


	//   ....[20]....
        /*012c*/ 	.word	0x05000016


	//   ....[21]....
        /*0130*/ 	.word	0x05000016


	//   ....[22]....
        /*0134*/ 	.word	0x05000016


	//   ....[23]....
        /*0138*/ 	.word	0x05000016


	//   ....[24]....
        /*013c*/ 	.word	0x05000016


	//   ....[25]....
        /*0140*/ 	.word	0x05000016


	//   ....[26]....
        /*0144*/ 	.word	0x05000016


	//   ....[27]....
        /*0148*/ 	.word	0x05000016


	//----- nvinfo : EIATTR_COOP_GROUP_INSTR_OFFSETS
	.align		4
.L_657:
        /*014c*/ 	.byte	0x04, 0x28
        /*014e*/ 	.short	(.L_659 - .L_658)


	//   ....[0]....
.L_658:
        /*0150*/ 	.word	0x00003360


	//   ....[1]....
        /*0154*/ 	.word	0x00003380


	//   ....[2]....
        /*0158*/ 	.word	0x000033d0


	//   ....[3]....
        /*015c*/ 	.word	0x000033f0


	//   ....[4]....
        /*0160*/ 	.word	0x00003950


	//   ....[5]....
        /*0164*/ 	.word	0x00003990


	//   ....[6]....
        /*0168*/ 	.word	0x000039c0


	//   ....[7]....
        /*016c*/ 	.word	0x000039d0


	//   ....[8]....
        /*0170*/ 	.word	0x00003a00


	//   ....[9]....
        /*0174*/ 	.word	0x00003a10


	//   ....[10]....
        /*0178*/ 	.word	0x00003a40


	//   ....[11]....
        /*017c*/ 	.word	0x00003a50


	//   ....[12]....
        /*0180*/ 	.word	0x00004d20


	//   ....[13]....
        /*0184*/ 	.word	0x00004d50


	//   ....[14]....
        /*0188*/ 	.word	0x00004da0


	//   ....[15]....
        /*018c*/ 	.word	0x00004dc0


	//   ....[16]....
        /*0190*/ 	.word	0x00004df0


	//   ....[17]....
        /*0194*/ 	.word	0x00004e00


	//   ....[18]....
        /*0198*/ 	.word	0x00004e30


	//   ....[19]....
        /*019c*/ 	.word	0x00004e40


	//   ....[20]....
        /*01a0*/ 	.word	0x00005010


	//   ....[21]....
        /*01a4*/ 	.word	0x000050a0


	//   ....[22]....
        /*01a8*/ 	.word	0x00005110


	//   ....[23]....
        /*01ac*/ 	.word	0x00005170


	//   ....[24]....
        /*01b0*/ 	.word	0x000051e0


	//   ....[25]....
        /*01b4*/ 	.word	0x00005240


	//   ....[26]....
        /*01b8*/ 	.word	0x000052b0


	//   ....[27]....
        /*01bc*/ 	.word	0x00005310


	//----- nvinfo : EIATTR_VRC_CTA_INIT_COUNT
	.align		4
.L_659:
        /*01c0*/ 	.byte	0x02, 0x4a
	.zero		1
	.zero		1


	//----- nvinfo : EIATTR_EXIT_INSTR_OFFSETS
	.align		4
        /*01c4*/ 	.byte	0x04, 0x1c
        /*01c6*/ 	.short	(.L_661 - .L_660)


	//   ....[0]....
.L_660:
        /*01c8*/ 	.word	0x000042b0


	//   ....[1]....
        /*01cc*/ 	.word	0x00004fa0


	//----- nvinfo : EIATTR_MAX_THREADS
	.align		4
.L_661:
        /*01d0*/ 	.byte	0x04, 0x05
        /*01d2*/ 	.short	(.L_663 - .L_662)
.L_662:
        /*01d4*/ 	.word	0x00000140
        /*01d8*/ 	.word	0x00000001
        /*01dc*/ 	.word	0x00000001


	//----- nvinfo : EIATTR_CRS_STACK_SIZE
	.align		4
.L_663:
        /*01e0*/ 	.byte	0x04, 0x1e
        /*01e2*/ 	.short	(.L_665 - .L_664)
.L_664:
        /*01e4*/ 	.word	0x00000000


	//----- nvinfo : EIATTR_CBANK_PARAM_SIZE
	.align		4
.L_665:
        /*01e8*/ 	.byte	0x03, 0x19
        /*01ea*/ 	.short	0x0060


	//----- nvinfo : EIATTR_PARAM_CBANK
	.align		4
        /*01ec*/ 	.byte	0x04, 0x0a
        /*01ee*/ 	.short	(.L_667 - .L_666)
	.align		4
.L_666:
        /*01f0*/ 	.word	index@(.nv.constant0._ZN13group_norm_v218gn_bwd_cuda_kernelI13__nv_bfloat16Li320ELi1ELi16ELi20ELi4096ELb1ELb1ELi32ELi320ELi320ELi4ELb1ELi1ELb0ELb0ELNS_15WgradSyncMethodE3ENS_16CompileConditionILi1000EEEEEvPT_S6_S6_PKS5_S8_S8_S8_PKfflPfPj)
        /*01f4*/ 	.short	0x0380
        /*01f6*/ 	.short	0x0060


	//----- nvinfo : EIATTR_SW_WAR
	.align		4
.L_667:
        /*01f8*/ 	.byte	0x04, 0x36
        /*01fa*/ 	.short	(.L_669 - .L_668)
.L_668:
        /*01fc*/ 	.word	0x00000008
.L_669:


//--------------------- .nv.info._ZN13group_norm_v218gn_bwd_cuda_kernelI13__nv_bfloat16Li320ELi1ELi16ELi20ELi4096ELb1ELb1ELi64ELi320ELi320ELi4ELb1ELi2ELb0ELb0ELNS_15WgradSyncMethodE3ENS_16CompileConditionILi1000EEEEEvPT_S6_S6_PKS5_S8_S8_S8_PKfflPfPj --------------------------
	.section	.nv.info._ZN13group_norm_v218gn_bwd_cuda_kernelI13__nv_bfloat16Li320ELi1ELi16ELi20ELi4096ELb1ELb1ELi64ELi320ELi320ELi4ELb1ELi2ELb0ELb0ELNS_15WgradSyncMethodE3ENS_16CompileConditionILi1000EEEEEvPT_S6_S6_PKS5_S8_S8_S8_PKfflPfPj,"",@"SHT_CUDA_INFO"
	.sectionflags	@""
	.align	4


	//----- nvinfo : EIATTR_CUDA_API_VERSION
	.align		4
        /*0000*/ 	.byte	0x04, 0x37
        /*0002*/ 	.short	(.L_671 - .L_670)
.L_670:
        /*0004*/ 	.word	0x00000082


	//----- nvinfo : EIATTR_KPARAM_INFO
	.align		4
.L_671:
        /*0008*/ 	.byte	0x04, 0x17
        /*000a*/ 	.short	(.L_673 - .L_672)
.L_672:
        /*000c*/ 	.word	0x00000000
        /*0010*/ 	.short	0x000b
        /*0012*/ 	.short	0x0058
        /*0014*/ 	.byte	0x00, 0xf5, 0x21, 0x00


	//----- nvinfo : EIATTR_KPARAM_INFO
	.align		4
.L_673:
        /*0018*/ 	.byte	0x04, 0x17
        /*001a*/ 	.short	(.L_675 - .L_674)
.L_674:
        /*001c*/ 	.word	0x00000000
        /*0020*/ 	.short	0x000a
        /*0022*/ 	.short	0x0050
        /*0024*/ 	.byte	0x00, 0xf5, 0x21, 0x00


	//----- nvinfo : EIATTR_KPARAM_INFO
	.align		4
.L_675:
        /*0028*/ 	.byte	0x04, 0x17
        /*002a*/ 	.short	(.L_677 - .L_676)
.L_676:
        /*002c*/ 	.word	0x00000000
        /*0030*/ 	.short	0x0009
        /*0032*/ 	.short	0x0048
        /*0034*/ 	.byte	0x00, 0xf0, 0x21, 0x00


	//----- nvinfo : EIATTR_KPARAM_INFO
	.align		4
.L_677:
        /*0038*/ 	.byte	0x04, 0x17
        /*003a*/ 	.short	(.L_679 - .L_678)
.L_678:
        /*003c*/ 	.word	0x00000000
        /*0040*/ 	.short	0x0008
        /*0042*/ 	.short	0x0040
        /*0044*/ 	.byte	0x00, 0xf0, 0x11, 0x00


	//----- nvinfo : EIATTR_KPARAM_INFO
	.align		4
.L_679:
        /*0048*/ 	.byte	0x04, 0x17
        /*004a*/ 	.short	(.L_681 - .L_680)
.L_680:
        /*004c*/ 	.word	0x00000000
        /*0050*/ 	.short	0x0007
        /*0052*/ 	.short	0x0038
        /*0054*/ 	.byte	0x00, 0xf5, 0x21, 0x00


	//----- nvinfo : EIATTR_KPARAM_INFO
	.align		4
.L_681:
        /*0058*/ 	.byte	0x04, 0x17
        /*005a*/ 	.short	(.L_683 - .L_682)
.L_682:
        /*005c*/ 	.word	0x00000000
        /*0060*/ 	.short	0x0006
        /*0062*/ 	.short	0x0030
        /*0064*/ 	.byte	0x00, 0xf5, 0x21, 0x00


	//----- nvinfo : EIATTR_KPARAM_INFO
	.align		4
.L_683:
        /*0068*/ 	.byte	0x04, 0x17
        /*006a*/ 	.short	(.L_685 - .L_684)
.L_684:
        /*006c*/ 	.word	0x00000000
        /*0070*/ 	.short	0x0005
        /*0072*/ 	.short	0x0028
        /*0074*/ 	.byte	0x00, 0xf5, 0x21, 0x00


	//----- nvinfo : EIATTR_KPARAM_INFO
	.align		4
.L_685:
        /*0078*/ 	.byte	0x04, 0x17
        /*007a*/ 	.short	(.L_687 - .L_686)
.L_686:
        /*007c*/ 	.word	0x00000000
        /*0080*/ 	.short	0x0004
        /*0082*/ 	.short	0x0020
        /*0084*/ 	.byte	0x00, 0xf5, 0x21, 0x00


	//----- nvinfo : EIATTR_KPARAM_INFO
	.align		4
.L_687:
        /*0088*/ 	.byte	0x04, 0x17
        /*008a*/ 	.short	(.L_689 - .L_688)
.L_688:
        /*008c*/ 	.word	0x00000000
        /*0090*/ 	.short	0x0003
        /*0092*/ 	.short	0x0018
        /*0094*/ 	.byte	0x00, 0xf5, 0x21, 0x00


	//----- nvinfo : EIATTR_KPARAM_INFO
	.align		4
.L_689:
        /*0098*/ 	.byte	0x04, 0x17
        /*009a*/ 	.short	(.L_691 - .L_690)
.L_690:
        /*009c*/ 	.word	0x00000000
        /*00a0*/ 	.short	0x0002
        /*00a2*/ 	.short	0x0010
        /*00a4*/ 	.byte	0x00, 0xf5, 0x21, 0x00


	//----- nvinfo : EIATTR_KPARAM_INFO
	.align		4
.L_691:
        /*00a8*/ 	.byte	0x04, 0x17
        /*00aa*/ 	.short	(.L_693 - .L_692)
.L_692:
        /*00ac*/ 	.word	0x00000000
        /*00b0*/ 	.short	0x0001
        /*00b2*/ 	.short	0x0008
        /*00b4*/ 	.byte	0x00, 0xf5, 0x21, 0x00


	//----- nvinfo : EIATTR_KPARAM_INFO
	.align		4
.L_693:
        /*00b8*/ 	.byte	0x04, 0x17
        /*00ba*/ 	.short	(.L_695 - .L_694)
.L_694:
        /*00bc*/ 	.word	0x00000000
        /*00c0*/ 	.short	0x0000
        /*00c2*/ 	.short	0x0000
        /*00c4*/ 	.byte	0x00, 0xf5, 0x21, 0x00


	//----- nvinfo : EIATTR_SPARSE_MMA_MASK
	.align		4
.L_695:
        /*00c8*/ 	.byte	0x03, 0x50
        /*00ca*/ 	.short	0x0000


	//----- nvinfo : EIATTR_MAXREG_COUNT
	.align		4
        /*00cc*/ 	.byte	0x03, 0x1b
        /*00ce*/ 	.short	0x00a8


	//----- nvinfo : EIATTR_NUM_BARRIERS
	.align		4
        /*00d0*/ 	.byte	0x02, 0x4c
        /*00d2*/ 	.byte	0x01
	.zero		1


	//----- nvinfo : EIATTR_MERCURY_ISA_VERSION
	.align		4
        /*00d4*/ 	.byte	0x03, 0x5f
        /*00d6*/ 	.short	0x0101


	//----- nvinfo : EIATTR_INT_WARP_WIDE_INSTR_OFFSETS
	.align		4
        /*00d8*/ 	.byte	0x04, 0x31
        /*00da*/ 	.short	(.L_697 - .L_696)


	//   ....[0]....
.L_696:
        /*00dc*/ 	.word	0x00005bc0


	//----- nvinfo : EIATTR_COOP_GROUP_MASK_REGIDS
	.align		4
.L_697:
        /*00e0*/ 	.byte	0x04, 0x29
        /*00e2*/ 	.short	(.L_699 - .L_698)


	//   ....[0]....
.L_698:
        /*00e4*/ 	.word	0xffffffff


	//   ....[1]....
        /*00e8*/ 	.word	0xffffffff


	//   ....[2]....
        /*00ec*/ 	.word	0xffffffff


	//   ....[3]....
        /*00f0*/ 	.word	0xffffffff


	//   ....[4]....
        /*00f4*/ 	.word	0xffffffff


	//   ....[5]....
        /*00f8*/ 	.word	0xffffffff


	//   ....[6]....
        /*00fc*/ 	.word	0xffffffff


	//   ....[7]....
        /*0100*/ 	.word	0xffffffff


	//   ....[8]....
        /*0104*/ 	.word	0xffffffff


	//   ....[9]....
        /*0108*/ 	.word	0xffffffff


	//   ....[10]....
        /*010c*/ 	.word	0xffffffff


	//   ....[11]....
        /*0110*/ 	.word	0xffffffff


	//   ....[12]....
        /*0114*/ 	.word	0x05000017


	//   ....[13]....
        /*0118*/ 	.word	0x05000016


	//   ....[14]....
        /*011c*/ 	.word	0x05000018


	//   ....[15]....
        /*0120*/ 	.word	0x05000019


	//   ....[16]....
        /*0124*/ 	.word	0x0500001b


	//   ....[17]....
        /*0128*/ 	.word	0x0500001a


	//   ....[18]....
        /*012c*/ 	.word	0x0500001c


	//   ....[19]....
        /*0130*/ 	.word	0x05000009


	//   ....[20]....
        /*0134*/ 	.word	0x05000018


	//   ....[21]....
        /*0138*/ 	.word	0x05000018


	//   ....[22]....
        /*013c*/ 	.word	0x05000018


	//   ....[23]....
        /*0140*/ 	.word	0x05000018


	//   ....[24]....
        /*0144*/ 	.word	0x05000018


	//   ....[25]....
        /*0148*/ 	.word	0x05000018


	//   ....[26]....
        /*014c*/ 	.word	0x05000018


	//   ....[27]....
        /*0150*/ 	.word	0x05000018


	//----- nvinfo : EIATTR_COOP_GROUP_INSTR_OFFSETS
	.align		4
.L_699:
        /*0154*/ 	.byte	0x04, 0x28
        /*0156*/ 	.short	(.L_701 - .L_700)


	//   ....[0]....
.L_700:
        /*0158*/ 	.word	0x00005b80


	//   ....[1]....
        /*015c*/ 	.word	0x00005bb0


	//   ....[2]....
        /*0160*/ 	.word	0x00005c40


	//   ....[3]....
        /*0164*/ 	.word	0x00005c60


	//   ....[4]....
        /*0168*/ 	.word	0x000061f0


	//   ....[5]....
        /*016c*/ 	.word	0x00006210


	//   ....[6]....
        /*0170*/ 	.word	0x00006250


	//   ....[7]....
        /*0174*/ 	.word	0x00006260


	//   ....[8]....
        /*0178*/ 	.word	0x000062a0


	//   ....[9]....
        /*017c*/ 	.word	0x000062b0


	//   ....[10]....
        /*0180*/ 	.word	0x000062f0


	//   ....[11]....
        /*0184*/ 	.word	0x00006300


	//   ....[12]....
        /*0188*/ 	.word	0x00007ef0


	//   ....[13]....
        /*018c*/ 	.word	0x00007f20


	//   ....[14]....
        /*0190*/ 	.word	0x00007f70


	//   ....[15]....
        /*0194*/ 	.word	0x00007f90


	//   ....[16]....
        /*0198*/ 	.word	0x00007fc0


	//   ....[17]....
        /*019c*/ 	.word	0x00007fd0


	//   ....[18]....
        /*01a0*/ 	.word	0x00008000


	//   ....[19]....
        /*01a4*/ 	.word	0x00008010


	//   ....[20]....
        /*01a8*/ 	.word	0x000081e0


	//   ....[21]....
        /*01ac*/ 	.word	0x00008270


	//   ....[22]....
        /*01b0*/ 	.word	0x000082e0


	//   ....[23]....
        /*01b4*/ 	.word	0x00008340


	//   ....[24]....
        /*01b8*/ 	.word	0x000083b0


	//   ....[25]....
        /*01bc*/ 	.word	0x00008410


	//   ....[26]....
        /*01c0*/ 	.word	0x00008480


	//   ....[27]....
        /*01c4*/ 	.word	0x000084e0


	//----- nvinfo : EIATTR_VRC_CTA_INIT_COUNT
	.align		4
.L_701:
        /*01c8*/ 	.byte	0x02, 0x4a
	.zero		1
	.zero		1


	//----- nvinfo : EIATTR_EXIT_INSTR_OFFSETS
	.align		4
        /*01cc*/ 	.byte	0x04, 0x1c
        /*01ce*/ 	.short	(.L_703 - .L_702)


	//   ....[0]....
.L_702:
        /*01d0*/ 	.word	0x00007340


	//   ....[1]....
        /*01d4*/ 	.word	0x00008170


	//----- nvinfo : EIATTR_MAX_THREADS
	.align		4
.L_703:
        /*01d8*/ 	.byte	0x04, 0x05
        /*01da*/ 	.short	(.L_705 - .L_704)
.L_704:
        /*01dc*/ 	.word	0x00000140
        /*01e0*/ 	.word	0x00000001
        /*01e4*/ 	.word	0x00000001


	//----- nvinfo : EIATTR_CRS_STACK_SIZE
	.align		4
.L_705:
        /*01e8*/ 	.byte	0x04, 0x1e
        /*01ea*/ 	.short	(.L_707 - .L_706)
.L_706:
        /*01ec*/ 	.word	0x00000000


	//----- nvinfo : EIATTR_CBANK_PARAM_SIZE
	.align		4
.L_707:
        /*01f0*/ 	.byte	0x03, 0x19
        /*01f2*/ 	.short	0x0060


	//----- nvinfo : EIATTR_PARAM_CBANK
	.align		4
        /*01f4*/ 	.byte	0x04, 0x0a
        /*01f6*/ 	.short	(.L_709 - .L_708)
	.align		4
.L_708:
        /*01f8*/ 	.word	index@(.nv.constant0._ZN13group_norm_v218gn_bwd_cuda_kernelI13__nv_bfloat16Li320ELi1ELi16ELi20ELi4096ELb1ELb1ELi64ELi320ELi320ELi4ELb1ELi2ELb0ELb0ELNS_15WgradSyncMethodE3ENS_16CompileConditionILi1000EEEEEvPT_S6_S6_PKS5_S8_S8_S8_PKfflPfPj)
        /*01fc*/ 	.short	0x0380
        /*01fe*/ 	.short	0x0060


	//----- nvinfo : EIATTR_SW_WAR
	.align		4
.L_709:
        /*0200*/ 	.byte	0x04, 0x36
        /*0202*/ 	.short	(.L_711 - .L_710)
.L_710:
        /*0204*/ 	.word	0x00000008
.L_711:


//--------------------- .nv.info._ZN13group_norm_v218gn_bwd_cuda_kernelI13__nv_bfloat16Li320ELi2ELi16ELi20ELi4096ELb1ELb1ELi32ELi320ELi320ELi4ELb1ELi2ELb0ELb0ELNS_15WgradSyncMethodE3ENS_16CompileConditionILi1000EEEEEvPT_S6_S6_PKS5_S8_S8_S8_PKfflPfPj --------------------------
	.section	.nv.info._ZN13group_norm_v218gn_bwd_cuda_kernelI13__nv_bfloat16Li320ELi2ELi16ELi20ELi4096ELb1ELb1ELi32ELi320ELi320ELi4ELb1ELi2ELb0ELb0ELNS_15WgradSyncMethodE3ENS_16CompileConditionILi1000EEEEEvPT_S6_S6_PKS5_S8_S8_S8_PKfflPfPj,"",@"SHT_CUDA_INFO"
	.sectionflags	@""
	.align	4


	//----- nvinfo : EIATTR_CUDA_API_VERSION
	.align		4
        /*0000*/ 	.byte	0x04, 0x37
        /*0002*/ 	.short	(.L_713 - .L_712)
.L_712:
        /*0004*/ 	.word	0x00000082


	//----- nvinfo : EIATTR_KPARAM_INFO
	.align		4
.L_713:
        /*0008*/ 	.byte	0x04, 0x17
        /*000a*/ 	.short	(.L_715 - .L_714)
.L_714:
        /*000c*/ 	.word	0x00000000
        /*0010*/ 	.short	0x000b
        /*0012*/ 	.short	0x0058
        /*0014*/ 	.byte	0x00, 0xf5, 0x21, 0x00


	//----- nvinfo : EIATTR_KPARAM_INFO
	.align		4
.L_715:
        /*0018*/ 	.byte	0x04, 0x17
        /*001a*/ 	.short	(.L_717 - .L_716)
.L_716:
        /*001c*/ 	.word	0x00000000
        /*0020*/ 	.short	0x000a
        /*0022*/ 	.short	0x0050
        /*0024*/ 	.byte	0x00, 0xf5, 0x21, 0x00


	//----- nvinfo : EIATTR_KPARAM_INFO
	.align		4
.L_717:
        /*0028*/ 	.byte	0x04, 0x17
        /*002a*/ 	.short	(.L_719 - .L_718)
.L_718:
        /*002c*/ 	.word	0x00000000
        /*0030*/ 	.short	0x0009
        /*0032*/ 	.short	0x0048
        /*0034*/ 	.byte	0x00, 0xf0, 0x21, 0x00


	//----- nvinfo : EIATTR_KPARAM_INFO
	.align		4
.L_719:
        /*0038*/ 	.byte	0x04, 0x17
        /*003a*/ 	.short	(.L_721 - .L_720)
.L_720:
        /*003c*/ 	.word	0x00000000
        /*0040*/ 	.short	0x0008
        /*0042*/ 	.short	0x0040
        /*0044*/ 	.byte	0x00, 0xf0, 0x11, 0x00


	//----- nvinfo : EIATTR_KPARAM_INFO
	.align		4
.L_721:
        /*0048*/ 	.byte	0x04, 0x17
        /*004a*/ 	.short	(.L_723 - .L_722)
.L_722:
        /*004c*/ 	.word	0x00000000
        /*0050*/ 	.short	0x0007
        /*0052*/ 	.short	0x0038
        /*0054*/ 	.byte	0x00, 0xf5, 0x21, 0x00


	//----- nvinfo : EIATTR_KPARAM_INFO
	.align		4
.L_723:
        /*0058*/ 	.byte	0x04, 0x17
        /*005a*/ 	.short	(.L_725 - .L_724)
.L_724:
        /*005c*/ 	.word	0x00000000
        /*0060*/ 	.short	0x0006
        /*0062*/ 	.short	0x0030
        /*0064*/ 	.byte	0x00, 0xf5, 0x21, 0x00


	//----- nvinfo : EIATTR_KPARAM_INFO
	.align		4
.L_725:
        /*0068*/ 	.byte	0x04, 0x17
        /*006a*/ 	.short	(.L_727 - .L_726)
.L_726:
        /*006c*/ 	.word	0x00000000
        /*0070*/ 	.short	0x0005
        /*0072*/ 	.short	0x0028
        /*0074*/ 	.byte	0x00, 0xf5, 0x21, 0x00


	//----- nvinfo : EIATTR_KPARAM_INFO
	.align		4
.L_727:
        /*0078*/ 	.byte	0x04, 0x17
        /*007a*/ 	.short	(.L_729 - .L_728)
.L_728:
        /*007c*/ 	.word	0x00000000
        /*0080*/ 	.short	0x0004
        /*0082*/ 	.short	0x0020
        /*0084*/ 	.byte	0x00, 0xf5, 0x21, 0x00


	//----- nvinfo : EIATTR_KPARAM_INFO
	.align		4
.L_729:
        /*0088*/ 	.byte	0x04, 0x17
        /*008a*/ 	.short	(.L_731 - .L_730)
.L_730:
        /*008c*/ 	.word	0x00000000
        /*0090*/ 	.short	0x0003
        /*0092*/ 	.short	0x0018
        /*0094*/ 	.byte	0x00, 0xf5, 0x21, 0x00


	//----- nvinfo : EIATTR_KPARAM_INFO
	.align		4
.L_731:
        /*0098*/ 	.byte	0x04, 0x17
        /*009a*/ 	.short	(.L_733 - .L_732)
.L_732:
        /*009c*/ 	.word	0x00000000
        /*00a0*/ 	.short	0x0002
        /*00a2*/ 	.short	0x0010
        /*00a4*/ 	.byte	0x00, 0xf5, 0x21, 0x00


	//----- nvinfo : EIATTR_KPARAM_INFO
	.align		4
.L_733:
        /*00a8*/ 	.byte	0x04, 0x17
        /*00aa*/ 	.short	(.L_735 - .L_734)
.L_734:
        /*00ac*/ 	.word	0x00000000
        /*00b0*/ 	.short	0x0001
        /*00b2*/ 	.short	0x0008
        /*00b4*/ 	.byte	0x00, 0xf5, 0x21, 0x00


	//----- nvinfo : EIATTR_KPARAM_INFO
	.align		4
.L_735:
        /*00b8*/ 	.byte	0x04, 0x17
        /*00ba*/ 	.short	(.L_737 - .L_736)
.L_736:
        /*00bc*/ 	.word	0x00000000
        /*00c0*/ 	.short	0x0000
        /*00c2*/ 	.short	0x0000
        /*00c4*/ 	.byte	0x00, 0xf5, 0x21, 0x00


	//----- nvinfo : EIATTR_SPARSE_MMA_MASK
	.align		4
.L_737:
        /*00c8*/ 	.byte	0x03, 0x50
        /*00ca*/ 	.short	0x0000


	//----- nvinfo : EIATTR_MAXREG_COUNT
	.align		4
        /*00cc*/ 	.byte	0x03, 0x1b
        /*00ce*/ 	.short	0x0060


	//----- nvinfo : EIATTR_NUM_BARRIERS
	.align		4
        /*00d0*/ 	.byte	0x02, 0x4c
        /*00d2*/ 	.byte	0x01
	.zero		1


	//----- nvinfo : EIATTR_ANNOTATIONS
	.align		4
        /*00d4*/ 	.byte	0x04, 0x55
        /*00d6*/ 	.short	(.L_739 - .L_738)


	//   ....[0]....
.L_738:
        /*00d8*/ 	.word	0x00000001
        /*00dc*/ 	.byte	0x50, 0x03, 0x00, 0x00, 0x01, 0x00, 0x00, 0x00, 0xf0, 0x04, 0x00, 0x00, 0x01, 0x00, 0x00, 0x00
        /*00ec*/ 	.byte	0x40, 0x05, 0x00, 0x00, 0x01, 0x00, 0x00, 0x00, 0x10, 0x06, 0x00, 0x00, 0x01, 0x00, 0x00, 0x00
        /*00fc*/ 	.byte	0x20, 0x08, 0x00, 0x00, 0x01, 0x00, 0x00, 0x00, 0x50, 0x08, 0x00, 0x00, 0x01, 0x00, 0x00, 0x00
        /*010c*/ 	.byte	0x60, 0x26, 0x00, 0x00, 0x01, 0x00, 0x00, 0x00, 0x50, 0x28, 0x00, 0x00, 0x01, 0x00, 0x00, 0x00
        /*011c*/ 	.byte	0xc0, 0x39, 0x00, 0x00, 0x01, 0x00, 0x00, 0x00, 0x40, 0x3c, 0x00, 0x00, 0x01, 0x00, 0x00, 0x00
        /*012c*/ 	.byte	0x20, 0x3d, 0x00, 0x00, 0x01, 0x00, 0x00, 0x00, 0x90, 0x3d, 0x00, 0x00, 0x01, 0x00, 0x00, 0x00
        /*013c*/ 	.byte	0x50, 0x3f, 0x00, 0x00, 0x01, 0x00, 0x00, 0x00, 0x70, 0x3f, 0x00, 0x00


	//----- nvinfo : EIATTR_MERCURY_ISA_VERSION
	.align		4
.L_739:
        /*0148*/ 	.byte	0x03, 0x5f
        /*014a*/ 	.short	0x0101


	//----- nvinfo : EIATTR_COOP_GROUP_MASK_REGIDS
	.align		4
        /*014c*/ 	.byte	0x04, 0x29
        /*014e*/ 	.short	(.L_741 - .L_740)


	//   ....[0]....
.L_740:
        /*0150*/ 	.word	0xffffffff


	//   ....[1]....
        /*0154*/ 	.word	0xffffffff


	//   ....[2]....
        /*0158*/ 	.word	0xffffffff


	//   ....[3]....
        /*015c*/ 	.word	0xffffffff


	//   ....[4]....
        /*0160*/ 	.word	0xffffffff


	//   ....[5]....
        /*0164*/ 	.word	0xffffffff


	//   ....[6]....
        /*0168*/ 	.word	0xffffffff


	//   ....[7]....
        /*016c*/ 	.word	0xffffffff


	//   ....[8]....
        /*0170*/ 	.word	0xffffffff


	//   ....[9]....
        /*0174*/ 	.word	0xffffffff


	//   ....[10]....
        /*0178*/ 	.word	0xffffffff


	//   ....[11]....
        /*017c*/ 	.word	0xffffffff


	//   ....[12]....
        /*0180*/ 	.word	0x05000019


	//   ....[13]....
        /*0184*/ 	.word	0x0500001b


	//   ....[14]....
        /*0188*/ 	.word	0x05000018


	//   ....[15]....
        /*018c*/ 	.word	0x0500001a


	//   ....[16]....
        /*0190*/ 	.word	0x0500001d


	//   ....[17]....
        /*0194*/ 	.word	0x0500001f


	//   ....[18]....
        /*0198*/ 	.word	0x0500001c


	//   ....[19]....
        /*019c*/ 	.word	0x05000012


	//   ....[20]....
        /*01a0*/ 	.word	0x05000018


	//   ....[21]....
        /*01a4*/ 	.word	0x05000018


	//   ....[22]....
        /*01a8*/ 	.word	0x05000018


	//   ....[23]....
        /*01ac*/ 	.word	0x05000018


	//   ....[24]....
        /*01b0*/ 	.word	0x05000018


	//   ....[25]....
        /*01b4*/ 	.word	0x05000018


	//   ....[26]....
        /*01b8*/ 	.word	0x05000018


	//   ....[27]....
        /*01bc*/ 	.word	0x05000018


	//----- nvinfo : EIATTR_COOP_GROUP_INSTR_OFFSETS
	.align		4
.L_741:
        /*01c0*/ 	.byte	0x04, 0x28
        /*01c2*/ 	.short	(.L_743 - .L_742)


	//   ....[0]....
.L_742:
        /*01c4*/ 	.word	0x000034c0


	//   ....[1]....
        /*01c8*/ 	.word	0x000034f0


	//   ....[2]....
        /*01cc*/ 	.word	0x00003520


	//   ....[3]....
        /*01d0*/ 	.word	0x00003530


	//   ....[4]....
        /*01d4*/ 	.word	0x00003d00


	//   ....[5]....
        /*01d8*/ 	.word	0x00003d10


	//   ....[6]....
        /*01dc*/ 	.word	0x00003d50


	//   ....[7]....
        /*01e0*/ 	.word	0x00003d60


	//   ....[8]....
        /*01e4*/ 	.word	0x00003dc0


	//   ....[9]....
        /*01e8*/ 	.word	0x00003de0


	//   ....[10]....
        /*01ec*/ 	.word	0x00003e40


	//   ....[11]....
        /*01f0*/ 	.word	0x00003e50


	//   ....[12]....
        /*01f4*/ 	.word	0x000051f0


	//   ....[13]....
        /*01f8*/ 	.word	0x00005220


	//   ....[14]....
        /*01fc*/ 	.word	0x00005270


	//   ....[15]....
        /*0200*/ 	.word	0x00005290


	//   ....[16]....
        /*0204*/ 	.word	0x000052c0


	//   ....[17]....
        /*0208*/ 	.word	0x000052d0


	//   ....[18]....
        /*020c*/ 	.word	0x00005300


	//   ....[19]....
        /*0210*/ 	.word	0x00005310


	//   ....[20]....
        /*0214*/ 	.word	0x000054d0


	//   ....[21]....
        /*0218*/ 	.word	0x00005560


	//   ....[22]....
        /*021c*/ 	.word	0x000055d0


	//   ....[23]....
        /*0220*/ 	.word	0x00005630


	//   ....[24]....
        /*0224*/ 	.word	0x000056a0


	//   ....[25]....
        /*0228*/ 	.word	0x00005700


	//   ....[26]....
        /*022c*/ 	.word	0x00005770


	//   ....[27]....
        /*0230*/ 	.word	0x000057d0


	//----- nvinfo : EIATTR_VRC_CTA_INIT_COUNT
	.align		4
.L_743:
        /*0234*/ 	.byte	0x02, 0x4a
	.zero		1
	.zero		1


	//----- nvinfo : EIATTR_EXIT_INSTR_OFFSETS
	.align		4
        /*0238*/ 	.byte	0x04, 0x1c
        /*023a*/ 	.short	(.L_745 - .L_744)


	//   ....[0]....
.L_744:
        /*023c*/ 	.word	0x00004750


	//   ....[1]....
        /*0240*/ 	.word	0x00005460


	//----- nvinfo : EIATTR_MAX_THREADS
	.align		4
.L_745:
        /*0244*/ 	.byte	0x04, 0x05
        /*0246*/ 	.short	(.L_747 - .L_746)
.L_746:
        /*0248*/ 	.word	0x00000140
        /*024c*/ 	.word	0x00000001
        /*0250*/ 	.word	0x00000001


	//----- nvinfo : EIATTR_CRS_STACK_SIZE
	.align		4
.L_747:
        /*0254*/ 	.byte	0x04, 0x1e
        /*0256*/ 	.short	(.L_749 - .L_748)
.L_748:
        /*0258*/ 	.word	0x00000000


	//----- nvinfo : EIATTR_CBANK_PARAM_SIZE
	.align		4
.L_749:
        /*025c*/ 	.byte	0x03, 0x19
        /*025e*/ 	.short	0x0060


	//----- nvinfo : EIATTR_PARAM_CBANK
	.align		4
        /*0260*/ 	.byte	0x04, 0x0a
        /*0262*/ 	.short	(.L_751 - .L_750)
	.align		4
.L_750:
        /*0264*/ 	.word	index@(.nv.constant0._ZN13group_norm_v218gn_bwd_cuda_kernelI13__nv_bfloat16Li320ELi2ELi16ELi20ELi4096ELb1ELb1ELi32ELi320ELi320ELi4ELb1ELi2ELb0ELb0ELNS_15WgradSyncMethodE3ENS_16CompileConditionILi1000EEEEEvPT_S6_S6_PKS5_S8_S8_S8_PKfflPfPj)
        /*0268*/ 	.short	0x0380
        /*026a*/ 	.short	0x0060


	//----- nvinfo : EIATTR_SW_WAR
	.align		4
.L_751:
        /*026c*/ 	.byte	0x04, 0x36
        /*026e*/ 	.short	(.L_753 - .L_752)
.L_752:
        /*0270*/ 	.word	0x00000008
.L_753:


//--------------------- .nv.info._ZN13group_norm_v218gn_bwd_cuda_kernelI13__nv_bfloat16Li320ELi3ELi16ELi20ELi4096ELb1ELb1ELi32ELi320ELi320ELi4ELb1ELi2ELb0ELb0ELNS_15WgradSyncMethodE3ENS_16CompileConditionILi1000EEEEEvPT_S6_S6_PKS5_S8_S8_S8_PKfflPfPj --------------------------
	.section	.nv.info._ZN13group_norm_v218gn_bwd_cuda_kernelI13__nv_bfloat16Li320ELi3ELi16ELi20ELi4096ELb1ELb1ELi32ELi320ELi320ELi4ELb1ELi2ELb0ELb0ELNS_15WgradSyncMethodE3ENS_16CompileConditionILi1000EEEEEvPT_S6_S6_PKS5_S8_S8_S8_PKfflPfPj,"",@"SHT_CUDA_INFO"
	.sectionflags	@""
	.align	4


	//----- nvinfo : EIATTR_CUDA_API_VERSION
	.align		4
        /*0000*/ 	.byte	0x04, 0x37
        /*0002*/ 	.short	(.L_755 - .L_754)
.L_754:
        /*0004*/ 	.word	0x00000082


	//----- nvinfo : EIATTR_KPARAM_INFO
	.align		4
.L_755:
        /*0008*/ 	.byte	0x04, 0x17
        /*000a*/ 	.short	(.L_757 - .L_756)
.L_756:
        /*000c*/ 	.word	0x00000000
        /*0010*/ 	.short	0x000b
        /*0012*/ 	.short	0x0058
        /*0014*/ 	.byte	0x00, 0xf5, 0x21, 0x00


	//----- nvinfo : EIATTR_KPARAM_INFO
	.align		4
.L_757:
        /*0018*/ 	.byte	0x04, 0x17
        /*001a*/ 	.short	(.L_759 - .L_758)
.L_758:
        /*001c*/ 	.word	0x00000000
        /*0020*/ 	.short	0x000a
        /*0022*/ 	.short	0x0050
        /*0024*/ 	.byte	0x00, 0xf5, 0x21, 0x00


	//----- nvinfo : EIATTR_KPARAM_INFO
	.align		4
.L_759:
        /*0028*/ 	.byte	0x04, 0x17
        /*002a*/ 	.short	(.L_761 - .L_760)
.L_760:
        /*002c*/ 	.word	0x00000000
        /*0030*/ 	.short	0x0009
        /*0032*/ 	.short	0x0048
        /*0034*/ 	.byte	0x00, 0xf0, 0x21, 0x00


	//----- nvinfo : EIATTR_KPARAM_INFO
	.align		4
.L_761:
        /*0038*/ 	.byte	0x04, 0x17
        /*003a*/ 	.short	(.L_763 - .L_762)
.L_762:
        /*003c*/ 	.word	0x00000000
        /*0040*/ 	.short	0x0008
        /*0042*/ 	.short	0x0040
        /*0044*/ 	.byte	0x00, 0xf0, 0x11, 0x00


	//----- nvinfo : EIATTR_KPARAM_INFO
	.align		4
.L_763:
        /*0048*/ 	.byte	0x04, 0x17
        /*004a*/ 	.short	(.L_765 - .L_764)
.L_764:
        /*004c*/ 	.word	0x00000000
        /*0050*/ 	.short	0x0007
        /*0052*/ 	.short	0x0038
        /*0054*/ 	.byte	0x00, 0xf5, 0x21, 0x00


	//----- nvinfo : EIATTR_KPARAM_INFO
	.align		4
.L_765:
        /*0058*/ 	.byte	0x04, 0x17
        /*005a*/ 	.short	(.L_767 - .L_766)
.L_766:
        /*005c*/ 	.word	0x00000000
        /*0060*/ 	.short	0x0006
        /*0062*/ 	.short	0x0030
        /*0064*/ 	.byte	0x00, 0xf5, 0x21, 0x00


	//----- nvinfo : EIATTR_KPARAM_INFO
	.align		4
.L_767:
        /*0068*/ 	.byte	0x04, 0x17
        /*006a*/ 	.short	(.L_769 - .L_768)
.L_768:
        /*006c*/ 	.word	0x00000000
        /*0070*/ 	.short	0x0005
        /*0072*/ 	.short	0x0028
        /*0074*/ 	.byte	0x00, 0xf5, 0x21, 0x00


	//----- nvinfo : EIATTR_KPARAM_INFO
	.align		4
.L_769:
        /*0078*/ 	.byte	0x04, 0x17
        /*007a*/ 	.short	(.L_771 - .L_770)
.L_770:
        /*007c*/ 	.word	0x00000000
        /*0080*/ 	.short	0x0004
        /*0082*/ 	.short	0x0020
        /*0084*/ 	.byte	0x00, 0xf5, 0x21, 0x00


	//----- nvinfo : EIATTR_KPARAM_INFO
	.align		4
.L_771:
        /*0088*/ 	.byte	0x04, 0x17
        /*008a*/ 	.short	(.L_773 - .L_772)
.L_772:
        /*008c*/ 	.word	0x00000000
        /*0090*/ 	.short	0x0003
        /*0092*/ 	.short	0x0018
        /*0094*/ 	.byte	0x00, 0xf5, 0x21, 0x00


	//----- nvinfo : EIATTR_KPARAM_INFO
	.align		4
.L_773:
        /*0098*/ 	.byte	0x04, 0x17
        /*009a*/ 	.short	(.L_775 - .L_774)
.L_774:
        /*009c*/ 	.word	0x00000000
        /*00a0*/ 	.short	0x0002
        /*00a2*/ 	.short	0x0010
        /*00a4*/ 	.byte	0x00, 0xf5, 0x21, 0x00


	//----- nvinfo : EIATTR_KPARAM_INFO
	.align		4
.L_775:
        /*00a8*/ 	.byte	0x04, 0x17
        /*00aa*/ 	.short	(.L_777 - .L_776)
.L_776:
        /*00ac*/ 	.word	0x00000000
        /*00b0*/ 	.short	0x0001
        /*00b2*/ 	.short	0x0008
        /*00b4*/ 	.byte	0x00, 0xf5, 0x21, 0x00


	//----- nvinfo : EIATTR_KPARAM_INFO
	.align		4
.L_777:
        /*00b8*/ 	.byte	0x04, 0x17
        /*00ba*/ 	.short	(.L_779 - .L_778)
.L_778:
        /*00bc*/ 	.word	0x00000000
        /*00c0*/ 	.short	0x0000
        /*00c2*/ 	.short	0x0000
        /*00c4*/ 	.byte	0x00, 0xf5, 0x21, 0x00


	//----- nvinfo : EIATTR_SPARSE_MMA_MASK
	.align		4
.L_779:
        /*00c8*/ 	.byte	0x03, 0x50
        /*00ca*/ 	.short	0x0000


	//----- nvinfo : EIATTR_MAXREG_COUNT
	.align		4
        /*00cc*/ 	.byte	0x03, 0x1b
        /*00ce*/ 	.short	0x0040


	//----- nvinfo : EIATTR_NUM_BARRIERS
	.align		4
        /*00d0*/ 	.byte	0x02, 0x4c
        /*00d2*/ 	.byte	0x01
	.zero		1


	//----- nvinfo : EIATTR_ANNOTATIONS
	.align		4
        /*00d4*/ 	.byte	0x04, 0x55
        /*00d6*/ 	.short	(.L_781 - .L_780)


	//   ....[0]....
.L_780:
        /* <DEDUP_REMOVED lines=87> */


	//----- nvinfo : EIATTR_MERCURY_ISA_VERSION
	.align		4
.L_781:
        /*0638*/ 	.byte	0x03, 0x5f
        /*063a*/ 	.short	0x0101


	//----- nvinfo : EIATTR_COOP_GROUP_MASK_REGIDS
	.align		4
        /*063c*/ 	.byte	0x04, 0x29
        /*063e*/ 	.short	(.L_783 - .L_782)


	//   ....[0]....
.L_782:
        /*0640*/ 	.word	0xffffffff


	//   ....[1]....
        /*0644*/ 	.word	0xffffffff


	//   ....[2]....
        /*0648*/ 	.word	0xffffffff


	//   ....[3]....
        /*064c*/ 	.word	0xffffffff


	//   ....[4]....
        /*0650*/ 	.word	0xffffffff


	//   ....[5]....
        /*0654*/ 	.word	0xffffffff


	//   ....[6]....
        /*0658*/ 	.word	0xffffffff


	//   ....[7]....
        /*065c*/ 	.word	0xffffffff


	//   ....[8]....
        /*0660*/ 	.word	0xffffffff


	//   ....[9]....
        /*0664*/ 	.word	0xffffffff


	//   ....[10]....
        /*0668*/ 	.word	0xffffffff


	//   ....[11]....
        /*066c*/ 	.word	0xffffffff


	//   ....[12]....
        /*0670*/ 	.word	0x05000019


	//   ....[13]....
        /*0674*/ 	.word	0x05000018


	//   ....[14]....
        /*0678*/ 	.word	0x0500001a


	//   ....[15]....
        /*067c*/ 	.word	0x0500001b


	//   ....[16]....
        /*0680*/ 	.word	0x0500001d


	//   ....[17]....
        /*0684*/ 	.word	0x0500001c


	//   ....[18]....
        /*0688*/ 	.word	0x0500001e


	//   ....[19]....
        /*068c*/ 	.word	0x05000013


	//   ....[20]....
        /*0690*/ 	.word	0x0500001a


	//   ....[21]....
        /*0694*/ 	.word	0x0500001a


	//   ....[22]....
        /*0698*/ 	.word	0x0500001a


	//   ....[23]....
        /*069c*/ 	.word	0x0500001a


	//   ....[24]....
        /*06a0*/ 	.word	0x0500001a


	//   ....[25]....
        /*06a4*/ 	.word	0x0500001a


	//   ....[26]....
        /*06a8*/ 	.word	0x0500001a


	//   ....[27]....
        /*06ac*/ 	.word	0x0500001a


	//----- nvinfo : EIATTR_COOP_GROUP_INSTR_OFFSETS
	.align		4
.L_783:
        /*06b0*/ 	.byte	0x04, 0x28
        /*06b2*/ 	.short	(.L_785 - .L_784)


	//   ....[0]....
.L_784:
        /*06b4*/ 	.word	0x00003bc0


	//   ....[1]....
        /*06b8*/ 	.word	0x00003bf0


	//   ....[2]....
        /*06bc*/ 	.word	0x00003c20


	//   ....[3]....
        /*06c0*/ 	.word	0x00003c30


	//   ....[4]....
        /*06c4*/ 	.word	0x00004550


	//   ....[5]....
        /*06c8*/ 	.word	0x000045c0


	//   ....[6]....
        /*06cc*/ 	.word	0x000045e0


	//   ....[7]....
        /*06d0*/ 	.word	0x00004600


	//   ....[8]....
        /*06d4*/ 	.word	0x00004620


	//   ....[9]....
        /*06d8*/ 	.word	0x00004640


	//   ....[10]....
        /*06dc*/ 	.word	0x00004660


	//   ....[11]....
        /*06e0*/ 	.word	0x00004680


	//   ....[12]....
        /*06e4*/ 	.word	0x00005b60


	//   ....[13]....
        /*06e8*/ 	.word	0x00005b90


	//   ....[14]....
        /*06ec*/ 	.word	0x00005be0


	//   ....[15]....
        /*06f0*/ 	.word	0x00005c00


	//   ....[16]....
        /*06f4*/ 	.word	0x00005c30


	//   ....[17]....
        /*06f8*/ 	.word	0x00005c40


	//   ....[18]....
        /*06fc*/ 	.word	0x00005c70


	//   ....[19]....
        /*0700*/ 	.word	0x00005c80


	//   ....[20]....
        /*0704*/ 	.word	0x00005e50


	//   ....[21]....
        /*0708*/ 	.word	0x00005ee0


	//   ....[22]....
        /*070c*/ 	.word	0x00005f50


	//   ....[23]....
        /*0710*/ 	.word	0x00005fb0


	//   ....[24]....
        /*0714*/ 	.word	0x00006020


	//   ....[25]....
        /*0718*/ 	.word	0x00006080


	//   ....[26]....
        /*071c*/ 	.word	0x000060f0


	//   ....[27]....
        /*0720*/ 	.word	0x00006150


	//----- nvinfo : EIATTR_VRC_CTA_INIT_COUNT
	.align		4
.L_785:
        /*0724*/ 	.byte	0x02, 0x4a
	.zero		1
	.zero		1


	//----- nvinfo : EIATTR_EXIT_INSTR_OFFSETS
	.align		4
        /*0728*/ 	.byte	0x04, 0x1c
        /*072a*/ 	.short	(.L_787 - .L_786)


	//   ....[0]....
.L_786:
        /*072c*/ 	.word	0x000050c0


	//   ....[1]....
        /*0730*/ 	.word	0x00005de0


	//----- nvinfo : EIATTR_MAX_THREADS
	.align		4
.L_787:
        /*0734*/ 	.byte	0x04, 0x05
        /*0736*/ 	.short	(.L_789 - .L_788)
.L_788:
        /*0738*/ 	.word	0x00000140
        /*073c*/ 	.word	0x00000001
        /*0740*/ 	.word	0x00000001


	//----- nvinfo : EIATTR_CRS_STACK_SIZE
	.align		4
.L_789:
        /*0744*/ 	.byte	0x04, 0x1e
        /*0746*/ 	.short	(.L_791 - .L_790)
.L_790:
        /*0748*/ 	.word	0x00000000


	//----- nvinfo : EIATTR_CBANK_PARAM_SIZE
	.align		4
.L_791:
        /*074c*/ 	.byte	0x03, 0x19
        /*074e*/ 	.short	0x0060


	//----- nvinfo : EIATTR_PARAM_CBANK
	.align		4
        /*0750*/ 	.byte	0x04, 0x0a
        /*0752*/ 	.short	(.L_793 - .L_792)
	.align		4
.L_792:
        /*0754*/ 	.word	index@(.nv.constant0._ZN13group_norm_v218gn_bwd_cuda_kernelI13__nv_bfloat16Li320ELi3ELi16ELi20ELi4096ELb1ELb1ELi32ELi320ELi320ELi4ELb1ELi2ELb0ELb0ELNS_15WgradSyncMethodE3ENS_16CompileConditionILi1000EEEEEvPT_S6_S6_PKS5_S8_S8_S8_PKfflPfPj)
        /*0758*/ 	.short	0x0380
        /*075a*/ 	.short	0x0060


	//----- nvinfo : EIATTR_SW_WAR
	.align		4
.L_793:
        /*075c*/ 	.byte	0x04, 0x36
        /*075e*/ 	.short	(.L_795 - .L_794)
.L_794:
        /*0760*/ 	.word	0x00000008
.L_795:


//--------------------- .nv.info._ZN13group_norm_v218gn_bwd_cuda_kernelI13__nv_bfloat16Li320ELi3ELi16ELi20ELi4096ELb1ELb1ELi32ELi320ELi320ELi4ELb1ELi3ELb0ELb0ELNS_15WgradSyncMethodE3ENS_16CompileConditionILi1000EEEEEvPT_S6_S6_PKS5_S8_S8_S8_PKfflPfPj --------------------------
	.section	.nv.info._ZN13group_norm_v218gn_bwd_cuda_kernelI13__nv_bfloat16Li320ELi3ELi16ELi20ELi4096ELb1ELb1ELi32ELi320ELi320ELi4ELb1ELi3ELb0ELb0ELNS_15WgradSyncMethodE3ENS_16CompileConditionILi1000EEEEEvPT_S6_S6_PKS5_S8_S8_S8_PKfflPfPj,"",@"SHT_CUDA_INFO"
	.sectionflags	@""
	.align	4


	//----- nvinfo : EIATTR_CUDA_API_VERSION
	.align		4
        /*0000*/ 	.byte	0x04, 0x37
        /*0002*/ 	.short	(.L_797 - .L_796)
.L_796:
        /*0004*/ 	.word	0x00000082


	//----- nvinfo : EIATTR_KPARAM_INFO
	.align		4
.L_797:
        /*0008*/ 	.byte	0x04, 0x17
        /*000a*/ 	.short	(.L_799 - .L_798)
.L_798:
        /*000c*/ 	.word	0x00000000
        /*0010*/ 	.short	0x000b
        /*0012*/ 	.short	0x0058
        /*0014*/ 	.byte	0x00, 0xf5, 0x21, 0x00


	//----- nvinfo : EIATTR_KPARAM_INFO
	.align		4
.L_799:
        /*0018*/ 	.byte	0x04, 0x17
        /*001a*/ 	.short	(.L_801 - .L_800)
.L_800:
        /*001c*/ 	.word	0x00000000
        /*0020*/ 	.short	0x000a
        /*0022*/ 	.short	0x0050
        /*0024*/ 	.byte	0x00, 0xf5, 0x21, 0x00


	//----- nvinfo : EIATTR_KPARAM_INFO
	.align		4
.L_801:
        /*0028*/ 	.byte	0x04, 0x17
        /*002a*/ 	.short	(.L_803 - .L_802)
.L_802:
        /*002c*/ 	.word	0x00000000
        /*0030*/ 	.short	0x0009
        /*0032*/ 	.short	0x0048
        /*0034*/ 	.byte	0x00, 0xf0, 0x21, 0x00


	//----- nvinfo : EIATTR_KPARAM_INFO
	.align		4
.L_803:
        /*0038*/ 	.byte	0x04, 0x17
        /*003a*/ 	.short	(.L_805 - .L_804)
.L_804:
        /*003c*/ 	.word	0x00000000
        /*0040*/ 	.short	0x0008
        /*0042*/ 	.short	0x0040
        /*0044*/ 	.byte	0x00, 0xf0, 0x11, 0x00


	//----- nvinfo : EIATTR_KPARAM_INFO
	.align		4
.L_805:
        /*0048*/ 	.byte	0x04, 0x17
        /*004a*/ 	.short	(.L_807 - .L_806)
.L_806:
        /*004c*/ 	.word	0x00000000
        /*0050*/ 	.short	0x0007
        /*0052*/ 	.short	0x0038
        /*0054*/ 	.byte	0x00, 0xf5, 0x21, 0x00


	//----- nvinfo : EIATTR_KPARAM_INFO
	.align		4
.L_807:
        /*0058*/ 	.byte	0x04, 0x17
        /*005a*/ 	.short	(.L_809 - .L_808)
.L_808:
        /*005c*/ 	.word	0x00000000
        /*0060*/ 	.short	0x0006
        /*0062*/ 	.short	0x0030
        /*0064*/ 	.byte	0x00, 0xf5, 0x21, 0x00


	//----- nvinfo : EIATTR_KPARAM_INFO
	.align		4
.L_809:
        /*0068*/ 	.byte	0x04, 0x17
        /*006a*/ 	.short	(.L_811 - .L_810)
.L_810:
        /*006c*/ 	.word	0x00000000
        /*0070*/ 	.short	0x0005
        /*0072*/ 	.short	0x0028
        /*0074*/ 	.byte	0x00, 0xf5, 0x21, 0x00


	//----- nvinfo : EIATTR_KPARAM_INFO
	.align		4
.L_811:
        /*0078*/ 	.byte	0x04, 0x17
        /*007a*/ 	.short	(.L_813 - .L_812)
.L_812:
        /*007c*/ 	.word	0x00000000
        /*0080*/ 	.short	0x0004
        /*0082*/ 	.short	0x0020
        /*0084*/ 	.byte	0x00, 0xf5, 0x21, 0x00


	//----- nvinfo : EIATTR_KPARAM_INFO
	.align		4
.L_813:
        /*0088*/ 	.byte	0x04, 0x17
        /*008a*/ 	.short	(.L_815 - .L_814)
.L_814:
        /*008c*/ 	.word	0x00000000
        /*0090*/ 	.short	0x0003
        /*0092*/ 	.short	0x0018
        /*0094*/ 	.byte	0x00, 0xf5, 0x21, 0x00


	//----- nvinfo : EIATTR_KPARAM_INFO
	.align		4
.L_815:
        /*0098*/ 	.byte	0x04, 0x17
        /*009a*/ 	.short	(.L_817 - .L_816)
.L_816:
        /*009c*/ 	.word	0x00000000
        /*00a0*/ 	.short	0x0002
        /*00a2*/ 	.short	0x0010
        /*00a4*/ 	.byte	0x00, 0xf5, 0x21, 0x00


	//----- nvinfo : EIATTR_KPARAM_INFO
	.align		4
.L_817:
        /*00a8*/ 	.byte	0x04, 0x17
        /*00aa*/ 	.short	(.L_819 - .L_818)
.L_818:
        /*00ac*/ 	.word	0x00000000
        /*00b0*/ 	.short	0x0001
        /*00b2*/ 	.short	0x0008
        /*00b4*/ 	.byte	0x00, 0xf5, 0x21, 0x00


	//----- nvinfo : EIATTR_KPARAM_INFO
	.align		4
.L_819:
        /*00b8*/ 	.byte	0x04, 0x17
        /*00ba*/ 	.short	(.L_821 - .L_820)
.L_820:
        /*00bc*/ 	.word	0x00000000
        /*00c0*/ 	.short	0x0000
        /*00c2*/ 	.short	0x0000
        /*00c4*/ 	.byte	0x00, 0xf5, 0x21, 0x00


	//----- nvinfo : EIATTR_SPARSE_MMA_MASK
	.align		4
.L_821:
        /*00c8*/ 	.byte	0x03, 0x50
        /*00ca*/ 	.short	0x0000


	//----- nvinfo : EIATTR_MAXREG_COUNT
	.align		4
        /*00cc*/ 	.byte	0x03, 0x1b
        /*00ce*/ 	.short	0x0040


	//----- nvinfo : EIATTR_NUM_BARRIERS
	.align		4
        /*00d0*/ 	.byte	0x02, 0x4c
        /*00d2*/ 	.byte	0x01
	.zero		1


	//----- nvinfo : EIATTR_ANNOTATIONS
	.align		4
        /*00d4*/ 	.byte	0x04, 0x55
        /*00d6*/ 	.short	(.L_823 - .L_822)


	//   ....[0]....
.L_822:
        /* <DEDUP_REMOVED lines=87> */


	//----- nvinfo : EIATTR_MERCURY_ISA_VERSION
	.align		4
.L_823:
        /*0638*/ 	.byte	0x03, 0x5f
        /*063a*/ 	.short	0x0101


	//----- nvinfo : EIATTR_COOP_GROUP_MASK_REGIDS
	.align		4
        /*063c*/ 	.byte	0x04, 0x29
        /*063e*/ 	.short	(.L_825 - .L_824)


	//   ....[0]....
.L_824:
        /*0640*/ 	.word	0xffffffff


	//   ....[1]....
        /*0644*/ 	.word	0xffffffff


	//   ....[2]....
        /*0648*/ 	.word	0xffffffff


	//   ....[3]....
        /*064c*/ 	.word	0xffffffff


	//   ....[4]....
        /*0650*/ 	.word	0xffffffff


	//   ....[5]....
        /*0654*/ 	.word	0xffffffff


	//   ....[6]....
        /*0658*/ 	.word	0xffffffff


	//   ....[7]....
        /*065c*/ 	.word	0xffffffff


	//   ....[8]....
        /*0660*/ 	.word	0xffffffff


	//   ....[9]....
        /*0664*/ 	.word	0xffffffff


	//   ....[10]....
        /*0668*/ 	.word	0xffffffff


	//   ....[11]....
        /*066c*/ 	.word	0xffffffff


	//   ....[12]....
        /*0670*/ 	.word	0x05000019


	//   ....[13]....
        /*0674*/ 	.word	0x05000018


	//   ....[14]....
        /*0678*/ 	.word	0x0500001a


	//   ....[15]....
        /*067c*/ 	.word	0x0500001b


	//   ....[16]....
        /*0680*/ 	.word	0x0500001d


	//   ....[17]....
        /*0684*/ 	.word	0x0500001c


	//   ....[18]....
        /*0688*/ 	.word	0x0500001e


	//   ....[19]....
        /*068c*/ 	.word	0x05000013


	//   ....[20]....
        /*0690*/ 	.word	0x0500001a


	//   ....[21]....
        /*0694*/ 	.word	0x0500001a


	//   ....[22]....
        /*0698*/ 	.word	0x0500001a


	//   ....[23]....
        /*069c*/ 	.word	0x0500001a


	//   ....[24]....
        /*06a0*/ 	.word	0x0500001a


	//   ....[25]....
        /*06a4*/ 	.word	0x0500001a


	//   ....[26]....
        /*06a8*/ 	.word	0x0500001a


	//   ....[27]....
        /*06ac*/ 	.word	0x0500001a


	//----- nvinfo : EIATTR_COOP_GROUP_INSTR_OFFSETS
	.align		4
.L_825:
        /*06b0*/ 	.byte	0x04, 0x28
        /*06b2*/ 	.short	(.L_827 - .L_826)


	//   ....[0]....
.L_826:
        /*06b4*/ 	.word	0x00003bc0


	//   ....[1]....
        /*06b8*/ 	.word	0x00003bf0


	//   ....[2]....
        /*06bc*/ 	.word	0x00003c20


	//   ....[3]....
        /*06c0*/ 	.word	0x00003c30


	//   ....[4]....
        /*06c4*/ 	.word	0x00004550


	//   ....[5]....
        /*06c8*/ 	.word	0x000045c0


	//   ....[6]....
        /*06cc*/ 	.word	0x000045e0


	//   ....[7]....
        /*06d0*/ 	.word	0x00004600


	//   ....[8]....
        /*06d4*/ 	.word	0x00004620


	//   ....[9]....
        /*06d8*/ 	.word	0x00004640


	//   ....[10]....
        /*06dc*/ 	.word	0x00004660


	//   ....[11]....
        /*06e0*/ 	.word	0x00004680


	//   ....[12]....
        /*06e4*/ 	.word	0x00005b60


	//   ....[13]....
        /*06e8*/ 	.word	0x00005b90


	//   ....[14]....
        /*06ec*/ 	.word	0x00005be0


	//   ....[15]....
        /*06f0*/ 	.word	0x00005c00


	//   ....[16]....
        /*06f4*/ 	.word	0x00005c30


	//   ....[17]....
        /*06f8*/ 	.word	0x00005c40


	//   ....[18]....
        /*06fc*/ 	.word	0x00005c70


	//   ....[19]....
        /*0700*/ 	.word	0x00005c80


	//   ....[20]....
        /*0704*/ 	.word	0x00005e50


	//   ....[21]....
        /*0708*/ 	.word	0x00005ee0


	//   ....[22]....
        /*070c*/ 	.word	0x00005f50


	//   ....[23]....
        /*0710*/ 	.word	0x00005fb0


	//   ....[24]....
        /*0714*/ 	.word	0x00006020


	//   ....[25]....
        /*0718*/ 	.word	0x00006080


	//   ....[26]....
        /*071c*/ 	.word	0x000060f0


	//   ....[27]....
        /*0720*/ 	.word	0x00006150


	//----- nvinfo : EIATTR_VRC_CTA_INIT_COUNT
	.align		4
.L_827:
        /*0724*/ 	.byte	0x02, 0x4a
	.zero		1
	.zero		1


	//----- nvinfo : EIATTR_EXIT_INSTR_OFFSETS
	.align		4
        /*0728*/ 	.byte	0x04, 0x1c
        /*072a*/ 	.short	(.L_829 - .L_828)


	//   ....[0]....
.L_828:
        /*072c*/ 	.word	0x000050c0


	//   ....[1]....
        /*0730*/ 	.word	0x00005de0


	//----- nvinfo : EIATTR_MAX_THREADS
	.align		4
.L_829:
        /*0734*/ 	.byte	0x04, 0x05
        /*0736*/ 	.short	(.L_831 - .L_830)
.L_830:
        /*0738*/ 	.word	0x00000140
        /*073c*/ 	.word	0x00000001
        /*0740*/ 	.word	0x00000001


	//----- nvinfo : EIATTR_CRS_STACK_SIZE
	.align		4
.L_831:
        /*0744*/ 	.byte	0x04, 0x1e
        /*0746*/ 	.short	(.L_833 - .L_832)
.L_832:
        /*0748*/ 	.word	0x00000000


	//----- nvinfo : EIATTR_CBANK_PARAM_SIZE
	.align		4
.L_833:
        /*074c*/ 	.byte	0x03, 0x19
        /*074e*/ 	.short	0x0060


	//----- nvinfo : EIATTR_PARAM_CBANK
	.align		4
        /*0750*/ 	.byte	0x04, 0x0a
        /*0752*/ 	.short	(.L_835 - .L_834)
	.align		4
.L_834:
        /*0754*/ 	.word	index@(.nv.constant0._ZN13group_norm_v218gn_bwd_cuda_kernelI13__nv_bfloat16Li320ELi3ELi16ELi20ELi4096ELb1ELb1ELi32ELi320ELi320ELi4ELb1ELi3ELb0ELb0ELNS_15WgradSyncMethodE3ENS_16CompileConditionILi1000EEEEEvPT_S6_S6_PKS5_S8_S8_S8_PKfflPfPj)
        /*0758*/ 	.short	0x0380
        /*075a*/ 	.short	0x0060


	//----- nvinfo : EIATTR_SW_WAR
	.align		4
.L_835:
        /*075c*/ 	.byte	0x04, 0x36
        /*075e*/ 	.short	(.L_837 - .L_836)
.L_836:
        /*0760*/ 	.word	0x00000008
.L_837:


//--------------------- .nv.info._ZN13group_norm_v214gn_cuda_kernelI13__nv_bfloat16Li320ELi3ELi32ELi10ELi4096ELb0ELi16ELi320ELi320ELi4ELb1ELi1ELb0ELb0ENS_16CompileConditionILi1000EEEEEvPT_PKS4_S7_S7_flPfS8_Pj --------------------------
	.section	.nv.info._ZN13group_norm_v214gn_cuda_kernelI13__nv_bfloat16Li320ELi3ELi32ELi10ELi4096ELb0ELi16ELi320ELi320ELi4ELb1ELi1ELb0ELb0ENS_16CompileConditionILi1000EEEEEvPT_PKS4_S7_S7_flPfS8_Pj,"",@"SHT_CUDA_INFO"
	.sectionflags	@""
	.align	4


	//----- nvinfo : EIATTR_CUDA_API_VERSION
	.align		4
        /*0000*/ 	.byte	0x04, 0x37
        /*0002*/ 	.short	(.L_839 - .L_838)
.L_838:
        /*0004*/ 	.word	0x00000082


	//----- nvinfo : EIATTR_KPARAM_INFO
	.align		4
.L_839:
        /*0008*/ 	.byte	0x04, 0x17
        /*000a*/ 	.short	(.L_841 - .L_840)
.L_840:
        /*000c*/ 	.word	0x00000000
        /*0010*/ 	.short	0x0008
        /*0012*/ 	.short	0x0040
        /*0014*/ 	.byte	0x00, 0xf5, 0x21, 0x00


	//----- nvinfo : EIATTR_KPARAM_INFO
	.align		4
.L_841:
        /*0018*/ 	.byte	0x04, 0x17
        /*001a*/ 	.short	(.L_843 - .L_842)
.L_842:
        /*001c*/ 	.word	0x00000000
        /*0020*/ 	.short	0x0007
        /*0022*/ 	.short	0x0038
        /*0024*/ 	.byte	0x00, 0xf5, 0x21, 0x00


	//----- nvinfo : EIATTR_KPARAM_INFO
	.align		4
.L_843:
        /*0028*/ 	.byte	0x04, 0x17
        /*002a*/ 	.short	(.L_845 - .L_844)
.L_844:
        /*002c*/ 	.word	0x00000000
        /*0030*/ 	.short	0x0006
        /*0032*/ 	.short	0x0030
        /*0034*/ 	.byte	0x00, 0xf5, 0x21, 0x00


	//----- nvinfo : EIATTR_KPARAM_INFO
	.align		4
.L_845:
        /*0038*/ 	.byte	0x04, 0x17
        /*003a*/ 	.short	(.L_847 - .L_846)
.L_846:
        /*003c*/ 	.word	0x00000000
        /*0040*/ 	.short	0x0005
        /*0042*/ 	.short	0x0028
        /*0044*/ 	.byte	0x00, 0xf0, 0x21, 0x00


	//----- nvinfo : EIATTR_KPARAM_INFO
	.align		4
.L_847:
        /*0048*/ 	.byte	0x04, 0x17
        /*004a*/ 	.short	(.L_849 - .L_848)
.L_848:
        /*004c*/ 	.word	0x00000000
        /*0050*/ 	.short	0x0004
        /*0052*/ 	.short	0x0020
        /*0054*/ 	.byte	0x00, 0xf0, 0x11, 0x00


	//----- nvinfo : EIATTR_KPARAM_INFO
	.align		4
.L_849:
        /*0058*/ 	.byte	0x04, 0x17
        /*005a*/ 	.short	(.L_851 - .L_850)
.L_850:
        /*005c*/ 	.word	0x00000000
        /*0060*/ 	.short	0x0003
        /*0062*/ 	.short	0x0018
        /*0064*/ 	.byte	0x00, 0xf5, 0x21, 0x00


	//----- nvinfo : EIATTR_KPARAM_INFO
	.align		4
.L_851:
        /*0068*/ 	.byte	0x04, 0x17
        /*006a*/ 	.short	(.L_853 - .L_852)
.L_852:
        /*006c*/ 	.word	0x00000000
        /*0070*/ 	.short	0x0002
        /*0072*/ 	.short	0x0010
        /*0074*/ 	.byte	0x00, 0xf5, 0x21, 0x00


	//----- nvinfo : EIATTR_KPARAM_INFO
	.align		4
.L_853:
        /*0078*/ 	.byte	0x04, 0x17
        /*007a*/ 	.short	(.L_855 - .L_854)
.L_854:
        /*007c*/ 	.word	0x00000000
        /*0080*/ 	.short	0x0001
        /*0082*/ 	.short	0x0008
        /*0084*/ 	.byte	0x00, 0xf5, 0x21, 0x00


	//----- nvinfo : EIATTR_KPARAM_INFO
	.align		4
.L_855:
        /*0088*/ 	.byte	0x04, 0x17
        /*008a*/ 	.short	(.L_857 - .L_856)
.L_856:
        /*008c*/ 	.word	0x00000000
        /*0090*/ 	.short	0x0000
        /*0092*/ 	.short	0x0000
        /*0094*/ 	.byte	0x00, 0xf5, 0x21, 0x00


	//----- nvinfo : EIATTR_SPARSE_MMA_MASK
	.align		4
.L_857:
        /*0098*/ 	.byte	0x03, 0x50
        /*009a*/ 	.short	0x0000


	//----- nvinfo : EIATTR_MAXREG_COUNT
	.align		4
        /*009c*/ 	.byte	0x03, 0x1b
        /*009e*/ 	.short	0x0040


	//----- nvinfo : EIATTR_NUM_BARRIERS
	.align		4
        /*00a0*/ 	.byte	0x02, 0x4c
        /*00a2*/ 	.byte	0x01
	.zero		1


	//----- nvinfo : EIATTR_MERCURY_ISA_VERSION
	.align		4
        /*00a4*/ 	.byte	0x03, 0x5f
        /*00a6*/ 	.short	0x0101


	//----- nvinfo : EIATTR_COOP_GROUP_MASK_REGIDS
	.align		4
        /*00a8*/ 	.byte	0x04, 0x29
        /*00aa*/ 	.short	(.L_859 - .L_858)


	//   ....[0]....
.L_858:
        /*00ac*/ 	.word	0xffffffff


	//   ....[1]....
        /*00b0*/ 	.word	0xffffffff


	//   ....[2]....
        /*00b4*/ 	.word	0xffffffff


	//   ....[3]....
        /*00b8*/ 	.word	0xffffffff


	//   ....[4]....
        /*00bc*/ 	.word	0xffffffff


	//   ....[5]....
        /*00c0*/ 	.word	0xffffffff


	//   ....[6]....
        /*00c4*/ 	.word	0xffffffff


	//   ....[7]....
        /*00c8*/ 	.word	0xffffffff


	//   ....[8]....
        /*00cc*/ 	.word	0xffffffff


	//   ....[9]....
        /*00d0*/ 	.word	0xffffffff


	//----- nvinfo : EIATTR_COOP_GROUP_INSTR_OFFSETS
	.align		4
.L_859:
        /*00d4*/ 	.byte	0x04, 0x28
        /*00d6*/ 	.short	(.L_861 - .L_860)


	//   ....[0]....
.L_860:
        /*00d8*/ 	.word	0x00000be0


	//   ....[1]....
        /*00dc*/ 	.word	0x00000c20


	//   ....[2]....
        /*00e0*/ 	.word	0x00000c60


	//   ....[3]....
        /*00e4*/ 	.word	0x00000c80


	//   ....[4]....
        /*00e8*/ 	.word	0x000018d0


	//   ....[5]....
        /*00ec*/ 	.word	0x00001910


	//   ....[6]....
        /*00f0*/ 	.word	0x00001950


	//   ....[7]....
        /*00f4*/ 	.word	0x00001960


	//   ....[8]....
        /*00f8*/ 	.word	0x00001990


	//   ....[9]....
        /*00fc*/ 	.word	0x000019a0


	//----- nvinfo : EIATTR_VRC_CTA_INIT_COUNT
	.align		4
.L_861:
        /*0100*/ 	.byte	0x02, 0x4a
	.zero		1
	.zero		1


	//----- nvinfo : EIATTR_EXIT_INSTR_OFFSETS
	.align		4
        /*0104*/ 	.byte	0x04, 0x1c
        /*0106*/ 	.short	(.L_863 - .L_862)


	//   ....[0]....
.L_862:
        /*0108*/ 	.word	0x00000060


	//   ....[1]....
        /*010c*/ 	.word	0x00002070


	//----- nvinfo : EIATTR_MAX_THREADS
	.align		4
.L_863:
        /*0110*/ 	.byte	0x04, 0x05
        /*0112*/ 	.short	(.L_865 - .L_864)
.L_864:
        /*0114*/ 	.word	0x00000140
        /*0118*/ 	.word	0x00000001
        /*011c*/ 	.word	0x00000001


	//----- nvinfo : EIATTR_CRS_STACK_SIZE
	.align		4
.L_865:
        /*0120*/ 	.byte	0x04, 0x1e
        /*0122*/ 	.short	(.L_867 - .L_866)
.L_866:
        /*0124*/ 	.word	0x00000000


	//----- nvinfo : EIATTR_CBANK_PARAM_SIZE
	.align		4
.L_867:
        /*0128*/ 	.byte	0x03, 0x19
        /*012a*/ 	.short	0x0048


	//----- nvinfo : EIATTR_PARAM_CBANK
	.align		4
        /*012c*/ 	.byte	0x04, 0x0a
        /*012e*/ 	.short	(.L_869 - .L_868)
	.align		4
.L_868:
        /*0130*/ 	.word	index@(.nv.constant0._ZN13group_norm_v214gn_cuda_kernelI13__nv_bfloat16Li320ELi3ELi32ELi10ELi4096ELb0ELi16ELi320ELi320ELi4ELb1ELi1ELb0ELb0ENS_16CompileConditionILi1000EEEEEvPT_PKS4_S7_S7_flPfS8_Pj)
        /*0134*/ 	.short	0x0380
        /*0136*/ 	.short	0x0048


	//----- nvinfo : EIATTR_SW_WAR
	.align		4
.L_869:
        /*0138*/ 	.byte	0x04, 0x36
        /*013a*/ 	.short	(.L_871 - .L_870)
.L_870:
        /*013c*/ 	.word	0x00000008
.L_871:


//--------------------- .nv.info._ZN13group_norm_v214gn_cuda_kernelI13__nv_bfloat16Li320ELi1ELi32ELi10ELi4096ELb0ELi32ELi320ELi320ELi4ELb1ELi1ELb0ELb0ENS_16CompileConditionILi1000EEEEEvPT_PKS4_S7_S7_flPfS8_Pj --------------------------
	.section	.nv.info._ZN13group_norm_v214gn_cuda_kernelI13__nv_bfloat16Li320ELi1ELi32ELi10ELi4096ELb0ELi32ELi320ELi320ELi4ELb1ELi1ELb0ELb0ENS_16CompileConditionILi1000EEEEEvPT_PKS4_S7_S7_flPfS8_Pj,"",@"SHT_CUDA_INFO"
	.sectionflags	@""
	.align	4


	//----- nvinfo : EIATTR_CUDA_API_VERSION
	.align		4
        /*0000*/ 	.byte	0x04, 0x37
        /*0002*/ 	.short	(.L_873 - .L_872)
.L_872:
        /*0004*/ 	.word	0x00000082


	//----- nvinfo : EIATTR_KPARAM_INFO
	.align		4
.L_873:
        /*0008*/ 	.byte	0x04, 0x17
        /*000a*/ 	.short	(.L_875 - .L_874)
.L_874:
        /*000c*/ 	.word	0x00000000
        /*0010*/ 	.short	0x0008
        /*0012*/ 	.short	0x0040
        /*0014*/ 	.byte	0x00, 0xf5, 0x21, 0x00


	//----- nvinfo : EIATTR_KPARAM_INFO
	.align		4
.L_875:
        /*0018*/ 	.byte	0x04, 0x17
        /*001a*/ 	.short	(.L_877 - .L_876)
.L_876:
        /*001c*/ 	.word	0x00000000
        /*0020*/ 	.short	0x0007
        /*0022*/ 	.short	0x0038
        /*0024*/ 	.byte	0x00, 0xf5, 0x21, 0x00


	//----- nvinfo : EIATTR_KPARAM_INFO
	.align		4
.L_877:
        /*0028*/ 	.byte	0x04, 0x17
        /*002a*/ 	.short	(.L_879 - .L_878)
.L_878:
        /*002c*/ 	.word	0x00000000
        /*0030*/ 	.short	0x0006
        /*0032*/ 	.short	0x0030
        /*0034*/ 	.byte	0x00, 0xf5, 0x21, 0x00


	//----- nvinfo : EIATTR_KPARAM_INFO
	.align		4
.L_879:
        /*0038*/ 	.byte	0x04, 0x17
        /*003a*/ 	.short	(.L_881 - .L_880)
.L_880:
        /*003c*/ 	.word	0x00000000
        /*0040*/ 	.short	0x0005
        /*0042*/ 	.short	0x0028
        /*0044*/ 	.byte	0x00, 0xf0, 0x21, 0x00


	//----- nvinfo : EIATTR_KPARAM_INFO
	.align		4
.L_881:
        /*0048*/ 	.byte	0x04, 0x17
        /*004a*/ 	.short	(.L_883 - .L_882)
.L_882:
        /*004c*/ 	.word	0x00000000
        /*0050*/ 	.short	0x0004
        /*0052*/ 	.short	0x0020
        /*0054*/ 	.byte	0x00, 0xf0, 0x11, 0x00


	//----- nvinfo : EIATTR_KPARAM_INFO
	.align		4
.L_883:
        /*0058*/ 	.byte	0x04, 0x17
        /*005a*/ 	.short	(.L_885 - .L_884)
.L_884:
        /*005c*/ 	.word	0x00000000
        /*0060*/ 	.short	0x0003
        /*0062*/ 	.short	0x0018
        /*0064*/ 	.byte	0x00, 0xf5, 0x21, 0x00


	//----- nvinfo : EIATTR_KPARAM_INFO
	.align		4
.L_885:
        /*0068*/ 	.byte	0x04, 0x17
        /*006a*/ 	.short	(.L_887 - .L_886)
.L_886:
        /*006c*/ 	.word	0x00000000
        /*0070*/ 	.short	0x0002
        /*0072*/ 	.short	0x0010
        /*0074*/ 	.byte	0x00, 0xf5, 0x21, 0x00


	//----- nvinfo : EIATTR_KPARAM_INFO
	.align		4
.L_887:
        /*0078*/ 	.byte	0x04, 0x17
        /*007a*/ 	.short	(.L_889 - .L_888)
.L_888:
        /*007c*/ 	.word	0x00000000
        /*0080*/ 	.short	0x0001
        /*0082*/ 	.short	0x0008
        /*0084*/ 	.byte	0x00, 0xf5, 0x21, 0x00


	//----- nvinfo : EIATTR_KPARAM_INFO
	.align		4
.L_889:
        /*0088*/ 	.byte	0x04, 0x17
        /*008a*/ 	.short	(.L_891 - .L_890)
.L_890:
        /*008c*/ 	.word	0x00000000
        /*0090*/ 	.short	0x0000
        /*0092*/ 	.short	0x0000
        /*0094*/ 	.byte	0x00, 0xf5, 0x21, 0x00


	//----- nvinfo : EIATTR_SPARSE_MMA_MASK
	.align		4
.L_891:
        /*0098*/ 	.byte	0x03, 0x50
        /*009a*/ 	.short	0x0000


	//----- nvinfo : EIATTR_MAXREG_COUNT
	.align		4
        /*009c*/ 	.byte	0x03, 0x1b
        /*009e*/ 	.short	0x00a8


	//----- nvinfo : EIATTR_NUM_BARRIERS
	.align		4
        /*00a0*/ 	.byte	0x02, 0x4c
        /*00a2*/ 	.byte	0x01
	.zero		1


	//----- nvinfo : EIATTR_MERCURY_ISA_VERSION
	.align		4
        /*00a4*/ 	.byte	0x03, 0x5f
        /*00a6*/ 	.short	0x0101


	//----- nvinfo : EIATTR_COOP_GROUP_MASK_REGIDS
	.align		4
        /*00a8*/ 	.byte	0x04, 0x29
        /*00aa*/ 	.short	(.L_893 - .L_892)


	//   ....[0]....
.L_892:
        /*00ac*/ 	.word	0xffffffff


	//   ....[1]....
        /*00b0*/ 	.word	0xffffffff


	//   ....[2]....
        /*00b4*/ 	.word	0xffffffff


	//   ....[3]....
        /*00b8*/ 	.word	0xffffffff


	//   ....[4]....
        /*00bc*/ 	.word	0xffffffff


	//   ....[5]....
        /*00c0*/ 	.word	0xffffffff


	//   ....[6]....
        /*00c4*/ 	.word	0xffffffff


	//   ....[7]....
        /*00c8*/ 	.word	0xffffffff


	//   ....[8]....
        /*00cc*/ 	.word	0xffffffff


	//   ....[9]....
        /*00d0*/ 	.word	0xffffffff


	//----- nvinfo : EIATTR_COOP_GROUP_INSTR_OFFSETS
	.align		4
.L_893:
        /*00d4*/ 	.byte	0x04, 0x28
        /*00d6*/ 	.short	(.L_895 - .L_894)


	//   ....[0]....
.L_894:
        /*00d8*/ 	.word	0x00001000


	//   ....[1]....
        /*00dc*/ 	.word	0x00001010


	//   ....[2]....
        /*00e0*/ 	.word	0x00001060


	//   ....[3]....
        /*00e4*/ 	.word	0x00001070


	//   ....[4]....
        /*00e8*/ 	.word	0x000017b0


	//   ....[5]....
        /*00ec*/ 	.word	0x000017f0


	//   ....[6]....
        /*00f0*/ 	.word	0x00001870


	//   ....[7]....
        /*00f4*/ 	.word	0x00001880


	//   ....[8]....
        /*00f8*/ 	.word	0x000018b0


	//   ....[9]....
        /*00fc*/ 	.word	0x000018c0


	//----- nvinfo : EIATTR_VRC_CTA_INIT_COUNT
	.align		4
.L_895:
        /*0100*/ 	.byte	0x02, 0x4a
	.zero		1
	.zero		1


	//----- nvinfo : EIATTR_EXIT_INSTR_OFFSETS
	.align		4
        /*0104*/ 	.byte	0x04, 0x1c
        /*0106*/ 	.short	(.L_897 - .L_896)


	//   ....[0]....
.L_896:
        /*0108*/ 	.word	0x00000050


	//   ....[1]....
        /*010c*/ 	.word	0x00002260


	//----- nvinfo : EIATTR_MAX_THREADS
	.align		4
.L_897:
        /*0110*/ 	.byte	0x04, 0x05
        /*0112*/ 	.short	(.L_899 - .L_898)
.L_898:
        /*0114*/ 	.word	0x00000140
        /*0118*/ 	.word	0x00000001
        /*011c*/ 	.word	0x00000001


	//----- nvinfo : EIATTR_CRS_STACK_SIZE
	.align		4
.L_899:
        /*0120*/ 	.byte	0x04, 0x1e
        /*0122*/ 	.short	(.L_901 - .L_900)
.L_900:
        /*0124*/ 	.word	0x00000000


	//----- nvinfo : EIATTR_CBANK_PARAM_SIZE
	.align		4
.L_901:
        /*0128*/ 	.byte	0x03, 0x19
        /*012a*/ 	.short	0x0048


	//----- nvinfo : EIATTR_PARAM_CBANK
	.align		4
        /*012c*/ 	.byte	0x04, 0x0a
        /*012e*/ 	.short	(.L_903 - .L_902)
	.align		4
.L_902:
        /*0130*/ 	.word	index@(.nv.constant0._ZN13group_norm_v214gn_cuda_kernelI13__nv_bfloat16Li320ELi1ELi32ELi10ELi4096ELb0ELi32ELi320ELi320ELi4ELb1ELi1ELb0ELb0ENS_16CompileConditionILi1000EEEEEvPT_PKS4_S7_S7_flPfS8_Pj)
        /*0134*/ 	.short	0x0380
        /*0136*/ 	.short	0x0048


	//----- nvinfo : EIATTR_SW_WAR
	.align		4
.L_903:
        /*0138*/ 	.byte	0x04, 0x36
        /*013a*/ 	.short	(.L_905 - .L_904)
.L_904:
        /*013c*/ 	.word	0x00000008
.L_905:


//--------------------- .nv.info._ZN13group_norm_v214gn_cuda_kernelI13__nv_bfloat16Li320ELi3ELi32ELi10ELi4096ELb0ELi32ELi320ELi320ELi4ELb1ELi2ELb0ELb0ENS_16CompileConditionILi1000EEEEEvPT_PKS4_S7_S7_flPfS8_Pj --------------------------
	.section	.nv.info._ZN13group_norm_v214gn_cuda_kernelI13__nv_bfloat16Li320ELi3ELi32ELi10ELi4096ELb0ELi32ELi320ELi320ELi4ELb1ELi2ELb0ELb0ENS_16CompileConditionILi1000EEEEEvPT_PKS4_S7_S7_flPfS8_Pj,"",@"SHT_CUDA_INFO"
	.sectionflags	@""
	.align	4


	//----- nvinfo : EIATTR_CUDA_API_VERSION
	.align		4
        /*0000*/ 	.byte	0x04, 0x37
        /*0002*/ 	.short	(.L_907 - .L_906)
.L_906:
        /*0004*/ 	.word	0x00000082


	//----- nvinfo : EIATTR_KPARAM_INFO
	.align		4
.L_907:
        /*0008*/ 	.byte	0x04, 0x17
        /*000a*/ 	.short	(.L_909 - .L_908)
.L_908:
        /*000c*/ 	.word	0x00000000
        /*0010*/ 	.short	0x0008
        /*0012*/ 	.short	0x0040
        /*0014*/ 	.byte	0x00, 0xf5, 0x21, 0x00


	//----- nvinfo : EIATTR_KPARAM_INFO
	.align		4
.L_909:
        /*0018*/ 	.byte	0x04, 0x17
        /*001a*/ 	.short	(.L_911 - .L_910)
.L_910:
        /*001c*/ 	.word	0x00000000
        /*0020*/ 	.short	0x0007
        /*0022*/ 	.short	0x0038
        /*0024*/ 	.byte	0x00, 0xf5, 0x21, 0x00


	//----- nvinfo : EIATTR_KPARAM_INFO
	.align		4
.L_911:
        /*0028*/ 	.byte	0x04, 0x17
        /*002a*/ 	.short	(.L_913 - .L_912)
.L_912:
        /*002c*/ 	.word	0x00000000
        /*0030*/ 	.short	0x0006
        /*0032*/ 	.short	0x0030
        /*0034*/ 	.byte	0x00, 0xf5, 0x21, 0x00


	//----- nvinfo : EIATTR_KPARAM_INFO
	.align		4
.L_913:
        /*0038*/ 	.byte	0x04, 0x17
        /*003a*/ 	.short	(.L_915 - .L_914)
.L_914:
        /*003c*/ 	.word	0x00000000
        /*0040*/ 	.short	0x0005
        /*0042*/ 	.short	0x0028
        /*0044*/ 	.byte	0x00, 0xf0, 0x21, 0x00


	//----- nvinfo : EIATTR_KPARAM_INFO
	.align		4
.L_915:
        /*0048*/ 	.byte	0x04, 0x17
        /*004a*/ 	.short	(.L_917 - .L_916)
.L_916:
        /*004c*/ 	.word	0x00000000
        /*0050*/ 	.short	0x0004
        /*0052*/ 	.short	0x0020
        /*0054*/ 	.byte	0x00, 0xf0, 0x11, 0x00


	//----- nvinfo : EIATTR_KPARAM_INFO
	.align		4
.L_917:
        /*0058*/ 	.byte	0x04, 0x17
        /*005a*/ 	.short	(.L_919 - .L_918)
.L_918:
        /*005c*/ 	.word	0x00000000
        /*0060*/ 	.short	0x0003
        /*0062*/ 	.short	0x0018
        /*0064*/ 	.byte	0x00, 0xf5, 0x21, 0x00


	//----- nvinfo : EIATTR_KPARAM_INFO
	.align		4
.L_919:
        /*0068*/ 	.byte	0x04, 0x17
        /*006a*/ 	.short	(.L_921 - .L_920)
.L_920:
        /*006c*/ 	.word	0x00000000
        /*0070*/ 	.short	0x0002
        /*0072*/ 	.short	0x0010
        /*0074*/ 	.byte	0x00, 0xf5, 0x21, 0x00


	//----- nvinfo : EIATTR_KPARAM_INFO
	.align		4
.L_921:
        /*0078*/ 	.byte	0x04, 0x17
        /*007a*/ 	.short	(.L_923 - .L_922)
.L_922:
        /*007c*/ 	.word	0x00000000
        /*0080*/ 	.short	0x0001
        /*0082*/ 	.short	0x0008
        /*0084*/ 	.byte	0x00, 0xf5, 0x21, 0x00


	//----- nvinfo : EIATTR_KPARAM_INFO
	.align		4
.L_923:
        /*0088*/ 	.byte	0x04, 0x17
        /*008a*/ 	.short	(.L_925 - .L_924)
.L_924:
        /*008c*/ 	.word	0x00000000
        /*0090*/ 	.short	0x0000
        /*0092*/ 	.short	0x0000
        /*0094*/ 	.byte	0x00, 0xf5, 0x21, 0x00


	//----- nvinfo : EIATTR_SPARSE_MMA_MASK
	.align		4
.L_925:
        /*0098*/ 	.byte	0x03, 0x50
        /*009a*/ 	.short	0x0000


	//----- nvinfo : EIATTR_MAXREG_COUNT
	.align		4
        /*009c*/ 	.byte	0x03, 0x1b
        /*009e*/ 	.short	0x0040


	//----- nvinfo : EIATTR_NUM_BARRIERS
	.align		4
        /*00a0*/ 	.byte	0x02, 0x4c
        /*00a2*/ 	.byte	0x01
	.zero		1


	//----- nvinfo : EIATTR_MERCURY_ISA_VERSION
	.align		4
        /*00a4*/ 	.byte	0x03, 0x5f
        /*00a6*/ 	.short	0x0101


	//----- nvinfo : EIATTR_COOP_GROUP_MASK_REGIDS
	.align		4
        /*00a8*/ 	.byte	0x04, 0x29
        /*00aa*/ 	.short	(.L_927 - .L_926)


	//   ....[0]....
.L_926:
        /*00ac*/ 	.word	0xffffffff


	//   ....[1]....
        /*00b0*/ 	.word	0xffffffff


	//   ....[2]....
        /*00b4*/ 	.word	0xffffffff


	//   ....[3]....
        /*00b8*/ 	.word	0xffffffff


	//   ....[4]....
        /*00bc*/ 	.word	0xffffffff


	//   ....[5]....
        /*00c0*/ 	.word	0xffffffff


	//   ....[6]....
        /*00c4*/ 	.word	0xffffffff


	//   ....[7]....
        /*00c8*/ 	.word	0xffffffff


	//   ....[8]....
        /*00cc*/ 	.word	0xffffffff


	//   ....[9]....
        /*00d0*/ 	.word	0xffffffff


	//----- nvinfo : EIATTR_COOP_GROUP_INSTR_OFFSETS
	.align		4
.L_927:
        /*00d4*/ 	.byte	0x04, 0x28
        /*00d6*/ 	.short	(.L_929 - .L_928)


	//   ....[0]....
.L_928:
        /*00d8*/ 	.word	0x00000f50


	//   ....[1]....
        /*00dc*/ 	.word	0x00000f90


	//   ....[2]....
        /*00e0*/ 	.word	0x00000fd0


	//   ....[3]....
        /*00e4*/ 	.word	0x00000fe0


	//   ....[4]....
        /*00e8*/ 	.word	0x000017f0


	//   ....[5]....
        /*00ec*/ 	.word	0x00001820


	//   ....[6]....
        /*00f0*/ 	.word	0x00001850


	//   ....[7]....
        /*00f4*/ 	.word	0x00001860


	//   ....[8]....
        /*00f8*/ 	.word	0x00001890


	//   ....[9]....
        /*00fc*/ 	.word	0x000018a0


	//----- nvinfo : EIATTR_VRC_CTA_INIT_COUNT
	.align		4
.L_929:
        /*0100*/ 	.byte	0x02, 0x4a
	.zero		1
	.zero		1


	//----- nvinfo : EIATTR_EXIT_INSTR_OFFSETS
	.align		4
        /*0104*/ 	.byte	0x04, 0x1c
        /*0106*/ 	.short	(.L_931 - .L_930)


	//   ....[0]....
.L_930:
        /*0108*/ 	.word	0x00000050


	//   ....[1]....
        /*010c*/ 	.word	0x000023f0


	//----- nvinfo : EIATTR_MAX_THREADS
	.align		4
.L_931:
        /*0110*/ 	.byte	0x04, 0x05
        /*0112*/ 	.short	(.L_933 - .L_932)
.L_932:
        /*0114*/ 	.word	0x00000140
        /*0118*/ 	.word	0x00000001
        /*011c*/ 	.word	0x00000001


	//----- nvinfo : EIATTR_CRS_STACK_SIZE
	.align		4
.L_933:
        /*0120*/ 	.byte	0x04, 0x1e
        /*0122*/ 	.short	(.L_935 - .L_934)
.L_934:
        /*0124*/ 	.word	0x00000000


	//----- nvinfo : EIATTR_CBANK_PARAM_SIZE
	.align		4
.L_935:
        /*0128*/ 	.byte	0x03, 0x19
        /*012a*/ 	.short	0x0048


	//----- nvinfo : EIATTR_PARAM_CBANK
	.align		4
        /*012c*/ 	.byte	0x04, 0x0a
        /*012e*/ 	.short	(.L_937 - .L_936)
	.align		4
.L_936:
        /*0130*/ 	.word	index@(.nv.constant0._ZN13group_norm_v214gn_cuda_kernelI13__nv_bfloat16Li320ELi3ELi32ELi10ELi4096ELb0ELi32ELi320ELi320ELi4ELb1ELi2ELb0ELb0ENS_16CompileConditionILi1000EEEEEvPT_PKS4_S7_S7_flPfS8_Pj)
        /*0134*/ 	.short	0x0380
        /*0136*/ 	.short	0x0048


	//----- nvinfo : EIATTR_SW_WAR
	.align		4
.L_937:
        /*0138*/ 	.byte	0x04, 0x36
        /*013a*/ 	.short	(.L_939 - .L_938)
.L_938:
        /*013c*/ 	.word	0x00000008
.L_939:


//--------------------- .nv.info._ZN13group_norm_v214gn_cuda_kernelI13__nv_bfloat16Li320ELi1ELi32ELi10ELi4096ELb0ELi64ELi320ELi320ELi4ELb1ELi2ELb0ELb0ENS_16CompileConditionILi1000EEEEEvPT_PKS4_S7_S7_flPfS8_Pj --------------------------
	.section	.nv.info._ZN13group_norm_v214gn_cuda_kernelI13__nv_bfloat16Li320ELi1ELi32ELi10ELi4096ELb0ELi64ELi320ELi320ELi4ELb1ELi2ELb0ELb0ENS_16CompileConditionILi1000EEEEEvPT_PKS4_S7_S7_flPfS8_Pj,"",@"SHT_CUDA_INFO"
	.sectionflags	@""
	.align	4


	//----- nvinfo : EIATTR_CUDA_API_VERSION
	.align		4
        /*0000*/ 	.byte	0x04, 0x37
        /*0002*/ 	.short	(.L_941 - .L_940)
.L_940:
        /*0004*/ 	.word	0x00000082


	//----- nvinfo : EIATTR_KPARAM_INFO
	.align		4
.L_941:
        /*0008*/ 	.byte	0x04, 0x17
        /*000a*/ 	.short	(.L_943 - .L_942)
.L_942:
        /*000c*/ 	.word	0x00000000
        /*0010*/ 	.short	0x0008
        /*0012*/ 	.short	0x0040
        /*0014*/ 	.byte	0x00, 0xf5, 0x21, 0x00


	//----- nvinfo : EIATTR_KPARAM_INFO
	.align		4
.L_943:
        /*0018*/ 	.byte	0x04, 0x17
        /*001a*/ 	.short	(.L_945 - .L_944)
.L_944:
        /*001c*/ 	.word	0x00000000
        /*0020*/ 	.short	0x0007
        /*0022*/ 	.short	0x0038
        /*0024*/ 	.byte	0x00, 0xf5, 0x21, 0x00


	//----- nvinfo : EIATTR_KPARAM_INFO
	.align		4
.L_945:
        /*0028*/ 	.byte	0x04, 0x17
        /*002a*/ 	.short	(.L_947 - .L_946)
.L_946:
        /*002c*/ 	.word	0x00000000
        /*0030*/ 	.short	0x0006
        /*0032*/ 	.short	0x0030
        /*0034*/ 	.byte	0x00, 0xf5, 0x21, 0x00


	//----- nvinfo : EIATTR_KPARAM_INFO
	.align		4
.L_947:
        /*0038*/ 	.byte	0x04, 0x17
        /*003a*/ 	.short	(.L_949 - .L_948)
.L_948:
        /*003c*/ 	.word	0x00000000
        /*0040*/ 	.short	0x0005
        /*0042*/ 	.short	0x0028
        /*0044*/ 	.byte	0x00, 0xf0, 0x21, 0x00


	//----- nvinfo : EIATTR_KPARAM_INFO
	.align		4
.L_949:
        /*0048*/ 	.byte	0x04, 0x17
        /*004a*/ 	.short	(.L_951 - .L_950)
.L_950:
        /*004c*/ 	.word	0x00000000
        /*0050*/ 	.short	0x0004
        /*0052*/ 	.short	0x0020
        /*0054*/ 	.byte	0x00, 0xf0, 0x11, 0x00


	//----- nvinfo : EIATTR_KPARAM_INFO
	.align		4
.L_951:
        /*0058*/ 	.byte	0x04, 0x17
        /*005a*/ 	.short	(.L_953 - .L_952)
.L_952:
        /*005c*/ 	.word	0x00000000
        /*0060*/ 	.short	0x0003
        /*0062*/ 	.short	0x0018
        /*0064*/ 	.byte	0x00, 0xf5, 0x21, 0x00


	//----- nvinfo : EIATTR_KPARAM_INFO
	.align		4
.L_953:
        /*0068*/ 	.byte	0x04, 0x17
        /*006a*/ 	.short	(.L_955 - .L_954)
.L_954:
        /*006c*/ 	.word	0x00000000
        /*0070*/ 	.short	0x0002
        /*0072*/ 	.short	0x0010
        /*0074*/ 	.byte	0x00, 0xf5, 0x21, 0x00


	//----- nvinfo : EIATTR_KPARAM_INFO
	.align		4
.L_955:
        /*0078*/ 	.byte	0x04, 0x17
        /*007a*/ 	.short	(.L_957 - .L_956)
.L_956:
        /*007c*/ 	.word	0x00000000
        /*0080*/ 	.short	0x0001
        /*0082*/ 	.short	0x0008
        /*0084*/ 	.byte	0x00, 0xf5, 0x21, 0x00


	//----- nvinfo : EIATTR_KPARAM_INFO
	.align		4
.L_957:
        /*0088*/ 	.byte	0x04, 0x17
        /*008a*/ 	.short	(.L_959 - .L_958)
.L_958:
        /*008c*/ 	.word	0x00000000
        /*0090*/ 	.short	0x0000
        /*0092*/ 	.short	0x0000
        /*0094*/ 	.byte	0x00, 0xf5, 0x21, 0x00


	//----- nvinfo : EIATTR_SPARSE_MMA_MASK
	.align		4
.L_959:
        /*0098*/ 	.byte	0x03, 0x50
        /*009a*/ 	.short	0x0000


	//----- nvinfo : EIATTR_MAXREG_COUNT
	.align		4
        /*009c*/ 	.byte	0x03, 0x1b
        /*009e*/ 	.short	0x00a8


	//----- nvinfo : EIATTR_NUM_BARRIERS
	.align		4
        /*00a0*/ 	.byte	0x02, 0x4c
        /*00a2*/ 	.byte	0x01
	.zero		1


	//----- nvinfo : EIATTR_MERCURY_ISA_VERSION
	.align		4
        /*00a4*/ 	.byte	0x03, 0x5f
        /*00a6*/ 	.short	0x0101


	//----- nvinfo : EIATTR_COOP_GROUP_MASK_REGIDS
	.align		4
        /*00a8*/ 	.byte	0x04, 0x29
        /*00aa*/ 	.short	(.L_961 - .L_960)


	//   ....[0]....
.L_960:
        /*00ac*/ 	.word	0xffffffff


	//   ....[1]....
        /*00b0*/ 	.word	0xffffffff


	//   ....[2]....
        /*00b4*/ 	.word	0xffffffff


	//   ....[3]....
        /*00b8*/ 	.word	0xffffffff


	//   ....[4]....
        /*00bc*/ 	.word	0xffffffff


	//   ....[5]....
        /*00c0*/ 	.word	0xffffffff


	//   ....[6]....
        /*00c4*/ 	.word	0xffffffff


	//   ....[7]....
        /*00c8*/ 	.word	0xffffffff


	//   ....[8]....
        /*00cc*/ 	.word	0xffffffff


	//   ....[9]....
        /*00d0*/ 	.word	0xffffffff


	//----- nvinfo : EIATTR_COOP_GROUP_INSTR_OFFSETS
	.align		4
.L_961:
        /*00d4*/ 	.byte	0x04, 0x28
        /*00d6*/ 	.short	(.L_963 - .L_962)


	//   ....[0]....
.L_962:
        /*00d8*/ 	.word	0x00001760


	//   ....[1]....
        /*00dc*/ 	.word	0x00001770


	//   ....[2]....
        /*00e0*/ 	.word	0x000017b0


	//   ....[3]....
        /*00e4*/ 	.word	0x000017d0


	//   ....[4]....
        /*00e8*/ 	.word	0x00001ca0


	//   ....[5]....
        /*00ec*/ 	.word	0x00001ce0


	//   ....[6]....
        /*00f0*/ 	.word	0x00001d70


	//   ....[7]....
        /*00f4*/ 	.word	0x00001d80


	//   ....[8]....
        /*00f8*/ 	.word	0x00001db0


	//   ....[9]....
        /*00fc*/ 	.word	0x00001dc0


	//----- nvinfo : EIATTR_VRC_CTA_INIT_COUNT
	.align		4
.L_963:
        /*0100*/ 	.byte	0x02, 0x4a
	.zero		1
	.zero		1


	//----- nvinfo : EIATTR_EXIT_INSTR_OFFSETS
	.align		4
        /*0104*/ 	.byte	0x04, 0x1c
        /*0106*/ 	.short	(.L_965 - .L_964)


	//   ....[0]....
.L_964:
        /*0108*/ 	.word	0x00000050


	//   ....[1]....
        /*010c*/ 	.word	0x00002ed0


	//----- nvinfo : EIATTR_MAX_THREADS
	.align		4
.L_965:
        /*0110*/ 	.byte	0x04, 0x05
        /*0112*/ 	.short	(.L_967 - .L_966)
.L_966:
        /*0114*/ 	.word	0x00000140
        /*0118*/ 	.word	0x00000001
        /*011c*/ 	.word	0x00000001


	//----- nvinfo : EIATTR_CRS_STACK_SIZE
	.align		4
.L_967:
        /*0120*/ 	.byte	0x04, 0x1e
        /*0122*/ 	.short	(.L_969 - .L_968)
.L_968:
        /*0124*/ 	.word	0x00000000


	//----- nvinfo : EIATTR_CBANK_PARAM_SIZE
	.align		4
.L_969:
        /*0128*/ 	.byte	0x03, 0x19
        /*012a*/ 	.short	0x0048


	//----- nvinfo : EIATTR_PARAM_CBANK
	.align		4
        /*012c*/ 	.byte	0x04, 0x0a
        /*012e*/ 	.short	(.L_971 - .L_970)
	.align		4
.L_970:
        /*0130*/ 	.word	index@(.nv.constant0._ZN13group_norm_v214gn_cuda_kernelI13__nv_bfloat16Li320ELi1ELi32ELi10ELi4096ELb0ELi64ELi320ELi320ELi4ELb1ELi2ELb0ELb0ENS_16CompileConditionILi1000EEEEEvPT_PKS4_S7_S7_flPfS8_Pj)
        /*0134*/ 	.short	0x0380
        /*0136*/ 	.short	0x0048


	//----- nvinfo : EIATTR_SW_WAR
	.align		4
.L_971:
        /*0138*/ 	.byte	0x04, 0x36
        /*013a*/ 	.short	(.L_973 - .L_972)
.L_972:
        /*013c*/ 	.word	0x00000008
.L_973:


//--------------------- .nv.info._ZN13group_norm_v214gn_cuda_kernelI13__nv_bfloat16Li320ELi1ELi32ELi10ELi4096ELb0ELi128ELi320ELi320ELi4ELb1ELi4ELb0ELb0ENS_16CompileConditionILi1000EEEEEvPT_PKS4_S7_S7_flPfS8_Pj --------------------------
	.section	.nv.info._ZN13group_norm_v214gn_cuda_kernelI13__nv_bfloat16Li320ELi1ELi32ELi10ELi4096ELb0ELi128ELi320ELi320ELi4ELb1ELi4ELb0ELb0ENS_16CompileConditionILi1000EEEEEvPT_PKS4_S7_S7_flPfS8_Pj,"",@"SHT_CUDA_INFO"
	.sectionflags	@""
	.align	4


	//----- nvinfo : EIATTR_CUDA_API_VERSION
	.align		4
        /*0000*/ 	.byte	0x04, 0x37
        /*0002*/ 	.short	(.L_975 - .L_974)
.L_974:
        /*0004*/ 	.word	0x00000082


	//----- nvinfo : EIATTR_KPARAM_INFO
	.align		4
.L_975:
        /*0008*/ 	.byte	0x04, 0x17
        /*000a*/ 	.short	(.L_977 - .L_976)
.L_976:
        /*000c*/ 	.word	0x00000000
        /*0010*/ 	.short	0x0008
        /*0012*/ 	.short	0x0040
        /*0014*/ 	.byte	0x00, 0xf5, 0x21, 0x00


	//----- nvinfo : EIATTR_KPARAM_INFO
	.align		4
.L_977:
        /*0018*/ 	.byte	0x04, 0x17
        /*001a*/ 	.short	(.L_979 - .L_978)
.L_978:
        /*001c*/ 	.word	0x00000000
        /*0020*/ 	.short	0x0007
        /*0022*/ 	.short	0x0038
        /*0024*/ 	.byte	0x00, 0xf5, 0x21, 0x00


	//----- nvinfo : EIATTR_KPARAM_INFO
	.align		4
.L_979:
        /*0028*/ 	.byte	0x04, 0x17
        /*002a*/ 	.short	(.L_981 - .L_980)
.L_980:
        /*002c*/ 	.word	0x00000000
        /*0030*/ 	.short	0x0006
        /*0032*/ 	.short	0x0030
        /*0034*/ 	.byte	0x00, 0xf5, 0x21, 0x00


	//----- nvinfo : EIATTR_KPARAM_INFO
	.align		4
.L_981:
        /*0038*/ 	.byte	0x04, 0x17
        /*003a*/ 	.short	(.L_983 - .L_982)
.L_982:
        /*003c*/ 	.word	0x00000000
        /*0040*/ 	.short	0x0005
        /*0042*/ 	.short	0x0028
        /*0044*/ 	.byte	0x00, 0xf0, 0x21, 0x00


	//----- nvinfo : EIATTR_KPARAM_INFO
	.align		4
.L_983:
        /*0048*/ 	.byte	0x04, 0x17
        /*004a*/ 	.short	(.L_985 - .L_984)
.L_984:
        /*004c*/ 	.word	0x00000000
        /*0050*/ 	.short	0x0004
        /*0052*/ 	.short	0x0020
        /*0054*/ 	.byte	0x00, 0xf0, 0x11, 0x00


	//----- nvinfo : EIATTR_KPARAM_INFO
	.align		4
.L_985:
        /*0058*/ 	.byte	0x04, 0x17
        /*005a*/ 	.short	(.L_987 - .L_986)
.L_986:
        /*005c*/ 	.word	0x00000000
        /*0060*/ 	.short	0x0003
        /*0062*/ 	.short	0x0018
        /*0064*/ 	.byte	0x00, 0xf5, 0x21, 0x00


	//----- nvinfo : EIATTR_KPARAM_INFO
	.align		4
.L_987:
        /*0068*/ 	.byte	0x04, 0x17
        /*006a*/ 	.short	(.L_989 - .L_988)
.L_988:
        /*006c*/ 	.word	0x00000000
        /*0070*/ 	.short	0x0002
        /*0072*/ 	.short	0x0010
        /*0074*/ 	.byte	0x00, 0xf5, 0x21, 0x00


	//----- nvinfo : EIATTR_KPARAM_INFO
	.align		4
.L_989:
        /*0078*/ 	.byte	0x04, 0x17
        /*007a*/ 	.short	(.L_991 - .L_990)
.L_990:
        /*007c*/ 	.word	0x00000000
        /*0080*/ 	.short	0x0001
        /*0082*/ 	.short	0x0008
        /*0084*/ 	.byte	0x00, 0xf5, 0x21, 0x00


	//----- nvinfo : EIATTR_KPARAM_INFO
	.align		4
.L_991:
        /*0088*/ 	.byte	0x04, 0x17
        /*008a*/ 	.short	(.L_993 - .L_992)
.L_992:
        /*008c*/ 	.word	0x00000000
        /*0090*/ 	.short	0x0000
        /*0092*/ 	.short	0x0000
        /*0094*/ 	.byte	0x00, 0xf5, 0x21, 0x00


	//----- nvinfo : EIATTR_SPARSE_MMA_MASK
	.align		4
.L_993:
        /*0098*/ 	.byte	0x03, 0x50
        /*009a*/ 	.short	0x0000


	//----- nvinfo : EIATTR_MAXREG_COUNT
	.align		4
        /*009c*/ 	.byte	0x03, 0x1b
        /*009e*/ 	.short	0x00a8


	//----- nvinfo : EIATTR_NUM_BARRIERS
	.align		4
        /*00a0*/ 	.byte	0x02, 0x4c
        /*00a2*/ 	.byte	0x01
	.zero		1


	//----- nvinfo : EIATTR_MERCURY_ISA_VERSION
	.align		4
        /*00a4*/ 	.byte	0x03, 0x5f
        /*00a6*/ 	.short	0x0101


	//----- nvinfo : EIATTR_INT_WARP_WIDE_INSTR_OFFSETS
	.align		4
        /*00a8*/ 	.byte	0x04, 0x31
        /*00aa*/ 	.short	(.L_995 - .L_994)


	//   ....[0]....
.L_994:
        /*00ac*/ 	.word	0x00002700


	//----- nvinfo : EIATTR_COOP_GROUP_MASK_REGIDS
	.align		4
.L_995:
        /*00b0*/ 	.byte	0x04, 0x29
        /*00b2*/ 	.short	(.L_997 - .L_996)


	//   ....[0]....
.L_996:
        /*00b4*/ 	.word	0xffffffff


	//   ....[1]....
        /*00b8*/ 	.word	0xffffffff


	//   ....[2]....
        /*00bc*/ 	.word	0xffffffff


	//   ....[3]....
        /*00c0*/ 	.word	0xffffffff


	//   ....[4]....
        /*00c4*/ 	.word	0xffffffff


	//   ....[5]....
        /*00c8*/ 	.word	0xffffffff


	//   ....[6]....
        /*00cc*/ 	.word	0xffffffff


	//   ....[7]....
        /*00d0*/ 	.word	0xffffffff


	//   ....[8]....
        /*00d4*/ 	.word	0xffffffff


	//   ....[9]....
        /*00d8*/ 	.word	0xffffffff


	//----- nvinfo : EIATTR_COOP_GROUP_INSTR_OFFSETS
	.align		4
.L_997:
        /*00dc*/ 	.byte	0x04, 0x28
        /*00de*/ 	.short	(.L_999 - .L_998)


	//   ....[0]....
.L_998:
        /*00e0*/ 	.word	0x00002680


	//   ....[1]....
        /*00e4*/ 	.word	0x00002690


	//   ....[2]....
        /*00e8*/ 	.word	0x000026d0


	//   ....[3]....
        /*00ec*/ 	.word	0x000026f0


	//   ....[4]....
        /*00f0*/ 	.word	0x00002af0


	//   ....[5]....
        /*00f4*/ 	.word	0x00002b30


	//   ....[6]....
        /*00f8*/ 	.word	0x00002be0


	//   ....[7]....
        /*00fc*/ 	.word	0x00002bf0


	//   ....[8]....
        /*0100*/ 	.word	0x00002c20


	//   ....[9]....
        /*0104*/ 	.word	0x00002c30


	//----- nvinfo : EIATTR_VRC_CTA_INIT_COUNT
	.align		4
.L_999:
        /*0108*/ 	.byte	0x02, 0x4a
	.zero		1
	.zero		1


	//----- nvinfo : EIATTR_EXIT_INSTR_OFFSETS
	.align		4
        /*010c*/ 	.byte	0x04, 0x1c
        /*010e*/ 	.short	(.L_1001 - .L_1000)


	//   ....[0]....
.L_1000:
        /*0110*/ 	.word	0x00000050


	//   ....[1]....
        /*0114*/ 	.word	0x00004c50


	//----- nvinfo : EIATTR_MAX_THREADS
	.align		4
.L_1001:
        /*0118*/ 	.byte	0x04, 0x05
        /*011a*/ 	.short	(.L_1003 - .L_1002)
.L_1002:
        /*011c*/ 	.word	0x00000140
        /*0120*/ 	.word	0x00000001
        /*0124*/ 	.word	0x00000001


	//----- nvinfo : EIATTR_CRS_STACK_SIZE
	.align		4
.L_1003:
        /*0128*/ 	.byte	0x04, 0x1e
        /*012a*/ 	.short	(.L_1005 - .L_1004)
.L_1004:
        /*012c*/ 	.word	0x00000000


	//----- nvinfo : EIATTR_CBANK_PARAM_SIZE
	.align		4
.L_1005:
        /*0130*/ 	.byte	0x03, 0x19
        /*0132*/ 	.short	0x0048


	//----- nvinfo : EIATTR_PARAM_CBANK
	.align		4
        /*0134*/ 	.byte	0x04, 0x0a
        /*0136*/ 	.short	(.L_1007 - .L_1006)
	.align		4
.L_1006:
        /*0138*/ 	.word	index@(.nv.constant0._ZN13group_norm_v214gn_cuda_kernelI13__nv_bfloat16Li320ELi1ELi32ELi10ELi4096ELb0ELi128ELi320ELi320ELi4ELb1ELi4ELb0ELb0ENS_16CompileConditionILi1000EEEEEvPT_PKS4_S7_S7_flPfS8_Pj)
        /*013c*/ 	.short	0x0380
        /*013e*/ 	.short	0x0048


	//----- nvinfo : EIATTR_SW_WAR
	.align		4
.L_1007:
        /*0140*/ 	.byte	0x04, 0x36
        /*0142*/ 	.short	(.L_1009 - .L_1008)
.L_1008:
        /*0144*/ 	.word	0x00000008
.L_1009:


//--------------------- .nv.info._ZN13group_norm_v214gn_cuda_kernelI13__nv_bfloat16Li320ELi2ELi32ELi10ELi4096ELb0ELi64ELi320ELi320ELi4ELb1ELi4ELb0ELb0ENS_16CompileConditionILi1000EEEEEvPT_PKS4_S7_S7_flPfS8_Pj --------------------------
	.section	.nv.info._ZN13group_norm_v214gn_cuda_kernelI13__nv_bfloat16Li320ELi2ELi32ELi10ELi4096ELb0ELi64ELi320ELi320ELi4ELb1ELi4ELb0ELb0ENS_16CompileConditionILi1000EEEEEvPT_PKS4_S7_S7_flPfS8_Pj,"",@"SHT_CUDA_INFO"
	.sectionflags	@""
	.align	4


	//----- nvinfo : EIATTR_CUDA_API_VERSION
	.align		4
        /*0000*/ 	.byte	0x04, 0x37
        /*0002*/ 	.short	(.L_1011 - .L_1010)
.L_1010:
        /*0004*/ 	.word	0x00000082


	//----- nvinfo : EIATTR_KPARAM_INFO
	.align		4
.L_1011:
        /*0008*/ 	.byte	0x04, 0x17
        /*000a*/ 	.short	(.L_1013 - .L_1012)
.L_1012:
        /*000c*/ 	.word	0x00000000
        /*0010*/ 	.short	0x0008
        /*0012*/ 	.short	0x0040
        /*0014*/ 	.byte	0x00, 0xf5, 0x21, 0x00


	//----- nvinfo : EIATTR_KPARAM_INFO
	.align		4
.L_1013:
        /*0018*/ 	.byte	0x04, 0x17
        /*001a*/ 	.short	(.L_1015 - .L_1014)
.L_1014:
        /*001c*/ 	.word	0x00000000
        /*0020*/ 	.short	0x0007
        /*0022*/ 	.short	0x0038
        /*0024*/ 	.byte	0x00, 0xf5, 0x21, 0x00


	//----- nvinfo : EIATTR_KPARAM_INFO
	.align		4
.L_1015:
        /*0028*/ 	.byte	0x04, 0x17
        /*002a*/ 	.short	(.L_1017 - .L_1016)
.L_1016:
        /*002c*/ 	.word	0x00000000
        /*0030*/ 	.short	0x0006
        /*0032*/ 	.short	0x0030
        /*0034*/ 	.byte	0x00, 0xf5, 0x21, 0x00


	//----- nvinfo : EIATTR_KPARAM_INFO
	.align		4
.L_1017:
        /*0038*/ 	.byte	0x04, 0x17
        /*003a*/ 	.short	(.L_1019 - .L_1018)
.L_1018:
        /*003c*/ 	.word	0x00000000
        /*0040*/ 	.short	0x0005
        /*0042*/ 	.short	0x0028
        /*0044*/ 	.byte	0x00, 0xf0, 0x21, 0x00


	//----- nvinfo : EIATTR_KPARAM_INFO
	.align		4
.L_1019:
        /*0048*/ 	.byte	0x04, 0x17
        /*004a*/ 	.short	(.L_1021 - .L_1020)
.L_1020:
        /*004c*/ 	.word	0x00000000
        /*0050*/ 	.short	0x0004
        /*0052*/ 	.short	0x0020
        /*0054*/ 	.byte	0x00, 0xf0, 0x11, 0x00


	//----- nvinfo : EIATTR_KPARAM_INFO
	.align		4
.L_1021:
        /*0058*/ 	.byte	0x04, 0x17
        /*005a*/ 	.short	(.L_1023 - .L_1022)
.L_1022:
        /*005c*/ 	.word	0x00000000
        /*0060*/ 	.short	0x0003
        /*0062*/ 	.short	0x0018
        /*0064*/ 	.byte	0x00, 0xf5, 0x21, 0x00


	//----- nvinfo : EIATTR_KPARAM_INFO
	.align		4
.L_1023:
        /*0068*/ 	.byte	0x04, 0x17
        /*006a*/ 	.short	(.L_1025 - .L_1024)
.L_1024:
        /*006c*/ 	.word	0x00000000
        /*0070*/ 	.short	0x0002
        /*0072*/ 	.short	0x0010
        /*0074*/ 	.byte	0x00, 0xf5, 0x21, 0x00


	//----- nvinfo : EIATTR_KPARAM_INFO
	.align		4
.L_1025:
        /*0078*/ 	.byte	0x04, 0x17
        /*007a*/ 	.short	(.L_1027 - .L_1026)
.L_1026:
        /*007c*/ 	.word	0x00000000
        /*0080*/ 	.short	0x0001
        /*0082*/ 	.short	0x0008
        /*0084*/ 	.byte	0x00, 0xf5, 0x21, 0x00


	//----- nvinfo : EIATTR_KPARAM_INFO
	.align		4
.L_1027:
        /*0088*/ 	.byte	0x04, 0x17
        /*008a*/ 	.short	(.L_1029 - .L_1028)
.L_1028:
        /*008c*/ 	.word	0x00000000
        /*0090*/ 	.short	0x0000
        /*0092*/ 	.short	0x0000
        /*0094*/ 	.byte	0x00, 0xf5, 0x21, 0x00


	//----- nvinfo : EIATTR_SPARSE_MMA_MASK
	.align		4
.L_1029:
        /*0098*/ 	.byte	0x03, 0x50
        /*009a*/ 	.short	0x0000


	//----- nvinfo : EIATTR_MAXREG_COUNT
	.align		4
        /*009c*/ 	.byte	0x03, 0x1b
        /*009e*/ 	.short	0x0060


	//----- nvinfo : EIATTR_NUM_BARRIERS
	.align		4
        /*00a0*/ 	.byte	0x02, 0x4c
        /*00a2*/ 	.byte	0x01
	.zero		1


	//----- nvinfo : EIATTR_MERCURY_ISA_VERSION
	.align		4
        /*00a4*/ 	.byte	0x03, 0x5f
        /*00a6*/ 	.short	0x0101


	//----- nvinfo : EIATTR_COOP_GROUP_MASK_REGIDS
	.align		4
        /*00a8*/ 	.byte	0x04, 0x29
        /*00aa*/ 	.short	(.L_1031 - .L_1030)


	//   ....[0]....
.L_1030:
        /*00ac*/ 	.word	0xffffffff


	//   ....[1]....
        /*00b0*/ 	.word	0xffffffff


	//   ....[2]....
        /*00b4*/ 	.word	0xffffffff


	//   ....[3]....
        /*00b8*/ 	.word	0xffffffff


	//   ....[4]....
        /*00bc*/ 	.word	0xffffffff


	//   ....[5]....
        /*00c0*/ 	.word	0xffffffff


	//   ....[6]....
        /*00c4*/ 	.word	0xffffffff


	//   ....[7]....
        /*00c8*/ 	.word	0xffffffff


	//   ....[8]....
        /*00cc*/ 	.word	0xffffffff


	//   ....[9]....
        /*00d0*/ 	.word	0xffffffff


	//----- nvinfo : EIATTR_COOP_GROUP_INSTR_OFFSETS
	.align		4
.L_1031:
        /*00d4*/ 	.byte	0x04, 0x28
        /*00d6*/ 	.short	(.L_1033 - .L_1032)


	//   ....[0]....
.L_1032:
        /*00d8*/ 	.word	0x000016d0


	//   ....[1]....
        /*00dc*/ 	.word	0x00001710


	//   ....[2]....
        /*00e0*/ 	.word	0x00001750


	//   ....[3]....
        /*00e4*/ 	.word	0x00001760


	//   ....[4]....
        /*00e8*/ 	.word	0x00001cf0


	//   ....[5]....
        /*00ec*/ 	.word	0x00001d20


	//   ....[6]....
        /*00f0*/ 	.word	0x00001d50


	//   ....[7]....
        /*00f4*/ 	.word	0x00001d60


	//   ....[8]....
        /*00f8*/ 	.word	0x00001d90


	//   ....[9]....
        /*00fc*/ 	.word	0x00001da0


	//----- nvinfo : EIATTR_VRC_CTA_INIT_COUNT
	.align		4
.L_1033:
        /*0100*/ 	.byte	0x02, 0x4a
	.zero		1
	.zero		1


	//----- nvinfo : EIATTR_EXIT_INSTR_OFFSETS
	.align		4
        /*0104*/ 	.byte	0x04, 0x1c
        /*0106*/ 	.short	(.L_1035 - .L_1034)


	//   ....[0]....
.L_1034:
        /*0108*/ 	.word	0x00000050


	//   ....[1]....
        /*010c*/ 	.word	0x00003070


	//----- nvinfo : EIATTR_MAX_THREADS
	.align		4
.L_1035:
        /*0110*/ 	.byte	0x04, 0x05
        /*0112*/ 	.short	(.L_1037 - .L_1036)
.L_1036:
        /*0114*/ 	.word	0x00000140
        /*0118*/ 	.word	0x00000001
        /*011c*/ 	.word	0x00000001


	//----- nvinfo : EIATTR_CRS_STACK_SIZE
	.align		4
.L_1037:
        /*0120*/ 	.byte	0x04, 0x1e
        /*0122*/ 	.short	(.L_1039 - .L_1038)
.L_1038:
        /*0124*/ 	.word	0x00000000


	//----- nvinfo : EIATTR_CBANK_PARAM_SIZE
	.align		4
.L_1039:
        /*0128*/ 	.byte	0x03, 0x19
        /*012a*/ 	.short	0x0048


	//----- nvinfo : EIATTR_PARAM_CBANK
	.align		4
        /*012c*/ 	.byte	0x04, 0x0a
        /*012e*/ 	.short	(.L_1041 - .L_1040)
	.align		4
.L_1040:
        /*0130*/ 	.word	index@(.nv.constant0._ZN13group_norm_v214gn_cuda_kernelI13__nv_bfloat16Li320ELi2ELi32ELi10ELi4096ELb0ELi64ELi320ELi320ELi4ELb1ELi4ELb0ELb0ENS_16CompileConditionILi1000EEEEEvPT_PKS4_S7_S7_flPfS8_Pj)
        /*0134*/ 	.short	0x0380
        /*0136*/ 	.short	0x0048


	//----- nvinfo : EIATTR_SW_WAR
	.align		4
.L_1041:
        /*0138*/ 	.byte	0x04, 0x36
        /*013a*/ 	.short	(.L_1043 - .L_1042)
.L_1042:
        /*013c*/ 	.word	0x00000008
.L_1043:


//--------------------- .nv.info._ZN13group_norm_v214gn_cuda_kernelI13__nv_bfloat16Li320ELi3ELi32ELi10ELi4096ELb0ELi64ELi320ELi320ELi4ELb1ELi5ELb0ELb0ENS_16CompileConditionILi1000EEEEEvPT_PKS4_S7_S7_flPfS8_Pj --------------------------
	.section	.nv.info._ZN13group_norm_v214gn_cuda_kernelI13__nv_bfloat16Li320ELi3ELi32ELi10ELi4096ELb0ELi64ELi320ELi320ELi4ELb1ELi5ELb0ELb0ENS_16CompileConditionILi1000EEEEEvPT_PKS4_S7_S7_flPfS8_Pj,"",@"SHT_CUDA_INFO"
	.sectionflags	@""
	.align	4


	//----- nvinfo : EIATTR_CUDA_API_VERSION
	.align		4
        /*0000*/ 	.byte	0x04, 0x37
        /*0002*/ 	.short	(.L_1045 - .L_1044)
.L_1044:
        /*0004*/ 	.word	0x00000082


	//----- nvinfo : EIATTR_KPARAM_INFO
	.align		4
.L_1045:
        /*0008*/ 	.byte	0x04, 0x17
        /*000a*/ 	.short	(.L_1047 - .L_1046)
.L_1046:
        /*000c*/ 	.word	0x00000000
        /*0010*/ 	.short	0x0008
        /*0012*/ 	.short	0x0040
        /*0014*/ 	.byte	0x00, 0xf5, 0x21, 0x00


	//----- nvinfo : EIATTR_KPARAM_INFO
	.align		4
.L_1047:
        /*0018*/ 	.byte	0x04, 0x17
        /*001a*/ 	.short	(.L_1049 - .L_1048)
.L_1048:
        /*001c*/ 	.word	0x00000000
        /*0020*/ 	.short	0x0007
        /*0022*/ 	.short	0x0038
        /*0024*/ 	.byte	0x00, 0xf5, 0x21, 0x00


	//----- nvinfo : EIATTR_KPARAM_INFO
	.align		4
.L_1049:
        /*0028*/ 	.byte	0x04, 0x17
        /*002a*/ 	.short	(.L_1051 - .L_1050)
.L_1050:
        /*002c*/ 	.word	0x00000000
        /*0030*/ 	.short	0x0006
        /*0032*/ 	.short	0x0030
        /*0034*/ 	.byte	0x00, 0xf5, 0x21, 0x00


	//----- nvinfo : EIATTR_KPARAM_INFO
	.align		4
.L_1051:
        /*0038*/ 	.byte	0x04, 0x17
        /*003a*/ 	.short	(.L_1053 - .L_1052)
.L_1052:
        /*003c*/ 	.word	0x00000000
        /*0040*/ 	.short	0x0005
        /*0042*/ 	.short	0x0028
        /*0044*/ 	.byte	0x00, 0xf0, 0x21, 0x00


	//----- nvinfo : EIATTR_KPARAM_INFO
	.align		4
.L_1053:
        /*0048*/ 	.byte	0x04, 0x17
        /*004a*/ 	.short	(.L_1055 - .L_1054)
.L_1054:
        /*004c*/ 	.word	0x00000000
        /*0050*/ 	.short	0x0004
        /*0052*/ 	.short	0x0020
        /*0054*/ 	.byte	0x00, 0xf0, 0x11, 0x00


	//----- nvinfo : EIATTR_KPARAM_INFO
	.align		4
.L_1055:
        /*0058*/ 	.byte	0x04, 0x17
        /*005a*/ 	.short	(.L_1057 - .L_1056)
.L_1056:
        /*005c*/ 	.word	0x00000000
        /*0060*/ 	.short	0x0003
        /*0062*/ 	.short	0x0018
        /*0064*/ 	.byte	0x00, 0xf5, 0x21, 0x00


	//----- nvinfo : EIATTR_KPARAM_INFO
	.align		4
.L_1057:
        /*0068*/ 	.byte	0x04, 0x17
        /*006a*/ 	.short	(.L_1059 - .L_1058)
.L_1058:
        /*006c*/ 	.word	0x00000000
        /*0070*/ 	.short	0x0002
        /*0072*/ 	.short	0x0010
        /*0074*/ 	.byte	0x00, 0xf5, 0x21, 0x00


	//----- nvinfo : EIATTR_KPARAM_INFO
	.align		4
.L_1059:
        /*0078*/ 	.byte	0x04, 0x17
        /*007a*/ 	.short	(.L_1061 - .L_1060)
.L_1060:
        /*007c*/ 	.word	0x00000000
        /*0080*/ 	.short	0x0001
        /*0082*/ 	.short	0x0008
        /*0084*/ 	.byte	0x00, 0xf5, 0x21, 0x00


	//----- nvinfo : EIATTR_KPARAM_INFO
	.align		4
.L_1061:
        /*0088*/ 	.byte	0x04, 0x17
        /*008a*/ 	.short	(.L_1063 - .L_1062)
.L_1062:
        /*008c*/ 	.word	0x00000000
        /*0090*/ 	.short	0x0000
        /*0092*/ 	.short	0x0000
        /*0094*/ 	.byte	0x00, 0xf5, 0x21, 0x00


	//----- nvinfo : EIATTR_SPARSE_MMA_MASK
	.align		4
.L_1063:
        /*0098*/ 	.byte	0x03, 0x50
        /*009a*/ 	.short	0x0000


	//----- nvinfo : EIATTR_MAXREG_COUNT
	.align		4
        /*009c*/ 	.byte	0x03, 0x1b
        /*009e*/ 	.short	0x0040


	//----- nvinfo : EIATTR_NUM_BARRIERS
	.align		4
        /*00a0*/ 	.byte	0x02, 0x4c
        /*00a2*/ 	.byte	0x01
	.zero		1


	//----- nvinfo : EIATTR_ANNOTATIONS
	.align		4
        /*00a4*/ 	.byte	0x04, 0x55
        /*00a6*/ 	.short	(.L_1065 - .L_1064)


	//   ....[0]....
.L_1064:
        /* <DEDUP_REMOVED lines=56> */


	//----- nvinfo : EIATTR_MERCURY_ISA_VERSION
	.align		4
.L_1065:
        /*0418*/ 	.byte	0x03, 0x5f
        /*041a*/ 	.short	0x0101


	//----- nvinfo : EIATTR_COOP_GROUP_MASK_REGIDS
	.align		4
        /*041c*/ 	.byte	0x04, 0x29
        /*041e*/ 	.short	(.L_1067 - .L_1066)


	//   ....[0]....
.L_1066:
        /*0420*/ 	.word	0xffffffff


	//   ....[1]....
        /*0424*/ 	.word	0xffffffff


	//   ....[2]....
        /*0428*/ 	.word	0xffffffff


	//   ....[3]....
        /*042c*/ 	.word	0xffffffff


	//   ....[4]....
        /*0430*/ 	.word	0xffffffff


	//   ....[5]....
        /*0434*/ 	.word	0xffffffff


	//   ....[6]....
        /*0438*/ 	.word	0xffffffff


	//   ....[7]....
        /*043c*/ 	.word	0xffffffff


	//   ....[8]....
        /*0440*/ 	.word	0xffffffff


	//   ....[9]....
        /*0444*/ 	.word	0xffffffff


	//----- nvinfo : EIATTR_COOP_GROUP_INSTR_OFFSETS
	.align		4
.L_1067:
        /*0448*/ 	.byte	0x04, 0x28
        /*044a*/ 	.short	(.L_1069 - .L_1068)


	//   ....[0]....
.L_1068:
        /*044c*/ 	.word	0x00001a20


	//   ....[1]....
        /*0450*/ 	.word	0x00001a60


	//   ....[2]....
        /*0454*/ 	.word	0x00001aa0


	//   ....[3]....
        /*0458*/ 	.word	0x00001ab0


	//   ....[4]....
        /*045c*/ 	.word	0x00002080


	//   ....[5]....
        /*0460*/ 	.word	0x000020a0


	//   ....[6]....
        /*0464*/ 	.word	0x000020e0


	//   ....[7]....
        /*0468*/ 	.word	0x000020f0


	//   ....[8]....
        /*046c*/ 	.word	0x00002130


	//   ....[9]....
        /*0470*/ 	.word	0x00002140


	//----- nvinfo : EIATTR_VRC_CTA_INIT_COUNT
	.align		4
.L_1069:
        /*0474*/ 	.byte	0x02, 0x4a
	.zero		1
	.zero		1


	//----- nvinfo : EIATTR_EXIT_INSTR_OFFSETS
	.align		4
        /*0478*/ 	.byte	0x04, 0x1c
        /*047a*/ 	.short	(.L_1071 - .L_1070)


	//   ....[0]....
.L_1070:
        /*047c*/ 	.word	0x00000060


	//   ....[1]....
        /*0480*/ 	.word	0x000037a0


	//----- nvinfo : EIATTR_MAX_THREADS
	.align		4
.L_1071:
        /*0484*/ 	.byte	0x04, 0x05
        /*0486*/ 	.short	(.L_1073 - .L_1072)
.L_1072:
        /*0488*/ 	.word	0x00000140
        /*048c*/ 	.word	0x00000001
        /*0490*/ 	.word	0x00000001


	//----- nvinfo : EIATTR_CRS_STACK_SIZE
	.align		4
.L_1073:
        /*0494*/ 	.byte	0x04, 0x1e
        /*0496*/ 	.short	(.L_1075 - .L_1074)
.L_1074:
        /*0498*/ 	.word	0x00000000


	//----- nvinfo : EIATTR_CBANK_PARAM_SIZE
	.align		4
.L_1075:
        /*049c*/ 	.byte	0x03, 0x19
        /*049e*/ 	.short	0x0048


	//----- nvinfo : EIATTR_PARAM_CBANK
	.align		4
        /*04a0*/ 	.byte	0x04, 0x0a
        /*04a2*/ 	.short	(.L_1077 - .L_1076)
	.align		4
.L_1076:
        /*04a4*/ 	.word	index@(.nv.constant0._ZN13group_norm_v214gn_cuda_kernelI13__nv_bfloat16Li320ELi3ELi32ELi10ELi4096ELb0ELi64ELi320ELi320ELi4ELb1ELi5ELb0ELb0ENS_16CompileConditionILi1000EEEEEvPT_PKS4_S7_S7_flPfS8_Pj)
        /*04a8*/ 	.short	0x0380
        /*04aa*/ 	.short	0x0048


	//----- nvinfo : EIATTR_SW_WAR
	.align		4
.L_1077:
        /*04ac*/ 	.byte	0x04, 0x36
        /*04ae*/ 	.short	(.L_1079 - .L_1078)
.L_1078:
        /*04b0*/ 	.word	0x00000008
.L_1079:


//--------------------- .nv.info._ZN13group_norm_v214gn_cuda_kernelI13__nv_bfloat16Li320ELi3ELi32ELi10ELi4096ELb0ELi64ELi320ELi320ELi4ELb1ELi6ELb0ELb0ENS_16CompileConditionILi1000EEEEEvPT_PKS4_S7_S7_flPfS8_Pj --------------------------
	.section	.nv.info._ZN13group_norm_v214gn_cuda_kernelI13__nv_bfloat16Li320ELi3ELi32ELi10ELi4096ELb0ELi64ELi320ELi320ELi4ELb1ELi6ELb0ELb0ENS_16CompileConditionILi1000EEEEEvPT_PKS4_S7_S7_flPfS8_Pj,"",@"SHT_CUDA_INFO"
	.sectionflags	@""
	.align	4


	//----- nvinfo : EIATTR_CUDA_API_VERSION
	.align		4
        /*0000*/ 	.byte	0x04, 0x37
        /*0002*/ 	.short	(.L_1081 - .L_1080)
.L_1080:
        /*0004*/ 	.word	0x00000082


	//----- nvinfo : EIATTR_KPARAM_INFO
	.align		4
.L_1081:
        /*0008*/ 	.byte	0x04, 0x17
        /*000a*/ 	.short	(.L_1083 - .L_1082)
.L_1082:
        /*000c*/ 	.word	0x00000000
        /*0010*/ 	.short	0x0008
        /*0012*/ 	.short	0x0040
        /*0014*/ 	.byte	0x00, 0xf5, 0x21, 0x00


	//----- nvinfo : EIATTR_KPARAM_INFO
	.align		4
.L_1083:
        /*0018*/ 	.byte	0x04, 0x17
        /*001a*/ 	.short	(.L_1085 - .L_1084)
.L_1084:
        /*001c*/ 	.word	0x00000000
        /*0020*/ 	.short	0x0007
        /*0022*/ 	.short	0x0038
        /*0024*/ 	.byte	0x00, 0xf5, 0x21, 0x00


	//----- nvinfo : EIATTR_KPARAM_INFO
	.align		4
.L_1085:
        /*0028*/ 	.byte	0x04, 0x17
        /*002a*/ 	.short	(.L_1087 - .L_1086)
.L_1086:
        /*002c*/ 	.word	0x00000000
        /*0030*/ 	.short	0x0006
        /*0032*/ 	.short	0x0030
        /*0034*/ 	.byte	0x00, 0xf5, 0x21, 0x00


	//----- nvinfo : EIATTR_KPARAM_INFO
	.align		4
.L_1087:
        /*0038*/ 	.byte	0x04, 0x17
        /*003a*/ 	.short	(.L_1089 - .L_1088)
.L_1088:
        /*003c*/ 	.word	0x00000000
        /*0040*/ 	.short	0x0005
        /*0042*/ 	.short	0x0028
        /*0044*/ 	.byte	0x00, 0xf0, 0x21, 0x00


	//----- nvinfo : EIATTR_KPARAM_INFO
	.align		4
.L_1089:
        /*0048*/ 	.byte	0x04, 0x17
        /*004a*/ 	.short	(.L_1091 - .L_1090)
.L_1090:
        /*004c*/ 	.word	0x00000000
        /*0050*/ 	.short	0x0004
        /*0052*/ 	.short	0x0020
        /*0054*/ 	.byte	0x00, 0xf0, 0x11, 0x00


	//----- nvinfo : EIATTR_KPARAM_INFO
	.align		4
.L_1091:
        /*0058*/ 	.byte	0x04, 0x17
        /*005a*/ 	.short	(.L_1093 - .L_1092)
.L_1092:
        /*005c*/ 	.word	0x00000000
        /*0060*/ 	.short	0x0003
        /*0062*/ 	.short	0x0018
        /*0064*/ 	.byte	0x00, 0xf5, 0x21, 0x00


	//----- nvinfo : EIATTR_KPARAM_INFO
	.align		4
.L_1093:
        /*0068*/ 	.byte	0x04, 0x17
        /*006a*/ 	.short	(.L_1095 - .L_1094)
.L_1094:
        /*006c*/ 	.word	0x00000000
        /*0070*/ 	.short	0x0002
        /*0072*/ 	.short	0x0010
        /*0074*/ 	.byte	0x00, 0xf5, 0x21, 0x00


	//----- nvinfo : EIATTR_KPARAM_INFO
	.align		4
.L_1095:
        /*0078*/ 	.byte	0x04, 0x17
        /*007a*/ 	.short	(.L_1097 - .L_1096)
.L_1096:
        /*007c*/ 	.word	0x00000000
        /*0080*/ 	.short	0x0001
        /*0082*/ 	.short	0x0008
        /*0084*/ 	.byte	0x00, 0xf5, 0x21, 0x00


	//----- nvinfo : EIATTR_KPARAM_INFO
	.align		4
.L_1097:
        /*0088*/ 	.byte	0x04, 0x17
        /*008a*/ 	.short	(.L_1099 - .L_1098)
.L_1098:
        /*008c*/ 	.word	0x00000000
        /*0090*/ 	.short	0x0000
        /*0092*/ 	.short	0x0000
        /*0094*/ 	.byte	0x00, 0xf5, 0x21, 0x00


	//----- nvinfo : EIATTR_SPARSE_MMA_MASK
	.align		4
.L_1099:
        /*0098*/ 	.byte	0x03, 0x50
        /*009a*/ 	.short	0x0000


	//----- nvinfo : EIATTR_MAXREG_COUNT
	.align		4
        /*009c*/ 	.byte	0x03, 0x1b
        /*009e*/ 	.short	0x0040


	//----- nvinfo : EIATTR_NUM_BARRIERS
	.align		4
        /*00a0*/ 	.byte	0x02, 0x4c
        /*00a2*/ 	.byte	0x01
	.zero		1


	//----- nvinfo : EIATTR_ANNOTATIONS
	.align		4
        /*00a4*/ 	.byte	0x04, 0x55
        /*00a6*/ 	.short	(.L_1101 - .L_1100)


	//   ....[0]....
.L_1100:
        /* <DEDUP_REMOVED lines=56> */


	//----- nvinfo : EIATTR_MERCURY_ISA_VERSION
	.align		4
.L_1101:
        /*0418*/ 	.byte	0x03, 0x5f
        /*041a*/ 	.short	0x0101


	//----- nvinfo : EIATTR_COOP_GROUP_MASK_REGIDS
	.align		4
        /*041c*/ 	.byte	0x04, 0x29
        /*041e*/ 	.short	(.L_1103 - .L_1102)


	//   ....[0]....
.L_1102:
        /*0420*/ 	.word	0xffffffff


	//   ....[1]....
        /*0424*/ 	.word	0xffffffff


	//   ....[2]....
        /*0428*/ 	.word	0xffffffff


	//   ....[3]....
        /*042c*/ 	.word	0xffffffff


	//   ....[4]....
        /*0430*/ 	.word	0xffffffff


	//   ....[5]....
        /*0434*/ 	.word	0xffffffff


	//   ....[6]....
        /*0438*/ 	.word	0xffffffff


	//   ....[7]....
        /*043c*/ 	.word	0xffffffff


	//   ....[8]....
        /*0440*/ 	.word	0xffffffff


	//   ....[9]....
        /*0444*/ 	.word	0xffffffff


	//----- nvinfo : EIATTR_COOP_GROUP_INSTR_OFFSETS
	.align		4
.L_1103:
        /*0448*/ 	.byte	0x04, 0x28
        /*044a*/ 	.short	(.L_1105 - .L_1104)


	//   ....[0]....
.L_1104:
        /*044c*/ 	.word	0x00001a20


	//   ....[1]....
        /*0450*/ 	.word	0x00001a60


	//   ....[2]....
        /*0454*/ 	.word	0x00001aa0


	//   ....[3]....
        /*0458*/ 	.word	0x00001ab0


	//   ....[4]....
        /*045c*/ 	.word	0x00002080


	//   ....[5]....
        /*0460*/ 	.word	0x000020a0


	//   ....[6]....
        /*0464*/ 	.word	0x000020e0


	//   ....[7]....
        /*0468*/ 	.word	0x000020f0


	//   ....[8]....
        /*046c*/ 	.word	0x00002130


	//   ....[9]....
        /*0470*/ 	.word	0x00002140


	//----- nvinfo : EIATTR_VRC_CTA_INIT_COUNT
	.align		4
.L_1105:
        /*0474*/ 	.byte	0x02, 0x4a
	.zero		1
	.zero		1


	//----- nvinfo : EIATTR_EXIT_INSTR_OFFSETS
	.align		4
        /*0478*/ 	.byte	0x04, 0x1c
        /*047a*/ 	.short	(.L_1107 - .L_1106)


	//   ....[0]....
.L_1106:
        /*047c*/ 	.word	0x00000060


	//   ....[1]....
        /*0480*/ 	.word	0x000037a0


	//----- nvinfo : EIATTR_MAX_THREADS
	.align		4
.L_1107:
        /*0484*/ 	.byte	0x04, 0x05
        /*0486*/ 	.short	(.L_1109 - .L_1108)
.L_1108:
        /*0488*/ 	.word	0x00000140
        /*048c*/ 	.word	0x00000001
        /*0490*/ 	.word	0x00000001


	//----- nvinfo : EIATTR_CRS_STACK_SIZE
	.align		4
.L_1109:
        /*0494*/ 	.byte	0x04, 0x1e
        /*0496*/ 	.short	(.L_1111 - .L_1110)
.L_1110:
        /*0498*/ 	.word	0x00000000


	//----- nvinfo : EIATTR_CBANK_PARAM_SIZE
	.align		4
.L_1111:
        /*049c*/ 	.byte	0x03, 0x19
        /*049e*/ 	.short	0x0048


	//----- nvinfo : EIATTR_PARAM_CBANK
	.align		4
        /*04a0*/ 	.byte	0x04, 0x0a
        /*04a2*/ 	.short	(.L_1113 - .L_1112)
	.align		4
.L_1112:
        /*04a4*/ 	.word	index@(.nv.constant0._ZN13group_norm_v214gn_cuda_kernelI13__nv_bfloat16Li320ELi3ELi32ELi10ELi4096ELb0ELi64ELi320ELi320ELi4ELb1ELi6ELb0ELb0ENS_16CompileConditionILi1000EEEEEvPT_PKS4_S7_S7_flPfS8_Pj)
        /*04a8*/ 	.short	0x0380
        /*04aa*/ 	.short	0x0048


	//----- nvinfo : EIATTR_SW_WAR
	.align		4
.L_1113:
        /*04ac*/ 	.byte	0x04, 0x36
        /*04ae*/ 	.short	(.L_1115 - .L_1114)
.L_1114:
        /*04b0*/ 	.word	0x00000008
.L_1115:


//--------------------- .nv.info._ZN13group_norm_v214gn_cuda_kernelI13__nv_bfloat16Li320ELi3ELi16ELi20ELi4096ELb1ELi16ELi320ELi320ELi4ELb1ELi1ELb0ELb0ENS_16CompileConditionILi1000EEEEEvPT_PKS4_S7_S7_flPfS8_Pj --------------------------
	.section	.nv.info._ZN13group_norm_v214gn_cuda_kernelI13__nv_bfloat16Li320ELi3ELi16ELi20ELi4096ELb1ELi16ELi320ELi320ELi4ELb1ELi1ELb0ELb0ENS_16CompileConditionILi1000EEEEEvPT_PKS4_S7_S7_flPfS8_Pj,"",@"SHT_CUDA_INFO"
	.sectionflags	@""
	.align	4


	//----- nvinfo : EIATTR_CUDA_API_VERSION
	.align		4
        /*0000*/ 	.byte	0x04, 0x37
        /*0002*/ 	.short	(.L_1117 - .L_1116)
.L_1116:
        /*0004*/ 	.word	0x00000082


	//----- nvinfo : EIATTR_KPARAM_INFO
	.align		4
.L_1117:
        /*0008*/ 	.byte	0x04, 0x17
        /*000a*/ 	.short	(.L_1119 - .L_1118)
.L_1118:
        /*000c*/ 	.word	0x00000000
        /*0010*/ 	.short	0x0008
        /*0012*/ 	.short	0x0040
        /*0014*/ 	.byte	0x00, 0xf5, 0x21, 0x00


	//----- nvinfo : EIATTR_KPARAM_INFO
	.align		4
.L_1119:
        /*0018*/ 	.byte	0x04, 0x17
        /*001a*/ 	.short	(.L_1121 - .L_1120)
.L_1120:
        /*001c*/ 	.word	0x00000000
        /*0020*/ 	.short	0x0007
        /*0022*/ 	.short	0x0038
        /*0024*/ 	.byte	0x00, 0xf5, 0x21, 0x00


	//----- nvinfo : EIATTR_KPARAM_INFO
	.align		4
.L_1121:
        /*0028*/ 	.byte	0x04, 0x17
        /*002a*/ 	.short	(.L_1123 - .L_1122)
.L_1122:
        /*002c*/ 	.word	0x00000000
        /*0030*/ 	.short	0x0006
        /*0032*/ 	.short	0x0030
        /*0034*/ 	.byte	0x00, 0xf5, 0x21, 0x00


	//----- nvinfo : EIATTR_KPARAM_INFO
	.align		4
.L_1123:
        /*0038*/ 	.byte	0x04, 0x17
        /*003a*/ 	.short	(.L_1125 - .L_1124)
.L_1124:
        /*003c*/ 	.word	0x00000000
        /*0040*/ 	.short	0x0005
        /*0042*/ 	.short	0x0028
        /*0044*/ 	.byte	0x00, 0xf0, 0x21, 0x00


	//----- nvinfo : EIATTR_KPARAM_INFO
	.align		4
.L_1125:
        /*0048*/ 	.byte	0x04, 0x17
        /*004a*/ 	.short	(.L_1127 - .L_1126)
.L_1126:
        /*004c*/ 	.word	0x00000000
        /*0050*/ 	.short	0x0004
        /*0052*/ 	.short	0x0020
        /*0054*/ 	.byte	0x00, 0xf0, 0x11, 0x00


	//----- nvinfo : EIATTR_KPARAM_INFO
	.align		4
.L_1127:
        /*0058*/ 	.byte	0x04, 0x17
        /*005a*/ 	.short	(.L_1129 - .L_1128)
.L_1128:
        /*005c*/ 	.word	0x00000000
        /*0060*/ 	.short	0x0003
        /*0062*/ 	.short	0x0018
        /*0064*/ 	.byte	0x00, 0xf5, 0x21, 0x00


	//----- nvinfo : EIATTR_KPARAM_INFO
	.align		4
.L_1129:
        /*0068*/ 	.byte	0x04, 0x17
        /*006a*/ 	.short	(.L_1131 - .L_1130)
.L_1130:
        /*006c*/ 	.word	0x00000000
        /*0070*/ 	.short	0x0002
        /*0072*/ 	.short	0x0010
        /*0074*/ 	.byte	0x00, 0xf5, 0x21, 0x00


	//----- nvinfo : EIATTR_KPARAM_INFO
	.align		4
.L_1131:
        /*0078*/ 	.byte	0x04, 0x17
        /*007a*/ 	.short	(.L_1133 - .L_1132)
.L_1132:
        /*007c*/ 	.word	0x00000000
        /*0080*/ 	.short	0x0001
        /*0082*/ 	.short	0x0008
        /*0084*/ 	.byte	0x00, 0xf5, 0x21, 0x00


	//----- nvinfo : EIATTR_KPARAM_INFO
	.align		4
.L_1133:
        /*0088*/ 	.byte	0x04, 0x17
        /*008a*/ 	.short	(.L_1135 - .L_1134)
.L_1134:
        /*008c*/ 	.word	0x00000000
        /*0090*/ 	.short	0x0000
        /*0092*/ 	.short	0x0000
        /*0094*/ 	.byte	0x00, 0xf5, 0x21, 0x00


	//----- nvinfo : EIATTR_SPARSE_MMA_MASK
	.align		4
.L_1135:
        /*0098*/ 	.byte	0x03, 0x50
        /*009a*/ 	.short	0x0000


	//----- nvinfo : EIATTR_MAXREG_COUNT
	.align		4
        /*009c*/ 	.byte	0x03, 0x1b
        /*009e*/ 	.short	0x0040


	//----- nvinfo : EIATTR_NUM_BARRIERS
	.align		4
        /*00a0*/ 	.byte	0x02, 0x4c
        /*00a2*/ 	.byte	0x01
	.zero		1


	//----- nvinfo : EIATTR_MERCURY_ISA_VERSION
	.align		4
        /*00a4*/ 	.byte	0x03, 0x5f
        /*00a6*/ 	.short	0x0101


	//----- nvinfo : EIATTR_COOP_GROUP_MASK_REGIDS
	.align		4
        /*00a8*/ 	.byte	0x04, 0x29
        /*00aa*/ 	.short	(.L_1137 - .L_1136)


	//   ....[0]....
.L_1136:
        /*00ac*/ 	.word	0xffffffff


	//   ....[1]....
        /*00b0*/ 	.word	0xffffffff


	//   ....[2]....
        /*00b4*/ 	.word	0xffffffff


	//   ....[3]....
        /*00b8*/ 	.word	0xffffffff


	//   ....[4]....
        /*00bc*/ 	.word	0xffffffff


	//   ....[5]....
        /*00c0*/ 	.word	0xffffffff


	//   ....[6]....
        /*00c4*/ 	.word	0xffffffff


	//   ....[7]....
        /*00c8*/ 	.word	0xffffffff


	//   ....[8]....
        /*00cc*/ 	.word	0xffffffff


	//   ....[9]....
        /*00d0*/ 	.word	0xffffffff


	//   ....[10]....
        /*00d4*/ 	.word	0xffffffff


	//   ....[11]....
        /*00d8*/ 	.word	0xffffffff


	//----- nvinfo : EIATTR_COOP_GROUP_INSTR_OFFSETS
	.align		4
.L_1137:
        /*00dc*/ 	.byte	0x04, 0x28
        /*00de*/ 	.short	(.L_1139 - .L_1138)


	//   ....[0]....
.L_1138:
        /*00e0*/ 	.word	0x00000960


	//   ....[1]....
        /*00e4*/ 	.word	0x000009a0


	//   ....[2]....
        /*00e8*/ 	.word	0x000009f0


	//   ....[3]....
        /*00ec*/ 	.word	0x00000a00


	//   ....[4]....
        /*00f0*/ 	.word	0x00001210


	//   ....[5]....
        /*00f4*/ 	.word	0x00001230


	//   ....[6]....
        /*00f8*/ 	.word	0x00001270


	//   ....[7]....
        /*00fc*/ 	.word	0x00001280


	//   ....[8]....
        /*0100*/ 	.word	0x000012c0


	//   ....[9]....
        /*0104*/ 	.word	0x000012d0


	//   ....[10]....
        /*0108*/ 	.word	0x00001300


	//   ....[11]....
        /*010c*/ 	.word	0x00001310


	//----- nvinfo : EIATTR_VRC_CTA_INIT_COUNT
	.align		4
.L_1139:
        /*0110*/ 	.byte	0x02, 0x4a
	.zero		1
	.zero		1


	//----- nvinfo : EIATTR_EXIT_INSTR_OFFSETS
	.align		4
        /*0114*/ 	.byte	0x04, 0x1c
        /*0116*/ 	.short	(.L_1141 - .L_1140)


	//   ....[0]....
.L_1140:
        /*0118*/ 	.word	0x00000050


	//   ....[1]....
        /*011c*/ 	.word	0x00001f70


	//----- nvinfo : EIATTR_MAX_THREADS
	.align		4
.L_1141:
        /*0120*/ 	.byte	0x04, 0x05
        /*0122*/ 	.short	(.L_1143 - .L_1142)
.L_1142:
        /*0124*/ 	.word	0x00000140
        /*0128*/ 	.word	0x00000001
        /*012c*/ 	.word	0x00000001


	//----- nvinfo : EIATTR_CRS_STACK_SIZE
	.align		4
.L_1143:
        /*0130*/ 	.byte	0x04, 0x1e
        /*0132*/ 	.short	(.L_1145 - .L_1144)
.L_1144:
        /*0134*/ 	.word	0x00000000


	//----- nvinfo : EIATTR_CBANK_PARAM_SIZE
	.align		4
.L_1145:
        /*0138*/ 	.byte	0x03, 0x19
        /*013a*/ 	.short	0x0048


	//----- nvinfo : EIATTR_PARAM_CBANK
	.align		4
        /*013c*/ 	.byte	0x04, 0x0a
        /*013e*/ 	.short	(.L_1147 - .L_1146)
	.align		4
.L_1146:
        /*0140*/ 	.word	index@(.nv.constant0._ZN13group_norm_v214gn_cuda_kernelI13__nv_bfloat16Li320ELi3ELi16ELi20ELi4096ELb1ELi16ELi320ELi320ELi4ELb1ELi1ELb0ELb0ENS_16CompileConditionILi1000EEEEEvPT_PKS4_S7_S7_flPfS8_Pj)
        /*0144*/ 	.short	0x0380
        /*0146*/ 	.short	0x0048


	//----- nvinfo : EIATTR_SW_WAR
	.align		4
.L_1147:
        /*0148*/ 	.byte	0x04, 0x36
        /*014a*/ 	.short	(.L_1149 - .L_1148)
.L_1148:
        /*014c*/ 	.word	0x00000008
.L_1149:


//--------------------- .nv.info._ZN13group_norm_v214gn_cuda_kernelI13__nv_bfloat16Li320ELi1ELi16ELi20ELi4096ELb1ELi32ELi320ELi320ELi4ELb1ELi1ELb0ELb0ENS_16CompileConditionILi1000EEEEEvPT_PKS4_S7_S7_flPfS8_Pj --------------------------
	.section	.nv.info._ZN13group_norm_v214gn_cuda_kernelI13__nv_bfloat16Li320ELi1ELi16ELi20ELi4096ELb1ELi32ELi320ELi320ELi4ELb1ELi1ELb0ELb0ENS_16CompileConditionILi1000EEEEEvPT_PKS4_S7_S7_flPfS8_Pj,"",@"SHT_CUDA_INFO"
	.sectionflags	@""
	.align	4


	//----- nvinfo : EIATTR_CUDA_API_VERSION
	.align		4
        /*0000*/ 	.byte	0x04, 0x37
        /*0002*/ 	.short	(.L_1151 - .L_1150)
.L_1150:
        /*0004*/ 	.word	0x00000082


	//----- nvinfo : EIATTR_KPARAM_INFO
	.align		4
.L_1151:
        /*0008*/ 	.byte	0x04, 0x17
        /*000a*/ 	.short	(.L_1153 - .L_1152)
.L_1152:
        /*000c*/ 	.word	0x00000000
        /*0010*/ 	.short	0x0008
        /*0012*/ 	.short	0x0040
        /*0014*/ 	.byte	0x00, 0xf5, 0x21, 0x00


	//----- nvinfo : EIATTR_KPARAM_INFO
	.align		4
.L_1153:
        /*0018*/ 	.byte	0x04, 0x17
        /*001a*/ 	.short	(.L_1155 - .L_1154)
.L_1154:
        /*001c*/ 	.word	0x00000000
        /*0020*/ 	.short	0x0007
        /*0022*/ 	.short	0x0038
        /*0024*/ 	.byte	0x00, 0xf5, 0x21, 0x00


	//----- nvinfo : EIATTR_KPARAM_INFO
	.align		4
.L_1155:
        /*0028*/ 	.byte	0x04, 0x17
        /*002a*/ 	.short	(.L_1157 - .L_1156)
.L_1156:
        /*002c*/ 	.word	0x00000000
        /*0030*/ 	.short	0x0006
        /*0032*/ 	.short	0x0030
        /*0034*/ 	.byte	0x00, 0xf5, 0x21, 0x00


	//----- nvinfo : EIATTR_KPARAM_INFO
	.align		4
.L_1157:
        /*0038*/ 	.byte	0x04, 0x17
        /*003a*/ 	.short	(.L_1159 - .L_1158)
.L_1158:
        /*003c*/ 	.word	0x00000000
        /*0040*/ 	.short	0x0005
        /*0042*/ 	.short	0x0028
        /*0044*/ 	.byte	0x00, 0xf0, 0x21, 0x00


	//----- nvinfo : EIATTR_KPARAM_INFO
	.align		4
.L_1159:
        /*0048*/ 	.byte	0x04, 0x17
        /*004a*/ 	.short	(.L_1161 - .L_1160)
.L_1160:
        /*004c*/ 	.word	0x00000000
        /*0050*/ 	.short	0x0004
        /*0052*/ 	.short	0x0020
        /*0054*/ 	.byte	0x00, 0xf0, 0x11, 0x00


	//----- nvinfo : EIATTR_KPARAM_INFO
	.align		4
.L_1161:
        /*0058*/ 	.byte	0x04, 0x17
        /*005a*/ 	.short	(.L_1163 - .L_1162)
.L_1162:
        /*005c*/ 	.word	0x00000000
        /*0060*/ 	.short	0x0003
        /*0062*/ 	.short	0x0018
        /*0064*/ 	.byte	0x00, 0xf5, 0x21, 0x00


	//----- nvinfo : EIATTR_KPARAM_INFO
	.align		4
.L_1163:
        /*0068*/ 	.byte	0x04, 0x17
        /*006a*/ 	.short	(.L_1165 - .L_1164)
.L_1164:
        /*006c*/ 	.word	0x00000000
        /*0070*/ 	.short	0x0002
        /*0072*/ 	.short	0x0010
        /*0074*/ 	.byte	0x00, 0xf5, 0x21, 0x00


	//----- nvinfo : EIATTR_KPARAM_INFO
	.align		4
.L_1165:
        /*0078*/ 	.byte	0x04, 0x17
        /*007a*/ 	.short	(.L_1167 - .L_1166)
.L_1166:
        /*007c*/ 	.word	0x00000000
        /*0080*/ 	.short	0x0001
        /*0082*/ 	.short	0x0008
        /*0084*/ 	.byte	0x00, 0xf5, 0x21, 0x00


	//----- nvinfo : EIATTR_KPARAM_INFO
	.align		4
.L_1167:
        /*0088*/ 	.byte	0x04, 0x17
        /*008a*/ 	.short	(.L_1169 - .L_1168)
.L_1168:
        /*008c*/ 	.word	0x00000000
        /*0090*/ 	.short	0x0000
        /*0092*/ 	.short	0x0000
        /*0094*/ 	.byte	0x00, 0xf5, 0x21, 0x00


	//----- nvinfo : EIATTR_SPARSE_MMA_MASK
	.align		4
.L_1169:
        /*0098*/ 	.byte	0x03, 0x50
        /*009a*/ 	.short	0x0000


	//----- nvinfo : EIATTR_MAXREG_COUNT
	.align		4
        /*009c*/ 	.byte	0x03, 0x1b
        /*009e*/ 	.short	0x00a8


	//----- nvinfo : EIATTR_NUM_BARRIERS
	.align		4
        /*00a0*/ 	.byte	0x02, 0x4c
        /*00a2*/ 	.byte	0x01
	.zero		1


	//----- nvinfo : EIATTR_MERCURY_ISA_VERSION
	.align		4
        /*00a4*/ 	.byte	0x03, 0x5f
        /*00a6*/ 	.short	0x0101


	//----- nvinfo : EIATTR_COOP_GROUP_MASK_REGIDS
	.align		4
        /*00a8*/ 	.byte	0x04, 0x29
        /*00aa*/ 	.short	(.L_1171 - .L_1170)


	//   ....[0]....
.L_1170:
        /*00ac*/ 	.word	0xffffffff


	//   ....[1]....
        /*00b0*/ 	.word	0xffffffff


	//   ....[2]....
        /*00b4*/ 	.word	0xffffffff


	//   ....[3]....
        /*00b8*/ 	.word	0xffffffff


	//   ....[4]....
        /*00bc*/ 	.word	0xffffffff


	//   ....[5]....
        /*00c0*/ 	.word	0xffffffff


	//   ....[6]....
        /*00c4*/ 	.word	0xffffffff


	//   ....[7]....
        /*00c8*/ 	.word	0xffffffff


	//   ....[8]....
        /*00cc*/ 	.word	0xffffffff


	//   ....[9]....
        /*00d0*/ 	.word	0xffffffff


	//   ....[10]....
        /*00d4*/ 	.word	0xffffffff


	//   ....[11]....
        /*00d8*/ 	.word	0xffffffff


	//----- nvinfo : EIATTR_COOP_GROUP_INSTR_OFFSETS
	.align		4
.L_1171:
        /*00dc*/ 	.byte	0x04, 0x28
        /*00de*/ 	.short	(.L_1173 - .L_1172)


	//   ....[0]....
.L_1172:
        /*00e0*/ 	.word	0x00000df0


	//   ....[1]....
        /*00e4*/ 	.word	0x00000e00


	//   ....[2]....
        /*00e8*/ 	.word	0x00000e40


	//   ....[3]....
        /*00ec*/ 	.word	0x00000e60


	//   ....[4]....
        /*00f0*/ 	.word	0x00001320


	//   ....[5]....
        /*00f4*/ 	.word	0x00001360


	//   ....[6]....
        /*00f8*/ 	.word	0x000013e0


	//   ....[7]....
        /*00fc*/ 	.word	0x000013f0


	//   ....[8]....
        /*0100*/ 	.word	0x00001420


	//   ....[9]....
        /*0104*/ 	.word	0x00001430


	//   ....[10]....
        /*0108*/ 	.word	0x00001460


	//   ....[11]....
        /*010c*/ 	.word	0x00001480


	//----- nvinfo : EIATTR_VRC_CTA_INIT_COUNT
	.align		4
.L_1173:
        /*0110*/ 	.byte	0x02, 0x4a
	.zero		1
	.zero		1


	//----- nvinfo : EIATTR_EXIT_INSTR_OFFSETS
	.align		4
        /*0114*/ 	.byte	0x04, 0x1c
        /*0116*/ 	.short	(.L_1175 - .L_1174)


	//   ....[0]....
.L_1174:
        /*0118*/ 	.word	0x00000050


	//   ....[1]....
        /*011c*/ 	.word	0x000027e0


	//----- nvinfo : EIATTR_MAX_THREADS
	.align		4
.L_1175:
        /*0120*/ 	.byte	0x04, 0x05
        /*0122*/ 	.short	(.L_1177 - .L_1176)
.L_1176:
        /*0124*/ 	.word	0x00000140
        /*0128*/ 	.word	0x00000001
        /*012c*/ 	.word	0x00000001


	//----- nvinfo : EIATTR_CRS_STACK_SIZE
	.align		4
.L_1177:
        /*0130*/ 	.byte	0x04, 0x1e
        /*0132*/ 	.short	(.L_1179 - .L_1178)
.L_1178:
        /*0134*/ 	.word	0x00000000


	//----- nvinfo : EIATTR_CBANK_PARAM_SIZE
	.align		4
.L_1179:
        /*0138*/ 	.byte	0x03, 0x19
        /*013a*/ 	.short	0x0048


	//----- nvinfo : EIATTR_PARAM_CBANK
	.align		4
        /*013c*/ 	.byte	0x04, 0x0a
        /*013e*/ 	.short	(.L_1181 - .L_1180)
	.align		4
.L_1180:
        /*0140*/ 	.word	index@(.nv.constant0._ZN13group_norm_v214gn_cuda_kernelI13__nv_bfloat16Li320ELi1ELi16ELi20ELi4096ELb1ELi32ELi320ELi320ELi4ELb1ELi1ELb0ELb0ENS_16CompileConditionILi1000EEEEEvPT_PKS4_S7_S7_flPfS8_Pj)
        /*0144*/ 	.short	0x0380
        /*0146*/ 	.short	0x0048


	//----- nvinfo : EIATTR_SW_WAR
	.align		4
.L_1181:
        /*0148*/ 	.byte	0x04, 0x36
        /*014a*/ 	.short	(.L_1183 - .L_1182)
.L_1182:
        /*014c*/ 	.word	0x00000008
.L_1183:


//--------------------- .nv.info._ZN13group_norm_v214gn_cuda_kernelI13__nv_bfloat16Li320ELi3ELi16ELi20ELi4096ELb1ELi32ELi320ELi320ELi4ELb1ELi2ELb0ELb0ENS_16CompileConditionILi1000EEEEEvPT_PKS4_S7_S7_flPfS8_Pj --------------------------
	.section	.nv.info._ZN13group_norm_v214gn_cuda_kernelI13__nv_bfloat16Li320ELi3ELi16ELi20ELi4096ELb1ELi32ELi320ELi320ELi4ELb1ELi2ELb0ELb0ENS_16CompileConditionILi1000EEEEEvPT_PKS4_S7_S7_flPfS8_Pj,"",@"SHT_CUDA_INFO"
	.sectionflags	@""
	.align	4


	//----- nvinfo : EIATTR_CUDA_API_VERSION
	.align		4
        /*0000*/ 	.byte	0x04, 0x37
        /*0002*/ 	.short	(.L_1185 - .L_1184)
.L_1184:
        /*0004*/ 	.word	0x00000082


	//----- nvinfo : EIATTR_KPARAM_INFO
	.align		4
.L_1185:
        /*0008*/ 	.byte	0x04, 0x17
        /*000a*/ 	.short	(.L_1187 - .L_1186)
.L_1186:
        /*000c*/ 	.word	0x00000000
        /*0010*/ 	.short	0x0008
        /*0012*/ 	.short	0x0040
        /*0014*/ 	.byte	0x00, 0xf5, 0x21, 0x00


	//----- nvinfo : EIATTR_KPARAM_INFO
	.align		4
.L_1187:
        /*0018*/ 	.byte	0x04, 0x17
        /*001a*/ 	.short	(.L_1189 - .L_1188)
.L_1188:
        /*001c*/ 	.word	0x00000000
        /*0020*/ 	.short	0x0007
        /*0022*/ 	.short	0x0038
        /*0024*/ 	.byte	0x00, 0xf5, 0x21, 0x00


	//----- nvinfo : EIATTR_KPARAM_INFO
	.align		4
.L_1189:
        /*0028*/ 	.byte	0x04, 0x17
        /*002a*/ 	.short	(.L_1191 - .L_1190)
.L_1190:
        /*002c*/ 	.word	0x00000000
        /*0030*/ 	.short	0x0006
        /*0032*/ 	.short	0x0030
        /*0034*/ 	.byte	0x00, 0xf5, 0x21, 0x00


	//----- nvinfo : EIATTR_KPARAM_INFO
	.align		4
.L_1191:
        /*0038*/ 	.byte	0x04, 0x17
        /*003a*/ 	.short	(.L_1193 - .L_1192)
.L_1192:
        /*003c*/ 	.word	0x00000000
        /*0040*/ 	.short	0x0005
        /*0042*/ 	.short	0x0028
        /*0044*/ 	.byte	0x00, 0xf0, 0x21, 0x00


	//----- nvinfo : EIATTR_KPARAM_INFO
	.align		4
.L_1193:
        /*0048*/ 	.byte	0x04, 0x17
        /*004a*/ 	.short	(.L_1195 - .L_1194)
.L_1194:
        /*004c*/ 	.word	0x00000000
        /*0050*/ 	.short	0x0004
        /*0052*/ 	.short	0x0020
        /*0054*/ 	.byte	0x00, 0xf0, 0x11, 0x00


	//----- nvinfo : EIATTR_KPARAM_INFO
	.align		4
.L_1195:
        /*0058*/ 	.byte	0x04, 0x17
        /*005a*/ 	.short	(.L_1197 - .L_1196)
.L_1196:
        /*005c*/ 	.word	0x00000000
        /*0060*/ 	.short	0x0003
        /*0062*/ 	.short	0x0018
        /*0064*/ 	.byte	0x00, 0xf5, 0x21, 0x00


	//----- nvinfo : EIATTR_KPARAM_INFO
	.align		4
.L_1197:
        /*0068*/ 	.byte	0x04, 0x17
        /*006a*/ 	.short	(.L_1199 - .L_1198)
.L_1198:
        /*006c*/ 	.word	0x00000000
        /*0070*/ 	.short	0x0002
        /*0072*/ 	.short	0x0010
        /*0074*/ 	.byte	0x00, 0xf5, 0x21, 0x00


	//----- nvinfo : EIATTR_KPARAM_INFO
	.align		4
.L_1199:
        /*0078*/ 	.byte	0x04, 0x17
        /*007a*/ 	.short	(.L_1201 - .L_1200)
.L_1200:
        /*007c*/ 	.word	0x00000000
        /*0080*/ 	.short	0x0001
        /*0082*/ 	.short	0x0008
        /*0084*/ 	.byte	0x00, 0xf5, 0x21, 0x00


	//----- nvinfo : EIATTR_KPARAM_INFO
	.align		4
.L_1201:
        /*0088*/ 	.byte	0x04, 0x17
        /*008a*/ 	.short	(.L_1203 - .L_1202)
.L_1202:
        /*008c*/ 	.word	0x00000000
        /*0090*/ 	.short	0x0000
        /*0092*/ 	.short	0x0000
        /*0094*/ 	.byte	0x00, 0xf5, 0x21, 0x00


	//----- nvinfo : EIATTR_SPARSE_MMA_MASK
	.align		4
.L_1203:
        /*0098*/ 	.byte	0x03, 0x50
        /*009a*/ 	.short	0x0000


	//----- nvinfo : EIATTR_MAXREG_COUNT
	.align		4
        /*009c*/ 	.byte	0x03, 0x1b
        /*009e*/ 	.short	0x0040


	//----- nvinfo : EIATTR_NUM_BARRIERS
	.align		4
        /*00a0*/ 	.byte	0x02, 0x4c
        /*00a2*/ 	.byte	0x01
	.zero		1


	//----- nvinfo : EIATTR_MERCURY_ISA_VERSION
	.align		4
        /*00a4*/ 	.byte	0x03, 0x5f
        /*00a6*/ 	.short	0x0101


	//----- nvinfo : EIATTR_COOP_GROUP_MASK_REGIDS
	.align		4
        /*00a8*/ 	.byte	0x04, 0x29
        /*00aa*/ 	.short	(.L_1205 - .L_1204)


	//   ....[0]....
.L_1204:
        /*00ac*/ 	.word	0xffffffff


	//   ....[1]....
        /*00b0*/ 	.word	0xffffffff


	//   ....[2]....
        /*00b4*/ 	.word	0xffffffff


	//   ....[3]....
        /*00b8*/ 	.word	0xffffffff


	//   ....[4]....
        /*00bc*/ 	.word	0xffffffff


	//   ....[5]....
        /*00c0*/ 	.word	0xffffffff


	//   ....[6]....
        /*00c4*/ 	.word	0xffffffff


	//   ....[7]....
        /*00c8*/ 	.word	0xffffffff


	//   ....[8]....
        /*00cc*/ 	.word	0xffffffff


	//   ....[9]....
        /*00d0*/ 	.word	0xffffffff


	//   ....[10]....
        /*00d4*/ 	.word	0xffffffff


	//   ....[11]....
        /*00d8*/ 	.word	0xffffffff


	//----- nvinfo : EIATTR_COOP_GROUP_INSTR_OFFSETS
	.align		4
.L_1205:
        /*00dc*/ 	.byte	0x04, 0x28
        /*00de*/ 	.short	(.L_1207 - .L_1206)


	//   ....[0]....
.L_1206:
        /*00e0*/ 	.word	0x00000d20


	//   ....[1]....
        /*00e4*/ 	.word	0x00000d50


	//   ....[2]....
        /*00e8*/ 	.word	0x00000d90


	//   ....[3]....
        /*00ec*/ 	.word	0x00000da0


	//   ....[4]....
        /*00f0*/ 	.word	0x000013a0


	//   ....[5]....
        /*00f4*/ 	.word	0x000013d0


	//   ....[6]....
        /*00f8*/ 	.word	0x00001400


	//   ....[7]....
        /*00fc*/ 	.word	0x00001410


	//   ....[8]....
        /*0100*/ 	.word	0x00001440


	//   ....[9]....
        /*0104*/ 	.word	0x00001450


	//   ....[10]....
        /*0108*/ 	.word	0x00001480


	//   ....[11]....
        /*010c*/ 	.word	0x00001490


	//----- nvinfo : EIATTR_VRC_CTA_INIT_COUNT
	.align		4
.L_1207:
        /*0110*/ 	.byte	0x02, 0x4a
	.zero		1
	.zero		1


	//----- nvinfo : EIATTR_EXIT_INSTR_OFFSETS
	.align		4
        /*0114*/ 	.byte	0x04, 0x1c
        /*0116*/ 	.short	(.L_1209 - .L_1208)


	//   ....[0]....
.L_1208:
        /*0118*/ 	.word	0x00000050


	//   ....[1]....
        /*011c*/ 	.word	0x00002a00


	//----- nvinfo : EIATTR_MAX_THREADS
	.align		4
.L_1209:
        /*0120*/ 	.byte	0x04, 0x05
        /*0122*/ 	.short	(.L_1211 - .L_1210)
.L_1210:
        /*0124*/ 	.word	0x00000140
        /*0128*/ 	.word	0x00000001
        /*012c*/ 	.word	0x00000001


	//----- nvinfo : EIATTR_CRS_STACK_SIZE
	.align		4
.L_1211:
        /*0130*/ 	.byte	0x04, 0x1e
        /*0132*/ 	.short	(.L_1213 - .L_1212)
.L_1212:
        /*0134*/ 	.word	0x00000000


	//----- nvinfo : EIATTR_CBANK_PARAM_SIZE
	.align		4
.L_1213:
        /*0138*/ 	.byte	0x03, 0x19
        /*013a*/ 	.short	0x0048


	//----- nvinfo : EIATTR_PARAM_CBANK
	.align		4
        /*013c*/ 	.byte	0x04, 0x0a
        /*013e*/ 	.short	(.L_1215 - .L_1214)
	.align		4
.L_1214:
        /*0140*/ 	.word	index@(.nv.constant0._ZN13group_norm_v214gn_cuda_kernelI13__nv_bfloat16Li320ELi3ELi16ELi20ELi4096ELb1ELi32ELi320ELi320ELi4ELb1ELi2ELb0ELb0ENS_16CompileConditionILi1000EEEEEvPT_PKS4_S7_S7_flPfS8_Pj)
        /*0144*/ 	.short	0x0380
        /*0146*/ 	.short	0x0048


	//----- nvinfo : EIATTR_SW_WAR
	.align		4
.L_1215:
        /*0148*/ 	.byte	0x04, 0x36
        /*014a*/ 	.short	(.L_1217 - .L_1216)
.L_1216:
        /*014c*/ 	.word	0x00000008
.L_1217:


//--------------------- .nv.info._ZN13group_norm_v214gn_cuda_kernelI13__nv_bfloat16Li320ELi1ELi16ELi20ELi4096ELb1ELi64ELi320ELi320ELi4ELb1ELi2ELb0ELb0ENS_16CompileConditionILi1000EEEEEvPT_PKS4_S7_S7_flPfS8_Pj --------------------------
	.section	.nv.info._ZN13group_norm_v214gn_cuda_kernelI13__nv_bfloat16Li320ELi1ELi16ELi20ELi4096ELb1ELi64ELi320ELi320ELi4ELb1ELi2ELb0ELb0ENS_16CompileConditionILi1000EEEEEvPT_PKS4_S7_S7_flPfS8_Pj,"",@"SHT_CUDA_INFO"
	.sectionflags	@""
	.align	4


	//----- nvinfo : EIATTR_CUDA_API_VERSION
	.align		4
        /*0000*/ 	.byte	0x04, 0x37
        /*0002*/ 	.short	(.L_1219 - .L_1218)
.L_1218:
        /*0004*/ 	.word	0x00000082


	//----- nvinfo : EIATTR_KPARAM_INFO
	.align		4
.L_1219:
        /*0008*/ 	.byte	0x04, 0x17
        /*000a*/ 	.short	(.L_1221 - .L_1220)
.L_1220:
        /*000c*/ 	.word	0x00000000
        /*0010*/ 	.short	0x0008
        /*0012*/ 	.short	0x0040
        /*0014*/ 	.byte	0x00, 0xf5, 0x21, 0x00


	//----- nvinfo : EIATTR_KPARAM_INFO
	.align		4
.L_1221:
        /*0018*/ 	.byte	0x04, 0x17
        /*001a*/ 	.short	(.L_1223 - .L_1222)
.L_1222:
        /*001c*/ 	.word	0x00000000
        /*0020*/ 	.short	0x0007
        /*0022*/ 	.short	0x0038
        /*0024*/ 	.byte	0x00, 0xf5, 0x21, 0x00


	//----- nvinfo : EIATTR_KPARAM_INFO
	.align		4
.L_1223:
        /*0028*/ 	.byte	0x04, 0x17
        /*002a*/ 	.short	(.L_1225 - .L_1224)
.L_1224:
        /*002c*/ 	.word	0x00000000
        /*0030*/ 	.short	0x0006
        /*0032*/ 	.short	0x0030
        /*0034*/ 	.byte	0x00, 0xf5, 0x21, 0x00


	//----- nvinfo : EIATTR_KPARAM_INFO
	.align		4
.L_1225:
        /*0038*/ 	.byte	0x04, 0x17
        /*003a*/ 	.short	(.L_1227 - .L_1226)
.L_1226:
        /*003c*/ 	.word	0x00000000
        /*0040*/ 	.short	0x0005
        /*0042*/ 	.short	0x0028
        /*0044*/ 	.byte	0x00, 0xf0, 0x21, 0x00


	//----- nvinfo : EIATTR_KPARAM_INFO
	.align		4
.L_1227:
        /*0048*/ 	.byte	0x04, 0x17
        /*004a*/ 	.short	(.L_1229 - .L_1228)
.L_1228:
        /*004c*/ 	.word	0x00000000
        /*0050*/ 	.short	0x0004
        /*0052*/ 	.short	0x0020
        /*0054*/ 	.byte	0x00, 0xf0, 0x11, 0x00


	//----- nvinfo : EIATTR_KPARAM_INFO
	.align		4
.L_1229:
        /*0058*/ 	.byte	0x04, 0x17
        /*005a*/ 	.short	(.L_1231 - .L_1230)
.L_1230:
        /*005c*/ 	.word	0x00000000
        /*0060*/ 	.short	0x0003
        /*0062*/ 	.short	0x0018
        /*0064*/ 	.byte	0x00, 0xf5, 0x21, 0x00


	//----- nvinfo : EIATTR_KPARAM_INFO
	.align		4
.L_1231:
        /*0068*/ 	.byte	0x04, 0x17
        /*006a*/ 	.short	(.L_1233 - .L_1232)
.L_1232:
        /*006c*/ 	.word	0x00000000
        /*0070*/ 	.short	0x0002
        /*0072*/ 	.short	0x0010
        /*0074*/ 	.byte	0x00, 0xf5, 0x21, 0x00


	//----- nvinfo : EIATTR_KPARAM_INFO
	.align		4
.L_1233:
        /*0078*/ 	.byte	0x04, 0x17
        /*007a*/ 	.short	(.L_1235 - .L_1234)
.L_1234:
        /*007c*/ 	.word	0x00000000
        /*0080*/ 	.short	0x0001
        /*0082*/ 	.short	0x0008
        /*0084*/ 	.byte	0x00, 0xf5, 0x21, 0x00


	//----- nvinfo : EIATTR_KPARAM_INFO
	.align		4
.L_1235:
        /*0088*/ 	.byte	0x04, 0x17
        /*008a*/ 	.short	(.L_1237 - .L_1236)
.L_1236:
        /*008c*/ 	.word	0x00000000
        /*0090*/ 	.short	0x0000
        /*0092*/ 	.short	0x0000
        /*0094*/ 	.byte	0x00, 0xf5, 0x21, 0x00


	//----- nvinfo : EIATTR_SPARSE_MMA_MASK
	.align		4
.L_1237:
        /*0098*/ 	.byte	0x03, 0x50
        /*009a*/ 	.short	0x0000


	//----- nvinfo : EIATTR_MAXREG_COUNT
	.align		4
        /*009c*/ 	.byte	0x03, 0x1b
        /*009e*/ 	.short	0x00a8


	//----- nvinfo : EIATTR_NUM_BARRIERS
	.align		4
        /*00a0*/ 	.byte	0x02, 0x4c
        /*00a2*/ 	.byte	0x01
	.zero		1


	//----- nvinfo : EIATTR_MERCURY_ISA_VERSION
	.align		4
        /*00a4*/ 	.byte	0x03, 0x5f
        /*00a6*/ 	.short	0x0101


	//----- nvinfo : EIATTR_COOP_GROUP_MASK_REGIDS
	.align		4
        /*00a8*/ 	.byte	0x04, 0x29
        /*00aa*/ 	.short	(.L_1239 - .L_1238)


	//   ....[0]....
.L_1238:
        /*00ac*/ 	.word	0xffffffff


	//   ....[1]....
        /*00b0*/ 	.word	0xffffffff


	//   ....[2]....
        /*00b4*/ 	.word	0xffffffff


	//   ....[3]....
        /*00b8*/ 	.word	0xffffffff


	//   ....[4]....
        /*00bc*/ 	.word	0xffffffff


	//   ....[5]....
        /*00c0*/ 	.word	0xffffffff


	//   ....[6]....
        /*00c4*/ 	.word	0xffffffff


	//   ....[7]....
        /*00c8*/ 	.word	0xffffffff


	//   ....[8]....
        /*00cc*/ 	.word	0xffffffff


	//   ....[9]....
        /*00d0*/ 	.word	0xffffffff


	//   ....[10]....
        /*00d4*/ 	.word	0xffffffff


	//   ....[11]....
        /*00d8*/ 	.word	0xffffffff


	//----- nvinfo : EIATTR_COOP_GROUP_INSTR_OFFSETS
	.align		4
.L_1239:
        /*00dc*/ 	.byte	0x04, 0x28
        /*00de*/ 	.short	(.L_1241 - .L_1240)


	//   ....[0]....
.L_1240:
        /*00e0*/ 	.word	0x00001580


	//   ....[1]....
        /*00e4*/ 	.word	0x00001590


	//   ....[2]....
        /*00e8*/ 	.word	0x000015d0


	//   ....[3]....
        /*00ec*/ 	.word	0x000015f0


	//   ....[4]....
        /*00f0*/ 	.word	0x00001980


	//   ....[5]....
        /*00f4*/ 	.word	0x000019c0


	//   ....[6]....
        /*00f8*/ 	.word	0x00001a60


	//   ....[7]....
        /*00fc*/ 	.word	0x00001a70


	//   ....[8]....
        /*0100*/ 	.word	0x00001aa0


	//   ....[9]....
        /*0104*/ 	.word	0x00001ab0


	//   ....[10]....
        /*0108*/ 	.word	0x00001ae0


	//   ....[11]....
        /*010c*/ 	.word	0x00001af0


	//----- nvinfo : EIATTR_VRC_CTA_INIT_COUNT
	.align		4
.L_1241:
        /*0110*/ 	.byte	0x02, 0x4a
	.zero		1
	.zero		1


	//----- nvinfo : EIATTR_EXIT_INSTR_OFFSETS
	.align		4
        /*0114*/ 	.byte	0x04, 0x1c
        /*0116*/ 	.short	(.L_1243 - .L_1242)


	//   ....[0]....
.L_1242:
        /*0118*/ 	.word	0x00000050


	//   ....[1]....
        /*011c*/ 	.word	0x00003fc0


	//----- nvinfo : EIATTR_MAX_THREADS
	.align		4
.L_1243:
        /*0120*/ 	.byte	0x04, 0x05
        /*0122*/ 	.short	(.L_1245 - .L_1244)
.L_1244:
        /*0124*/ 	.word	0x00000140
        /*0128*/ 	.word	0x00000001
        /*012c*/ 	.word	0x00000001


	//----- nvinfo : EIATTR_CRS_STACK_SIZE
	.align		4
.L_1245:
        /*0130*/ 	.byte	0x04, 0x1e
        /*0132*/ 	.short	(.L_1247 - .L_1246)
.L_1246:
        /*0134*/ 	.word	0x00000000


	//----- nvinfo : EIATTR_CBANK_PARAM_SIZE
	.align		4
.L_1247:
        /*0138*/ 	.byte	0x03, 0x19
        /*013a*/ 	.short	0x0048


	//----- nvinfo : EIATTR_PARAM_CBANK
	.align		4
        /*013c*/ 	.byte	0x04, 0x0a
        /*013e*/ 	.short	(.L_1249 - .L_1248)
	.align		4
.L_1248:
        /*0140*/ 	.word	index@(.nv.constant0._ZN13group_norm_v214gn_cuda_kernelI13__nv_bfloat16Li320ELi1ELi16ELi20ELi4096ELb1ELi64ELi320ELi320ELi4ELb1ELi2ELb0ELb0ENS_16CompileConditionILi1000EEEEEvPT_PKS4_S7_S7_flPfS8_Pj)
        /*0144*/ 	.short	0x0380
        /*0146*/ 	.short	0x0048


	//----- nvinfo : EIATTR_SW_WAR
	.align		4
.L_1249:
        /*0148*/ 	.byte	0x04, 0x36
        /*014a*/ 	.short	(.L_1251 - .L_1250)
.L_1250:
        /*014c*/ 	.word	0x00000008
.L_1251:


//--------------------- .nv.info._ZN13group_norm_v214gn_cuda_kernelI13__nv_bfloat16Li320ELi1ELi16ELi20ELi4096ELb1ELi128ELi320ELi320ELi4ELb1ELi4ELb0ELb0ENS_16CompileConditionILi1000EEEEEvPT_PKS4_S7_S7_flPfS8_Pj --------------------------
	.section	.nv.info._ZN13group_norm_v214gn_cuda_kernelI13__nv_bfloat16Li320ELi1ELi16ELi20ELi4096ELb1ELi128ELi320ELi320ELi4ELb1ELi4ELb0ELb0ENS_16CompileConditionILi1000EEEEEvPT_PKS4_S7_S7_flPfS8_Pj,"",@"SHT_CUDA_INFO"
	.sectionflags	@""
	.align	4


	//----- nvinfo : EIATTR_CUDA_API_VERSION
	.align		4
        /*0000*/ 	.byte	0x04, 0x37
        /*0002*/ 	.short	(.L_1253 - .L_1252)
.L_1252:
        /*0004*/ 	.word	0x00000082


	//----- nvinfo : EIATTR_KPARAM_INFO
	.align		4
.L_1253:
        /*0008*/ 	.byte	0x04, 0x17
        /*000a*/ 	.short	(.L_1255 - .L_1254)
.L_1254:
        /*000c*/ 	.word	0x00000000
        /*0010*/ 	.short	0x0008
        /*0012*/ 	.short	0x0040
        /*0014*/ 	.byte	0x00, 0xf5, 0x21, 0x00


	//----- nvinfo : EIATTR_KPARAM_INFO
	.align		4
.L_1255:
        /*0018*/ 	.byte	0x04, 0x17
        /*001a*/ 	.short	(.L_1257 - .L_1256)
.L_1256:
        /*001c*/ 	.word	0x00000000
        /*0020*/ 	.short	0x0007
        /*0022*/ 	.short	0x0038
        /*0024*/ 	.byte	0x00, 0xf5, 0x21, 0x00


	//----- nvinfo : EIATTR_KPARAM_INFO
	.align		4
.L_1257:
        /*0028*/ 	.byte	0x04, 0x17
        /*002a*/ 	.short	(.L_1259 - .L_1258)
.L_1258:
        /*002c*/ 	.word	0x00000000
        /*0030*/ 	.short	0x0006
        /*0032*/ 	.short	0x0030
        /*0034*/ 	.byte	0x00, 0xf5, 0x21, 0x00


	//----- nvinfo : EIATTR_KPARAM_INFO
	.align		4
.L_1259:
        /*0038*/ 	.byte	0x04, 0x17
        /*003a*/ 	.short	(.L_1261 - .L_1260)
.L_1260:
        /*003c*/ 	.word	0x00000000
        /*0040*/ 	.short	0x0005
        /*0042*/ 	.short	0x0028
        /*0044*/ 	.byte	0x00, 0xf0, 0x21, 0x00


	//----- nvinfo : EIATTR_KPARAM_INFO
	.align		4
.L_1261:
        /*0048*/ 	.byte	0x04, 0x17
        /*004a*/ 	.short	(.L_1263 - .L_1262)
.L_1262:
        /*004c*/ 	.word	0x00000000
        /*0050*/ 	.short	0x0004
        /*0052*/ 	.short	0x0020
        /*0054*/ 	.byte	0x00, 0xf0, 0x11, 0x00


	//----- nvinfo : EIATTR_KPARAM_INFO
	.align		4
.L_1263:
        /*0058*/ 	.byte	0x04, 0x17
        /*005a*/ 	.short	(.L_1265 - .L_1264)
.L_1264:
        /*005c*/ 	.word	0x00000000
        /*0060*/ 	.short	0x0003
        /*0062*/ 	.short	0x0018
        /*0064*/ 	.byte	0x00, 0xf5, 0x21, 0x00


	//----- nvinfo : EIATTR_KPARAM_INFO
	.align		4
.L_1265:
        /*0068*/ 	.byte	0x04, 0x17
        /*006a*/ 	.short	(.L_1267 - .L_1266)
.L_1266:
        /*006c*/ 	.word	0x00000000
        /*0070*/ 	.short	0x0002
        /*0072*/ 	.short	0x0010
        /*0074*/ 	.byte	0x00, 0xf5, 0x21, 0x00


	//----- nvinfo : EIATTR_KPARAM_INFO
	.align		4
.L_1267:
        /*0078*/ 	.byte	0x04, 0x17
        /*007a*/ 	.short	(.L_1269 - .L_1268)
.L_1268:
        /*007c*/ 	.word	0x00000000
        /*0080*/ 	.short	0x0001
        /*0082*/ 	.short	0x0008
        /*0084*/ 	.byte	0x00, 0xf5, 0x21, 0x00


	//----- nvinfo : EIATTR_KPARAM_INFO
	.align		4
.L_1269:
        /*0088*/ 	.byte	0x04, 0x17
        /*008a*/ 	.short	(.L_1271 - .L_1270)
.L_1270:
        /*008c*/ 	.word	0x00000000
        /*0090*/ 	.short	0x0000
        /*0092*/ 	.short	0x0000
        /*0094*/ 	.byte	0x00, 0xf5, 0x21, 0x00


	//----- nvinfo : EIATTR_SPARSE_MMA_MASK
	.align		4
.L_1271:
        /*0098*/ 	.byte	0x03, 0x50
        /*009a*/ 	.short	0x0000


	//----- nvinfo : EIATTR_MAXREG_COUNT
	.align		4
        /*009c*/ 	.byte	0x03, 0x1b
        /*009e*/ 	.short	0x00a8


	//----- nvinfo : EIATTR_NUM_BARRIERS
	.align		4
        /*00a0*/ 	.byte	0x02, 0x4c
        /*00a2*/ 	.byte	0x01
	.zero		1


	//----- nvinfo : EIATTR_MERCURY_ISA_VERSION
	.align		4
        /*00a4*/ 	.byte	0x03, 0x5f
        /*00a6*/ 	.short	0x0101


	//----- nvinfo : EIATTR_INT_WARP_WIDE_INSTR_OFFSETS
	.align		4
        /*00a8*/ 	.byte	0x04, 0x31
        /*00aa*/ 	.short	(.L_1273 - .L_1272)


	//   ....[0]....
.L_1272:
        /*00ac*/ 	.word	0x000024c0


	//----- nvinfo : EIATTR_COOP_GROUP_MASK_REGIDS
	.align		4
.L_1273:
        /*00b0*/ 	.byte	0x04, 0x29
        /*00b2*/ 	.short	(.L_1275 - .L_1274)


	//   ....[0]....
.L_1274:
        /*00b4*/ 	.word	0xffffffff


	//   ....[1]....
        /*00b8*/ 	.word	0xffffffff


	//   ....[2]....
        /*00bc*/ 	.word	0xffffffff


	//   ....[3]....
        /*00c0*/ 	.word	0xffffffff


	//   ....[4]....
        /*00c4*/ 	.word	0xffffffff


	//   ....[5]....
        /*00c8*/ 	.word	0xffffffff


	//   ....[6]....
        /*00cc*/ 	.word	0xffffffff


	//   ....[7]....
        /*00d0*/ 	.word	0xffffffff


	//   ....[8]....
        /*00d4*/ 	.word	0xffffffff


	//   ....[9]....
        /*00d8*/ 	.word	0xffffffff


	//   ....[10]....
        /*00dc*/ 	.word	0xffffffff


	//   ....[11]....
        /*00e0*/ 	.word	0xffffffff


	//----- nvinfo : EIATTR_COOP_GROUP_INSTR_OFFSETS
	.align		4
.L_1275:
        /*00e4*/ 	.byte	0x04, 0x28
        /*00e6*/ 	.short	(.L_1277 - .L_1276)


	//   ....[0]....
.L_1276:
        /*00e8*/ 	.word	0x00002440


	//   ....[1]....
        /*00ec*/ 	.word	0x00002450


	//   ....[2]....
        /*00f0*/ 	.word	0x00002490


	//   ....[3]....
        /*00f4*/ 	.word	0x000024b0


	//   ....[4]....
        /*00f8*/ 	.word	0x00002820


	//   ....[5]....
        /*00fc*/ 	.word	0x00002860


	//   ....[6]....
        /*0100*/ 	.word	0x000028e0


	//   ....[7]....
        /*0104*/ 	.word	0x000028f0


	//   ....[8]....
        /*0108*/ 	.word	0x00002920


	//   ....[9]....
        /*010c*/ 	.word	0x00002930


	//   ....[10]....
        /*0110*/ 	.word	0x00002960


	//   ....[11]....
        /*0114*/ 	.word	0x00002970


	//----- nvinfo : EIATTR_VRC_CTA_INIT_COUNT
	.align		4
.L_1277:
        /*0118*/ 	.byte	0x02, 0x4a
	.zero		1
	.zero		1


	//----- nvinfo : EIATTR_EXIT_INSTR_OFFSETS
	.align		4
        /*011c*/ 	.byte	0x04, 0x1c
        /*011e*/ 	.short	(.L_1279 - .L_1278)


	//   ....[0]....
.L_1278:
        /*0120*/ 	.word	0x00000050


	//   ....[1]....
        /*0124*/ 	.word	0x000071b0


	//----- nvinfo : EIATTR_MAX_THREADS
	.align		4
.L_1279:
        /*0128*/ 	.byte	0x04, 0x05
        /*012a*/ 	.short	(.L_1281 - .L_1280)
.L_1280:
        /*012c*/ 	.word	0x00000140
        /*0130*/ 	.word	0x00000001
        /*0134*/ 	.word	0x00000001


	//----- nvinfo : EIATTR_CRS_STACK_SIZE
	.align		4
.L_1281:
        /*0138*/ 	.byte	0x04, 0x1e
        /*013a*/ 	.short	(.L_1283 - .L_1282)
.L_1282:
        /*013c*/ 	.word	0x00000000


	//----- nvinfo : EIATTR_CBANK_PARAM_SIZE
	.align		4
.L_1283:
        /*0140*/ 	.byte	0x03, 0x19
        /*0142*/ 	.short	0x0048


	//----- nvinfo : EIATTR_PARAM_CBANK
	.align		4
        /*0144*/ 	.byte	0x04, 0x0a
        /*0146*/ 	.short	(.L_1285 - .L_1284)
	.align		4
.L_1284:
        /*0148*/ 	.word	index@(.nv.constant0._ZN13group_norm_v214gn_cuda_kernelI13__nv_bfloat16Li320ELi1ELi16ELi20ELi4096ELb1ELi128ELi320ELi320ELi4ELb1ELi4ELb0ELb0ENS_16CompileConditionILi1000EEEEEvPT_PKS4_S7_S7_flPfS8_Pj)
        /*014c*/ 	.short	0x0380
        /*014e*/ 	.short	0x0048


	//----- nvinfo : EIATTR_SW_WAR
	.align		4
.L_1285:
        /*0150*/ 	.byte	0x04, 0x36
        /*0152*/ 	.short	(.L_1287 - .L_1286)
.L_1286:
        /*0154*/ 	.word	0x00000008
.L_1287:


//--------------------- .nv.info._ZN13group_norm_v214gn_cuda_kernelI13__nv_bfloat16Li320ELi2ELi16ELi20ELi4096ELb1ELi64ELi320ELi320ELi4ELb1ELi4ELb0ELb0ENS_16CompileConditionILi1000EEEEEvPT_PKS4_S7_S7_flPfS8_Pj --------------------------
	.section	.nv.info._ZN13group_norm_v214gn_cuda_kernelI13__nv_bfloat16Li320ELi2ELi16ELi20ELi4096ELb1ELi64ELi320ELi320ELi4ELb1ELi4ELb0ELb0ENS_16CompileConditionILi1000EEEEEvPT_PKS4_S7_S7_flPfS8_Pj,"",@"SHT_CUDA_INFO"
	.sectionflags	@""
	.align	4


	//----- nvinfo : EIATTR_CUDA_API_VERSION
	.align		4
        /*0000*/ 	.byte	0x04, 0x37
        /*0002*/ 	.short	(.L_1289 - .L_1288)
.L_1288:
        /*0004*/ 	.word	0x00000082


	//----- nvinfo : EIATTR_KPARAM_INFO
	.align		4
.L_1289:
        /*0008*/ 	.byte	0x04, 0x17
        /*000a*/ 	.short	(.L_1291 - .L_1290)
.L_1290:
        /*000c*/ 	.word	0x00000000
        /*0010*/ 	.short	0x0008
        /*0012*/ 	.short	0x0040
        /*0014*/ 	.byte	0x00, 0xf5, 0x21, 0x00


	//----- nvinfo : EIATTR_KPARAM_INFO
	.align		4
.L_1291:
        /*0018*/ 	.byte	0x04, 0x17
        /*001a*/ 	.short	(.L_1293 - .L_1292)
.L_1292:
        /*001c*/ 	.word	0x00000000
        /*0020*/ 	.short	0x0007
        /*0022*/ 	.short	0x0038
        /*0024*/ 	.byte	0x00, 0xf5, 0x21, 0x00


	//----- nvinfo : EIATTR_KPARAM_INFO
	.align		4
.L_1293:
        /*0028*/ 	.byte	0x04, 0x17
        /*002a*/ 	.short	(.L_1295 - .L_1294)
.L_1294:
        /*002c*/ 	.word	0x00000000
        /*0030*/ 	.short	0x0006
        /*0032*/ 	.short	0x0030
        /*0034*/ 	.byte	0x00, 0xf5, 0x21, 0x00


	//----- nvinfo : EIATTR_KPARAM_INFO
	.align		4
.L_1295:
        /*0038*/ 	.byte	0x04, 0x17
        /*003a*/ 	.short	(.L_1297 - .L_1296)
.L_1296:
        /*003c*/ 	.word	0x00000000
        /*0040*/ 	.short	0x0005
        /*0042*/ 	.short	0x0028
        /*0044*/ 	.byte	0x00, 0xf0, 0x21, 0x00


	//----- nvinfo : EIATTR_KPARAM_INFO
	.align		4
.L_1297:
        /*0048*/ 	.byte	0x04, 0x17
        /*004a*/ 	.short	(.L_1299 - .L_1298)
.L_1298:
        /*004c*/ 	.word	0x00000000
        /*0050*/ 	.short	0x0004
        /*0052*/ 	.short	0x0020
        /*0054*/ 	.byte	0x00, 0xf0, 0x11, 0x00


	//----- nvinfo : EIATTR_KPARAM_INFO
	.align		4
.L_1299:
        /*0058*/ 	.byte	0x04, 0x17
        /*005a*/ 	.short	(.L_1301 - .L_1300)
.L_1300:
        /*005c*/ 	.word	0x00000000
        /*0060*/ 	.short	0x0003
        /*0062*/ 	.short	0x0018
        /*0064*/ 	.byte	0x00, 0xf5, 0x21, 0x00


	//----- nvinfo : EIATTR_KPARAM_INFO
	.align		4
.L_1301:
        /*0068*/ 	.byte	0x04, 0x17
        /*006a*/ 	.short	(.L_1303 - .L_1302)
.L_1302:
        /*006c*/ 	.word	0x00000000
        /*0070*/ 	.short	0x0002
        /*0072*/ 	.short	0x0010
        /*0074*/ 	.byte	0x00, 0xf5, 0x21, 0x00


	//----- nvinfo : EIATTR_KPARAM_INFO
	.align		4
.L_1303:
        /*0078*/ 	.byte	0x04, 0x17
        /*007a*/ 	.short	(.L_1305 - .L_1304)
.L_1304:
        /*007c*/ 	.word	0x00000000
        /*0080*/ 	.short	0x0001
        /*0082*/ 	.short	0x0008
        /*0084*/ 	.byte	0x00, 0xf5, 0x21, 0x00


	//----- nvinfo : EIATTR_KPARAM_INFO
	.align		4
.L_1305:
        /*0088*/ 	.byte	0x04, 0x17
        /*008a*/ 	.short	(.L_1307 - .L_1306)
.L_1306:
        /*008c*/ 	.word	0x00000000
        /*0090*/ 	.short	0x0000
        /*0092*/ 	.short	0x0000
        /*0094*/ 	.byte	0x00, 0xf5, 0x21, 0x00


	//----- nvinfo : EIATTR_SPARSE_MMA_MASK
	.align		4
.L_1307:
        /*0098*/ 	.byte	0x03, 0x50
        /*009a*/ 	.short	0x0000


	//----- nvinfo : EIATTR_MAXREG_COUNT
	.align		4
        /*009c*/ 	.byte	0x03, 0x1b
        /*009e*/ 	.short	0x0060


	//----- nvinfo : EIATTR_NUM_BARRIERS
	.align		4
        /*00a0*/ 	.byte	0x02, 0x4c
        /*00a2*/ 	.byte	0x01
	.zero		1


	//----- nvinfo : EIATTR_MERCURY_ISA_VERSION
	.align		4
        /*00a4*/ 	.byte	0x03, 0x5f
        /*00a6*/ 	.short	0x0101


	//----- nvinfo : EIATTR_COOP_GROUP_MASK_REGIDS
	.align		4
        /*00a8*/ 	.byte	0x04, 0x29
        /*00aa*/ 	.short	(.L_1309 - .L_1308)


	//   ....[0]....
.L_1308:
        /*00ac*/ 	.word	0xffffffff


	//   ....[1]....
        /*00b0*/ 	.word	0xffffffff


	//   ....[2]....
        /*00b4*/ 	.word	0xffffffff


	//   ....[3]....
        /*00b8*/ 	.word	0xffffffff


	//   ....[4]....
        /*00bc*/ 	.word	0xffffffff


	//   ....[5]....
        /*00c0*/ 	.word	0xffffffff


	//   ....[6]....
        /*00c4*/ 	.word	0xffffffff


	//   ....[7]....
        /*00c8*/ 	.word	0xffffffff


	//   ....[8]....
        /*00cc*/ 	.word	0xffffffff


	//   ....[9]....
        /*00d0*/ 	.word	0xffffffff


	//   ....[10]....
        /*00d4*/ 	.word	0xffffffff


	//   ....[11]....
        /*00d8*/ 	.word	0xffffffff


	//----- nvinfo : EIATTR_COOP_GROUP_INSTR_OFFSETS
	.align		4
.L_1309:
        /*00dc*/ 	.byte	0x04, 0x28
        /*00de*/ 	.short	(.L_1311 - .L_1310)


	//   ....[0]....
.L_1310:
        /*00e0*/ 	.word	0x000014e0


	//   ....[1]....
        /*00e4*/ 	.word	0x00001520


	//   ....[2]....
        /*00e8*/ 	.word	0x00001560


	//   ....[3]....
        /*00ec*/ 	.word	0x00001570


	//   ....[4]....
        /*00f0*/ 	.word	0x00001a00


	//   ....[5]....
        /*00f4*/ 	.word	0x00001a30


	//   ....[6]....
        /*00f8*/ 	.word	0x00001a60


	//   ....[7]....
        /*00fc*/ 	.word	0x00001a70


	//   ....[8]....
        /*0100*/ 	.word	0x00001aa0


	//   ....[9]....
        /*0104*/ 	.word	0x00001ab0


	//   ....[10]....
        /*0108*/ 	.word	0x00001ae0


	//   ....[11]....
        /*010c*/ 	.word	0x00001af0


	//----- nvinfo : EIATTR_VRC_CTA_INIT_COUNT
	.align		4
.L_1311:
        /*0110*/ 	.byte	0x02, 0x4a
	.zero		1
	.zero		1


	//----- nvinfo : EIATTR_EXIT_INSTR_OFFSETS
	.align		4
        /*0114*/ 	.byte	0x04, 0x1c
        /*0116*/ 	.short	(.L_1313 - .L_1312)


	//   ....[0]....
.L_1312:
        /*0118*/ 	.word	0x00000050


	//   ....[1]....
        /*011c*/ 	.word	0x000041c0


	//----- nvinfo : EIATTR_MAX_THREADS
	.align		4
.L_1313:
        /*0120*/ 	.byte	0x04, 0x05
        /*0122*/ 	.short	(.L_1315 - .L_1314)
.L_1314:
        /*0124*/ 	.word	0x00000140
        /*0128*/ 	.word	0x00000001
        /*012c*/ 	.word	0x00000001


	//----- nvinfo : EIATTR_CRS_STACK_SIZE
	.align		4
.L_1315:
        /*0130*/ 	.byte	0x04, 0x1e
        /*0132*/ 	.short	(.L_1317 - .L_1316)
.L_1316:
        /*0134*/ 	.word	0x00000000


	//----- nvinfo : EIATTR_CBANK_PARAM_SIZE
	.align		4
.L_1317:
        /*0138*/ 	.byte	0x03, 0x19
        /*013a*/ 	.short	0x0048


	//----- nvinfo : EIATTR_PARAM_CBANK
	.align		4
        /*013c*/ 	.byte	0x04, 0x0a
        /*013e*/ 	.short	(.L_1319 - .L_1318)
	.align		4
.L_1318:
        /*0140*/ 	.word	index@(.nv.constant0._ZN13group_norm_v214gn_cuda_kernelI13__nv_bfloat16Li320ELi2ELi16ELi20ELi4096ELb1ELi64ELi320ELi320ELi4ELb1ELi4ELb0ELb0ENS_16CompileConditionILi1000EEEEEvPT_PKS4_S7_S7_flPfS8_Pj)
        /*0144*/ 	.short	0x0380
        /*0146*/ 	.short	0x0048


	//----- nvinfo : EIATTR_SW_WAR
	.align		4
.L_1319:
        /*0148*/ 	.byte	0x04, 0x36
        /*014a*/ 	.short	(.L_1321 - .L_1320)
.L_1320:
        /*014c*/ 	.word	0x00000008
.L_1321:


//--------------------- .nv.info._ZN13group_norm_v214gn_cuda_kernelI13__nv_bfloat16Li320ELi3ELi16ELi20ELi4096ELb1ELi64ELi320ELi320ELi4ELb1ELi5ELb0ELb0ENS_16CompileConditionILi1000EEEEEvPT_PKS4_S7_S7_flPfS8_Pj --------------------------
	.section	.nv.info._ZN13group_norm_v214gn_cuda_kernelI13__nv_bfloat16Li320ELi3ELi16ELi20ELi4096ELb1ELi64ELi320ELi320ELi4ELb1ELi5ELb0ELb0ENS_16CompileConditionILi1000EEEEEvPT_PKS4_S7_S7_flPfS8_Pj,"",@"SHT_CUDA_INFO"
	.sectionflags	@""
	.align	4


	//----- nvinfo : EIATTR_CUDA_API_VERSION
	.align		4
        /*0000*/ 	.byte	0x04, 0x37
        /*0002*/ 	.short	(.L_1323 - .L_1322)
.L_1322:
        /*0004*/ 	.word	0x00000082


	//----- nvinfo : EIATTR_KPARAM_INFO
	.align		4
.L_1323:
        /*0008*/ 	.byte	0x04, 0x17
        /*000a*/ 	.short	(.L_1325 - .L_1324)
.L_1324:
        /*000c*/ 	.word	0x00000000
        /*0010*/ 	.short	0x0008
        /*0012*/ 	.short	0x0040
        /*0014*/ 	.byte	0x00, 0xf5, 0x21, 0x00


	//----- nvinfo : EIATTR_KPARAM_INFO
	.align		4
.L_1325:
        /*0018*/ 	.byte	0x04, 0x17
        /*001a*/ 	.short	(.L_1327 - .L_1326)
.L_1326:
        /*001c*/ 	.word	0x00000000
        /*0020*/ 	.short	0x0007
        /*0022*/ 	.short	0x0038
        /*0024*/ 	.byte	0x00, 0xf5, 0x21, 0x00


	//----- nvinfo : EIATTR_KPARAM_INFO
	.align		4
.L_1327:
        /*0028*/ 	.byte	0x04, 0x17
        /*002a*/ 	.short	(.L_1329 - .L_1328)
.L_1328:
        /*002c*/ 	.word	0x00000000
        /*0030*/ 	.short	0x0006
        /*0032*/ 	.short	0x0030
        /*0034*/ 	.byte	0x00, 0xf5, 0x21, 0x00


	//----- nvinfo : EIATTR_KPARAM_INFO
	.align		4
.L_1329:
        /*0038*/ 	.byte	0x04, 0x17
        /*003a*/ 	.short	(.L_1331 - .L_1330)
.L_1330:
        /*003c*/ 	.word	0x00000000
        /*0040*/ 	.short	0x0005
        /*0042*/ 	.short	0x0028
        /*0044*/ 	.byte	0x00, 0xf0, 0x21, 0x00


	//----- nvinfo : EIATTR_KPARAM_INFO
	.align		4
.L_1331:
        /*0048*/ 	.byte	0x04, 0x17
        /*004a*/ 	.short	(.L_1333 - .L_1332)
.L_1332:
        /*004c*/ 	.word	0x00000000
        /*0050*/ 	.short	0x0004
        /*0052*/ 	.short	0x0020
        /*0054*/ 	.byte	0x00, 0xf0, 0x11, 0x00


	//----- nvinfo : EIATTR_KPARAM_INFO
	.align		4
.L_1333:
        /*0058*/ 	.byte	0x04, 0x17
        /*005a*/ 	.short	(.L_1335 - .L_1334)
.L_1334:
        /*005c*/ 	.word	0x00000000
        /*0060*/ 	.short	0x0003
        /*0062*/ 	.short	0x0018
        /*0064*/ 	.byte	0x00, 0xf5, 0x21, 0x00


	//----- nvinfo : EIATTR_KPARAM_INFO
	.align		4
.L_1335:
        /*0068*/ 	.byte	0x04, 0x17
        /*006a*/ 	.short	(.L_1337 - .L_1336)
.L_1336:
        /*006c*/ 	.word	0x00000000
        /*0070*/ 	.short	0x0002
        /*0072*/ 	.short	0x0010
        /*0074*/ 	.byte	0x00, 0xf5, 0x21, 0x00


	//----- nvinfo : EIATTR_KPARAM_INFO
	.align		4
.L_1337:
        /*0078*/ 	.byte	0x04, 0x17
        /*007a*/ 	.short	(.L_1339 - .L_1338)
.L_1338:
        /*007c*/ 	.word	0x00000000
        /*0080*/ 	.short	0x0001
        /*0082*/ 	.short	0x0008
        /*0084*/ 	.byte	0x00, 0xf5, 0x21, 0x00


	//----- nvinfo : EIATTR_KPARAM_INFO
	.align		4
.L_1339:
        /*0088*/ 	.byte	0x04, 0x17
        /*008a*/ 	.short	(.L_1341 - .L_1340)
.L_1340:
        /*008c*/ 	.word	0x00000000
        /*0090*/ 	.short	0x0000
        /*0092*/ 	.short	0x0000
        /*0094*/ 	.byte	0x00, 0xf5, 0x21, 0x00


	//----- nvinfo : EIATTR_SPARSE_MMA_MASK
	.align		4
.L_1341:
        /*0098*/ 	.byte	0x03, 0x50
        /*009a*/ 	.short	0x0000


	//----- nvinfo : EIATTR_MAXREG_COUNT
	.align		4
        /*009c*/ 	.byte	0x03, 0x1b
        /*009e*/ 	.short	0x0040


	//----- nvinfo : EIATTR_NUM_BARRIERS
	.align		4
        /*00a0*/ 	.byte	0x02, 0x4c
        /*00a2*/ 	.byte	0x01
	.zero		1


	//----- nvinfo : EIATTR_ANNOTATIONS
	.align		4
        /*00a4*/ 	.byte	0x04, 0x55
        /*00a6*/ 	.short	(.L_1343 - .L_1342)


	//   ....[0]....
.L_1342:
        /* <DEDUP_REMOVED lines=64> */


	//----- nvinfo : EIATTR_MERCURY_ISA_VERSION
	.align		4
.L_1343:
        /*0490*/ 	.byte	0x03, 0x5f
        /*0492*/ 	.short	0x0101


	//----- nvinfo : EIATTR_COOP_GROUP_MASK_REGIDS
	.align		4
        /*0494*/ 	.byte	0x04, 0x29
        /*0496*/ 	.short	(.L_1345 - .L_1344)


	//   ....[0]....
.L_1344:
        /*0498*/ 	.word	0xffffffff


	//   ....[1]....
        /*049c*/ 	.word	0xffffffff


	//   ....[2]....
        /*04a0*/ 	.word	0xffffffff


	//   ....[3]....
        /*04a4*/ 	.word	0xffffffff


	//   ....[4]....
        /*04a8*/ 	.word	0xffffffff


	//   ....[5]....
        /*04ac*/ 	.word	0xffffffff


	//   ....[6]....
        /*04b0*/ 	.word	0xffffffff


	//   ....[7]....
        /*04b4*/ 	.word	0xffffffff


	//   ....[8]....
        /*04b8*/ 	.word	0xffffffff


	//   ....[9]....
        /*04bc*/ 	.word	0xffffffff


	//   ....[10]....
        /*04c0*/ 	.word	0xffffffff


	//   ....[11]....
        /*04c4*/ 	.word	0xffffffff


	//----- nvinfo : EIATTR_COOP_GROUP_INSTR_OFFSETS
	.align		4
.L_1345:
        /*04c8*/ 	.byte	0x04, 0x28
        /*04ca*/ 	.short	(.L_1347 - .L_1346)


	//   ....[0]....
.L_1346:
        /*04cc*/ 	.word	0x000016a0


	//   ....[1]....
        /*04d0*/ 	.word	0x000016c0


	//   ....[2]....
        /*04d4*/ 	.word	0x00001700


	//   ....[3]....
        /*04d8*/ 	.word	0x00001710


	//   ....[4]....
        /*04dc*/ 	.word	0x00001bd0


	//   ....[5]....
        /*04e0*/ 	.word	0x00001bf0


	//   ....[6]....
        /*04e4*/ 	.word	0x00001c30


	//   ....[7]....
        /*04e8*/ 	.word	0x00001c40


	//   ....[8]....
        /*04ec*/ 	.word	0x00001c80


	//   ....[9]....
        /*04f0*/ 	.word	0x00001c90


	//   ....[10]....
        /*04f4*/ 	.word	0x00001cc0


	//   ....[11]....
        /*04f8*/ 	.word	0x00001cd0


	//----- nvinfo : EIATTR_VRC_CTA_INIT_COUNT
	.align		4
.L_1347:
        /*04fc*/ 	.byte	0x02, 0x4a
	.zero		1
	.zero		1


	//----- nvinfo : EIATTR_EXIT_INSTR_OFFSETS
	.align		4
        /*0500*/ 	.byte	0x04, 0x1c
        /*0502*/ 	.short	(.L_1349 - .L_1348)


	//   ....[0]....
.L_1348:
        /*0504*/ 	.word	0x00000060


	//   ....[1]....
        /*0508*/ 	.word	0x000049a0


	//----- nvinfo : EIATTR_MAX_THREADS
	.align		4
.L_1349:
        /*050c*/ 	.byte	0x04, 0x05
        /*050e*/ 	.short	(.L_1351 - .L_1350)
.L_1350:
        /*0510*/ 	.word	0x00000140
        /*0514*/ 	.word	0x00000001
        /*0518*/ 	.word	0x00000001


	//----- nvinfo : EIATTR_CRS_STACK_SIZE
	.align		4
.L_1351:
        /*051c*/ 	.byte	0x04, 0x1e
        /*051e*/ 	.short	(.L_1353 - .L_1352)
.L_1352:
        /*0520*/ 	.word	0x00000000


	//----- nvinfo : EIATTR_CBANK_PARAM_SIZE
	.align		4
.L_1353:
        /*0524*/ 	.byte	0x03, 0x19
        /*0526*/ 	.short	0x0048


	//----- nvinfo : EIATTR_PARAM_CBANK
	.align		4
        /*0528*/ 	.byte	0x04, 0x0a
        /*052a*/ 	.short	(.L_1355 - .L_1354)
	.align		4
.L_1354:
        /*052c*/ 	.word	index@(.nv.constant0._ZN13group_norm_v214gn_cuda_kernelI13__nv_bfloat16Li320ELi3ELi16ELi20ELi4096ELb1ELi64ELi320ELi320ELi4ELb1ELi5ELb0ELb0ENS_16CompileConditionILi1000EEEEEvPT_PKS4_S7_S7_flPfS8_Pj)
        /*0530*/ 	.short	0x0380
        /*0532*/ 	.short	0x0048


	//----- nvinfo : EIATTR_SW_WAR
	.align		4
.L_1355:
        /*0534*/ 	.byte	0x04, 0x36
        /*0536*/ 	.short	(.L_1357 - .L_1356)
.L_1356:
        /*0538*/ 	.word	0x00000008
.L_1357:


//--------------------- .nv.info._ZN13group_norm_v214gn_cuda_kernelI13__nv_bfloat16Li320ELi3ELi16ELi20ELi4096ELb1ELi64ELi320ELi320ELi4ELb1ELi6ELb0ELb0ENS_16CompileConditionILi1000EEEEEvPT_PKS4_S7_S7_flPfS8_Pj --------------------------
	.section	.nv.info._ZN13group_norm_v214gn_cuda_kernelI13__nv_bfloat16Li320ELi3ELi16ELi20ELi4096ELb1ELi64ELi320ELi320ELi4ELb1ELi6ELb0ELb0ENS_16CompileConditionILi1000EEEEEvPT_PKS4_S7_S7_flPfS8_Pj,"",@"SHT_CUDA_INFO"
	.sectionflags	@""
	.align	4


	//----- nvinfo : EIATTR_CUDA_API_VERSION
	.align		4
        /*0000*/ 	.byte	0x04, 0x37
        /*0002*/ 	.short	(.L_1359 - .L_1358)
.L_1358:
        /*0004*/ 	.word	0x00000082


	//----- nvinfo : EIATTR_KPARAM_INFO
	.align		4
.L_1359:
        /*0008*/ 	.byte	0x04, 0x17
        /*000a*/ 	.short	(.L_1361 - .L_1360)
.L_1360:
        /*000c*/ 	.word	0x00000000
        /*0010*/ 	.short	0x0008
        /*0012*/ 	.short	0x0040
        /*0014*/ 	.byte	0x00, 0xf5, 0x21, 0x00


	//----- nvinfo : EIATTR_KPARAM_INFO
	.align		4
.L_1361:
        /*0018*/ 	.byte	0x04, 0x17
        /*001a*/ 	.short	(.L_1363 - .L_1362)
.L_1362:
        /*001c*/ 	.word	0x00000000
        /*0020*/ 	.short	0x0007
        /*0022*/ 	.short	0x0038
        /*0024*/ 	.byte	0x00, 0xf5, 0x21, 0x00


	//----- nvinfo : EIATTR_KPARAM_INFO
	.align		4
.L_1363:
        /*0028*/ 	.byte	0x04, 0x17
        /*002a*/ 	.short	(.L_1365 - .L_1364)
.L_1364:
        /*002c*/ 	.word	0x00000000
        /*0030*/ 	.short	0x0006
        /*0032*/ 	.short	0x0030
        /*0034*/ 	.byte	0x00, 0xf5, 0x21, 0x00


	//----- nvinfo : EIATTR_KPARAM_INFO
	.align		4
.L_1365:
        /*0038*/ 	.byte	0x04, 0x17
        /*003a*/ 	.short	(.L_1367 - .L_1366)
.L_1366:
        /*003c*/ 	.word	0x00000000
        /*0040*/ 	.short	0x0005
        /*0042*/ 	.short	0x0028
        /*0044*/ 	.byte	0x00, 0xf0, 0x21, 0x00


	//----- nvinfo : EIATTR_KPARAM_INFO
	.align		4
.L_1367:
        /*0048*/ 	.byte	0x04, 0x17
        /*004a*/ 	.short	(.L_1369 - .L_1368)
.L_1368:
        /*004c*/ 	.word	0x00000000
        /*0050*/ 	.short	0x0004
        /*0052*/ 	.short	0x0020
        /*0054*/ 	.byte	0x00, 0xf0, 0x11, 0x00


	//----- nvinfo : EIATTR_KPARAM_INFO
	.align		4
.L_1369:
        /*0058*/ 	.byte	0x04, 0x17
        /*005a*/ 	.short	(.L_1371 - .L_1370)
.L_1370:
        /*005c*/ 	.word	0x00000000
        /*0060*/ 	.short	0x0003
        /*0062*/ 	.short	0x0018
        /*0064*/ 	.byte	0x00, 0xf5, 0x21, 0x00


	//----- nvinfo : EIATTR_KPARAM_INFO
	.align		4
.L_1371:
        /*0068*/ 	.byte	0x04, 0x17
        /*006a*/ 	.short	(.L_1373 - .L_1372)
.L_1372:
        /*006c*/ 	.word	0x00000000
        /*0070*/ 	.short	0x0002
        /*0072*/ 	.short	0x0010
        /*0074*/ 	.byte	0x00, 0xf5, 0x21, 0x00


	//----- nvinfo : EIATTR_KPARAM_INFO
	.align		4
.L_1373:
        /*0078*/ 	.byte	0x04, 0x17
        /*007a*/ 	.short	(.L_1375 - .L_1374)
.L_1374:
        /*007c*/ 	.word	0x00000000
        /*0080*/ 	.short	0x0001
        /*0082*/ 	.short	0x0008
        /*0084*/ 	.byte	0x00, 0xf5, 0x21, 0x00


	//----- nvinfo : EIATTR_KPARAM_INFO
	.align		4
.L_1375:
        /*0088*/ 	.byte	0x04, 0x17
        /*008a*/ 	.short	(.L_1377 - .L_1376)
.L_1376:
        /*008c*/ 	.word	0x00000000
        /*0090*/ 	.short	0x0000
        /*0092*/ 	.short	0x0000
        /*0094*/ 	.byte	0x00, 0xf5, 0x21, 0x00


	//----- nvinfo : EIATTR_SPARSE_MMA_MASK
	.align		4
.L_1377:
        /*0098*/ 	.byte	0x03, 0x50
        /*009a*/ 	.short	0x0000


	//----- nvinfo : EIATTR_MAXREG_COUNT
	.align		4
        /*009c*/ 	.byte	0x03, 0x1b
        /*009e*/ 	.short	0x0040


	//----- nvinfo : EIATTR_NUM_BARRIERS
	.align		4
        /*00a0*/ 	.byte	0x02, 0x4c
        /*00a2*/ 	.byte	0x01
	.zero		1


	//----- nvinfo : EIATTR_ANNOTATIONS
	.align		4
        /*00a4*/ 	.byte	0x04, 0x55
        /*00a6*/ 	.short	(.L_1379 - .L_1378)


	//   ....[0]....
.L_1378:
        /* <DEDUP_REMOVED lines=64> */


	//----- nvinfo : EIATTR_MERCURY_ISA_VERSION
	.align		4
.L_1379:
        /*0490*/ 	.byte	0x03, 0x5f
        /*0492*/ 	.short	0x0101


	//----- nvinfo : EIATTR_COOP_GROUP_MASK_REGIDS
	.align		4
        /*0494*/ 	.byte	0x04, 0x29
        /*0496*/ 	.short	(.L_1381 - .L_1380)


	//   ....[0]....
.L_1380:
        /*0498*/ 	.word	0xffffffff


	//   ....[1]....
        /*049c*/ 	.word	0xffffffff


	//   ....[2]....
        /*04a0*/ 	.word	0xffffffff


	//   ....[3]....
        /*04a4*/ 	.word	0xffffffff


	//   ....[4]....
        /*04a8*/ 	.word	0xffffffff


	//   ....[5]....
        /*04ac*/ 	.word	0xffffffff


	//   ....[6]....
        /*04b0*/ 	.word	0xffffffff


	//   ....[7]....
        /*04b4*/ 	.word	0xffffffff


	//   ....[8]....
        /*04b8*/ 	.word	0xffffffff


	//   ....[9]....
        /*04bc*/ 	.word	0xffffffff


	//   ....[10]....
        /*04c0*/ 	.word	0xffffffff


	//   ....[11]....
        /*04c4*/ 	.word	0xffffffff


	//----- nvinfo : EIATTR_COOP_GROUP_INSTR_OFFSETS
	.align		4
.L_1381:
        /*04c8*/ 	.byte	0x04, 0x28
        /*04ca*/ 	.short	(.L_1383 - .L_1382)


	//   ....[0]....
.L_1382:
        /*04cc*/ 	.word	0x000016a0


	//   ....[1]....
        /*04d0*/ 	.word	0x000016c0


	//   ....[2]....
        /*04d4*/ 	.word	0x00001700


	//   ....[3]....
        /*04d8*/ 	.word	0x00001710


	//   ....[4]....
        /*04dc*/ 	.word	0x00001bd0


	//   ....[5]....
        /*04e0*/ 	.word	0x00001bf0


	//   ....[6]....
        /*04e4*/ 	.word	0x00001c30


	//   ....[7]....
        /*04e8*/ 	.word	0x00001c40


	//   ....[8]....
        /*04ec*/ 	.word	0x00001c80


	//   ....[9]....
        /*04f0*/ 	.word	0x00001c90


	//   ....[10]....
        /*04f4*/ 	.word	0x00001cc0


	//   ....[11]....
        /*04f8*/ 	.word	0x00001cd0


	//----- nvinfo : EIATTR_VRC_CTA_INIT_COUNT
	.align		4
.L_1383:
        /*04fc*/ 	.byte	0x02, 0x4a
	.zero		1
	.zero		1


	//----- nvinfo : EIATTR_EXIT_INSTR_OFFSETS
	.align		4
        /*0500*/ 	.byte	0x04, 0x1c
        /*0502*/ 	.short	(.L_1385 - .L_1384)


	//   ....[0]....
.L_1384:
        /*0504*/ 	.word	0x00000060


	//   ....[1]....
        /*0508*/ 	.word	0x000049a0


	//----- nvinfo : EIATTR_MAX_THREADS
	.align		4
.L_1385:
        /*050c*/ 	.byte	0x04, 0x05
        /*050e*/ 	.short	(.L_1387 - .L_1386)
.L_1386:
        /*0510*/ 	.word	0x00000140
        /*0514*/ 	.word	0x00000001
        /*0518*/ 	.word	0x00000001


	//----- nvinfo : EIATTR_CRS_STACK_SIZE
	.align		4
.L_1387:
        /*051c*/ 	.byte	0x04, 0x1e
        /*051e*/ 	.short	(.L_1389 - .L_1388)
.L_1388:
        /*0520*/ 	.word	0x00000000


	//----- nvinfo : EIATTR_CBANK_PARAM_SIZE
	.align		4
.L_1389:
        /*0524*/ 	.byte	0x03, 0x19
        /*0526*/ 	.short	0x0048


	//----- nvinfo : EIATTR_PARAM_CBANK
	.align		4
        /*0528*/ 	.byte	0x04, 0x0a
        /*052a*/ 	.short	(.L_1391 - .L_1390)
	.align		4
.L_1390:
        /*052c*/ 	.word	index@(.nv.constant0._ZN13group_norm_v214gn_cuda_kernelI13__nv_bfloat16Li320ELi3ELi16ELi20ELi4096ELb1ELi64ELi320ELi320ELi4ELb1ELi6ELb0ELb0ENS_16CompileConditionILi1000EEEEEvPT_PKS4_S7_S7_flPfS8_Pj)
        /*0530*/ 	.short	0x0380
        /*0532*/ 	.short	0x0048


	//----- nvinfo : EIATTR_SW_WAR
	.align		4
.L_1391:
        /*0534*/ 	.byte	0x04, 0x36
        /*0536*/ 	.short	(.L_1393 - .L_1392)
.L_1392:
        /*0538*/ 	.word	0x00000008
.L_1393:


//--------------------- .nv.info._ZN13group_norm_v218gn_bwd_cuda_kernelI6__halfLi320ELi3ELi32ELi10ELi4096ELb0ELb1ELi16ELi320ELi320ELi4ELb1ELi1ELb0ELb0ELNS_15WgradSyncMethodE3ENS_16CompileConditionILi1000EEEEEvPT_S6_S6_PKS5_S8_S8_S8_PKfflPfPj --------------------------
	.section	.nv.info._ZN13group_norm_v218gn_bwd_cuda_kernelI6__halfLi320ELi3ELi32ELi10ELi4096ELb0ELb1ELi16ELi320ELi320ELi4ELb1ELi1ELb0ELb0ELNS_15WgradSyncMethodE3ENS_16CompileConditionILi1000EEEEEvPT_S6_S6_PKS5_S8_S8_S8_PKfflPfPj,"",@"SHT_CUDA_INFO"
	.sectionflags	@""
	.align	4


	//----- nvinfo : EIATTR_CUDA_API_VERSION
	.align		4
        /*0000*/ 	.byte	0x04, 0x37
        /*0002*/ 	.short	(.L_1395 - .L_1394)
.L_1394:
        /*0004*/ 	.word	0x00000082


	//----- nvinfo : EIATTR_KPARAM_INFO
	.align		4
.L_1395:
        /*0008*/ 	.byte	0x04, 0x17
        /*000a*/ 	.short	(.L_1397 - .L_1396)
.L_1396:
        /*000c*/ 	.word	0x00000000
        /*0010*/ 	.short	0x000b
        /*0012*/ 	.short	0x0058
        /*0014*/ 	.byte	0x00, 0xf5, 0x21, 0x00


	//----- nvinfo : EIATTR_KPARAM_INFO
	.align		4
.L_1397:
        /*0018*/ 	.byte	0x04, 0x17
        /*001a*/ 	.short	(.L_1399 - .L_1398)
.L_1398:
        /*001c*/ 	.word	0x00000000
        /*0020*/ 	.short	0x000a
        /*0022*/ 	.short	0x0050
        /*0024*/ 	.byte	0x00, 0xf5, 0x21, 0x00


	//----- nvinfo : EIATTR_KPARAM_INFO
	.align		4
.L_1399:
        /*0028*/ 	.byte	0x04, 0x17
        /*002a*/ 	.short	(.L_1401 - .L_1400)
.L_1400:
        /*002c*/ 	.word	0x00000000
        /*0030*/ 	.short	0x0009
        /*0032*/ 	.short	0x0048
        /*0034*/ 	.byte	0x00, 0xf0, 0x21, 0x00


	//----- nvinfo : EIATTR_KPARAM_INFO
	.align		4
.L_1401:
        /*0038*/ 	.byte	0x04, 0x17
        /*003a*/ 	.short	(.L_1403 - .L_1402)
.L_1402:
        /*003c*/ 	.word	0x00000000
        /*0040*/ 	.short	0x0008
        /*0042*/ 	.short	0x0040
        /*0044*/ 	.byte	0x00, 0xf0, 0x11, 0x00


	//----- nvinfo : EIATTR_KPARAM_INFO
	.align		4
.L_1403:
        /*0048*/ 	.byte	0x04, 0x17
        /*004a*/ 	.short	(.L_1405 - .L_1404)
.L_1404:
        /*004c*/ 	.word	0x00000000
        /*0050*/ 	.short	0x0007
        /*0052*/ 	.short	0x0038
        /*0054*/ 	.byte	0x00, 0xf5, 0x21, 0x00


	//----- nvinfo : EIATTR_KPARAM_INFO
	.align		4
.L_1405:
        /*0058*/ 	.byte	0x04, 0x17
        /*005a*/ 	.short	(.L_1407 - .L_1406)
.L_1406:
        /*005c*/ 	.word	0x00000000
        /*0060*/ 	.short	0x0006
        /*0062*/ 	.short	0x0030
        /*0064*/ 	.byte	0x00, 0xf5, 0x21, 0x00


	//----- nvinfo : EIATTR_KPARAM_INFO
	.align		4
.L_1407:
        /*0068*/ 	.byte	0x04, 0x17
        /*006a*/ 	.short	(.L_1409 - .L_1408)
.L_1408:
        /*006c*/ 	.word	0x00000000
        /*0070*/ 	.short	0x0005
        /*0072*/ 	.short	0x0028
        /*0074*/ 	.byte	0x00, 0xf5, 0x21, 0x00


	//----- nvinfo : EIATTR_KPARAM_INFO
	.align		4
.L_1409:
        /*0078*/ 	.byte	0x04, 0x17
        /*007a*/ 	.short	(.L_1411 - .L_1410)
.L_1410:
        /*007c*/ 	.word	0x00000000
        /*0080*/ 	.short	0x0004
        /*0082*/ 	.short	0x0020
        /*0084*/ 	.byte	0x00, 0xf5, 0x21, 0x00


	//----- nvinfo : EIATTR_KPARAM_INFO
	.align		4
.L_1411:
        /*0088*/ 	.byte	0x04, 0x17
        /*008a*/ 	.short	(.L_1413 - .L_1412)
.L_1412:
        /*008c*/ 	.word	0x00000000
        /*0090*/ 	.short	0x0003
        /*0092*/ 	.short	0x0018
        /*0094*/ 	.byte	0x00, 0xf5, 0x21, 0x00


	//----- nvinfo : EIATTR_KPARAM_INFO
	.align		4
.L_1413:
        /*0098*/ 	.byte	0x04, 0x17
        /*009a*/ 	.short	(.L_1415 - .L_1414)
.L_1414:
        /*009c*/ 	.word	0x00000000
        /*00a0*/ 	.short	0x0002
        /*00a2*/ 	.short	0x0010
        /*00a4*/ 	.byte	0x00, 0xf5, 0x21, 0x00


	//----- nvinfo : EIATTR_KPARAM_INFO
	.align		4
.L_1415:
        /*00a8*/ 	.byte	0x04, 0x17
        /*00aa*/ 	.short	(.L_1417 - .L_1416)
.L_1416:
        /*00ac*/ 	.word	0x00000000
        /*00b0*/ 	.short	0x0001
        /*00b2*/ 	.short	0x0008
        /*00b4*/ 	.byte	0x00, 0xf5, 0x21, 0x00


	//----- nvinfo : EIATTR_KPARAM_INFO
	.align		4
.L_1417:
        /*00b8*/ 	.byte	0x04, 0x17
        /*00ba*/ 	.short	(.L_1419 - .L_1418)
.L_1418:
        /*00bc*/ 	.word	0x00000000
        /*00c0*/ 	.short	0x0000
        /*00c2*/ 	.short	0x0000
        /*00c4*/ 	.byte	0x00, 0xf5, 0x21, 0x00


	//----- nvinfo : EIATTR_SPARSE_MMA_MASK
	.align		4
.L_1419:
        /*00c8*/ 	.byte	0x03, 0x50
        /*00ca*/ 	.short	0x0000


	//----- nvinfo : EIATTR_MAXREG_COUNT
	.align		4
        /*00cc*/ 	.byte	0x03, 0x1b
        /*00ce*/ 	.short	0x0040


	//----- nvinfo : EIATTR_NUM_BARRIERS
	.align		4
        /*00d0*/ 	.byte	0x02, 0x4c
        /*00d2*/ 	.byte	0x01
	.zero		1


	//----- nvinfo : EIATTR_ANNOTATIONS
	.align		4
        /*00d4*/ 	.byte	0x04, 0x55
        /*00d6*/ 	.short	(.L_1421 - .L_1420)


	//   ....[0]....
.L_1420:
        /* <DEDUP_REMOVED lines=9> */


	//----- nvinfo : EIATTR_MERCURY_ISA_VERSION
	.align		4
.L_1421:
        /*0150*/ 	.byte	0x03, 0x5f
        /*0152*/ 	.short	0x0101


	//----- nvinfo : EIATTR_COOP_GROUP_MASK_REGIDS
	.align		4
        /*0154*/ 	.byte	0x04, 0x29
        /*0156*/ 	.short	(.L_1423 - .L_1422)


	//   ....[0]....
.L_1422:
        /*0158*/ 	.word	0xffffffff


	//   ....[1]....
        /*015c*/ 	.word	0xffffffff


	//   ....[2]....
        /*0160*/ 	.word	0xffffffff


	//   ....[3]....
        /*0164*/ 	.word	0xffffffff


	//   ....[4]....
        /*0168*/ 	.word	0xffffffff


	//   ....[5]....
        /*016c*/ 	.word	0xffffffff


	//   ....[6]....
        /*0170*/ 	.word	0xffffffff


	//   ....[7]....
        /*0174*/ 	.word	0xffffffff


	//   ....[8]....
        /*0178*/ 	.word	0xffffffff


	//   ....[9]....
        /*017c*/ 	.word	0xffffffff


	//   ....[10]....
        /*0180*/ 	.word	0x05000019


	//   ....[11]....
        /*0184*/ 	.word	0x05000018


	//   ....[12]....
        /*0188*/ 	.word	0x0500001a


	//   ....[13]....
        /*018c*/ 	.word	0x0500001b


	//   ....[14]....
        /*0190*/ 	.word	0x0500001d


	//   ....[15]....
        /*0194*/ 	.word	0x0500001c


	//   ....[16]....
        /*0198*/ 	.word	0x0500001e


	//   ....[17]....
        /*019c*/ 	.word	0x05000013


	//   ....[18]....
        /*01a0*/ 	.word	0x0500001a


	//   ....[19]....
        /*01a4*/ 	.word	0x0500001a


	//   ....[20]....
        /*01a8*/ 	.word	0x0500001a


	//   ....[21]....
        /*01ac*/ 	.word	0x0500001a


	//   ....[22]....
        /*01b0*/ 	.word	0x0500001a


	//   ....[23]....
        /*01b4*/ 	.word	0x0500001a


	//   ....[24]....
        /*01b8*/ 	.word	0x0500001a


	//   ....[25]....
        /*01bc*/ 	.word	0x0500001a


	//----- nvinfo : EIATTR_COOP_GROUP_INSTR_OFFSETS
	.align		4
.L_1423:
        /*01c0*/ 	.byte	0x04, 0x28
        /*01c2*/ 	.short	(.L_1425 - .L_1424)


	//   ....[0]....
.L_1424:
        /*01c4*/ 	.word	0x000018c0


	//   ....[1]....
        /*01c8*/ 	.word	0x000018e0


	//   ....[2]....
        /*01cc*/ 	.word	0x00001920


	//   ....[3]....
        /*01d0*/ 	.word	0x00001930


	//   ....[4]....
        /*01d4*/ 	.word	0x00002be0


	//   ....[5]....
        /*01d8*/ 	.word	0x00002c10


	//   ....[6]....
        /*01dc*/ 	.word	0x00002c80


	//   ....[7]....
        /*01e0*/ 	.word	0x00002c90


	//   ....[8]....
        /*01e4*/ 	.word	0x00002cd0


	//   ....[9]....
        /*01e8*/ 	.word	0x00002ce0


	//   ....[10]....
        /*01ec*/ 	.word	0x00003c80


	//   ....[11]....
        /*01f0*/ 	.word	0x00003cb0


	//   ....[12]....
        /*01f4*/ 	.word	0x00003d00


	//   ....[13]....
        /*01f8*/ 	.word	0x00003d20


	//   ....[14]....
        /*01fc*/ 	.word	0x00003d50


	//   ....[15]....
        /*0200*/ 	.word	0x00003d60


	//   ....[16]....
        /*0204*/ 	.word	0x00003d90


	//   ....[17]....
        /*0208*/ 	.word	0x00003da0


	//   ....[18]....
        /*020c*/ 	.word	0x00003f70


	//   ....[19]....
        /*0210*/ 	.word	0x00004000


	//   ....[20]....
        /*0214*/ 	.word	0x00004070


	//   ....[21]....
        /*0218*/ 	.word	0x000040d0


	//   ....[22]....
        /*021c*/ 	.word	0x00004140


	//   ....[23]....
        /*0220*/ 	.word	0x000041a0


	//   ....[24]....
        /*0224*/ 	.word	0x00004210


	//   ....[25]....
        /*0228*/ 	.word	0x00004270


	//----- nvinfo : EIATTR_VRC_CTA_INIT_COUNT
	.align		4
.L_1425:
        /*022c*/ 	.byte	0x02, 0x4a
	.zero		1
	.zero		1


	//----- nvinfo : EIATTR_EXIT_INSTR_OFFSETS
	.align		4
        /*0230*/ 	.byte	0x04, 0x1c
        /*0232*/ 	.short	(.L_1427 - .L_1426)


	//   ....[0]....
.L_1426:
        /*0234*/ 	.word	0x000031e0


	//   ....[1]....
        /*0238*/ 	.word	0x00003f00


	//----- nvinfo : EIATTR_MAX_THREADS
	.align		4
.L_1427:
        /*023c*/ 	.byte	0x04, 0x05
        /*023e*/ 	.short	(.L_1429 - .L_1428)
.L_1428:
        /*0240*/ 	.word	0x00000140
        /*0244*/ 	.word	0x00000001
        /*0248*/ 	.word	0x00000001


	//----- nvinfo : EIATTR_CRS_STACK_SIZE
	.align		4
.L_1429:
        /*024c*/ 	.byte	0x04, 0x1e
        /*024e*/ 	.short	(.L_1431 - .L_1430)
.L_1430:
        /*0250*/ 	.word	0x00000000


	//----- nvinfo : EIATTR_CBANK_PARAM_SIZE
	.align		4
.L_1431:
        /*0254*/ 	.byte	0x03, 0x19
        /*0256*/ 	.short	0x0060


	//----- nvinfo : EIATTR_PARAM_CBANK
	.align		4
        /*0258*/ 	.byte	0x04, 0x0a
        /*025a*/ 	.short	(.L_1433 - .L_1432)
	.align		4
.L_1432:
        /*025c*/ 	.word	index@(.nv.constant0._ZN13group_norm_v218gn_bwd_cuda_kernelI6__halfLi320ELi3ELi32ELi10ELi4096ELb0ELb1ELi16ELi320ELi320ELi4ELb1ELi1ELb0ELb0ELNS_15WgradSyncMethodE3ENS_16CompileConditionILi1000EEEEEvPT_S6_S6_PKS5_S8_S8_S8_PKfflPfPj)
        /*0260*/ 	.short	0x0380
        /*0262*/ 	.short	0x0060


	//----- nvinfo : EIATTR_SW_WAR
	.align		4
.L_1433:
        /*0264*/ 	.byte	0x04, 0x36
        /*0266*/ 	.short	(.L_1435 - .L_1434)
.L_1434:
        /*0268*/ 	.word	0x00000008
.L_1435:


//--------------------- .nv.info._ZN13group_norm_v218gn_bwd_cuda_kernelI6__halfLi320ELi1ELi32ELi10ELi4096ELb0ELb1ELi32ELi320ELi320ELi4ELb1ELi1ELb0ELb0ELNS_15WgradSyncMethodE3ENS_16CompileConditionILi1000EEEEEvPT_S6_S6_PKS5_S8_S8_S8_PKfflPfPj --------------------------
	.section	.nv.info._ZN13group_norm_v218gn_bwd_cuda_kernelI6__halfLi320ELi1ELi32ELi10ELi4096ELb0ELb1ELi32ELi320ELi320ELi4ELb1ELi1ELb0ELb0ELNS_15WgradSyncMethodE3ENS_16CompileConditionILi1000EEEEEvPT_S6_S6_PKS5_S8_S8_S8_PKfflPfPj,"",@"SHT_CUDA_INFO"
	.sectionflags	@""
	.align	4


	//----- nvinfo : EIATTR_CUDA_API_VERSION
	.align		4
        /*0000*/ 	.byte	0x04, 0x37
        /*0002*/ 	.short	(.L_1437 - .L_1436)
.L_1436:
        /*0004*/ 	.word	0x00000082


	//----- nvinfo : EIATTR_KPARAM_INFO
	.align		4
.L_1437:
        /*0008*/ 	.byte	0x04, 0x17
        /*000a*/ 	.short	(.L_1439 - .L_1438)
.L_1438:
        /*000c*/ 	.word	0x00000000
        /*0010*/ 	.short	0x000b
        /*0012*/ 	.short	0x0058
        /*0014*/ 	.byte	0x00, 0xf5, 0x21, 0x00


	//----- nvinfo : EIATTR_KPARAM_INFO
	.align		4
.L_1439:
        /*0018*/ 	.byte	0x04, 0x17
        /*001a*/ 	.short	(.L_1441 - .L_1440)
.L_1440:
        /*001c*/ 	.word	0x00000000
        /*0020*/ 	.short	0x000a
        /*0022*/ 	.short	0x0050
        /*0024*/ 	.byte	0x00, 0xf5, 0x21, 0x00


	//----- nvinfo : EIATTR_KPARAM_INFO
	.align		4
.L_1441:
        /*0028*/ 	.byte	0x04, 0x17
        /*002a*/ 	.short	(.L_1443 - .L_1442)
.L_1442:
        /*002c*/ 	.word	0x00000000
        /*0030*/ 	.short	0x0009
        /*0032*/ 	.short	0x0048
        /*0034*/ 	.byte	0x00, 0xf0, 0x21, 0x00


	//----- nvinfo : EIATTR_KPARAM_INFO
	.align		4
.L_1443:
        /*0038*/ 	.byte	0x04, 0x17
        /*003a*/ 	.short	(.L_1445 - .L_1444)
.L_1444:
        /*003c*/ 	.word	0x00000000
        /*0040*/ 	.short	0x0008
        /*0042*/ 	.short	0x0040
        /*0044*/ 	.byte	0x00, 0xf0, 0x11, 0x00


	//----- nvinfo : EIATTR_KPARAM_INFO
	.align		4
.L_1445:
        /*0048*/ 	.byte	0x04, 0x17
        /*004a*/ 	.short	(.L_1447 - .L_1446)
.L_1446:
        /*004c*/ 	.word	0x00000000
        /*0050*/ 	.short	0x0007
        /*0052*/ 	.short	0x0038
        /*0054*/ 	.byte	0x00, 0xf5, 0x21, 0x00


	//----- nvinfo : EIATTR_KPARAM_INFO
	.align		4
.L_1447:
        /*0058*/ 	.byte	0x04, 0x17
        /*005a*/ 	.short	(.L_1449 - .L_1448)
.L_1448:
        /*005c*/ 	.word	0x00000000
        /*0060*/ 	.short	0x0006
        /*0062*/ 	.short	0x0030
        /*0064*/ 	.byte	0x00, 0xf5, 0x21, 0x00


	//----- nvinfo : EIATTR_KPARAM_INFO
	.align		4
.L_1449:
        /*0068*/ 	.byte	0x04, 0x17
        /*006a*/ 	.short	(.L_1451 - .L_1450)
.L_1450:
        /*006c*/ 	.word	0x00000000
        /*0070*/ 	.short	0x0005
        /*0072*/ 	.short	0x0028
        /*0074*/ 	.byte	0x00, 0xf5, 0x21, 0x00


	//----- nvinfo : EIATTR_KPARAM_INFO
	.align		4
.L_1451:
        /*0078*/ 	.byte	0x04, 0x17
        /*007a*/ 	.short	(.L_1453 - .L_1452)
.L_1452:
        /*007c*/ 	.word	0x00000000
        /*0080*/ 	.short	0x0004
        /*0082*/ 	.short	0x0020
        /*0084*/ 	.byte	0x00, 0xf5, 0x21, 0x00


	//----- nvinfo : EIATTR_KPARAM_INFO
	.align		4
.L_1453:
        /*0088*/ 	.byte	0x04, 0x17
        /*008a*/ 	.short	(.L_1455 - .L_1454)
.L_1454:
        /*008c*/ 	.word	0x00000000
        /*0090*/ 	.short	0x0003
        /*0092*/ 	.short	0x0018
        /*0094*/ 	.byte	0x00, 0xf5, 0x21, 0x00


	//----- nvinfo : EIATTR_KPARAM_INFO
	.align		4
.L_1455:
        /*0098*/ 	.byte	0x04, 0x17
        /*009a*/ 	.short	(.L_1457 - .L_1456)
.L_1456:
        /*009c*/ 	.word	0x00000000
        /*00a0*/ 	.short	0x0002
        /*00a2*/ 	.short	0x0010
        /*00a4*/ 	.byte	0x00, 0xf5, 0x21, 0x00


	//----- nvinfo : EIATTR_KPARAM_INFO
	.align		4
.L_1457:
        /*00a8*/ 	.byte	0x04, 0x17
        /*00aa*/ 	.short	(.L_1459 - .L_1458)
.L_1458:
        /*00ac*/ 	.word	0x00000000
        /*00b0*/ 	.short	0x0001
        /*00b2*/ 	.short	0x0008
        /*00b4*/ 	.byte	0x00, 0xf5, 0x21, 0x00


	//----- nvinfo : EIATTR_KPARAM_INFO
	.align		4
.L_1459:
        /*00b8*/ 	.byte	0x04, 0x17
        /*00ba*/ 	.short	(.L_1461 - .L_1460)
.L_1460:
        /*00bc*/ 	.word	0x00000000
        /*00c0*/ 	.short	0x0000
        /*00c2*/ 	.short	0x0000
        /*00c4*/ 	.byte	0x00, 0xf5, 0x21, 0x00


	//----- nvinfo : EIATTR_SPARSE_MMA_MASK
	.align		4
.L_1461:
        /*00c8*/ 	.byte	0x03, 0x50
        /*00ca*/ 	.short	0x0000


	//----- nvinfo : EIATTR_MAXREG_COUNT
	.align		4
        /*00cc*/ 	.byte	0x03, 0x1b
        /*00ce*/ 	.short	0x00a8


	//----- nvinfo : EIATTR_NUM_BARRIERS
	.align		4
        /*00d0*/ 	.byte	0x02, 0x4c
        /*00d2*/ 	.byte	0x01
	.zero		1


	//----- nvinfo : EIATTR_MERCURY_ISA_VERSION
	.align		4
        /*00d4*/ 	.byte	0x03, 0x5f
        /*00d6*/ 	.short	0x0101


	//----- nvinfo : EIATTR_INT_WARP_WIDE_INSTR_OFFSETS
	.align		4
        /*00d8*/ 	.byte	0x04, 0x31
        /*00da*/ 	.short	(.L_1463 - .L_1462)


	//   ....[0]....
.L_1462:
        /*00dc*/ 	.word	0x000021c0


	//----- nvinfo : EIATTR_COOP_GROUP_MASK_REGIDS
	.align		4
.L_1463:
        /*00e0*/ 	.byte	0x04, 0x29
        /*00e2*/ 	.short	(.L_1465 - .L_1464)


	//   ....[0]....
.L_1464:
        /*00e4*/ 	.word	0xffffffff


	//   ....[1]....
        /*00e8*/ 	.word	0xffffffff


	//   ....[2]....
        /*00ec*/ 	.word	0xffffffff


	//   ....[3]....
        /*00f0*/ 	.word	0xffffffff


	//   ....[4]....
        /*00f4*/ 	.word	0xffffffff


	//   ....[5]....
        /*00f8*/ 	.word	0xffffffff


	//   ....[6]....
        /*00fc*/ 	.word	0xffffffff


	//   ....[7]....
        /*0100*/ 	.word	0xffffffff


	//   ....[8]....
        /*0104*/ 	.word	0xffffffff


	//   ....[9]....
        /*0108*/ 	.word	0xffffffff


	//   ....[10]....
        /*010c*/ 	.word	0x05000011


	//   ....[11]....
        /*0110*/ 	.word	0x05000012


	//   ....[12]....
        /*0114*/ 	.word	0x05000014


	//   ....[13]....
        /*0118*/ 	.word	0x05000013


	//   ....[14]....
        /*011c*/ 	.word	0x05000015


	//   ....[15]....
        /*0120*/ 	.word	0x05000016


	//   ....[16]....
        /*0124*/ 	.word	0x05000018


	//   ....[17]....
        /*0128*/ 	.word	0x05000005


	//   ....[18]....
        /*012c*/ 	.word	0x05000013


	//   ....[19]....
        /*0130*/ 	.word	0x05000013


	//   ....[20]....
        /*0134*/ 	.word	0x05000013


	//   ....[21]....
        /*0138*/ 	.word	0x05000013


	//   ....[22]....
        /*013c*/ 	.word	0x05000013


	//   ....[23]....
        /*0140*/ 	.word	0x05000013


	//   ....[24]....
        /*0144*/ 	.word	0x05000013


	//   ....[25]....
        /*0148*/ 	.word	0x05000013


	//----- nvinfo : EIATTR_COOP_GROUP_INSTR_OFFSETS
	.align		4
.L_1465:
        /*014c*/ 	.byte	0x04, 0x28
        /*014e*/ 	.short	(.L_1467 - .L_1466)


	//   ....[0]....
.L_1466:
        /*0150*/ 	.word	0x00002190


	//   ....[1]....
        /*0154*/ 	.word	0x000021b0


	//   ....[2]....
        /*0158*/ 	.word	0x00002210


	//   ....[3]....
        /*015c*/ 	.word	0x00002240


	//   ....[4]....
        /*0160*/ 	.word	0x00002a50


	//   ....[5]....
        /*0164*/ 	.word	0x00002a80


	//   ....[6]....
        /*0168*/ 	.word	0x00002ac0


	//   ....[7]....
        /*016c*/ 	.word	0x00002ad0


	//   ....[8]....
        /*0170*/ 	.word	0x00002b00


	//   ....[9]....
        /*0174*/ 	.word	0x00002b10


	//   ....[10]....
        /*0178*/ 	.word	0x00003e10


	//   ....[11]....
        /*017c*/ 	.word	0x00003e40


	//   ....[12]....
        /*0180*/ 	.word	0x00003e90


	//   ....[13]....
        /*0184*/ 	.word	0x00003eb0


	//   ....[14]....
        /*0188*/ 	.word	0x00003ee0


	//   ....[15]....
        /*018c*/ 	.word	0x00003ef0


	//   ....[16]....
        /*0190*/ 	.word	0x00003f20


	//   ....[17]....
        /*0194*/ 	.word	0x00003f30


	//   ....[18]....
        /*0198*/ 	.word	0x00004110


	//   ....[19]....
        /*019c*/ 	.word	0x000041a0


	//   ....[20]....
        /*01a0*/ 	.word	0x00004210


	//   ....[21]....
        /*01a4*/ 	.word	0x00004270


	//   ....[22]....
        /*01a8*/ 	.word	0x000042e0


	//   ....[23]....
        /*01ac*/ 	.word	0x00004340


	//   ....[24]....
        /*01b0*/ 	.word	0x000043b0


	//   ....[25]....
        /*01b4*/ 	.word	0x00004410


	//----- nvinfo : EIATTR_VRC_CTA_INIT_COUNT
	.align		4
.L_1467:
        /*01b8*/ 	.byte	0x02, 0x4a
	.zero		1
	.zero		1


	//----- nvinfo : EIATTR_EXIT_INSTR_OFFSETS
	.align		4
        /*01bc*/ 	.byte	0x04, 0x1c
        /*01be*/ 	.short	(.L_1469 - .L_1468)


	//   ....[0]....
.L_1468:
        /*01c0*/ 	.word	0x00003390


	//   ....[1]....
        /*01c4*/ 	.word	0x000040a0


	//----- nvinfo : EIATTR_MAX_THREADS
	.align		4
.L_1469:
        /*01c8*/ 	.byte	0x04, 0x05
        /*01ca*/ 	.short	(.L_1471 - .L_1470)
.L_1470:
        /*01cc*/ 	.word	0x00000140
        /*01d0*/ 	.word	0x00000001
        /*01d4*/ 	.word	0x00000001


	//----- nvinfo : EIATTR_CRS_STACK_SIZE
	.align		4
.L_1471:
        /*01d8*/ 	.byte	0x04, 0x1e
        /*01da*/ 	.short	(.L_1473 - .L_1472)
.L_1472:
        /*01dc*/ 	.word	0x00000000


	//----- nvinfo : EIATTR_CBANK_PARAM_SIZE
	.align		4
.L_1473:
        /*01e0*/ 	.byte	0x03, 0x19
        /*01e2*/ 	.short	0x0060


	//----- nvinfo : EIATTR_PARAM_CBANK
	.align		4
        /*01e4*/ 	.byte	0x04, 0x0a
        /*01e6*/ 	.short	(.L_1475 - .L_1474)
	.align		4
.L_1474:
        /*01e8*/ 	.word	index@(.nv.constant0._ZN13group_norm_v218gn_bwd_cuda_kernelI6__halfLi320ELi1ELi32ELi10ELi4096ELb0ELb1ELi32ELi320ELi320ELi4ELb1ELi1ELb0ELb0ELNS_15WgradSyncMethodE3ENS_16CompileConditionILi1000EEEEEvPT_S6_S6_PKS5_S8_S8_S8_PKfflPfPj)
        /*01ec*/ 	.short	0x0380
        /*01ee*/ 	.short	0x0060


	//----- nvinfo : EIATTR_SW_WAR
	.align		4
.L_1475:
        /*01f0*/ 	.byte	0x04, 0x36
        /*01f2*/ 	.short	(.L_1477 - .L_1476)
.L_1476:
        /*01f4*/ 	.word	0x00000008
.L_1477:


//--------------------- .nv.info._ZN13group_norm_v218gn_bwd_cuda_kernelI6__halfLi320ELi1ELi32ELi10ELi4096ELb0ELb1ELi64ELi320ELi320ELi4ELb1ELi2ELb0ELb0ELNS_15WgradSyncMethodE3ENS_16CompileConditionILi1000EEEEEvPT_S6_S6_PKS5_S8_S8_S8_PKfflPfPj --------------------------
	.section	.nv.info._ZN13group_norm_v218gn_bwd_cuda_kernelI6__halfLi320ELi1ELi32ELi10ELi4096ELb0ELb1ELi64ELi320ELi320ELi4ELb1ELi2ELb0ELb0ELNS_15WgradSyncMethodE3ENS_16CompileConditionILi1000EEEEEvPT_S6_S6_PKS5_S8_S8_S8_PKfflPfPj,"",@"SHT_CUDA_INFO"
	.sectionflags	@""
	.align	4


	//----- nvinfo : EIATTR_CUDA_API_VERSION
	.align		4
        /*0000*/ 	.byte	0x04, 0x37
        /*0002*/ 	.short	(.L_1479 - .L_1478)
.L_1478:
        /*0004*/ 	.word	0x00000082


	//----- nvinfo : EIATTR_KPARAM_INFO
	.align		4
.L_1479:
        /*0008*/ 	.byte	0x04, 0x17
        /*000a*/ 	.short	(.L_1481 - .L_1480)
.L_1480:
        /*000c*/ 	.word	0x00000000
        /*0010*/ 	.short	0x000b
        /*0012*/ 	.short	0x0058
        /*0014*/ 	.byte	0x00, 0xf5, 0x21, 0x00


	//----- nvinfo : EIATTR_KPARAM_INFO
	.align		4
.L_1481:
        /*0018*/ 	.byte	0x04, 0x17
        /*001a*/ 	.short	(.L_1483 - .L_1482)
.L_1482:
        /*001c*/ 	.word	0x00000000
        /*0020*/ 	.short	0x000a
        /*0022*/ 	.short	0x0050
        /*0024*/ 	.byte	0x00, 0xf5, 0x21, 0x00


	//----- nvinfo : EIATTR_KPARAM_INFO
	.align		4
.L_1483:
        /*0028*/ 	.byte	0x04, 0x17
        /*002a*/ 	.short	(.L_1485 - .L_1484)
.L_1484:
        /*002c*/ 	.word	0x00000000
        /*0030*/ 	.short	0x0009
        /*0032*/ 	.short	0x0048
        /*0034*/ 	.byte	0x00, 0xf0, 0x21, 0x00


	//----- nvinfo : EIATTR_KPARAM_INFO
	.align		4
.L_1485:
        /*0038*/ 	.byte	0x04, 0x17
        /*003a*/ 	.short	(.L_1487 - .L_1486)
.L_1486:
        /*003c*/ 	.word	0x00000000
        /*0040*/ 	.short	0x0008
        /*0042*/ 	.short	0x0040
        /*0044*/ 	.byte	0x00, 0xf0, 0x11, 0x00


	//----- nvinfo : EIATTR_KPARAM_INFO
	.align		4
.L_1487:
        /*0048*/ 	.byte	0x04, 0x17
        /*004a*/ 	.short	(.L_1489 - .L_1488)
.L_1488:
        /*004c*/ 	.word	0x00000000
        /*0050*/ 	.short	0x0007
        /*0052*/ 	.short	0x0038
        /*0054*/ 	.byte	0x00, 0xf5, 0x21, 0x00


	//----- nvinfo : EIATTR_KPARAM_INFO
	.align		4
.L_1489:
        /*0058*/ 	.byte	0x04, 0x17
        /*005a*/ 	.short	(.L_1491 - .L_1490)
.L_1490:
        /*005c*/ 	.word	0x00000000
        /*0060*/ 	.short	0x0006
        /*0062*/ 	.short	0x0030
        /*0064*/ 	.byte	0x00, 0xf5, 0x21, 0x00


	//----- nvinfo : EIATTR_KPARAM_INFO
	.align		4
.L_1491:
        /*0068*/ 	.byte	0x04, 0x17
        /*006a*/ 	.short	(.L_1493 - .L_1492)
.L_1492:
        /*006c*/ 	.word	0x00000000
        /*0070*/ 	.short	0x0005
        /*0072*/ 	.short	0x0028
        /*0074*/ 	.byte	0x00, 0xf5, 0x21, 0x00


	//----- nvinfo : EIATTR_KPARAM_INFO
	.align		4
.L_1493:
        /*0078*/ 	.byte	0x04, 0x17
        /*007a*/ 	.short	(.L_1495 - .L_1494)
.L_1494:
        /*007c*/ 	.word	0x00000000
        /*0080*/ 	.short	0x0004
        /*0082*/ 	.short	0x0020
        /*0084*/ 	.byte	0x00, 0xf5, 0x21, 0x00


	//----- nvinfo : EIATTR_KPARAM_INFO
	.align		4
.L_1495:
        /*0088*/ 	.byte	0x04, 0x17
        /*008a*/ 	.short	(.L_1497 - .L_1496)
.L_1496:
        /*008c*/ 	.word	0x00000000
        /*0090*/ 	.short	0x0003
        /*0092*/ 	.short	0x0018
        /*0094*/ 	.byte	0x00, 0xf5, 0x21, 0x00


	//----- nvinfo : EIATTR_KPARAM_INFO
	.align		4
.L_1497:
        /*0098*/ 	.byte	0x04, 0x17
        /*009a*/ 	.short	(.L_1499 - .L_1498)
.L_1498:
        /*009c*/ 	.word	0x00000000
        /*00a0*/ 	.short	0x0002
        /*00a2*/ 	.short	0x0010
        /*00a4*/ 	.byte	0x00, 0xf5, 0x21, 0x00


	//----- nvinfo : EIATTR_KPARAM_INFO
	.align		4
.L_1499:
        /*00a8*/ 	.byte	0x04, 0x17
        /*00aa*/ 	.short	(.L_1501 - .L_1500)
.L_1500:
        /*00ac*/ 	.word	0x00000000
        /*00b0*/ 	.short	0x0001
        /*00b2*/ 	.short	0x0008
        /*00b4*/ 	.byte	0x00, 0xf5, 0x21, 0x00


	//----- nvinfo : EIATTR_KPARAM_INFO
	.align		4
.L_1501:
        /*00b8*/ 	.byte	0x04, 0x17
        /*00ba*/ 	.short	(.L_1503 - .L_1502)
.L_1502:
        /*00bc*/ 	.word	0x00000000
        /*00c0*/ 	.short	0x0000
        /*00c2*/ 	.short	0x0000
        /*00c4*/ 	.byte	0x00, 0xf5, 0x21, 0x00


	//----- nvinfo : EIATTR_SPARSE_MMA_MASK
	.align		4
.L_1503:
        /*00c8*/ 	.byte	0x03, 0x50
        /*00ca*/ 	.short	0x0000


	//----- nvinfo : EIATTR_MAXREG_COUNT
	.align		4
        /*00cc*/ 	.byte	0x03, 0x1b
        /*00ce*/ 	.short	0x00a8


	//----- nvinfo : EIATTR_NUM_BARRIERS
	.align		4
        /*00d0*/ 	.byte	0x02, 0x4c
        /*00d2*/ 	.byte	0x01
	.zero		1


	//----- nvinfo : EIATTR_MERCURY_ISA_VERSION
	.align		4
        /*00d4*/ 	.byte	0x03, 0x5f
        /*00d6*/ 	.short	0x0101


	//----- nvinfo : EIATTR_INT_WARP_WIDE_INSTR_OFFSETS
	.align		4
        /*00d8*/ 	.byte	0x04, 0x31
        /*00da*/ 	.short	(.L_1505 - .L_1504)


	//   ....[0]....
.L_1504:
        /*00dc*/ 	.word	0x00003530


	//----- nvinfo : EIATTR_COOP_GROUP_MASK_REGIDS
	.align		4
.L_1505:
        /*00e0*/ 	.byte	0x04, 0x29
        /*00e2*/ 	.short	(.L_1507 - .L_1506)


	//   ....[0]....
.L_1506:
        /*00e4*/ 	.word	0xffffffff


	//   ....[1]....
        /*00e8*/ 	.word	0xffffffff


	//   ....[2]....
        /*00ec*/ 	.word	0xffffffff


	//   ....[3]....
        /*00f0*/ 	.word	0xffffffff


	//   ....[4]....
        /*00f4*/ 	.word	0xffffffff


	//   ....[5]....
        /*00f8*/ 	.word	0xffffffff


	//   ....[6]....
        /*00fc*/ 	.word	0xffffffff


	//   ....[7]....
        /*0100*/ 	.word	0xffffffff


	//   ....[8]....
        /*0104*/ 	.word	0xffffffff


	//   ....[9]....
        /*0108*/ 	.word	0xffffffff


	//   ....[10]....
        /*010c*/ 	.word	0x05000017


	//   ....[11]....
        /*0110*/ 	.word	0x05000016


	//   ....[12]....
        /*0114*/ 	.word	0x05000018


	//   ....[13]....
        /*0118*/ 	.word	0x05000019


	//   ....[14]....
        /*011c*/ 	.word	0x0500001b


	//   ....[15]....
        /*0120*/ 	.word	0x0500001a


	//   ....[16]....
        /*0124*/ 	.word	0x0500001c


	//   ....[17]....
        /*0128*/ 	.word	0x05000009


	//   ....[18]....
        /*012c*/ 	.word	0x05000018


	//   ....[19]....
        /*0130*/ 	.word	0x05000018


	//   ....[20]....
        /*0134*/ 	.word	0x05000018


	//   ....[21]....
        /*0138*/ 	.word	0x05000018


	//   ....[22]....
        /*013c*/ 	.word	0x05000018


	//   ....[23]....
        /*0140*/ 	.word	0x05000018


	//   ....[24]....
        /*0144*/ 	.word	0x05000018


	//   ....[25]....
        /*0148*/ 	.word	0x05000018


	//----- nvinfo : EIATTR_COOP_GROUP_INSTR_OFFSETS
	.align		4
.L_1507:
        /*014c*/ 	.byte	0x04, 0x28
        /*014e*/ 	.short	(.L_1509 - .L_1508)


	//   ....[0]....
.L_1508:
        /*0150*/ 	.word	0x00003500


	//   ....[1]....
        /*0154*/ 	.word	0x00003520


	//   ....[2]....
        /*0158*/ 	.word	0x00003570


	//   ....[3]....
        /*015c*/ 	.word	0x00003580


	//   ....[4]....
        /*0160*/ 	.word	0x00003c90


	//   ....[5]....
        /*0164*/ 	.word	0x00003cd0


	//   ....[6]....
        /*0168*/ 	.word	0x00003d40


	//   ....[7]....
        /*016c*/ 	.word	0x00003d60


	//   ....[8]....
        /*0170*/ 	.word	0x00003d90


	//   ....[9]....
        /*0174*/ 	.word	0x00003da0


	//   ....[10]....
        /*0178*/ 	.word	0x00005970


	//   ....[11]....
        /*017c*/ 	.word	0x000059a0


	//   ....[12]....
        /*0180*/ 	.word	0x000059f0


	//   ....[13]....
        /*0184*/ 	.word	0x00005a10


	//   ....[14]....
        /*0188*/ 	.word	0x00005a40


	//   ....[15]....
        /*018c*/ 	.word	0x00005a50


	//   ....[16]....
        /*0190*/ 	.word	0x00005a80


	//   ....[17]....
        /*0194*/ 	.word	0x00005a90


	//   ....[18]....
        /*0198*/ 	.word	0x00005c60


	//   ....[19]....
        /*019c*/ 	.word	0x00005cf0


	//   ....[20]....
        /*01a0*/ 	.word	0x00005d60


	//   ....[21]....
        /*01a4*/ 	.word	0x00005dc0


	//   ....[22]....
        /*01a8*/ 	.word	0x00005e30


	//   ....[23]....
        /*01ac*/ 	.word	0x00005e90


	//   ....[24]....
        /*01b0*/ 	.word	0x00005f00


	//   ....[25]....
        /*01b4*/ 	.word	0x00005f60


	//----- nvinfo : EIATTR_VRC_CTA_INIT_COUNT
	.align		4
.L_1509:
        /*01b8*/ 	.byte	0x02, 0x4a
	.zero		1
	.zero		1


	//----- nvinfo : EIATTR_EXIT_INSTR_OFFSETS
	.align		4
        /*01bc*/ 	.byte	0x04, 0x1c
        /*01be*/ 	.short	(.L_1511 - .L_1510)


	//   ....[0]....
.L_1510:
        /*01c0*/ 	.word	0x00004dc0


	//   ....[1]....
        /*01c4*/ 	.word	0x00005bf0


	//----- nvinfo : EIATTR_MAX_THREADS
	.align		4
.L_1511:
        /*01c8*/ 	.byte	0x04, 0x05
        /*01ca*/ 	.short	(.L_1513 - .L_1512)
.L_1512:
        /*01cc*/ 	.word	0x00000140
        /*01d0*/ 	.word	0x00000001
        /*01d4*/ 	.word	0x00000001


	//----- nvinfo : EIATTR_CRS_STACK_SIZE
	.align		4
.L_1513:
        /*01d8*/ 	.byte	0x04, 0x1e
        /*01da*/ 	.short	(.L_1515 - .L_1514)
.L_1514:
        /*01dc*/ 	.word	0x00000000


	//----- nvinfo : EIATTR_CBANK_PARAM_SIZE
	.align		4
.L_1515:
        /*01e0*/ 	.byte	0x03, 0x19
        /*01e2*/ 	.short	0x0060


	//----- nvinfo : EIATTR_PARAM_CBANK
	.align		4
        /*01e4*/ 	.byte	0x04, 0x0a
        /*01e6*/ 	.short	(.L_1517 - .L_1516)
	.align		4
.L_1516:
        /*01e8*/ 	.word	index@(.nv.constant0._ZN13group_norm_v218gn_bwd_cuda_kernelI6__halfLi320ELi1ELi32ELi10ELi4096ELb0ELb1ELi64ELi320ELi320ELi4ELb1ELi2ELb0ELb0ELNS_15WgradSyncMethodE3ENS_16CompileConditionILi1000EEEEEvPT_S6_S6_PKS5_S8_S8_S8_PKfflPfPj)
        /*01ec*/ 	.short	0x0380
        /*01ee*/ 	.short	0x0060


	//----- nvinfo : EIATTR_SW_WAR
	.align		4
.L_1517:
        /*01f0*/ 	.byte	0x04, 0x36
        /*01f2*/ 	.short	(.L_1519 - .L_1518)
.L_1518:
        /*01f4*/ 	.word	0x00000008
.L_1519:


//--------------------- .nv.info._ZN13group_norm_v218gn_bwd_cuda_kernelI6__halfLi320ELi2ELi32ELi10ELi4096ELb0ELb1ELi32ELi320ELi320ELi4ELb1ELi2ELb0ELb0ELNS_15WgradSyncMethodE3ENS_16CompileConditionILi1000EEEEEvPT_S6_S6_PKS5_S8_S8_S8_PKfflPfPj --------------------------
	.section	.nv.info._ZN13group_norm_v218gn_bwd_cuda_kernelI6__halfLi320ELi2ELi32ELi10ELi4096ELb0ELb1ELi32ELi320ELi320ELi4ELb1ELi2ELb0ELb0ELNS_15WgradSyncMethodE3ENS_16CompileConditionILi1000EEEEEvPT_S6_S6_PKS5_S8_S8_S8_PKfflPfPj,"",@"SHT_CUDA_INFO"
	.sectionflags	@""
	.align	4


	//----- nvinfo : EIATTR_CUDA_API_VERSION
	.align		4
        /*0000*/ 	.byte	0x04, 0x37
        /*0002*/ 	.short	(.L_1521 - .L_1520)
.L_1520:
        /*0004*/ 	.word	0x00000082


	//----- nvinfo : EIATTR_KPARAM_INFO
	.align		4
.L_1521:
        /*0008*/ 	.byte	0x04, 0x17
        /*000a*/ 	.short	(.L_1523 - .L_1522)
.L_1522:
        /*000c*/ 	.word	0x00000000
        /*0010*/ 	.short	0x000b
        /*0012*/ 	.short	0x0058
        /*0014*/ 	.byte	0x00, 0xf5, 0x21, 0x00


	//----- nvinfo : EIATTR_KPARAM_INFO
	.align		4
.L_1523:
        /*0018*/ 	.byte	0x04, 0x17
        /*001a*/ 	.short	(.L_1525 - .L_1524)
.L_1524:
        /*001c*/ 	.word	0x00000000
        /*0020*/ 	.short	0x000a
        /*0022*/ 	.short	0x0050
        /*0024*/ 	.byte	0x00, 0xf5, 0x21, 0x00


	//----- nvinfo : EIATTR_KPARAM_INFO
	.align		4
.L_1525:
        /*0028*/ 	.byte	0x04, 0x17
        /*002a*/ 	.short	(.L_1527 - .L_1526)
.L_1526:
        /*002c*/ 	.word	0x00000000
        /*0030*/ 	.short	0x0009
        /*0032*/ 	.short	0x0048
        /*0034*/ 	.byte	0x00, 0xf0, 0x21, 0x00


	//----- nvinfo : EIATTR_KPARAM_INFO
	.align		4
.L_1527:
        /*0038*/ 	.byte	0x04, 0x17
        /*003a*/ 	.short	(.L_1529 - .L_1528)
.L_1528:
        /*003c*/ 	.word	0x00000000
        /*0040*/ 	.short	0x0008
        /*0042*/ 	.short	0x0040
        /*0044*/ 	.byte	0x00, 0xf0, 0x11, 0x00


	//----- nvinfo : EIATTR_KPARAM_INFO
	.align		4
.L_1529:
        /*0048*/ 	.byte	0x04, 0x17
        /*004a*/ 	.short	(.L_1531 - .L_1530)
.L_1530:
        /*004c*/ 	.word	0x00000000
        /*0050*/ 	.short	0x0007
        /*0052*/ 	.short	0x0038
        /*0054*/ 	.byte	0x00, 0xf5, 0x21, 0x00


	//----- nvinfo : EIATTR_KPARAM_INFO
	.align		4
.L_1531:
        /*0058*/ 	.byte	0x04, 0x17
        /*005a*/ 	.short	(.L_1533 - .L_1532)
.L_1532:
        /*005c*/ 	.word	0x00000000
        /*0060*/ 	.short	0x0006
        /*0062*/ 	.short	0x0030
        /*0064*/ 	.byte	0x00, 0xf5, 0x21, 0x00


	//----- nvinfo : EIATTR_KPARAM_INFO
	.align		4
.L_1533:
        /*0068*/ 	.byte	0x04, 0x17
        /*006a*/ 	.short	(.L_1535 - .L_1534)
.L_1534:
        /*006c*/ 	.word	0x00000000
        /*0070*/ 	.short	0x0005
        /*0072*/ 	.short	0x0028
        /*0074*/ 	.byte	0x00, 0xf5, 0x21, 0x00


	//----- nvinfo : EIATTR_KPARAM_INFO
	.align		4
.L_1535:
        /*0078*/ 	.byte	0x04, 0x17
        /*007a*/ 	.short	(.L_1537 - .L_1536)
.L_1536:
        /*007c*/ 	.word	0x00000000
        /*0080*/ 	.short	0x0004
        /*0082*/ 	.short	0x0020
        /*0084*/ 	.byte	0x00, 0xf5, 0x21, 0x00


	//----- nvinfo : EIATTR_KPARAM_INFO
	.align		4
.L_1537:
        /*0088*/ 	.byte	0x04, 0x17
        /*008a*/ 	.short	(.L_1539 - .L_1538)
.L_1538:
        /*008c*/ 	.word	0x00000000
        /*0090*/ 	.short	0x0003
        /*0092*/ 	.short	0x0018
        /*0094*/ 	.byte	0x00, 0xf5, 0x21, 0x00


	//----- nvinfo : EIATTR_KPARAM_INFO
	.align		4
.L_1539:
        /*0098*/ 	.byte	0x04, 0x17
        /*009a*/ 	.short	(.L_1541 - .L_1540)
.L_1540:
        /*009c*/ 	.word	0x00000000
        /*00a0*/ 	.short	0x0002
        /*00a2*/ 	.short	0x0010
        /*00a4*/ 	.byte	0x00, 0xf5, 0x21, 0x00


	//----- nvinfo : EIATTR_KPARAM_INFO
	.align		4
.L_1541:
        /*00a8*/ 	.byte	0x04, 0x17
        /*00aa*/ 	.short	(.L_1543 - .L_1542)
.L_1542:
        /*00ac*/ 	.word	0x00000000
        /*00b0*/ 	.short	0x0001
        /*00b2*/ 	.short	0x0008
        /*00b4*/ 	.byte	0x00, 0xf5, 0x21, 0x00


	//----- nvinfo : EIATTR_KPARAM_INFO
	.align		4
.L_1543:
        /*00b8*/ 	.byte	0x04, 0x17
        /*00ba*/ 	.short	(.L_1545 - .L_1544)
.L_1544:
        /*00bc*/ 	.word	0x00000000
        /*00c0*/ 	.short	0x0000
        /*00c2*/ 	.short	0x0000
        /*00c4*/ 	.byte	0x00, 0xf5, 0x21, 0x00


	//----- nvinfo : EIATTR_SPARSE_MMA_MASK
	.align		4
.L_1545:
        /*00c8*/ 	.byte	0x03, 0x50
        /*00ca*/ 	.short	0x0000


	//----- nvinfo : EIATTR_MAXREG_COUNT
	.align		4
        /*00cc*/ 	.byte	0x03, 0x1b
        /*00ce*/ 	.short	0x0060


	//----- nvinfo : EIATTR_NUM_BARRIERS
	.align		4
        /*00d0*/ 	.byte	0x02, 0x4c
        /*00d2*/ 	.byte	0x01
	.zero		1


	//----- nvinfo : EIATTR_ANNOTATIONS
	.align		4
        /*00d4*/ 	.byte	0x04, 0x55
        /*00d6*/ 	.short	(.L_1547 - .L_1546)


	//   ....[0]....
.L_1546:
        /*00d8*/ 	.word	0x00000001
        /*00dc*/ 	.byte	0x50, 0x03, 0x00, 0x00, 0x01, 0x00, 0x00, 0x00, 0x30, 0x04, 0x00, 0x00, 0x01, 0x00, 0x00, 0x00
        /*00ec*/ 	.byte	0xb0, 0x04, 0x00, 0x00, 0x01, 0x00, 0x00, 0x00, 0xc0, 0x04, 0x00, 0x00, 0x01, 0x00, 0x00, 0x00
        /*00fc*/ 	.byte	0x10, 0x05, 0x00, 0x00, 0x01, 0x00, 0x00, 0x00, 0x30, 0x05, 0x00, 0x00, 0x01, 0x00, 0x00, 0x00
        /*010c*/ 	.byte	0x60, 0x05, 0x00, 0x00, 0x01, 0x00, 0x00, 0x00, 0xe0, 0x05, 0x00, 0x00, 0x01, 0x00, 0x00, 0x00
        /*011c*/ 	.byte	0x40, 0x27, 0x00, 0x00, 0x01, 0x00, 0x00, 0x00, 0xf0, 0x2b, 0x00, 0x00, 0x01, 0x00, 0x00, 0x00
        /*012c*/ 	.byte	0xd0, 0x2c, 0x00, 0x00, 0x01, 0x00, 0x00, 0x00, 0xe0, 0x2c, 0x00, 0x00


	//----- nvinfo : EIATTR_MERCURY_ISA_VERSION
	.align		4
.L_1547:
        /*0138*/ 	.byte	0x03, 0x5f
        /*013a*/ 	.short	0x0101


	//----- nvinfo : EIATTR_COOP_GROUP_MASK_REGIDS
	.align		4
        /*013c*/ 	.byte	0x04, 0x29
        /*013e*/ 	.short	(.L_1549 - .L_1548)


	//   ....[0]....
.L_1548:
        /*0140*/ 	.word	0xffffffff


	//   ....[1]....
        /*0144*/ 	.word	0xffffffff


	//   ....[2]....
        /*0148*/ 	.word	0xffffffff


	//   ....[3]....
        /*014c*/ 	.word	0xffffffff


	//   ....[4]....
        /*0150*/ 	.word	0xffffffff


	//   ....[5]....
        /*0154*/ 	.word	0xffffffff


	//   ....[6]....
        /*0158*/ 	.word	0xffffffff


	//   ....[7]....
        /*015c*/ 	.word	0xffffffff


	//   ....[8]....
        /*0160*/ 	.word	0xffffffff


	//   ....[9]....
        /*0164*/ 	.word	0xffffffff


	//   ....[10]....
        /*0168*/ 	.word	0x05000019


	//   ....[11]....
        /*016c*/ 	.word	0x0500001b


	//   ....[12]....
        /*0170*/ 	.word	0x05000018


	//   ....[13]....
        /*0174*/ 	.word	0x0500001a


	//   ....[14]....
        /*0178*/ 	.word	0x0500001d


	//   ....[15]....
        /*017c*/ 	.word	0x0500001f


	//   ....[16]....
        /*0180*/ 	.word	0x0500001c


	//   ....[17]....
        /*0184*/ 	.word	0x05000012


	//   ....[18]....
        /*0188*/ 	.word	0x05000018


	//   ....[19]....
        /*018c*/ 	.word	0x05000018


	//   ....[20]....
        /*0190*/ 	.word	0x05000018


	//   ....[21]....
        /*0194*/ 	.word	0x05000018


	//   ....[22]....
        /*0198*/ 	.word	0x05000018


	//   ....[23]....
        /*019c*/ 	.word	0x05000018


	//   ....[24]....
        /*01a0*/ 	.word	0x05000018


	//   ....[25]....
        /*01a4*/ 	.word	0x05000018


	//----- nvinfo : EIATTR_COOP_GROUP_INSTR_OFFSETS
	.align		4
.L_1549:
        /*01a8*/ 	.byte	0x04, 0x28
        /*01aa*/ 	.short	(.L_1551 - .L_1550)


	//   ....[0]....
.L_1550:
        /*01ac*/ 	.word	0x00002230


	//   ....[1]....
        /*01b0*/ 	.word	0x00002250


	//   ....[2]....
        /*01b4*/ 	.word	0x00002290


	//   ....[3]....
        /*01b8*/ 	.word	0x000022a0


	//   ....[4]....
        /*01bc*/ 	.word	0x00002d20


	//   ....[5]....
        /*01c0*/ 	.word	0x00002d40


	//   ....[6]....
        /*01c4*/ 	.word	0x00002da0


	//   ....[7]....
        /*01c8*/ 	.word	0x00002dd0


	//   ....[8]....
        /*01cc*/ 	.word	0x00002df0


	//   ....[9]....
        /*01d0*/ 	.word	0x00002e00


	//   ....[10]....
        /*01d4*/ 	.word	0x00004160


	//   ....[11]....
        /*01d8*/ 	.word	0x00004190


	//   ....[12]....
        /*01dc*/ 	.word	0x000041e0


	//   ....[13]....
        /*01e0*/ 	.word	0x00004200


	//   ....[14]....
        /*01e4*/ 	.word	0x00004230


	//   ....[15]....
        /*01e8*/ 	.word	0x00004240


	//   ....[16]....
        /*01ec*/ 	.word	0x00004270


	//   ....[17]....
        /*01f0*/ 	.word	0x00004280


	//   ....[18]....
        /*01f4*/ 	.word	0x00004440


	//   ....[19]....
        /*01f8*/ 	.word	0x000044d0


	//   ....[20]....
        /*01fc*/ 	.word	0x00004540


	//   ....[21]....
        /*0200*/ 	.word	0x000045a0


	//   ....[22]....
        /*0204*/ 	.word	0x00004610


	//   ....[23]....
        /*0208*/ 	.word	0x00004670


	//   ....[24]....
        /*020c*/ 	.word	0x000046e0


	//   ....[25]....
        /*0210*/ 	.word	0x00004740


	//----- nvinfo : EIATTR_VRC_CTA_INIT_COUNT
	.align		4
.L_1551:
        /*0214*/ 	.byte	0x02, 0x4a
	.zero		1
	.zero		1


	//----- nvinfo : EIATTR_EXIT_INSTR_OFFSETS
	.align		4
        /*0218*/ 	.byte	0x04, 0x1c
        /*021a*/ 	.short	(.L_1553 - .L_1552)


	//   ....[0]....
.L_1552:
        /*021c*/ 	.word	0x000036c0


	//   ....[1]....
        /*0220*/ 	.word	0x000043d0


	//----- nvinfo : EIATTR_MAX_THREADS
	.align		4
.L_1553:
        /*0224*/ 	.byte	0x04, 0x05
        /*0226*/ 	.short	(.L_1555 - .L_1554)
.L_1554:
        /*0228*/ 	.word	0x00000140
        /*022c*/ 	.word	0x00000001
        /*0230*/ 	.word	0x00000001


	//----- nvinfo : EIATTR_CRS_STACK_SIZE
	.align		4
.L_1555:
        /*0234*/ 	.byte	0x04, 0x1e
        /*0236*/ 	.short	(.L_1557 - .L_1556)
.L_1556:
        /*0238*/ 	.word	0x00000000


	//----- nvinfo : EIATTR_CBANK_PARAM_SIZE
	.align		4
.L_1557:
        /*023c*/ 	.byte	0x03, 0x19
        /*023e*/ 	.short	0x0060


	//----- nvinfo : EIATTR_PARAM_CBANK
	.align		4
        /*0240*/ 	.byte	0x04, 0x0a
        /*0242*/ 	.short	(.L_1559 - .L_1558)
	.align		4
.L_1558:
        /*0244*/ 	.word	index@(.nv.constant0._ZN13group_norm_v218gn_bwd_cuda_kernelI6__halfLi320ELi2ELi32ELi10ELi4096ELb0ELb1ELi32ELi320ELi320ELi4ELb1ELi2ELb0ELb0ELNS_15WgradSyncMethodE3ENS_16CompileConditionILi1000EEEEEvPT_S6_S6_PKS5_S8_S8_S8_PKfflPfPj)
        /*0248*/ 	.short	0x0380
        /*024a*/ 	.short	0x0060


	//----- nvinfo : EIATTR_SW_WAR
	.align		4
.L_1559:
        /*024c*/ 	.byte	0x04, 0x36
        /*024e*/ 	.short	(.L_1561 - .L_1560)
.L_1560:
        /*0250*/ 	.word	0x00000008
.L_1561:


//--------------------- .nv.info._ZN13group_norm_v218gn_bwd_cuda_kernelI6__halfLi320ELi3ELi32ELi10ELi4096ELb0ELb1ELi32ELi320ELi320ELi4ELb1ELi2ELb0ELb0ELNS_15WgradSyncMethodE3ENS_16CompileConditionILi1000EEEEEvPT_S6_S6_PKS5_S8_S8_S8_PKfflPfPj --------------------------
	.section	.nv.info._ZN13group_norm_v218gn_bwd_cuda_kernelI6__halfLi320ELi3ELi32ELi10ELi4096ELb0ELb1ELi32ELi320ELi320ELi4ELb1ELi2ELb0ELb0ELNS_15WgradSyncMethodE3ENS_16CompileConditionILi1000EEEEEvPT_S6_S6_PKS5_S8_S8_S8_PKfflPfPj,"",@"SHT_CUDA_INFO"
	.sectionflags	@""
	.align	4


	//----- nvinfo : EIATTR_CUDA_API_VERSION
	.align		4
        /*0000*/ 	.byte	0x04, 0x37
        /*0002*/ 	.short	(.L_1563 - .L_1562)
.L_1562:
        /*0004*/ 	.word	0x00000082


	//----- nvinfo : EIATTR_KPARAM_INFO
	.align		4
.L_1563:
        /*0008*/ 	.byte	0x04, 0x17
        /*000a*/ 	.short	(.L_1565 - .L_1564)
.L_1564:
        /*000c*/ 	.word	0x00000000
        /*0010*/ 	.short	0x000b
        /*0012*/ 	.short	0x0058
        /*0014*/ 	.byte	0x00, 0xf5, 0x21, 0x00


	//----- nvinfo : EIATTR_KPARAM_INFO
	.align		4
.L_1565:
        /*0018*/ 	.byte	0x04, 0x17
        /*001a*/ 	.short	(.L_1567 - .L_1566)
.L_1566:
        /*001c*/ 	.word	0x00000000
        /*0020*/ 	.short	0x000a
        /*0022*/ 	.short	0x0050
        /*0024*/ 	.byte	0x00, 0xf5, 0x21, 0x00


	//----- nvinfo : EIATTR_KPARAM_INFO
	.align		4
.L_1567:
        /*0028*/ 	.byte	0x04, 0x17
        /*002a*/ 	.short	(.L_1569 - .L_1568)
.L_1568:
        /*002c*/ 	.word	0x00000000
        /*0030*/ 	.short	0x0009
        /*0032*/ 	.short	0x0048
        /*0034*/ 	.byte	0x00, 0xf0, 0x21, 0x00


	//----- nvinfo : EIATTR_KPARAM_INFO
	.align		4
.L_1569:
        /*0038*/ 	.byte	0x04, 0x17
        /*003a*/ 	.short	(.L_1571 - .L_1570)
.L_1570:
        /*003c*/ 	.word	0x00000000
        /*0040*/ 	.short	0x0008
        /*0042*/ 	.short	0x0040
        /*0044*/ 	.byte	0x00, 0xf0, 0x11, 0x00


	//----- nvinfo : EIATTR_KPARAM_INFO
	.align		4
.L_1571:
        /*0048*/ 	.byte	0x04, 0x17
        /*004a*/ 	.short	(.L_1573 - .L_1572)
.L_1572:
        /*004c*/ 	.word	0x00000000
        /*0050*/ 	.short	0x0007
        /*0052*/ 	.short	0x0038
        /*0054*/ 	.byte	0x00, 0xf5, 0x21, 0x00


	//----- nvinfo : EIATTR_KPARAM_INFO
	.align		4
.L_1573:
        /*0058*/ 	.byte	0x04, 0x17
        /*005a*/ 	.short	(.L_1575 - .L_1574)
.L_1574:
        /*005c*/ 	.word	0x00000000
        /*0060*/ 	.short	0x0006
        /*0062*/ 	.short	0x0030
        /*0064*/ 	.byte	0x00, 0xf5, 0x21, 0x00


	//----- nvinfo : EIATTR_KPARAM_INFO
	.align		4
.L_1575:
        /*0068*/ 	.byte	0x04, 0x17
        /*006a*/ 	.short	(.L_1577 - .L_1576)
.L_1576:
        /*006c*/ 	.word	0x00000000
        /*0070*/ 	.short	0x0005
        /*0072*/ 	.short	0x0028
        /*0074*/ 	.byte	0x00, 0xf5, 0x21, 0x00


	//----- nvinfo : EIATTR_KPARAM_INFO
	.align		4
.L_1577:
        /*0078*/ 	.byte	0x04, 0x17
        /*007a*/ 	.short	(.L_1579 - .L_1578)
.L_1578:
        /*007c*/ 	.word	0x00000000
        /*0080*/ 	.short	0x0004
        /*0082*/ 	.short	0x0020
        /*0084*/ 	.byte	0x00, 0xf5, 0x21, 0x00


	//----- nvinfo : EIATTR_KPARAM_INFO
	.align		4
.L_1579:
        /*0088*/ 	.byte	0x04, 0x17
        /*008a*/ 	.short	(.L_1581 - .L_1580)
.L_1580:
        /*008c*/ 	.word	0x00000000
        /*0090*/ 	.short	0x0003
        /*0092*/ 	.short	0x0018
        /*0094*/ 	.byte	0x00, 0xf5, 0x21, 0x00


	//----- nvinfo : EIATTR_KPARAM_INFO
	.align		4
.L_1581:
        /*0098*/ 	.byte	0x04, 0x17
        /*009a*/ 	.short	(.L_1583 - .L_1582)
.L_1582:
        /*009c*/ 	.word	0x00000000
        /*00a0*/ 	.short	0x0002
        /*00a2*/ 	.short	0x0010
        /*00a4*/ 	.byte	0x00, 0xf5, 0x21, 0x00


	//----- nvinfo : EIATTR_KPARAM_INFO
	.align		4
.L_1583:
        /*00a8*/ 	.byte	0x04, 0x17
        /*00aa*/ 	.short	(.L_1585 - .L_1584)
.L_1584:
        /*00ac*/ 	.word	0x00000000
        /*00b0*/ 	.short	0x0001
        /*00b2*/ 	.short	0x0008
        /*00b4*/ 	.byte	0x00, 0xf5, 0x21, 0x00


	//----- nvinfo : EIATTR_KPARAM_INFO
	.align		4
.L_1585:
        /*00b8*/ 	.byte	0x04, 0x17
        /*00ba*/ 	.short	(.L_1587 - .L_1586)
.L_1586:
        /*00bc*/ 	.word	0x00000000
        /*00c0*/ 	.short	0x0000
        /*00c2*/ 	.short	0x0000
        /*00c4*/ 	.byte	0x00, 0xf5, 0x21, 0x00


	//----- nvinfo : EIATTR_SPARSE_MMA_MASK
	.align		4
.L_1587:
        /*00c8*/ 	.byte	0x03, 0x50
        /*00ca*/ 	.short	0x0000


	//----- nvinfo : EIATTR_MAXREG_COUNT
	.align		4
        /*00cc*/ 	.byte	0x03, 0x1b
        /*00ce*/ 	.short	0x0040


	//----- nvinfo : EIATTR_NUM_BARRIERS
	.align		4
        /*00d0*/ 	.byte	0x02, 0x4c
        /*00d2*/ 	.byte	0x01
	.zero		1


	//----- nvinfo : EIATTR_ANNOTATIONS
	.align		4
        /*00d4*/ 	.byte	0x04, 0x55
        /*00d6*/ 	.short	(.L_1589 - .L_1588)


	//   ....[0]....
.L_1588:
        /* <DEDUP_REMOVED lines=65> */


	//----- nvinfo : EIATTR_MERCURY_ISA_VERSION
	.align		4
.L_1589:
        /*04d0*/ 	.byte	0x03, 0x5f
        /*04d2*/ 	.short	0x0101


	//----- nvinfo : EIATTR_COOP_GROUP_MASK_REGIDS
	.align		4
        /*04d4*/ 	.byte	0x04, 0x29
        /*04d6*/ 	.short	(.L_1591 - .L_1590)


	//   ....[0]....
.L_1590:
        /*04d8*/ 	.word	0xffffffff


	//   ....[1]....
        /*04dc*/ 	.word	0xffffffff


	//   ....[2]....
        /*04e0*/ 	.word	0xffffffff


	//   ....[3]....
        /*04e4*/ 	.word	0xffffffff


	//   ....[4]....
        /*04e8*/ 	.word	0xffffffff


	//   ....[5]....
        /*04ec*/ 	.word	0xffffffff


	//   ....[6]....
        /*04f0*/ 	.word	0xffffffff


	//   ....[7]....
        /*04f4*/ 	.word	0xffffffff


	//   ....[8]....
        /*04f8*/ 	.word	0xffffffff


	//   ....[9]....
        /*04fc*/ 	.word	0xffffffff


	//   ....[10]....
        /*0500*/ 	.word	0x0500000f


	//   ....[11]....
        /*0504*/ 	.word	0x05000011


	//   ....[12]....
        /*0508*/ 	.word	0x05000010


	//   ....[13]....
        /*050c*/ 	.word	0x05000012


	//   ....[14]....
        /*0510*/ 	.word	0x05000013


	//   ....[15]....
        /*0514*/ 	.word	0x05000015


	//   ....[16]....
        /*0518*/ 	.word	0x05000014


	//   ....[17]....
        /*051c*/ 	.word	0x0500000a


	//   ....[18]....
        /*0520*/ 	.word	0x05000010


	//   ....[19]....
        /*0524*/ 	.word	0x05000010


	//   ....[20]....
        /*0528*/ 	.word	0x05000010


	//   ....[21]....
        /*052c*/ 	.word	0x05000010


	//   ....[22]....
        /*0530*/ 	.word	0x05000010


	//   ....[23]....
        /*0534*/ 	.word	0x05000010


	//   ....[24]....
        /*0538*/ 	.word	0x05000010


	//   ....[25]....
        /*053c*/ 	.word	0x05000010


	//----- nvinfo : EIATTR_COOP_GROUP_INSTR_OFFSETS
	.align		4
.L_1591:
        /*0540*/ 	.byte	0x04, 0x28
        /*0542*/ 	.short	(.L_1593 - .L_1592)


	//   ....[0]....
.L_1592:
        /*0544*/ 	.word	0x000025d0


	//   ....[1]....
        /*0548*/ 	.word	0x000025f0


	//   ....[2]....
        /*054c*/ 	.word	0x00002630


	//   ....[3]....
        /*0550*/ 	.word	0x00002640


	//   ....[4]....
        /*0554*/ 	.word	0x00003190


	//   ....[5]....
        /*0558*/ 	.word	0x00003240


	//   ....[6]....
        /*055c*/ 	.word	0x000032d0


	//   ....[7]....
        /*0560*/ 	.word	0x000032f0


	//   ....[8]....
        /*0564*/ 	.word	0x00003310


	//   ....[9]....
        /*0568*/ 	.word	0x00003330


	//   ....[10]....
        /*056c*/ 	.word	0x000048d0


	//   ....[11]....
        /*0570*/ 	.word	0x00004900


	//   ....[12]....
        /*0574*/ 	.word	0x00004950


	//   ....[13]....
        /*0578*/ 	.word	0x00004970


	//   ....[14]....
        /*057c*/ 	.word	0x000049a0


	//   ....[15]....
        /*0580*/ 	.word	0x000049b0


	//   ....[16]....
        /*0584*/ 	.word	0x000049e0


	//   ....[17]....
        /*0588*/ 	.word	0x000049f0


	//   ....[18]....
        /*058c*/ 	.word	0x00004bb0


	//   ....[19]....
        /*0590*/ 	.word	0x00004c40


	//   ....[20]....
        /*0594*/ 	.word	0x00004cb0


	//   ....[21]....
        /*0598*/ 	.word	0x00004d10


	//   ....[22]....
        /*059c*/ 	.word	0x00004d80


	//   ....[23]....
        /*05a0*/ 	.word	0x00004de0


	//   ....[24]....
        /*05a4*/ 	.word	0x00004e50


	//   ....[25]....
        /*05a8*/ 	.word	0x00004eb0


	//----- nvinfo : EIATTR_VRC_CTA_INIT_COUNT
	.align		4
.L_1593:
        /*05ac*/ 	.byte	0x02, 0x4a
	.zero		1
	.zero		1


	//----- nvinfo : EIATTR_EXIT_INSTR_OFFSETS
	.align		4
        /*05b0*/ 	.byte	0x04, 0x1c
        /*05b2*/ 	.short	(.L_1595 - .L_1594)


	//   ....[0]....
.L_1594:
        /*05b4*/ 	.word	0x00003e40


	//   ....[1]....
        /*05b8*/ 	.word	0x00004b40


	//----- nvinfo : EIATTR_MAX_THREADS
	.align		4
.L_1595:
        /*05bc*/ 	.byte	0x04, 0x05
        /*05be*/ 	.short	(.L_1597 - .L_1596)
.L_1596:
        /*05c0*/ 	.word	0x00000140
        /*05c4*/ 	.word	0x00000001
        /*05c8*/ 	.word	0x00000001


	//----- nvinfo : EIATTR_CRS_STACK_SIZE
	.align		4
.L_1597:
        /*05cc*/ 	.byte	0x04, 0x1e
        /*05ce*/ 	.short	(.L_1599 - .L_1598)
.L_1598:
        /*05d0*/ 	.word	0x00000000


	//----- nvinfo : EIATTR_CBANK_PARAM_SIZE
	.align		4
.L_1599:
        /*05d4*/ 	.byte	0x03, 0x19
        /*05d6*/ 	.short	0x0060


	//----- nvinfo : EIATTR_PARAM_CBANK
	.align		4
        /*05d8*/ 	.byte	0x04, 0x0a
        /*05da*/ 	.short	(.L_1601 - .L_1600)
	.align		4
.L_1600:
        /*05dc*/ 	.word	index@(.nv.constant0._ZN13group_norm_v218gn_bwd_cuda_kernelI6__halfLi320ELi3ELi32ELi10ELi4096ELb0ELb1ELi32ELi320ELi320ELi4ELb1ELi2ELb0ELb0ELNS_15WgradSyncMethodE3ENS_16CompileConditionILi1000EEEEEvPT_S6_S6_PKS5_S8_S8_S8_PKfflPfPj)
        /*05e0*/ 	.short	0x0380
        /*05e2*/ 	.short	0x0060


	//----- nvinfo : EIATTR_SW_WAR
	.align		4
.L_1601:
        /*05e4*/ 	.byte	0x04, 0x36
        /*05e6*/ 	.short	(.L_1603 - .L_1602)
.L_1602:
        /*05e8*/ 	.word	0x00000008
.L_1603:


//--------------------- .nv.info._ZN13group_norm_v218gn_bwd_cuda_kernelI6__halfLi320ELi3ELi32ELi10ELi4096ELb0ELb1ELi32ELi320ELi320ELi4ELb1ELi3ELb0ELb0ELNS_15WgradSyncMethodE3ENS_16CompileConditionILi1000EEEEEvPT_S6_S6_PKS5_S8_S8_S8_PKfflPfPj --------------------------
	.section	.nv.info._ZN13group_norm_v218gn_bwd_cuda_kernelI6__halfLi320ELi3ELi32ELi10ELi4096ELb0ELb1ELi32ELi320ELi320ELi4ELb1ELi3ELb0ELb0ELNS_15WgradSyncMethodE3ENS_16CompileConditionILi1000EEEEEvPT_S6_S6_PKS5_S8_S8_S8_PKfflPfPj,"",@"SHT_CUDA_INFO"
	.sectionflags	@""
	.align	4


	//----- nvinfo : EIATTR_CUDA_API_VERSION
	.align		4
        /*0000*/ 	.byte	0x04, 0x37
        /*0002*/ 	.short	(.L_1605 - .L_1604)
.L_1604:
        /*0004*/ 	.word	0x00000082


	//----- nvinfo : EIATTR_KPARAM_INFO
	.align		4
.L_1605:
        /*0008*/ 	.byte	0x04, 0x17
        /*000a*/ 	.short	(.L_1607 - .L_1606)
.L_1606:
        /*000c*/ 	.word	0x00000000
        /*0010*/ 	.short	0x000b
        /*0012*/ 	.short	0x0058
        /*0014*/ 	.byte	0x00, 0xf5, 0x21, 0x00


	//----- nvinfo : EIATTR_KPARAM_INFO
	.align		4
.L_1607:
        /*0018*/ 	.byte	0x04, 0x17
        /*001a*/ 	.short	(.L_1609 - .L_1608)
.L_1608:
        /*001c*/ 	.word	0x00000000
        /*0020*/ 	.short	0x000a
        /*0022*/ 	.short	0x0050
        /*0024*/ 	.byte	0x00, 0xf5, 0x21, 0x00


	//----- nvinfo : EIATTR_KPARAM_INFO
	.align		4
.L_1609:
        /*0028*/ 	.byte	0x04, 0x17
        /*002a*/ 	.short	(.L_1611 - .L_1610)
.L_1610:
        /*002c*/ 	.word	0x00000000
        /*0030*/ 	.short	0x0009
        /*0032*/ 	.short	0x0048
        /*0034*/ 	.byte	0x00, 0xf0, 0x21, 0x00


	//----- nvinfo : EIATTR_KPARAM_INFO
	.align		4
.L_1611:
        /*0038*/ 	.byte	0x04, 0x17
        /*003a*/ 	.short	(.L_1613 - .L_1612)
.L_1612:
        /*003c*/ 	.word	0x00000000
        /*0040*/ 	.short	0x0008
        /*0042*/ 	.short	0x0040
        /*0044*/ 	.byte	0x00, 0xf0, 0x11, 0x00


	//----- nvinfo : EIATTR_KPARAM_INFO
	.align		4
.L_1613:
        /*0048*/ 	.byte	0x04, 0x17
        /*004a*/ 	.short	(.L_1615 - .L_1614)
.L_1614:
        /*004c*/ 	.word	0x00000000
        /*0050*/ 	.short	0x0007
        /*0052*/ 	.short	0x0038
        /*0054*/ 	.byte	0x00, 0xf5, 0x21, 0x00


	//----- nvinfo : EIATTR_KPARAM_INFO
	.align		4
.L_1615:
        /*0058*/ 	.byte	0x04, 0x17
        /*005a*/ 	.short	(.L_1617 - .L_1616)
.L_1616:
        /*005c*/ 	.word	0x00000000
        /*0060*/ 	.short	0x0006
        /*0062*/ 	.short	0x0030
        /*0064*/ 	.byte	0x00, 0xf5, 0x21, 0x00


	//----- nvinfo : EIATTR_KPARAM_INFO
	.align		4
.L_1617:
        /*0068*/ 	.byte	0x04, 0x17
        /*006a*/ 	.short	(.L_1619 - .L_1618)
.L_1618:
        /*006c*/ 	.word	0x00000000
        /*0070*/ 	.short	0x0005
        /*0072*/ 	.short	0x0028
        /*0074*/ 	.byte	0x00, 0xf5, 0x21, 0x00


	//----- nvinfo : EIATTR_KPARAM_INFO
	.align		4
.L_1619:
        /*0078*/ 	.byte	0x04, 0x17
        /*007a*/ 	.short	(.L_1621 - .L_1620)
.L_1620:
        /*007c*/ 	.word	0x00000000
        /*0080*/ 	.short	0x0004
        /*0082*/ 	.short	0x0020
        /*0084*/ 	.byte	0x00, 0xf5, 0x21, 0x00


	//----- nvinfo : EIATTR_KPARAM_INFO
	.align		4
.L_1621:
        /*0088*/ 	.byte	0x04, 0x17
        /*008a*/ 	.short	(.L_1623 - .L_1622)
.L_1622:
        /*008c*/ 	.word	0x00000000
        /*0090*/ 	.short	0x0003
        /*0092*/ 	.short	0x0018
        /*0094*/ 	.byte	0x00, 0xf5, 0x21, 0x00


	//----- nvinfo : EIATTR_KPARAM_INFO
	.align		4
.L_1623:
        /*0098*/ 	.byte	0x04, 0x17
        /*009a*/ 	.short	(.L_1625 - .L_1624)
.L_1624:
        /*009c*/ 	.word	0x00000000
        /*00a0*/ 	.short	0x0002
        /*00a2*/ 	.short	0x0010
        /*00a4*/ 	.byte	0x00, 0xf5, 0x21, 0x00


	//----- nvinfo : EIATTR_KPARAM_INFO
	.align		4
.L_1625:
        /*00a8*/ 	.byte	0x04, 0x17
        /*00aa*/ 	.short	(.L_1627 - .L_1626)
.L_1626:
        /*00ac*/ 	.word	0x00000000
        /*00b0*/ 	.short	0x0001
        /*00b2*/ 	.short	0x0008
        /*00b4*/ 	.byte	0x00, 0xf5, 0x21, 0x00


	//----- nvinfo : EIATTR_KPARAM_INFO
	.align		4
.L_1627:
        /*00b8*/ 	.byte	0x04, 0x17
        /*00ba*/ 	.short	(.L_1629 - .L_1628)
.L_1628:
        /*00bc*/ 	.word	0x00000000
        /*00c0*/ 	.short	0x0000
        /*00c2*/ 	.short	0x0000
        /*00c4*/ 	.byte	0x00, 0xf5, 0x21, 0x00


	//----- nvinfo : EIATTR_SPARSE_MMA_MASK
	.align		4
.L_1629:
        /*00c8*/ 	.byte	0x03, 0x50
        /*00ca*/ 	.short	0x0000


	//----- nvinfo : EIATTR_MAXREG_COUNT
	.align		4
        /*00cc*/ 	.byte	0x03, 0x1b
        /*00ce*/ 	.short	0x0040


	//----- nvinfo : EIATTR_NUM_BARRIERS
	.align		4
        /*00d0*/ 	.byte	0x02, 0x4c
        /*00d2*/ 	.byte	0x01
	.zero		1


	//----- nvinfo : EIATTR_ANNOTATIONS
	.align		4
        /*00d4*/ 	.byte	0x04, 0x55
        /*00d6*/ 	.short	(.L_1631 - .L_1630)


	//   ....[0]....
.L_1630:
        /* <DEDUP_REMOVED lines=65> */


	//----- nvinfo : EIATTR_MERCURY_ISA_VERSION
	.align		4
.L_1631:
        /*04d0*/ 	.byte	0x03, 0x5f
        /*04d2*/ 	.short	0x0101


	//----- nvinfo : EIATTR_COOP_GROUP_MASK_REGIDS
	.align		4
        /*04d4*/ 	.byte	0x04, 0x29
        /*04d6*/ 	.short	(.L_1633 - .L_1632)


	//   ....[0]....
.L_1632:
        /*04d8*/ 	.word	0xffffffff


	//   ....[1]....
        /*04dc*/ 	.word	0xffffffff


	//   ....[2]....
        /*04e0*/ 	.word	0xffffffff


	//   ....[3]....
        /*04e4*/ 	.word	0xffffffff


	//   ....[4]....
        /*04e8*/ 	.word	0xffffffff


	//   ....[5]....
        /*04ec*/ 	.word	0xffffffff


	//   ....[6]....
        /*04f0*/ 	.word	0xffffffff


	//   ....[7]....
        /*04f4*/ 	.word	0xffffffff


	//   ....[8]....
        /*04f8*/ 	.word	0xffffffff


	//   ....[9]....
        /*04fc*/ 	.word	0xffffffff


	//   ....[10]....
        /*0500*/ 	.word	0x0500000f


	//   ....[11]....
        /*0504*/ 	.word	0x05000011


	//   ....[12]....
        /*0508*/ 	.word	0x05000010


	//   ....[13]....
        /*050c*/ 	.word	0x05000012


	//   ....[14]....
        /*0510*/ 	.word	0x05000013


	//   ....[15]....
        /*0514*/ 	.word	0x05000015


	//   ....[16]....
        /*0518*/ 	.word	0x05000014


	//   ....[17]....
        /*051c*/ 	.word	0x0500000a


	//   ....[18]....
        /*0520*/ 	.word	0x05000010


	//   ....[19]....
        /*0524*/ 	.word	0x05000010


	//   ....[20]....
        /*0528*/ 	.word	0x05000010


	//   ....[21]....
        /*052c*/ 	.word	0x05000010


	//   ....[22]....
        /*0530*/ 	.word	0x05000010


	//   ....[23]....
        /*0534*/ 	.word	0x05000010


	//   ....[24]....
        /*0538*/ 	.word	0x05000010


	//   ....[25]....
        /*053c*/ 	.word	0x05000010


	//----- nvinfo : EIATTR_COOP_GROUP_INSTR_OFFSETS
	.align		4
.L_1633:
        /*0540*/ 	.byte	0x04, 0x28
        /*0542*/ 	.short	(.L_1635 - .L_1634)


	//   ....[0]....
.L_1634:
        /*0544*/ 	.word	0x000025d0


	//   ....[1]....
        /*0548*/ 	.word	0x000025f0


	//   ....[2]....
        /*054c*/ 	.word	0x00002630


	//   ....[3]....
        /*0550*/ 	.word	0x00002640


	//   ....[4]....
        /*0554*/ 	.word	0x00003190


	//   ....[5]....
        /*0558*/ 	.word	0x00003240


	//   ....[6]....
        /*055c*/ 	.word	0x000032d0


	//   ....[7]....
        /*0560*/ 	.word	0x000032f0


	//   ....[8]....
        /*0564*/ 	.word	0x00003310


	//   ....[9]....
        /*0568*/ 	.word	0x00003330


	//   ....[10]....
        /*056c*/ 	.word	0x000048d0


	//   ....[11]....
        /*0570*/ 	.word	0x00004900


	//   ....[12]....
        /*0574*/ 	.word	0x00004950


	//   ....[13]....
        /*0578*/ 	.word	0x00004970


	//   ....[14]....
        /*057c*/ 	.word	0x000049a0


	//   ....[15]....
        /*0580*/ 	.word	0x000049b0


	//   ....[16]....
        /*0584*/ 	.word	0x000049e0


	//   ....[17]....
        /*0588*/ 	.word	0x000049f0


	//   ....[18]....
        /*058c*/ 	.word	0x00004bb0


	//   ....[19]....
        /*0590*/ 	.word	0x00004c40


	//   ....[20]....
        /*0594*/ 	.word	0x00004cb0


	//   ....[21]....
        /*0598*/ 	.word	0x00004d10


	//   ....[22]....
        /*059c*/ 	.word	0x00004d80


	//   ....[23]....
        /*05a0*/ 	.word	0x00004de0


	//   ....[24]....
        /*05a4*/ 	.word	0x00004e50


	//   ....[25]....
        /*05a8*/ 	.word	0x00004eb0


	//----- nvinfo : EIATTR_VRC_CTA_INIT_COUNT
	.align		4
.L_1635:
        /*05ac*/ 	.byte	0x02, 0x4a
	.zero		1
	.zero		1


	//----- nvinfo : EIATTR_EXIT_INSTR_OFFSETS
	.align		4
        /*05b0*/ 	.byte	0x04, 0x1c
        /*05b2*/ 	.short	(.L_1637 - .L_1636)


	//   ....[0]....
.L_1636:
        /*05b4*/ 	.word	0x00003e40


	//   ....[1]....
        /*05b8*/ 	.word	0x00004b40


	//----- nvinfo : EIATTR_MAX_THREADS
	.align		4
.L_1637:
        /*05bc*/ 	.byte	0x04, 0x05
        /*05be*/ 	.short	(.L_1639 - .L_1638)
.L_1638:
        /*05c0*/ 	.word	0x00000140
        /*05c4*/ 	.word	0x00000001
        /*05c8*/ 	.word	0x00000001


	//----- nvinfo : EIATTR_CRS_STACK_SIZE
	.align		4
.L_1639:
        /*05cc*/ 	.byte	0x04, 0x1e
        /*05ce*/ 	.short	(.L_1641 - .L_1640)
.L_1640:
        /*05d0*/ 	.word	0x00000000


	//----- nvinfo : EIATTR_CBANK_PARAM_SIZE
	.align		4
.L_1641:
        /*05d4*/ 	.byte	0x03, 0x19
        /*05d6*/ 	.short	0x0060


	//----- nvinfo : EIATTR_PARAM_CBANK
	.align		4
        /*05d8*/ 	.byte	0x04, 0x0a
        /*05da*/ 	.short	(.L_1643 - .L_1642)
	.align		4
.L_1642:
        /*05dc*/ 	.word	index@(.nv.constant0._ZN13group_norm_v218gn_bwd_cuda_kernelI6__halfLi320ELi3ELi32ELi10ELi4096ELb0ELb1ELi32ELi320ELi320ELi4ELb1ELi3ELb0ELb0ELNS_15WgradSyncMethodE3ENS_16CompileConditionILi1000EEEEEvPT_S6_S6_PKS5_S8_S8_S8_PKfflPfPj)
        /*05e0*/ 	.short	0x0380
        /*05e2*/ 	.short	0x0060


	//----- nvinfo : EIATTR_SW_WAR
	.align		4
.L_1643:
        /*05e4*/ 	.byte	0x04, 0x36
        /*05e6*/ 	.short	(.L_1645 - .L_1644)
.L_1644:
        /*05e8*/ 	.word	0x00000008
.L_1645:


//--------------------- .nv.info._ZN13group_norm_v218gn_bwd_cuda_kernelI6__halfLi320ELi3ELi16ELi20ELi4096ELb1ELb1ELi16ELi320ELi320ELi4ELb1ELi1ELb0ELb0ELNS_15WgradSyncMethodE3ENS_16CompileConditionILi1000EEEEEvPT_S6_S6_PKS5_S8_S8_S8_PKfflPfPj --------------------------
	.section	.nv.info._ZN13group_norm_v218gn_bwd_cuda_kernelI6__halfLi320ELi3ELi16ELi20ELi4096ELb1ELb1ELi16ELi320ELi320ELi4ELb1ELi1ELb0ELb0ELNS_15WgradSyncMethodE3ENS_16CompileConditionILi1000EEEEEvPT_S6_S6_PKS5_S8_S8_S8_PKfflPfPj,"",@"SHT_CUDA_INFO"
	.sectionflags	@""
	.align	4


	//----- nvinfo : EIATTR_CUDA_API_VERSION
	.align		4
        /*0000*/ 	.byte	0x04, 0x37
        /*0002*/ 	.short	(.L_1647 - .L_1646)
.L_1646:
        /*0004*/ 	.word	0x00000082


	//----- nvinfo : EIATTR_KPARAM_INFO
	.align		4
.L_1647:
        /*0008*/ 	.byte	0x04, 0x17
        /*000a*/ 	.short	(.L_1649 - .L_1648)
.L_1648:
        /*000c*/ 	.word	0x00000000
        /*0010*/ 	.short	0x000b
        /*0012*/ 	.short	0x0058
        /*0014*/ 	.byte	0x00, 0xf5, 0x21, 0x00


	//----- nvinfo : EIATTR_KPARAM_INFO
	.align		4
.L_1649:
        /*0018*/ 	.byte	0x04, 0x17
        /*001a*/ 	.short	(.L_1651 - .L_1650)
.L_1650:
        /*001c*/ 	.word	0x00000000
        /*0020*/ 	.short	0x000a
        /*0022*/ 	.short	0x0050
        /*0024*/ 	.byte	0x00, 0xf5, 0x21, 0x00


	//----- nvinfo : EIATTR_KPARAM_INFO
	.align		4
.L_1651:
        /*0028*/ 	.byte	0x04, 0x17
        /*002a*/ 	.short	(.L_1653 - .L_1652)
.L_1652:
        /*002c*/ 	.word	0x00000000
        /*0030*/ 	.short	0x0009
        /*0032*/ 	.short	0x0048
        /*0034*/ 	.byte	0x00, 0xf0, 0x21, 0x00


	//----- nvinfo : EIATTR_KPARAM_INFO
	.align		4
.L_1653:
        /*0038*/ 	.byte	0x04, 0x17
        /*003a*/ 	.short	(.L_1655 - .L_1654)
.L_1654:
        /*003c*/ 	.word	0x00000000
        /*0040*/ 	.short	0x0008
        /*0042*/ 	.short	0x0040
        /*0044*/ 	.byte	0x00, 0xf0, 0x11, 0x00


	//----- nvinfo : EIATTR_KPARAM_INFO
	.align		4
.L_1655:
        /*0048*/ 	.byte	0x04, 0x17
        /*004a*/ 	.short	(.L_1657 - .L_1656)
.L_1656:
        /*004c*/ 	.word	0x00000000
        /*0050*/ 	.short	0x0007
        /*0052*/ 	.short	0x0038
        /*0054*/ 	.byte	0x00, 0xf5, 0x21, 0x00


	//----- nvinfo : EIATTR_KPARAM_INFO
	.align		4
.L_1657:
        /*0058*/ 	.byte	0x04, 0x17
        /*005a*/ 	.short	(.L_1659 - .L_1658)
.L_1658:
        /*005c*/ 	.word	0x00000000
        /*0060*/ 	.short	0x0006
        /*0062*/ 	.short	0x0030
        /*0064*/ 	.byte	0x00, 0xf5, 0x21, 0x00


	//----- nvinfo : EIATTR_KPARAM_INFO
	.align		4
.L_1659:
        /*0068*/ 	.byte	0x04, 0x17
        /*006a*/ 	.short	(.L_1661 - .L_1660)
.L_1660:
        /*006c*/ 	.word	0x00000000
        /*0070*/ 	.short	0x0005
        /*0072*/ 	.short	0x0028
        /*0074*/ 	.byte	0x00, 0xf5, 0x21, 0x00


	//----- nvinfo : EIATTR_KPARAM_INFO
	.align		4
.L_1661:
        /*0078*/ 	.byte	0x04, 0x17
        /*007a*/ 	.short	(.L_1663 - .L_1662)
.L_1662:
        /*007c*/ 	.word	0x00000000
        /*0080*/ 	.short	0x0004
        /*0082*/ 	.short	0x0020
        /*0084*/ 	.byte	0x00, 0xf5, 0x21, 0x00


	//----- nvinfo : EIATTR_KPARAM_INFO
	.align		4
.L_1663:
        /*0088*/ 	.byte	0x04, 0x17
        /*008a*/ 	.short	(.L_1665 - .L_1664)
.L_1664:
        /*008c*/ 	.word	0x00000000
        /*0090*/ 	.short	0x0003
        /*0092*/ 	.short	0x0018
        /*0094*/ 	.byte	0x00, 0xf5, 0x21, 0x00


	//----- nvinfo : EIATTR_KPARAM_INFO
	.align		4
.L_1665:
        /*0098*/ 	.byte	0x04, 0x17
        /*009a*/ 	.short	(.L_1667 - .L_1666)
.L_1666:
        /*009c*/ 	.word	0x00000000
        /*00a0*/ 	.short	0x0002
        /*00a2*/ 	.short	0x0010
        /*00a4*/ 	.byte	0x00, 0xf5, 0x21, 0x00


	//----- nvinfo : EIATTR_KPARAM_INFO
	.align		4
.L_1667:
        /*00a8*/ 	.byte	0x04, 0x17
        /*00aa*/ 	.short	(.L_1669 - .L_1668)
.L_1668:
        /*00ac*/ 	.word	0x00000000
        /*00b0*/ 	.short	0x0001
        /*00b2*/ 	.short	0x0008
        /*00b4*/ 	.byte	0x00, 0xf5, 0x21, 0x00


	//----- nvinfo : EIATTR_KPARAM_INFO
	.align		4
.L_1669:
        /*00b8*/ 	.byte	0x04, 0x17
        /*00ba*/ 	.short	(.L_1671 - .L_1670)
.L_1670:
        /*00bc*/ 	.word	0x00000000
        /*00c0*/ 	.short	0x0000
        /*00c2*/ 	.short	0x0000
        /*00c4*/ 	.byte	0x00, 0xf5, 0x21, 0x00


	//----- nvinfo : EIATTR_SPARSE_MMA_MASK
	.align		4
.L_1671:
        /*00c8*/ 	.byte	0x03, 0x50
        /*00ca*/ 	.short	0x0000


	//----- nvinfo : EIATTR_MAXREG_COUNT
	.align		4
        /*00cc*/ 	.byte	0x03, 0x1b
        /*00ce*/ 	.short	0x0040


	//----- nvinfo : EIATTR_NUM_BARRIERS
	.align		4
        /*00d0*/ 	.byte	0x02, 0x4c
        /*00d2*/ 	.byte	0x01
	.zero		1


	//----- nvinfo : EIATTR_ANNOTATIONS
	.align		4
        /*00d4*/ 	.byte	0x04, 0x55
        /*00d6*/ 	.short	(.L_1673 - .L_1672)


	//   ....[0]....
.L_1672:
        /* <DEDUP_REMOVED lines=14> */


	//----- nvinfo : EIATTR_MERCURY_ISA_VERSION
	.align		4
.L_1673:
        /*01a0*/ 	.byte	0x03, 0x5f
        /*01a2*/ 	.short	0x0101


	//----- nvinfo : EIATTR_COOP_GROUP_MASK_REGIDS
	.align		4
        /*01a4*/ 	.byte	0x04, 0x29
        /*01a6*/ 	.short	(.L_1675 - .L_1674)


	//   ....[0]....
.L_1674:
        /*01a8*/ 	.word	0xffffffff


	//   ....[1]....
        /*01ac*/ 	.word	0xffffffff


	//   ....[2]....
        /*01b0*/ 	.word	0xffffffff


	//   ....[3]....
        /*01b4*/ 	.word	0xffffffff


	//   ....[4]....
        /*01b8*/ 	.word	0xffffffff


	//   ....[5]....
        /*01bc*/ 	.word	0xffffffff


	//   ....[6]....
        /*01c0*/ 	.word	0xffffffff


	//   ....[7]....
        /*01c4*/ 	.word	0xffffffff


	//   ....[8]....
        /*01c8*/ 	.word	0xffffffff


	//   ....[9]....
        /*01cc*/ 	.word	0xffffffff


	//   ....[10]....
        /*01d0*/ 	.word	0xffffffff


	//   ....[11]....
        /*01d4*/ 	.word	0xffffffff


	//   ....[12]....
        /*01d8*/ 	.word	0x05000019


	//   ....[13]....
        /*01dc*/ 	.word	0x05000018


	//   ....[14]....
        /*01e0*/ 	.word	0x0500001a


	//   ....[15]....
        /*01e4*/ 	.word	0x0500001b


	//   ....[16]....
        /*01e8*/ 	.word	0x0500001d


	//   ....[17]....
        /*01ec*/ 	.word	0x0500001c


	//   ....[18]....
        /*01f0*/ 	.word	0x0500001e


	//   ....[19]....
        /*01f4*/ 	.word	0x05000013


	//   ....[20]....
        /*01f8*/ 	.word	0x0500001a


	//   ....[21]....
        /*01fc*/ 	.word	0x0500001a


	//   ....[22]....
        /*0200*/ 	.word	0x0500001a


	//   ....[23]....
        /*0204*/ 	.word	0x0500001a


	//   ....[24]....
        /*0208*/ 	.word	0x0500001a


	//   ....[25]....
        /*020c*/ 	.word	0x0500001a


	//   ....[26]....
        /*0210*/ 	.word	0x0500001a


	//   ....[27]....
        /*0214*/ 	.word	0x0500001a


	//----- nvinfo : EIATTR_COOP_GROUP_INSTR_OFFSETS
	.align		4
.L_1675:
        /*0218*/ 	.byte	0x04, 0x28
        /*021a*/ 	.short	(.L_1677 - .L_1676)


	//   ....[0]....
.L_1676:
        /*021c*/ 	.word	0x00002070


	//   ....[1]....
        /*0220*/ 	.word	0x000020a0


	//   ....[2]....
        /*0224*/ 	.word	0x000020d0


	//   ....[3]....
        /*0228*/ 	.word	0x000020e0


	//   ....[4]....
        /*022c*/ 	.word	0x00002b90


	//   ....[5]....
        /*0230*/ 	.word	0x00002c00


	//   ....[6]....
        /*0234*/ 	.word	0x00002c30


	//   ....[7]....
        /*0238*/ 	.word	0x00002c50


	//   ....[8]....
        /*023c*/ 	.word	0x00002c70


	//   ....[9]....
        /*0240*/ 	.word	0x00002c90


	//   ....[10]....
        /*0244*/ 	.word	0x00002cb0


	//   ....[11]....
        /*0248*/ 	.word	0x00002cd0


	//   ....[12]....
        /*024c*/ 	.word	0x00003c90


	//   ....[13]....
        /*0250*/ 	.word	0x00003cc0


	//   ....[14]....
        /*0254*/ 	.word	0x00003d10


	//   ....[15]....
        /*0258*/ 	.word	0x00003d30


	//   ....[16]....
        /*025c*/ 	.word	0x00003d60


	//   ....[17]....
        /*0260*/ 	.word	0x00003d70


	//   ....[18]....
        /*0264*/ 	.word	0x00003da0


	//   ....[19]....
        /*0268*/ 	.word	0x00003db0


	//   ....[20]....
        /*026c*/ 	.word	0x00003f80


	//   ....[21]....
        /*0270*/ 	.word	0x00004010


	//   ....[22]....
        /*0274*/ 	.word	0x00004080


	//   ....[23]....
        /*0278*/ 	.word	0x000040e0


	//   ....[24]....
        /*027c*/ 	.word	0x00004150


	//   ....[25]....
        /*0280*/ 	.word	0x000041b0


	//   ....[26]....
        /*0284*/ 	.word	0x00004220


	//   ....[27]....
        /*0288*/ 	.word	0x00004280


	//----- nvinfo : EIATTR_VRC_CTA_INIT_COUNT
	.align		4
.L_1677:
        /*028c*/ 	.byte	0x02, 0x4a
	.zero		1
	.zero		1


	//----- nvinfo : EIATTR_EXIT_INSTR_OFFSETS
	.align		4
        /*0290*/ 	.byte	0x04, 0x1c
        /*0292*/ 	.short	(.L_1679 - .L_1678)


	//   ....[0]....
.L_1678:
        /*0294*/ 	.word	0x000031f0


	//   ....[1]....
        /*0298*/ 	.word	0x00003f10


	//----- nvinfo : EIATTR_MAX_THREADS
	.align		4
.L_1679:
        /*029c*/ 	.byte	0x04, 0x05
        /*029e*/ 	.short	(.L_1681 - .L_1680)
.L_1680:
        /*02a0*/ 	.word	0x00000140
        /*02a4*/ 	.word	0x00000001
        /*02a8*/ 	.word	0x00000001


	//----- nvinfo : EIATTR_CRS_STACK_SIZE
	.align		4
.L_1681:
        /*02ac*/ 	.byte	0x04, 0x1e
        /*02ae*/ 	.short	(.L_1683 - .L_1682)
.L_1682:
        /*02b0*/ 	.word	0x00000000


	//----- nvinfo : EIATTR_CBANK_PARAM_SIZE
	.align		4
.L_1683:
        /*02b4*/ 	.byte	0x03, 0x19
        /*02b6*/ 	.short	0x0060


	//----- nvinfo : EIATTR_PARAM_CBANK
	.align		4
        /*02b8*/ 	.byte	0x04, 0x0a
        /*02ba*/ 	.short	(.L_1685 - .L_1684)
	.align		4
.L_1684:
        /*02bc*/ 	.word	index@(.nv.constant0._ZN13group_norm_v218gn_bwd_cuda_kernelI6__halfLi320ELi3ELi16ELi20ELi4096ELb1ELb1ELi16ELi320ELi320ELi4ELb1ELi1ELb0ELb0ELNS_15WgradSyncMethodE3ENS_16CompileConditionILi1000EEEEEvPT_S6_S6_PKS5_S8_S8_S8_PKfflPfPj)
        /*02c0*/ 	.short	0x0380
        /*02c2*/ 	.short	0x0060


	//----- nvinfo : EIATTR_SW_WAR
	.align		4
.L_1685:
        /*02c4*/ 	.byte	0x04, 0x36
        /*02c6*/ 	.short	(.L_1687 - .L_1686)
.L_1686:
        /*02c8*/ 	.word	0x00000008
.L_1687:


//--------------------- .nv.info._ZN13group_norm_v218gn_bwd_cuda_kernelI6__halfLi320ELi1ELi16ELi20ELi4096ELb1ELb1ELi32ELi320ELi320ELi4ELb1ELi1ELb0ELb0ELNS_15WgradSyncMethodE3ENS_16CompileConditionILi1000EEEEEvPT_S6_S6_PKS5_S8_S8_S8_PKfflPfPj --------------------------
	.section	.nv.info._ZN13group_norm_v218gn_bwd_cuda_kernelI6__halfLi320ELi1ELi16ELi20ELi4096ELb1ELb1ELi32ELi320ELi320ELi4ELb1ELi1ELb0ELb0ELNS_15WgradSyncMethodE3ENS_16CompileConditionILi1000EEEEEvPT_S6_S6_PKS5_S8_S8_S8_PKfflPfPj,"",@"SHT_CUDA_INFO"
	.sectionflags	@""
	.align	4


	//----- nvinfo : EIATTR_CUDA_API_VERSION
	.align		4
        /*0000*/ 	.byte	0x04, 0x37
        /*0002*/ 	.short	(.L_1689 - .L_1688)
.L_1688:
        /*0004*/ 	.word	0x00000082


	//----- nvinfo : EIATTR_KPARAM_INFO
	.align		4
.L_1689:
        /*0008*/ 	.byte	0x04, 0x17
        /*000a*/ 	.short	(.L_1691 - .L_1690)
.L_1690:
        /*000c*/ 	.word	0x00000000
        /*0010*/ 	.short	0x000b
        /*0012*/ 	.short	0x0058
        /*0014*/ 	.byte	0x00, 0xf5, 0x21, 0x00


	//----- nvinfo : EIATTR_KPARAM_INFO
	.align		4
.L_1691:
        /*0018*/ 	.byte	0x04, 0x17
        /*001a*/ 	.short	(.L_1693 - .L_1692)
.L_1692:
        /*001c*/ 	.word	0x00000000
        /*0020*/ 	.short	0x000a
        /*0022*/ 	.short	0x0050
        /*0024*/ 	.byte	0x00, 0xf5, 0x21, 0x00


	//----- nvinfo : EIATTR_KPARAM_INFO
	.align		4
.L_1693:
        /*0028*/ 	.byte	0x04, 0x17
        /*002a*/ 	.short	(.L_1695 - .L_1694)
.L_1694:
        /*002c*/ 	.word	0x00000000
        /*0030*/ 	.short	0x0009
        /*0032*/ 	.short	0x0048
        /*0034*/ 	.byte	0x00, 0xf0, 0x21, 0x00


	//----- nvinfo : EIATTR_KPARAM_INFO
	.align		4
.L_1695:
        /*0038*/ 	.byte	0x04, 0x17
        /*003a*/ 	.short	(.L_1697 - .L_1696)
.L_1696:
        /*003c*/ 	.word	0x00000000
        /*0040*/ 	.short	0x0008
        /*0042*/ 	.short	0x0040
        /*0044*/ 	.byte	0x00, 0xf0, 0x11, 0x00


	//----- nvinfo : EIATTR_KPARAM_INFO
	.align		4
.L_1697:
        /*0048*/ 	.byte	0x04, 0x17
        /*004a*/ 	.short	(.L_1699 - .L_1698)
.L_1698:
        /*004c*/ 	.word	0x00000000
        /*0050*/ 	.short	0x0007
        /*0052*/ 	.short	0x0038
        /*0054*/ 	.byte	0x00, 0xf5, 0x21, 0x00


	//----- nvinfo : EIATTR_KPARAM_INFO
	.align		4
.L_1699:
        /*0058*/ 	.byte	0x04, 0x17
        /*005a*/ 	.short	(.L_1701 - .L_1700)
.L_1700:
        /*005c*/ 	.word	0x00000000
        /*0060*/ 	.short	0x0006
        /*0062*/ 	.short	0x0030
        /*0064*/ 	.byte	0x00, 0xf5, 0x21, 0x00


	//----- nvinfo : EIATTR_KPARAM_INFO
	.align		4
.L_1701:
        /*0068*/ 	.byte	0x04, 0x17
        /*006a*/ 	.short	(.L_1703 - .L_1702)
.L_1702:
        /*006c*/ 	.word	0x00000000
        /*0070*/ 	.short	0x0005
        /*0072*/ 	.short	0x0028
        /*0074*/ 	.byte	0x00, 0xf5, 0x21, 0x00


	//----- nvinfo : EIATTR_KPARAM_INFO
	.align		4
.L_1703:
        /*0078*/ 	.byte	0x04, 0x17
        /*007a*/ 	.short	(.L_1705 - .L_1704)
.L_1704:
        /*007c*/ 	.word	0x00000000
        /*0080*/ 	.short	0x0004
        /*0082*/ 	.short	0x0020
        /*0084*/ 	.byte	0x00, 0xf5, 0x21, 0x00


	//----- nvinfo : EIATTR_KPARAM_INFO
	.align		4
.L_1705:
        /*0088*/ 	.byte	0x04, 0x17
        /*008a*/ 	.short	(.L_1707 - .L_1706)
.L_1706:
        /*008c*/ 	.word	0x00000000
        /*0090*/ 	.short	0x0003
        /*0092*/ 	.short	0x0018
        /*0094*/ 	.byte	0x00, 0xf5, 0x21, 0x00


	//----- nvinfo : EIATTR_KPARAM_INFO
	.align		4
.L_1707:
        /*0098*/ 	.byte	0x04, 0x17
        /*009a*/ 	.short	(.L_1709 - .L_1708)
.L_1708:
        /*009c*/ 	.word	0x00000000
        /*00a0*/ 	.short	0x0002
        /*00a2*/ 	.short	0x0010
        /*00a4*/ 	.byte	0x00, 0xf5, 0x21, 0x00


	//----- nvinfo : EIATTR_KPARAM_INFO
	.align		4
.L_1709:
        /*00a8*/ 	.byte	0x04, 0x17
        /*00aa*/ 	.short	(.L_1711 - .L_1710)
.L_1710:
        /*00ac*/ 	.word	0x00000000
        /*00b0*/ 	.short	0x0001
        /*00b2*/ 	.short	0x0008
        /*00b4*/ 	.byte	0x00, 0xf5, 0x21, 0x00


	//----- nvinfo : EIATTR_KPARAM_INFO
	.align		4
.L_1711:
        /*00b8*/ 	.byte	0x04, 0x17
        /*00ba*/ 	.short	(.L_1713 - .L_1712)
.L_1712:
        /*00bc*/ 	.word	0x00000000
        /*00c0*/ 	.short	0x0000
        /*00c2*/ 	.short	0x0000
        /*00c4*/ 	.byte	0x00, 0xf5, 0x21, 0x00


	//----- nvinfo : EIATTR_SPARSE_MMA_MASK
	.align		4
.L_1713:
        /*00c8*/ 	.byte	0x03, 0x50
        /*00ca*/ 	.short	0x0000


	//----- nvinfo : EIATTR_MAXREG_COUNT
	.align		4
        /*00cc*/ 	.byte	0x03, 0x1b
        /*00ce*/ 	.short	0x00a8


	//----- nvinfo : EIATTR_NUM_BARRIERS
	.align		4
        /*00d0*/ 	.byte	0x02, 0x4c
        /*00d2*/ 	.byte	0x01
	.zero		1


	//----- nvinfo : EIATTR_MERCURY_ISA_VERSION
	.align		4
        /*00d4*/ 	.byte	0x03, 0x5f
        /*00d6*/ 	.short	0x0101


	//----- nvinfo : EIATTR_COOP_GROUP_MASK_REGIDS
	.align		4
        /*00d8*/ 	.byte	0x04, 0x29
        /*00da*/ 	.short	(.L_1715 - .L_1714)


	//   ....[0]....
.L_1714:
        /*00dc*/ 	.word	0xffffffff


	//   ....[1]....
        /*00e0*/ 	.word	0xffffffff


	//   ....[2]....
        /*00e4*/ 	.word	0xffffffff


	//   ....[3]....
        /*00e8*/ 	.word	0xffffffff


	//   ....[4]....
        /*00ec*/ 	.word	0xffffffff


	//   ....[5]....
        /*00f0*/ 	.word	0xffffffff


	//   ....[6]....
        /*00f4*/ 	.word	0xffffffff


	//   ....[7]....
        /*00f8*/ 	.word	0xffffffff


	//   ....[8]....
        /*00fc*/ 	.word	0xffffffff


	//   ....[9]....
        /*0100*/ 	.word	0xffffffff


	//   ....[10]....
        /*0104*/ 	.word	0xffffffff


	//   ....[11]....
        /*0108*/ 	.word	0xffffffff


	//   ....[12]....
        /*010c*/ 	.word	0x05000017


	//   ....[13]....
        /*0110*/ 	.word	0x05000014


	//   ....[14]....
        /*0114*/ 	.word	0x05000016


	//   ....[15]....
        /*0118*/ 	.word	0x05000019


	//   ....[16]....
        /*011c*/ 	.word	0x0500001b


	//   ....[17]....
        /*0120*/ 	.word	0x05000018


	//   ....[18]....
        /*0124*/ 	.word	0x0500001a


	//   ....[19]....
        /*0128*/ 	.word	0x05000007


	//   ....[20]....
        /*012c*/ 	.word	0x05000016


	//   ....[21]....
        /*0130*/ 	.word	0x05000016


	//   ....[22]....
        /*0134*/ 	.word	0x05000016


	//   ....[23]....
        /*0138*/ 	.word	0x05000016


	//   ....[24]....
        /*013c*/ 	.word	0x05000016


	//   ....[25]....
        /*0140*/ 	.word	0x05000016


	//   ....[26]....
        /*0144*/ 	.word	0x05000016


	//   ....[27]....
        /*0148*/ 	.word	0x05000016


	//----- nvinfo : EIATTR_COOP_GROUP_INSTR_OFFSETS
	.align		4
.L_1715:
        /*014c*/ 	.byte	0x04, 0x28
        /*014e*/ 	.short	(.L_1717 - .L_1716)


	//   ....[0]....
.L_1716:
        /*0150*/ 	.word	0x00003120


	//   ....[1]....
        /*0154*/ 	.word	0x00003140


	//   ....[2]....
        /*0158*/ 	.word	0x00003190


	//   ....[3]....
        /*015c*/ 	.word	0x000031b0


	//   ....[4]....
        /*0160*/ 	.word	0x00003710


	//   ....[5]....
        /*0164*/ 	.word	0x00003750


	//   ....[6]....
        /*0168*/ 	.word	0x00003780


	//   ....[7]....
        /*016c*/ 	.word	0x00003790


	//   ....[8]....
        /*0170*/ 	.word	0x000037c0


	//   ....[9]....
        /*0174*/ 	.word	0x000037d0


	//   ....[10]....
        /*0178*/ 	.word	0x00003800


	//   ....[11]....
        /*017c*/ 	.word	0x00003810


	//   ....[12]....
        /*0180*/ 	.word	0x00004ae0


	//   ....[13]....
        /*0184*/ 	.word	0x00004b10


	//   ....[14]....
        /*0188*/ 	.word	0x00004b60


	//   ....[15]....
        /*018c*/ 	.word	0x00004b80


	//   ....[16]....
        /*0190*/ 	.word	0x00004bb0


	//   ....[17]....
        /*0194*/ 	.word	0x00004bc0


	//   ....[18]....
        /*0198*/ 	.word	0x00004bf0


	//   ....[19]....
        /*019c*/ 	.word	0x00004c00


	//   ....[20]....
        /*01a0*/ 	.word	0x00004dd0


	//   ....[21]....
        /*01a4*/ 	.word	0x00004e60


	//   ....[22]....
        /*01a8*/ 	.word	0x00004ed0


	//   ....[23]....
        /*01ac*/ 	.word	0x00004f30


	//   ....[24]....
        /*01b0*/ 	.word	0x00004fa0


	//   ....[25]....
        /*01b4*/ 	.word	0x00005000


	//   ....[26]....
        /*01b8*/ 	.word	0x00005070


	//   ....[27]....
        /*01bc*/ 	.word	0x000050d0


	//----- nvinfo : EIATTR_VRC_CTA_INIT_COUNT
	.align		4
.L_1717:
        /*01c0*/ 	.byte	0x02, 0x4a
	.zero		1
	.zero		1


	//----- nvinfo : EIATTR_EXIT_INSTR_OFFSETS
	.align		4
        /*01c4*/ 	.byte	0x04, 0x1c
        /*01c6*/ 	.short	(.L_1719 - .L_1718)


	//   ....[0]....
.L_1718:
        /*01c8*/ 	.word	0x00004070


	//   ....[1]....
        /*01cc*/ 	.word	0x00004d60


	//----- nvinfo : EIATTR_MAX_THREADS
	.align		4
.L_1719:
        /*01d0*/ 	.byte	0x04, 0x05
        /*01d2*/ 	.short	(.L_1721 - .L_1720)
.L_1720:
        /*01d4*/ 	.word	0x00000140
        /*01d8*/ 	.word	0x00000001
        /*01dc*/ 	.word	0x00000001


	//----- nvinfo : EIATTR_CRS_STACK_SIZE
	.align		4
.L_1721:
        /*01e0*/ 	.byte	0x04, 0x1e
        /*01e2*/ 	.short	(.L_1723 - .L_1722)
.L_1722:
        /*01e4*/ 	.word	0x00000000


	//----- nvinfo : EIATTR_CBANK_PARAM_SIZE
	.align		4
.L_1723:
        /*01e8*/ 	.byte	0x03, 0x19
        /*01ea*/ 	.short	0x0060


	//----- nvinfo : EIATTR_PARAM_CBANK
	.align		4
        /*01ec*/ 	.byte	0x04, 0x0a
        /*01ee*/ 	.short	(.L_1725 - .L_1724)
	.align		4
.L_1724:
        /*01f0*/ 	.word	index@(.nv.constant0._ZN13group_norm_v218gn_bwd_cuda_kernelI6__halfLi320ELi1ELi16ELi20ELi4096ELb1ELb1ELi32ELi320ELi320ELi4ELb1ELi1ELb0ELb0ELNS_15WgradSyncMethodE3ENS_16CompileConditionILi1000EEEEEvPT_S6_S6_PKS5_S8_S8_S8_PKfflPfPj)
        /*01f4*/ 	.short	0x0380
        /*01f6*/ 	.short	0x0060


	//----- nvinfo : EIATTR_SW_WAR
	.align		4
.L_1725:
        /*01f8*/ 	.byte	0x04, 0x36
        /*01fa*/ 	.short	(.L_1727 - .L_1726)
.L_1726:
        /*01fc*/ 	.word	0x00000008
.L_1727:


//--------------------- .nv.info._ZN13group_norm_v218gn_bwd_cuda_kernelI6__halfLi320ELi1ELi16ELi20ELi4096ELb1ELb1ELi64ELi320ELi320ELi4ELb1ELi2ELb0ELb0ELNS_15WgradSyncMethodE3ENS_16CompileConditionILi1000EEEEEvPT_S6_S6_PKS5_S8_S8_S8_PKfflPfPj --------------------------
	.section	.nv.info._ZN13group_norm_v218gn_bwd_cuda_kernelI6__halfLi320ELi1ELi16ELi20ELi4096ELb1ELb1ELi64ELi320ELi320ELi4ELb1ELi2ELb0ELb0ELNS_15WgradSyncMethodE3ENS_16CompileConditionILi1000EEEEEvPT_S6_S6_PKS5_S8_S8_S8_PKfflPfPj,"",@"SHT_CUDA_INFO"
	.sectionflags	@""
	.align	4


	//----- nvinfo : EIATTR_CUDA_API_VERSION
	.align		4
        /*0000*/ 	.byte	0x04, 0x37
        /*0002*/ 	.short	(.L_1729 - .L_1728)
.L_1728:
        /*0004*/ 	.word	0x00000082


	//----- nvinfo : EIATTR_KPARAM_INFO
	.align		4
.L_1729:
        /*0008*/ 	.byte	0x04, 0x17
        /*000a*/ 	.short	(.L_1731 - .L_1730)
.L_1730:
        /*000c*/ 	.word	0x00000000
        /*0010*/ 	.short	0x000b
        /*0012*/ 	.short	0x0058
        /*0014*/ 	.byte	0x00, 0xf5, 0x21, 0x00


	//----- nvinfo : EIATTR_KPARAM_INFO
	.align		4
.L_1731:
        /*0018*/ 	.byte	0x04, 0x17
        /*001a*/ 	.short	(.L_1733 - .L_1732)
.L_1732:
        /*001c*/ 	.word	0x00000000
        /*0020*/ 	.short	0x000a
        /*0022*/ 	.short	0x0050
        /*0024*/ 	.byte	0x00, 0xf5, 0x21, 0x00


	//----- nvinfo : EIATTR_KPARAM_INFO
	.align		4
.L_1733:
        /*0028*/ 	.byte	0x04, 0x17
        /*002a*/ 	.short	(.L_1735 - .L_1734)
.L_1734:
        /*002c*/ 	.word	0x00000000
        /*0030*/ 	.short	0x0009
        /*0032*/ 	.short	0x0048
        /*0034*/ 	.byte	0x00, 0xf0, 0x21, 0x00


	//----- nvinfo : EIATTR_KPARAM_INFO
	.align		4
.L_1735:
        /*0038*/ 	.byte	0x04, 0x17
        /*003a*/ 	.short	(.L_1737 - .L_1736)
.L_1736:
        /*003c*/ 	.word	0x00000000
        /*0040*/ 	.short	0x0008
        /*0042*/ 	.short	0x0040
        /*0044*/ 	.byte	0x00, 0xf0, 0x11, 0x00


	//----- nvinfo : EIATTR_KPARAM_INFO
	.align		4
.L_1737:
        /*0048*/ 	.byte	0x04, 0x17
        /*004a*/ 	.short	(.L_1739 - .L_1738)
.L_1738:
        /*004c*/ 	.word	0x00000000
        /*0050*/ 	.short	0x0007
        /*0052*/ 	.short	0x0038
        /*0054*/ 	.byte	0x00, 0xf5, 0x21, 0x00


	//----- nvinfo : EIATTR_KPARAM_INFO
	.align		4
.L_1739:
        /*0058*/ 	.byte	0x04, 0x17
        /*005a*/ 	.short	(.L_1741 - .L_1740)
.L_1740:
        /*005c*/ 	.word	0x00000000
        /*0060*/ 	.short	0x0006
        /*0062*/ 	.short	0x0030
        /*0064*/ 	.byte	0x00, 0xf5, 0x21, 0x00


	//----- nvinfo : EIATTR_KPARAM_INFO
	.align		4
.L_1741:
        /*0068*/ 	.byte	0x04, 0x17
        /*006a*/ 	.short	(.L_1743 - .L_1742)
.L_1742:
        /*006c*/ 	.word	0x00000000
        /*0070*/ 	.short	0x0005
        /*0072*/ 	.short	0x0028
        /*0074*/ 	.byte	0x00, 0xf5, 0x21, 0x00


	//----- nvinfo : EIATTR_KPARAM_INFO
	.align		4
.L_1743:
        /*0078*/ 	.byte	0x04, 0x17
        /*007a*/ 	.short	(.L_1745 - .L_1744)
.L_1744:
        /*007c*/ 	.word	0x00000000
        /*0080*/ 	.short	0x0004
        /*0082*/ 	.short	0x0020
        /*0084*/ 	.byte	0x00, 0xf5, 0x21, 0x00


	//----- nvinfo : EIATTR_KPARAM_INFO
	.align		4
.L_1745:
        /*0088*/ 	.byte	0x04, 0x17
        /*008a*/ 	.short	(.L_1747 - .L_1746)
.L_1746:
        /*008c*/ 	.word	0x00000000
        /*0090*/ 	.short	0x0003
        /*0092*/ 	.short	0x0018
        /*0094*/ 	.byte	0x00, 0xf5, 0x21, 0x00


	//----- nvinfo : EIATTR_KPARAM_INFO
	.align		4
.L_1747:
        /*0098*/ 	.byte	0x04, 0x17
        /*009a*/ 	.short	(.L_1749 - .L_1748)
.L_1748:
        /*009c*/ 	.word	0x00000000
        /*00a0*/ 	.short	0x0002
        /*00a2*/ 	.short	0x0010
        /*00a4*/ 	.byte	0x00, 0xf5, 0x21, 0x00


	//----- nvinfo : EIATTR_KPARAM_INFO
	.align		4
.L_1749:
        /*00a8*/ 	.byte	0x04, 0x17
        /*00aa*/ 	.short	(.L_1751 - .L_1750)
.L_1750:
        /*00ac*/ 	.word	0x00000000
        /*00b0*/ 	.short	0x0001
        /*00b2*/ 	.short	0x0008
        /*00b4*/ 	.byte	0x00, 0xf5, 0x21, 0x00


	//----- nvinfo : EIATTR_KPARAM_INFO
	.align		4
.L_1751:
        /*00b8*/ 	.byte	0x04, 0x17
        /*00ba*/ 	.short	(.L_1753 - .L_1752)
.L_1752:
        /*00bc*/ 	.word	0x00000000
        /*00c0*/ 	.short	0x0000
        /*00c2*/ 	.short	0x0000
        /*00c4*/ 	.byte	0x00, 0xf5, 0x21, 0x00


	//----- nvinfo : EIATTR_SPARSE_MMA_MASK
	.align		4
.L_1753:
        /*00c8*/ 	.byte	0x03, 0x50
        /*00ca*/ 	.short	0x0000


	//----- nvinfo : EIATTR_MAXREG_COUNT
	.align		4
        /*00cc*/ 	.byte	0x03, 0x1b
        /*00ce*/ 	.short	0x00a8


	//----- nvinfo : EIATTR_NUM_BARRIERS
	.align		4
        /*00d0*/ 	.byte	0x02, 0x4c
        /*00d2*/ 	.byte	0x01
	.zero		1


	//----- nvinfo : EIATTR_MERCURY_ISA_VERSION
	.align		4
        /*00d4*/ 	.byte	0x03, 0x5f
        /*00d6*/ 	.short	0x0101


	//----- nvinfo : EIATTR_INT_WARP_WIDE_INSTR_OFFSETS
	.align		4
        /*00d8*/ 	.byte	0x04, 0x31
        /*00da*/ 	.short	(.L_1755 - .L_1754)


	//   ....[0]....
.L_1754:
        /*00dc*/ 	.word	0x00005750


	//----- nvinfo : EIATTR_COOP_GROUP_MASK_REGIDS
	.align		4
.L_1755:
        /*00e0*/ 	.byte	0x04, 0x29
        /*00e2*/ 	.short	(.L_1757 - .L_1756)


	//   ....[0]....
.L_1756:
        /*00e4*/ 	.word	0xffffffff


	//   ....[1]....
        /*00e8*/ 	.word	0xffffffff


	//   ....[2]....
        /*00ec*/ 	.word	0xffffffff


	//   ....[3]....
        /*00f0*/ 	.word	0xffffffff


	//   ....[4]....
        /*00f4*/ 	.word	0xffffffff


	//   ....[5]....
        /*00f8*/ 	.word	0xffffffff


	//   ....[6]....
        /*00fc*/ 	.word	0xffffffff


	//   ....[7]....
        /*0100*/ 	.word	0xffffffff


	//   ....[8]....
        /*0104*/ 	.word	0xffffffff


	//   ....[9]....
        /*0108*/ 	.word	0xffffffff


	//   ....[10]....
        /*010c*/ 	.word	0xffffffff


	//   ....[11]....
        /*0110*/ 	.word	0xffffffff


	//   ....[12]....
        /*0114*/ 	.word	0x05000017


	//   ....[13]....
        /*0118*/ 	.word	0x05000016


	//   ....[14]....
        /*011c*/ 	.word	0x05000018


	//   ....[15]....
        /*0120*/ 	.word	0x05000019


	//   ....[16]....
        /*0124*/ 	.word	0x0500001b


	//   ....[17]....
        /*0128*/ 	.word	0x0500001a


	//   ....[18]....
        /*012c*/ 	.word	0x0500001c


	//   ....[19]....
        /*0130*/ 	.word	0x05000009


	//   ....[20]....
        /*0134*/ 	.word	0x05000018


	//   ....[21]....
        /*0138*/ 	.word	0x05000018


	//   ....[22]....
        /*013c*/ 	.word	0x05000018


	//   ....[23]....
        /*0140*/ 	.word	0x05000018


	//   ....[24]....
        /*0144*/ 	.word	0x05000018


	//   ....[25]....
        /*0148*/ 	.word	0x05000018


	//   ....[26]....
        /*014c*/ 	.word	0x05000018


	//   ....[27]....
        /*0150*/ 	.word	0x05000018


	//----- nvinfo : EIATTR_COOP_GROUP_INSTR_OFFSETS
	.align		4
.L_1757:
        /*0154*/ 	.byte	0x04, 0x28
        /*0156*/ 	.short	(.L_1759 - .L_1758)


	//   ....[0]....
.L_1758:
        /*0158*/ 	.word	0x00005720


	//   ....[1]....
        /*015c*/ 	.word	0x00005740


	//   ....[2]....
        /*0160*/ 	.word	0x00005790


	//   ....[3]....
        /*0164*/ 	.word	0x000057a0


	//   ....[4]....
        /*0168*/ 	.word	0x00005d70


	//   ....[5]....
        /*016c*/ 	.word	0x00005db0


	//   ....[6]....
        /*0170*/ 	.word	0x00005e00


	//   ....[7]....
        /*0174*/ 	.word	0x00005e10


	//   ....[8]....
        /*0178*/ 	.word	0x00005e40


	//   ....[9]....
        /*017c*/ 	.word	0x00005e50


	//   ....[10]....
        /*0180*/ 	.word	0x00005e90


	//   ....[11]....
        /*0184*/ 	.word	0x00005ed0


	//   ....[12]....
        /*0188*/ 	.word	0x00007a90


	//   ....[13]....
        /*018c*/ 	.word	0x00007ac0


	//   ....[14]....
        /*0190*/ 	.word	0x00007b10


	//   ....[15]....
        /*0194*/ 	.word	0x00007b30


	//   ....[16]....
        /*0198*/ 	.word	0x00007b60


	//   ....[17]....
        /*019c*/ 	.word	0x00007b70


	//   ....[18]....
        /*01a0*/ 	.word	0x00007ba0


	//   ....[19]....
        /*01a4*/ 	.word	0x00007bb0


	//   ....[20]....
        /*01a8*/ 	.word	0x00007d80


	//   ....[21]....
        /*01ac*/ 	.word	0x00007e10


	//   ....[22]....
        /*01b0*/ 	.word	0x00007e80


	//   ....[23]....
        /*01b4*/ 	.word	0x00007ee0


	//   ....[24]....
        /*01b8*/ 	.word	0x00007f50


	//   ....[25]....
        /*01bc*/ 	.word	0x00007fb0


	//   ....[26]....
        /*01c0*/ 	.word	0x00008020


	//   ....[27]....
        /*01c4*/ 	.word	0x00008080


	//----- nvinfo : EIATTR_VRC_CTA_INIT_COUNT
	.align		4
.L_1759:
        /*01c8*/ 	.byte	0x02, 0x4a
	.zero		1
	.zero		1


	//----- nvinfo : EIATTR_EXIT_INSTR_OFFSETS
	.align		4
        /*01cc*/ 	.byte	0x04, 0x1c
        /*01ce*/ 	.short	(.L_1761 - .L_1760)


	//   ....[0]....
.L_1760:
        /*01d0*/ 	.word	0x00006ee0


	//   ....[1]....
        /*01d4*/ 	.word	0x00007d10


	//----- nvinfo : EIATTR_MAX_THREADS
	.align		4
.L_1761:
        /*01d8*/ 	.byte	0x04, 0x05
        /*01da*/ 	.short	(.L_1763 - .L_1762)
.L_1762:
        /*01dc*/ 	.word	0x00000140
        /*01e0*/ 	.word	0x00000001
        /*01e4*/ 	.word	0x00000001


	//----- nvinfo : EIATTR_CRS_STACK_SIZE
	.align		4
.L_1763:
        /*01e8*/ 	.byte	0x04, 0x1e
        /*01ea*/ 	.short	(.L_1765 - .L_1764)
.L_1764:
        /*01ec*/ 	.word	0x00000000


	//----- nvinfo : EIATTR_CBANK_PARAM_SIZE
	.align		4
.L_1765:
        /*01f0*/ 	.byte	0x03, 0x19
        /*01f2*/ 	.short	0x0060


	//----- nvinfo : EIATTR_PARAM_CBANK
	.align		4
        /*01f4*/ 	.byte	0x04, 0x0a
        /*01f6*/ 	.short	(.L_1767 - .L_1766)
	.align		4
.L_1766:
        /*01f8*/ 	.word	index@(.nv.constant0._ZN13group_norm_v218gn_bwd_cuda_kernelI6__halfLi320ELi1ELi16ELi20ELi4096ELb1ELb1ELi64ELi320ELi320ELi4ELb1ELi2ELb0ELb0ELNS_15WgradSyncMethodE3ENS_16CompileConditionILi1000EEEEEvPT_S6_S6_PKS5_S8_S8_S8_PKfflPfPj)
        /*01fc*/ 	.short	0x0380
        /*01fe*/ 	.short	0x0060


	//----- nvinfo : EIATTR_SW_WAR
	.align		4
.L_1767:
        /*0200*/ 	.byte	0x04, 0x36
        /*0202*/ 	.short	(.L_1769 - .L_1768)
.L_1768:
        /*0204*/ 	.word	0x00000008
.L_1769:


//--------------------- .nv.info._ZN13group_norm_v218gn_bwd_cuda_kernelI6__halfLi320ELi2ELi16ELi20ELi4096ELb1ELb1ELi32ELi320ELi320ELi4ELb1ELi2ELb0ELb0ELNS_15WgradSyncMethodE3ENS_16CompileConditionILi1000EEEEEvPT_S6_S6_PKS5_S8_S8_S8_PKfflPfPj --------------------------
	.section	.nv.info._ZN13group_norm_v218gn_bwd_cuda_kernelI6__halfLi320ELi2ELi16ELi20ELi4096ELb1ELb1ELi32ELi320ELi320ELi4ELb1ELi2ELb0ELb0ELNS_15WgradSyncMethodE3ENS_16CompileConditionILi1000EEEEEvPT_S6_S6_PKS5_S8_S8_S8_PKfflPfPj,"",@"SHT_CUDA_INFO"
	.sectionflags	@""
	.align	4


	//----- nvinfo : EIATTR_CUDA_API_VERSION
	.align		4
        /*0000*/ 	.byte	0x04, 0x37
        /*0002*/ 	.short	(.L_1771 - .L_1770)
.L_1770:
        /*0004*/ 	.word	0x00000082


	//----- nvinfo : EIATTR_KPARAM_INFO
	.align		4
.L_1771:
        /*0008*/ 	.byte	0x04, 0x17
        /*000a*/ 	.short	(.L_1773 - .L_1772)
.L_1772:
        /*000c*/ 	.word	0x00000000
        /*0010*/ 	.short	0x000b
        /*0012*/ 	.short	0x0058
        /*0014*/ 	.byte	0x00, 0xf5, 0x21, 0x00


	//----- nvinfo : EIATTR_KPARAM_INFO
	.align		4
.L_1773:
        /*0018*/ 	.byte	0x04, 0x17
        /*001a*/ 	.short	(.L_1775 - .L_1774)
.L_1774:
        /*001c*/ 	.word	0x00000000
        /*0020*/ 	.short	0x000a
        /*0022*/ 	.short	0x0050
        /*0024*/ 	.byte	0x00, 0xf5, 0x21, 0x00


	//----- nvinfo : EIATTR_KPARAM_INFO
	.align		4
.L_1775:
        /*0028*/ 	.byte	0x04, 0x17
        /*002a*/ 	.short	(.L_1777 - .L_1776)
.L_1776:
        /*002c*/ 	.word	0x00000000
        /*0030*/ 	.short	0x0009
        /*0032*/ 	.short	0x0048
        /*0034*/ 	.byte	0x00, 0xf0, 0x21, 0x00


	//----- nvinfo : EIATTR_KPARAM_INFO
	.align		4
.L_1777:
        /*0038*/ 	.byte	0x04, 0x17
        /*003a*/ 	.short	(.L_1779 - .L_1778)
.L_1778:
        /*003c*/ 	.word	0x00000000
        /*0040*/ 	.short	0x0008
        /*0042*/ 	.short	0x0040
        /*0044*/ 	.byte	0x00, 0xf0, 0x11, 0x00


	//----- nvinfo : EIATTR_KPARAM_INFO
	.align		4
.L_1779:
        /*0048*/ 	.byte	0x04, 0x17
        /*004a*/ 	.short	(.L_1781 - .L_1780)
.L_1780:
        /*004c*/ 	.word	0x00000000
        /*0050*/ 	.short	0x0007
        /*0052*/ 	.short	0x0038
        /*0054*/ 	.byte	0x00, 0xf5, 0x21, 0x00


	//----- nvinfo : EIATTR_KPARAM_INFO
	.align		4
.L_1781:
        /*0058*/ 	.byte	0x04, 0x17
        /*005a*/ 	.short	(.L_1783 - .L_1782)
.L_1782:
        /*005c*/ 	.word	0x00000000
        /*0060*/ 	.short	0x0006
        /*0062*/ 	.short	0x0030
        /*0064*/ 	.byte	0x00, 0xf5, 0x21, 0x00


	//----- nvinfo : EIATTR_KPARAM_INFO
	.align		4
.L_1783:
        /*0068*/ 	.byte	0x04, 0x17
        /*006a*/ 	.short	(.L_1785 - .L_1784)
.L_1784:
        /*006c*/ 	.word	0x00000000
        /*0070*/ 	.short	0x0005
        /*0072*/ 	.short	0x0028
        /*0074*/ 	.byte	0x00, 0xf5, 0x21, 0x00


	//----- nvinfo : EIATTR_KPARAM_INFO
	.align		4
.L_1785:
        /*0078*/ 	.byte	0x04, 0x17
        /*007a*/ 	.short	(.L_1787 - .L_1786)
.L_1786:
        /*007c*/ 	.word	0x00000000
        /*0080*/ 	.short	0x0004
        /*0082*/ 	.short	0x0020
        /*0084*/ 	.byte	0x00, 0xf5, 0x21, 0x00


	//----- nvinfo : EIATTR_KPARAM_INFO
	.align		4
.L_1787:
        /*0088*/ 	.byte	0x04, 0x17
        /*008a*/ 	.short	(.L_1789 - .L_1788)
.L_1788:
        /*008c*/ 	.word	0x00000000
        /*0090*/ 	.short	0x0003
        /*0092*/ 	.short	0x0018
        /*0094*/ 	.byte	0x00, 0xf5, 0x21, 0x00


	//----- nvinfo : EIATTR_KPARAM_INFO
	.align		4
.L_1789:
        /*0098*/ 	.byte	0x04, 0x17
        /*009a*/ 	.short	(.L_1791 - .L_1790)
.L_1790:
        /*009c*/ 	.word	0x00000000
        /*00a0*/ 	.short	0x0002
        /*00a2*/ 	.short	0x0010
        /*00a4*/ 	.byte	0x00, 0xf5, 0x21, 0x00


	//----- nvinfo : EIATTR_KPARAM_INFO
	.align		4
.L_1791:
        /*00a8*/ 	.byte	0x04, 0x17
        /*00aa*/ 	.short	(.L_1793 - .L_1792)
.L_1792:
        /*00ac*/ 	.word	0x00000000
        /*00b0*/ 	.short	0x0001
        /*00b2*/ 	.short	0x0008
        /*00b4*/ 	.byte	0x00, 0xf5, 0x21, 0x00


	//----- nvinfo : EIATTR_KPARAM_INFO
	.align		4
.L_1793:
        /*00b8*/ 	.byte	0x04, 0x17
        /*00ba*/ 	.short	(.L_1795 - .L_1794)
.L_1794:
        /*00bc*/ 	.word	0x00000000
        /*00c0*/ 	.short	0x0000
        /*00c2*/ 	.short	0x0000
        /*00c4*/ 	.byte	0x00, 0xf5, 0x21, 0x00


	//----- nvinfo : EIATTR_SPARSE_MMA_MASK
	.align		4
.L_1795:
        /*00c8*/ 	.byte	0x03, 0x50
        /*00ca*/ 	.short	0x0000


	//----- nvinfo : EIATTR_MAXREG_COUNT
	.align		4
        /*00cc*/ 	.byte	0x03, 0x1b
        /*00ce*/ 	.short	0x0060


	//----- nvinfo : EIATTR_NUM_BARRIERS
	.align		4
        /*00d0*/ 	.byte	0x02, 0x4c
        /*00d2*/ 	.byte	0x01
	.zero		1


	//----- nvinfo : EIATTR_ANNOTATIONS
	.align		4
        /*00d4*/ 	.byte	0x04, 0x55
        /*00d6*/ 	.short	(.L_1797 - .L_1796)


	//   ....[0]....
.L_1796:
        /* <DEDUP_REMOVED lines=12> */


	//----- nvinfo : EIATTR_MERCURY_ISA_VERSION
	.align		4
.L_1797:
        /*0188*/ 	.byte	0x03, 0x5f
        /*018a*/ 	.short	0x0101


	//----- nvinfo : EIATTR_COOP_GROUP_MASK_REGIDS
	.align		4
        /*018c*/ 	.byte	0x04, 0x29
        /*018e*/ 	.short	(.L_1799 - .L_1798)


	//   ....[0]....
.L_1798:
        /*0190*/ 	.word	0xffffffff


	//   ....[1]....
        /*0194*/ 	.word	0xffffffff


	//   ....[2]....
        /*0198*/ 	.word	0xffffffff


	//   ....[3]....
        /*019c*/ 	.word	0xffffffff


	//   ....[4]....
        /*01a0*/ 	.word	0xffffffff


	//   ....[5]....
        /*01a4*/ 	.word	0xffffffff


	//   ....[6]....
        /*01a8*/ 	.word	0xffffffff


	//   ....[7]....
        /*01ac*/ 	.word	0xffffffff


	//   ....[8]....
        /*01b0*/ 	.word	0xffffffff


	//   ....[9]....
        /*01b4*/ 	.word	0xffffffff


	//   ....[10]....
        /*01b8*/ 	.word	0xffffffff


	//   ....[11]....
        /*01bc*/ 	.word	0xffffffff


	//   ....[12]....
        /*01c0*/ 	.word	0x05000019


	//   ....[13]....
        /*01c4*/ 	.word	0x0500001b


	//   ....[14]....
        /*01c8*/ 	.word	0x05000018


	//   ....[15]....
        /*01cc*/ 	.word	0x0500001a


	//   ....[16]....
        /*01d0*/ 	.word	0x0500001d


	//   ....[17]....
        /*01d4*/ 	.word	0x0500001f


	//   ....[18]....
        /*01d8*/ 	.word	0x0500001c


	//   ....[19]....
        /*01dc*/ 	.word	0x05000012


	//   ....[20]....
        /*01e0*/ 	.word	0x05000018


	//   ....[21]....
        /*01e4*/ 	.word	0x05000018


	//   ....[22]....
        /*01e8*/ 	.word	0x05000018


	//   ....[23]....
        /*01ec*/ 	.word	0x05000018


	//   ....[24]....
        /*01f0*/ 	.word	0x05000018


	//   ....[25]....
        /*01f4*/ 	.word	0x05000018


	//   ....[26]....
        /*01f8*/ 	.word	0x05000018


	//   ....[27]....
        /*01fc*/ 	.word	0x05000018


	//----- nvinfo : EIATTR_COOP_GROUP_INSTR_OFFSETS
	.align		4
.L_1799:
        /*0200*/ 	.byte	0x04, 0x28
        /*0202*/ 	.short	(.L_1801 - .L_1800)


	//   ....[0]....
.L_1800:
        /*0204*/ 	.word	0x00003320


	//   ....[1]....
        /*0208*/ 	.word	0x00003350


	//   ....[2]....
        /*020c*/ 	.word	0x00003380


	//   ....[3]....
        /*0210*/ 	.word	0x00003390


	//   ....[4]....
        /*0214*/ 	.word	0x00003bd0


	//   ....[5]....
        /*0218*/ 	.word	0x00003c40


	//   ....[6]....
        /*021c*/ 	.word	0x00003c70


	//   ....[7]....
        /*0220*/ 	.word	0x00003c90


	//   ....[8]....
        /*0224*/ 	.word	0x00003cb0


	//   ....[9]....
        /*0228*/ 	.word	0x00003cd0


	//   ....[10]....
        /*022c*/ 	.word	0x00003cf0


	//   ....[11]....
        /*0230*/ 	.word	0x00003d10


	//   ....[12]....
        /*0234*/ 	.word	0x000050a0


	//   ....[13]....
        /*0238*/ 	.word	0x000050d0


	//   ....[14]....
        /*023c*/ 	.word	0x00005120


	//   ....[15]....
        /*0240*/ 	.word	0x00005140


	//   ....[16]....
        /*0244*/ 	.word	0x00005170


	//   ....[17]....
        /*0248*/ 	.word	0x00005180


	//   ....[18]....
        /*024c*/ 	.word	0x000051b0


	//   ....[19]....
        /*0250*/ 	.word	0x000051c0


	//   ....[20]....
        /*0254*/ 	.word	0x00005380


	//   ....[21]....
        /*0258*/ 	.word	0x00005410


	//   ....[22]....
        /*025c*/ 	.word	0x00005480


	//   ....[23]....
        /*0260*/ 	.word	0x000054e0


	//   ....[24]....
        /*0264*/ 	.word	0x00005550


	//   ....[25]....
        /*0268*/ 	.word	0x000055b0


	//   ....[26]....
        /*026c*/ 	.word	0x00005620


	//   ....[27]....
        /*0270*/ 	.word	0x00005680


	//----- nvinfo : EIATTR_VRC_CTA_INIT_COUNT
	.align		4
.L_1801:
        /*0274*/ 	.byte	0x02, 0x4a
	.zero		1
	.zero		1


	//----- nvinfo : EIATTR_EXIT_INSTR_OFFSETS
	.align		4
        /*0278*/ 	.byte	0x04, 0x1c
        /*027a*/ 	.short	(.L_1803 - .L_1802)


	//   ....[0]....
.L_1802:
        /*027c*/ 	.word	0x00004600


	//   ....[1]....
        /*0280*/ 	.word	0x00005310


	//----- nvinfo : EIATTR_MAX_THREADS
	.align		4
.L_1803:
        /*0284*/ 	.byte	0x04, 0x05
        /*0286*/ 	.short	(.L_1805 - .L_1804)
.L_1804:
        /*0288*/ 	.word	0x00000140
        /*028c*/ 	.word	0x00000001
        /*0290*/ 	.word	0x00000001


	//----- nvinfo : EIATTR_CRS_STACK_SIZE
	.align		4
.L_1805:
        /*0294*/ 	.byte	0x04, 0x1e
        /*0296*/ 	.short	(.L_1807 - .L_1806)
.L_1806:
        /*0298*/ 	.word	0x00000000


	//----- nvinfo : EIATTR_CBANK_PARAM_SIZE
	.align		4
.L_1807:
        /*029c*/ 	.byte	0x03, 0x19
        /*029e*/ 	.short	0x0060


	//----- nvinfo : EIATTR_PARAM_CBANK
	.align		4
        /*02a0*/ 	.byte	0x04, 0x0a
        /*02a2*/ 	.short	(.L_1809 - .L_1808)
	.align		4
.L_1808:
        /*02a4*/ 	.word	index@(.nv.constant0._ZN13group_norm_v218gn_bwd_cuda_kernelI6__halfLi320ELi2ELi16ELi20ELi4096ELb1ELb1ELi32ELi320ELi320ELi4ELb1ELi2ELb0ELb0ELNS_15WgradSyncMethodE3ENS_16CompileConditionILi1000EEEEEvPT_S6_S6_PKS5_S8_S8_S8_PKfflPfPj)
        /*02a8*/ 	.short	0x0380
        /*02aa*/ 	.short	0x0060


	//----- nvinfo : EIATTR_SW_WAR
	.align		4
.L_1809:
        /*02ac*/ 	.byte	0x04, 0x36
        /*02ae*/ 	.short	(.L_1811 - .L_1810)
.L_1810:
        /*02b0*/ 	.word	0x00000008
.L_1811:


//--------------------- .nv.info._ZN13group_norm_v218gn_bwd_cuda_kernelI6__halfLi320ELi3ELi16ELi20ELi4096ELb1ELb1ELi32ELi320ELi320ELi4ELb1ELi2ELb0ELb0ELNS_15WgradSyncMethodE3ENS_16CompileConditionILi1000EEEEEvPT_S6_S6_PKS5_S8_S8_S8_PKfflPfPj --------------------------
	.section	.nv.info._ZN13group_norm_v218gn_bwd_cuda_kernelI6__halfLi320ELi3ELi16ELi20ELi4096ELb1ELb1ELi32ELi320ELi320ELi4ELb1ELi2ELb0ELb0ELNS_15WgradSyncMethodE3ENS_16CompileConditionILi1000EEEEEvPT_S6_S6_PKS5_S8_S8_S8_PKfflPfPj,"",@"SHT_CUDA_INFO"
	.sectionflags	@""
	.align	4


	//----- nvinfo : EIATTR_CUDA_API_VERSION
	.align		4
        /*0000*/ 	.byte	0x04, 0x37
        /*0002*/ 	.short	(.L_1813 - .L_1812)
.L_1812:
        /*0004*/ 	.word	0x00000082


	//----- nvinfo : EIATTR_KPARAM_INFO
	.align		4
.L_1813:
        /*0008*/ 	.byte	0x04, 0x17
        /*000a*/ 	.short	(.L_1815 - .L_1814)
.L_1814:
        /*000c*/ 	.word	0x00000000
        /*0010*/ 	.short	0x000b
        /*0012*/ 	.short	0x0058
        /*0014*/ 	.byte	0x00, 0xf5, 0x21, 0x00


	//----- nvinfo : EIATTR_KPARAM_INFO
	.align		4
.L_1815:
        /*0018*/ 	.byte	0x04, 0x17
        /*001a*/ 	.short	(.L_1817 - .L_1816)
.L_1816:
        /*001c*/ 	.word	0x00000000
        /*0020*/ 	.short	0x000a
        /*0022*/ 	.short	0x0050
        /*0024*/ 	.byte	0x00, 0xf5, 0x21, 0x00


	//----- nvinfo : EIATTR_KPARAM_INFO
	.align		4
.L_1817:
        /*0028*/ 	.byte	0x04, 0x17
        /*002a*/ 	.short	(.L_1819 - .L_1818)
.L_1818:
        /*002c*/ 	.word	0x00000000
        /*0030*/ 	.short	0x0009
        /*0032*/ 	.short	0x0048
        /*0034*/ 	.byte	0x00, 0xf0, 0x21, 0x00


	//----- nvinfo : EIATTR_KPARAM_INFO
	.align		4
.L_1819:
        /*0038*/ 	.byte	0x04, 0x17
        /*003a*/ 	.short	(.L_1821 - .L_1820)
.L_1820:
        /*003c*/ 	.word	0x00000000
        /*0040*/ 	.short	0x0008
        /*0042*/ 	.short	0x0040
        /*0044*/ 	.byte	0x00, 0xf0, 0x11, 0x00


	//----- nvinfo : EIATTR_KPARAM_INFO
	.align		4
.L_1821:
        /*0048*/ 	.byte	0x04, 0x17
        /*004a*/ 	.short	(.L_1823 - .L_1822)
.L_1822:
        /*004c*/ 	.word	0x00000000
        /*0050*/ 	.short	0x0007
        /*0052*/ 	.short	0x0038
        /*0054*/ 	.byte	0x00, 0xf5, 0x21, 0x00


	//----- nvinfo : EIATTR_KPARAM_INFO
	.align		4
.L_1823:
        /*0058*/ 	.byte	0x04, 0x17
        /*005a*/ 	.short	(.L_1825 - .L_1824)
.L_1824:
        /*005c*/ 	.word	0x00000000
        /*0060*/ 	.short	0x0006
        /*0062*/ 	.short	0x0030
        /*0064*/ 	.byte	0x00, 0xf5, 0x21, 0x00


	//----- nvinfo : EIATTR_KPARAM_INFO
	.align		4
.L_1825:
        /*0068*/ 	.byte	0x04, 0x17
        /*006a*/ 	.short	(.L_1827 - .L_1826)
.L_1826:
        /*006c*/ 	.word	0x00000000
        /*0070*/ 	.short	0x0005
        /*0072*/ 	.short	0x0028
        /*0074*/ 	.byte	0x00, 0xf5, 0x21, 0x00


	//----- nvinfo : EIATTR_KPARAM_INFO
	.align		4
.L_1827:
        /*0078*/ 	.byte	0x04, 0x17
        /*007a*/ 	.short	(.L_1829 - .L_1828)
.L_1828:
        /*007c*/ 	.word	0x00000000
        /*0080*/ 	.short	0x0004
        /*0082*/ 	.short	0x0020
        /*0084*/ 	.byte	0x00, 0xf5, 0x21, 0x00


	//----- nvinfo : EIATTR_KPARAM_INFO
	.align		4
.L_1829:
        /*0088*/ 	.byte	0x04, 0x17
        /*008a*/ 	.short	(.L_1831 - .L_1830)
.L_1830:
        /*008c*/ 	.word	0x00000000
        /*0090*/ 	.short	0x0003
        /*0092*/ 	.short	0x0018
        /*0094*/ 	.byte	0x00, 0xf5, 0x21, 0x00


	//----- nvinfo : EIATTR_KPARAM_INFO
	.align		4
.L_1831:
        /*0098*/ 	.byte	0x04, 0x17
        /*009a*/ 	.short	(.L_1833 - .L_1832)
.L_1832:
        /*009c*/ 	.word	0x00000000
        /*00a0*/ 	.short	0x0002
        /*00a2*/ 	.short	0x0010
        /*00a4*/ 	.byte	0x00, 0xf5, 0x21, 0x00


	//----- nvinfo : EIATTR_KPARAM_INFO
	.align		4
.L_1833:
        /*00a8*/ 	.byte	0x04, 0x17
        /*00aa*/ 	.short	(.L_1835 - .L_1834)
.L_1834:
        /*00ac*/ 	.word	0x00000000
        /*00b0*/ 	.short	0x0001
        /*00b2*/ 	.short	0x0008
        /*00b4*/ 	.byte	0x00, 0xf5, 0x21, 0x00


	//----- nvinfo : EIATTR_KPARAM_INFO
	.align		4
.L_1835:
        /*00b8*/ 	.byte	0x04, 0x17
        /*00ba*/ 	.short	(.L_1837 - .L_1836)
.L_1836:
        /*00bc*/ 	.word	0x00000000
        /*00c0*/ 	.short	0x0000
        /*00c2*/ 	.short	0x0000
        /*00c4*/ 	.byte	0x00, 0xf5, 0x21, 0x00


	//----- nvinfo : EIATTR_SPARSE_MMA_MASK
	.align		4
.L_1837:
        /*00c8*/ 	.byte	0x03, 0x50
        /*00ca*/ 	.short	0x0000


	//----- nvinfo : EIATTR_MAXREG_COUNT
	.align		4
        /*00cc*/ 	.byte	0x03, 0x1b
        /*00ce*/ 	.short	0x0040


	//----- nvinfo : EIATTR_NUM_BARRIERS
	.align		4
        /*00d0*/ 	.byte	0x02, 0x4c
        /*00d2*/ 	.byte	0x01
	.zero		1


	//----- nvinfo : EIATTR_ANNOTATIONS
	.align		4
        /*00d4*/ 	.byte	0x04, 0x55
        /*00d6*/ 	.short	(.L_1839 - .L_1838)


	//   ....[0]....
.L_1838:
        /* <DEDUP_REMOVED lines=90> */


	//----- nvinfo : EIATTR_MERCURY_ISA_VERSION
	.align		4
.L_1839:
        /*0668*/ 	.byte	0x03, 0x5f
        /*066a*/ 	.short	0x0101


	//----- nvinfo : EIATTR_COOP_GROUP_MASK_REGIDS
	.align		4
        /*066c*/ 	.byte	0x04, 0x29
        /*066e*/ 	.short	(.L_1841 - .L_1840)


	//   ....[0]....
.L_1840:
        /*0670*/ 	.word	0xffffffff


	//   ....[1]....
        /*0674*/ 	.word	0xffffffff


	//   ....[2]....
        /*0678*/ 	.word	0xffffffff


	//   ....[3]....
        /*067c*/ 	.word	0xffffffff


	//   ....[4]....
        /*0680*/ 	.word	0xffffffff


	//   ....[5]....
        /*0684*/ 	.word	0xffffffff


	//   ....[6]....
        /*0688*/ 	.word	0xffffffff


	//   ....[7]....
        /*068c*/ 	.word	0xffffffff


	//   ....[8]....
        /*0690*/ 	.word	0xffffffff


	//   ....[9]....
        /*0694*/ 	.word	0xffffffff


	//   ....[10]....
        /*0698*/ 	.word	0xffffffff


	//   ....[11]....
        /*069c*/ 	.word	0xffffffff


	//   ....[12]....
        /*06a0*/ 	.word	0x05000019


	//   ....[13]....
        /*06a4*/ 	.word	0x05000018


	//   ....[14]....
        /*06a8*/ 	.word	0x0500001a


	//   ....[15]....
        /*06ac*/ 	.word	0x0500001b


	//   ....[16]....
        /*06b0*/ 	.word	0x0500001d


	//   ....[17]....
        /*06b4*/ 	.word	0x0500001c


	//   ....[18]....
        /*06b8*/ 	.word	0x0500001e


	//   ....[19]....
        /*06bc*/ 	.word	0x05000013


	//   ....[20]....
        /*06c0*/ 	.word	0x0500001a


	//   ....[21]....
        /*06c4*/ 	.word	0x0500001a


	//   ....[22]....
        /*06c8*/ 	.word	0x0500001a


	//   ....[23]....
        /*06cc*/ 	.word	0x0500001a


	//   ....[24]....
        /*06d0*/ 	.word	0x0500001a


	//   ....[25]....
        /*06d4*/ 	.word	0x0500001a


	//   ....[26]....
        /*06d8*/ 	.word	0x0500001a


	//   ....[27]....
        /*06dc*/ 	.word	0x0500001a


	//----- nvinfo : EIATTR_COOP_GROUP_INSTR_OFFSETS
	.align		4
.L_1841:
        /*06e0*/ 	.byte	0x04, 0x28
        /*06e2*/ 	.short	(.L_1843 - .L_1842)


	//   ....[0]....
.L_1842:
        /*06e4*/ 	.word	0x000039d0


	//   ....[1]....
        /*06e8*/ 	.word	0x00003a00


	//   ....[2]....
        /*06ec*/ 	.word	0x00003a30


	//   ....[3]....
        /*06f0*/ 	.word	0x00003a40


	//   ....[4]....
        /*06f4*/ 	.word	0x00004360


	//   ....[5]....
        /*06f8*/ 	.word	0x000043d0


	//   ....[6]....
        /*06fc*/ 	.word	0x000043f0


	//   ....[7]....
        /*0700*/ 	.word	0x00004410


	//   ....[8]....
        /*0704*/ 	.word	0x00004430


	//   ....[9]....
        /*0708*/ 	.word	0x00004450


	//   ....[10]....
        /*070c*/ 	.word	0x00004470


	//   ....[11]....
        /*0710*/ 	.word	0x00004490


	//   ....[12]....
        /*0714*/ 	.word	0x00005970


	//   ....[13]....
        /*0718*/ 	.word	0x000059a0


	//   ....[14]....
        /*071c*/ 	.word	0x000059f0


	//   ....[15]....
        /*0720*/ 	.word	0x00005a10


	//   ....[16]....
        /*0724*/ 	.word	0x00005a40


	//   ....[17]....
        /*0728*/ 	.word	0x00005a50


	//   ....[18]....
        /*072c*/ 	.word	0x00005a80


	//   ....[19]....
        /*0730*/ 	.word	0x00005a90


	//   ....[20]....
        /*0734*/ 	.word	0x00005c60


	//   ....[21]....
        /*0738*/ 	.word	0x00005cf0


	//   ....[22]....
        /*073c*/ 	.word	0x00005d60


	//   ....[23]....
        /*0740*/ 	.word	0x00005dc0


	//   ....[24]....
        /*0744*/ 	.word	0x00005e30


	//   ....[25]....
        /*0748*/ 	.word	0x00005e90


	//   ....[26]....
        /*074c*/ 	.word	0x00005f00


	//   ....[27]....
        /*0750*/ 	.word	0x00005f60


	//----- nvinfo : EIATTR_VRC_CTA_INIT_COUNT
	.align		4
.L_1843:
        /*0754*/ 	.byte	0x02, 0x4a
	.zero		1
	.zero		1


	//----- nvinfo : EIATTR_EXIT_INSTR_OFFSETS
	.align		4
        /*0758*/ 	.byte	0x04, 0x1c
        /*075a*/ 	.short	(.L_1845 - .L_1844)


	//   ....[0]....
.L_1844:
        /*075c*/ 	.word	0x00004ed0


	//   ....[1]....
        /*0760*/ 	.word	0x00005bf0


	//----- nvinfo : EIATTR_MAX_THREADS
	.align		4
.L_1845:
        /*0764*/ 	.byte	0x04, 0x05
        /*0766*/ 	.short	(.L_1847 - .L_1846)
.L_1846:
        /*0768*/ 	.word	0x00000140
        /*076c*/ 	.word	0x00000001
        /*0770*/ 	.word	0x00000001


	//----- nvinfo : EIATTR_CRS_STACK_SIZE
	.align		4
.L_1847:
        /*0774*/ 	.byte	0x04, 0x1e
        /*0776*/ 	.short	(.L_1849 - .L_1848)
.L_1848:
        /*0778*/ 	.word	0x00000000


	//----- nvinfo : EIATTR_CBANK_PARAM_SIZE
	.align		4
.L_1849:
        /*077c*/ 	.byte	0x03, 0x19
        /*077e*/ 	.short	0x0060


	//----- nvinfo : EIATTR_PARAM_CBANK
	.align		4
        /*0780*/ 	.byte	0x04, 0x0a
        /*0782*/ 	.short	(.L_1851 - .L_1850)
	.align		4
.L_1850:
        /*0784*/ 	.word	index@(.nv.constant0._ZN13group_norm_v218gn_bwd_cuda_kernelI6__halfLi320ELi3ELi16ELi20ELi4096ELb1ELb1ELi32ELi320ELi320ELi4ELb1ELi2ELb0ELb0ELNS_15WgradSyncMethodE3ENS_16CompileConditionILi1000EEEEEvPT_S6_S6_PKS5_S8_S8_S8_PKfflPfPj)
        /*0788*/ 	.short	0x0380
        /*078a*/ 	.short	0x0060


	//----- nvinfo : EIATTR_SW_WAR
	.align		4
.L_1851:
        /*078c*/ 	.byte	0x04, 0x36
        /*078e*/ 	.short	(.L_1853 - .L_1852)
.L_1852:
        /*0790*/ 	.word	0x00000008
.L_1853:


//--------------------- .nv.info._ZN13group_norm_v218gn_bwd_cuda_kernelI6__halfLi320ELi3ELi16ELi20ELi4096ELb1ELb1ELi32ELi320ELi320ELi4ELb1ELi3ELb0ELb0ELNS_15WgradSyncMethodE3ENS_16CompileConditionILi1000EEEEEvPT_S6_S6_PKS5_S8_S8_S8_PKfflPfPj --------------------------
	.section	.nv.info._ZN13group_norm_v218gn_bwd_cuda_kernelI6__halfLi320ELi3ELi16ELi20ELi4096ELb1ELb1ELi32ELi320ELi320ELi4ELb1ELi3ELb0ELb0ELNS_15WgradSyncMethodE3ENS_16CompileConditionILi1000EEEEEvPT_S6_S6_PKS5_S8_S8_S8_PKfflPfPj,"",@"SHT_CUDA_INFO"
	.sectionflags	@""
	.align	4


	//----- nvinfo : EIATTR_CUDA_API_VERSION
	.align		4
        /*0000*/ 	.byte	0x04, 0x37
        /*0002*/ 	.short	(.L_1855 - .L_1854)
.L_1854:
        /*0004*/ 	.word	0x00000082


	//----- nvinfo : EIATTR_KPARAM_INFO
	.align		4
.L_1855:
        /*0008*/ 	.byte	0x04, 0x17
        /*000a*/ 	.short	(.L_1857 - .L_1856)
.L_1856:
        /*000c*/ 	.word	0x00000000
        /*0010*/ 	.short	0x000b
        /*0012*/ 	.short	0x0058
        /*0014*/ 	.byte	0x00, 0xf5, 0x21, 0x00


	//----- nvinfo : EIATTR_KPARAM_INFO
	.align		4
.L_1857:
        /*0018*/ 	.byte	0x04, 0x17
        /*001a*/ 	.short	(.L_1859 - .L_1858)
.L_1858:
        /*001c*/ 	.word	0x00000000
        /*0020*/ 	.short	0x000a
        /*0022*/ 	.short	0x0050
        /*0024*/ 	.byte	0x00, 0xf5, 0x21, 0x00


	//----- nvinfo : EIATTR_KPARAM_INFO
	.align		4
.L_1859:
        /*0028*/ 	.byte	0x04, 0x17
        /*002a*/ 	.short	(.L_1861 - .L_1860)
.L_1860:
        /*002c*/ 	.word	0x00000000
        /*0030*/ 	.short	0x0009
        /*0032*/ 	.short	0x0048
        /*0034*/ 	.byte	0x00, 0xf0, 0x21, 0x00


	//----- nvinfo : EIATTR_KPARAM_INFO
	.align		4
.L_1861:
        /*0038*/ 	.byte	0x04, 0x17
        /*003a*/ 	.short	(.L_1863 - .L_1862)
.L_1862:
        /*003c*/ 	.word	0x00000000
        /*0040*/ 	.short	0x0008
        /*0042*/ 	.short	0x0040
        /*0044*/ 	.byte	0x00, 0xf0, 0x11, 0x00


	//----- nvinfo : EIATTR_KPARAM_INFO
	.align		4
.L_1863:
        /*0048*/ 	.byte	0x04, 0x17
        /*004a*/ 	.short	(.L_1865 - .L_1864)
.L_1864:
        /*004c*/ 	.word	0x00000000
        /*0050*/ 	.short	0x0007
        /*0052*/ 	.short	0x0038
        /*0054*/ 	.byte	0x00, 0xf5, 0x21, 0x00


	//----- nvinfo : EIATTR_KPARAM_INFO
	.align		4
.L_1865:
        /*0058*/ 	.byte	0x04, 0x17
        /*005a*/ 	.short	(.L_1867 - .L_1866)
.L_1866:
        /*005c*/ 	.word	0x00000000
        /*0060*/ 	.short	0x0006
        /*0062*/ 	.short	0x0030
        /*0064*/ 	.byte	0x00, 0xf5, 0x21, 0x00


	//----- nvinfo : EIATTR_KPARAM_INFO
	.align		4
.L_1867:
        /*0068*/ 	.byte	0x04, 0x17
        /*006a*/ 	.short	(.L_1869 - .L_1868)
.L_1868:
        /*006c*/ 	.word	0x00000000
        /*0070*/ 	.short	0x0005
        /*0072*/ 	.short	0x0028
        /*0074*/ 	.byte	0x00, 0xf5, 0x21, 0x00


	//----- nvinfo : EIATTR_KPARAM_INFO
	.align		4
.L_1869:
        /*0078*/ 	.byte	0x04, 0x17
        /*007a*/ 	.short	(.L_1871 - .L_1870)
.L_1870:
        /*007c*/ 	.word	0x00000000
        /*0080*/ 	.short	0x0004
        /*0082*/ 	.short	0x0020
        /*0084*/ 	.byte	0x00, 0xf5, 0x21, 0x00


	//----- nvinfo : EIATTR_KPARAM_INFO
	.align		4
.L_1871:
        /*0088*/ 	.byte	0x04, 0x17
        /*008a*/ 	.short	(.L_1873 - .L_1872)
.L_1872:
        /*008c*/ 	.word	0x00000000
        /*0090*/ 	.short	0x0003
        /*0092*/ 	.short	0x0018
        /*0094*/ 	.byte	0x00, 0xf5, 0x21, 0x00


	//----- nvinfo : EIATTR_KPARAM_INFO
	.align		4
.L_1873:
        /*0098*/ 	.byte	0x04, 0x17
        /*009a*/ 	.short	(.L_1875 - .L_1874)
.L_1874:
        /*009c*/ 	.word	0x00000000
        /*00a0*/ 	.short	0x0002
        /*00a2*/ 	.short	0x0010
        /*00a4*/ 	.byte	0x00, 0xf5, 0x21, 0x00


	//----- nvinfo : EIATTR_KPARAM_INFO
	.align		4
.L_1875:
        /*00a8*/ 	.byte	0x04, 0x17
        /*00aa*/ 	.short	(.L_1877 - .L_1876)
.L_1876:
        /*00ac*/ 	.word	0x00000000
        /*00b0*/ 	.short	0x0001
        /*00b2*/ 	.short	0x0008
        /*00b4*/ 	.byte	0x00, 0xf5, 0x21, 0x00


	//----- nvinfo : EIATTR_KPARAM_INFO
	.align		4
.L_1877:
        /*00b8*/ 	.byte	0x04, 0x17
        /*00ba*/ 	.short	(.L_1879 - .L_1878)
.L_1878:
        /*00bc*/ 	.word	0x00000000
        /*00c0*/ 	.short	0x0000
        /*00c2*/ 	.short	0x0000
        /*00c4*/ 	.byte	0x00, 0xf5, 0x21, 0x00


	//----- nvinfo : EIATTR_SPARSE_MMA_MASK
	.align		4
.L_1879:
        /*00c8*/ 	.byte	0x03, 0x50
        /*00ca*/ 	.short	0x0000


	//----- nvinfo : EIATTR_MAXREG_COUNT
	.align		4
        /*00cc*/ 	.byte	0x03, 0x1b
        /*00ce*/ 	.short	0x0040


	//----- nvinfo : EIATTR_NUM_BARRIERS
	.align		4
        /*00d0*/ 	.byte	0x02, 0x4c
        /*00d2*/ 	.byte	0x01
	.zero		1


	//----- nvinfo : EIATTR_ANNOTATIONS
	.align		4
        /*00d4*/ 	.byte	0x04, 0x55
        /*00d6*/ 	.short	(.L_1881 - .L_1880)


	//   ....[0]....
.L_1880:
        /* <DEDUP_REMOVED lines=90> */


	//----- nvinfo : EIATTR_MERCURY_ISA_VERSION
	.align		4
.L_1881:
        /*0668*/ 	.byte	0x03, 0x5f
        /*066a*/ 	.short	0x0101


	//----- nvinfo : EIATTR_COOP_GROUP_MASK_REGIDS
	.align		4
        /*066c*/ 	.byte	0x04, 0x29
        /*066e*/ 	.short	(.L_1883 - .L_1882)


	//   ....[0]....
.L_1882:
        /*0670*/ 	.word	0xffffffff


	//   ....[1]....
        /*0674*/ 	.word	0xffffffff


	//   ....[2]....
        /*0678*/ 	.word	0xffffffff


	//   ....[3]....
        /*067c*/ 	.word	0xffffffff


	//   ....[4]....
        /*0680*/ 	.word	0xffffffff


	//   ....[5]....
        /*0684*/ 	.word	0xffffffff


	//   ....[6]....
        /*0688*/ 	.word	0xffffffff


	//   ....[7]....
        /*068c*/ 	.word	0xffffffff


	//   ....[8]....
        /*0690*/ 	.word	0xffffffff


	//   ....[9]....
        /*0694*/ 	.word	0xffffffff


	//   ....[10]....
        /*0698*/ 	.word	0xffffffff


	//   ....[11]....
        /*069c*/ 	.word	0xffffffff


	//   ....[12]....
        /*06a0*/ 	.word	0x05000019


	//   ....[13]....
        /*06a4*/ 	.word	0x05000018


	//   ....[14]....
        /*06a8*/ 	.word	0x0500001a


	//   ....[15]....
        /*06ac*/ 	.word	0x0500001b


	//   ....[16]....
        /*06b0*/ 	.word	0x0500001d


	//   ....[17]....
        /*06b4*/ 	.word	0x0500001c


	//   ....[18]....
        /*06b8*/ 	.word	0x0500001e


	//   ....[19]....
        /*06bc*/ 	.word	0x05000013


	//   ....[20]....
        /*06c0*/ 	.word	0x0500001a


	//   ....[21]....
        /*06c4*/ 	.word	0x0500001a


	//   ....[22]....
        /*06c8*/ 	.word	0x0500001a


	//   ....[23]....
        /*06cc*/ 	.word	0x0500001a


	//   ....[24]....
        /*06d0*/ 	.word	0x0500001a


	//   ....[25]....
        /*06d4*/ 	.word	0x0500001a


	//   ....[26]....
        /*06d8*/ 	.word	0x0500001a


	//   ....[27]....
        /*06dc*/ 	.word	0x0500001a


	//----- nvinfo : EIATTR_COOP_GROUP_INSTR_OFFSETS
	.align		4
.L_1883:
        /*06e0*/ 	.byte	0x04, 0x28
        /*06e2*/ 	.short	(.L_1885 - .L_1884)


	//   ....[0]....
.L_1884:
        /*06e4*/ 	.word	0x000039d0


	//   ....[1]....
        /*06e8*/ 	.word	0x00003a00


	//   ....[2]....
        /*06ec*/ 	.word	0x00003a30


	//   ....[3]....
        /*06f0*/ 	.word	0x00003a40


	//   ....[4]....
        /*06f4*/ 	.word	0x00004360


	//   ....[5]....
        /*06f8*/ 	.word	0x000043d0


	//   ....[6]....
        /*06fc*/ 	.word	0x000043f0


	//   ....[7]....
        /*0700*/ 	.word	0x00004410


	//   ....[8]....
        /*0704*/ 	.word	0x00004430


	//   ....[9]....
        /*0708*/ 	.word	0x00004450


	//   ....[10]....
        /*070c*/ 	.word	0x00004470


	//   ....[11]....
        /*0710*/ 	.word	0x00004490


	//   ....[12]....
        /*0714*/ 	.word	0x00005970


	//   ....[13]....
        /*0718*/ 	.word	0x000059a0


	//   ....[14]....
        /*071c*/ 	.word	0x000059f0


	//   ....[15]....
        /*0720*/ 	.word	0x00005a10


	//   ....[16]....
        /*0724*/ 	.word	0x00005a40


	//   ....[17]....
        /*0728*/ 	.word	0x00005a50


	//   ....[18]....
        /*072c*/ 	.word	0x00005a80


	//   ....[19]....
        /*0730*/ 	.word	0x00005a90


	//   ....[20]....
        /*0734*/ 	.word	0x00005c60


	//   ....[21]....
        /*0738*/ 	.word	0x00005cf0


	//   ....[22]....
        /*073c*/ 	.word	0x00005d60


	//   ....[23]....
        /*0740*/ 	.word	0x00005dc0


	//   ....[24]....
        /*0744*/ 	.word	0x00005e30


	//   ....[25]....
        /*0748*/ 	.word	0x00005e90


	//   ....[26]....
        /*074c*/ 	.word	0x00005f00


	//   ....[27]....
        /*0750*/ 	.word	0x00005f60


	//----- nvinfo : EIATTR_VRC_CTA_INIT_COUNT
	.align		4
.L_1885:
        /*0754*/ 	.byte	0x02, 0x4a
	.zero		1
	.zero		1


	//----- nvinfo : EIATTR_EXIT_INSTR_OFFSETS
	.align		4
        /*0758*/ 	.byte	0x04, 0x1c
        /*075a*/ 	.short	(.L_1887 - .L_1886)


	//   ....[0]....
.L_1886:
        /*075c*/ 	.word	0x00004ed0


	//   ....[1]....
        /*0760*/ 	.word	0x00005bf0


	//----- nvinfo : EIATTR_MAX_THREADS
	.align		4
.L_1887:
        /*0764*/ 	.byte	0x04, 0x05
        /*0766*/ 	.short	(.L_1889 - .L_1888)
.L_1888:
        /*0768*/ 	.word	0x00000140
        /*076c*/ 	.word	0x00000001
        /*0770*/ 	.word	0x00000001


	//----- nvinfo : EIATTR_CRS_STACK_SIZE
	.align		4
.L_1889:
        /*0774*/ 	.byte	0x04, 0x1e
        /*0776*/ 	.short	(.L_1891 - .L_1890)
.L_1890:
        /*0778*/ 	.word	0x00000000


	//----- nvinfo : EIATTR_CBANK_PARAM_SIZE
	.align		4
.L_1891:
        /*077c*/ 	.byte	0x03, 0x19
        /*077e*/ 	.short	0x0060


	//----- nvinfo : EIATTR_PARAM_CBANK
	.align		4
        /*0780*/ 	.byte	0x04, 0x0a
        /*0782*/ 	.short	(.L_1893 - .L_1892)
	.align		4
.L_1892:
        /*0784*/ 	.word	index@(.nv.constant0._ZN13group_norm_v218gn_bwd_cuda_kernelI6__halfLi320ELi3ELi16ELi20ELi4096ELb1ELb1ELi32ELi320ELi320ELi4ELb1ELi3ELb0ELb0ELNS_15WgradSyncMethodE3ENS_16CompileConditionILi1000EEEEEvPT_S6_S6_PKS5_S8_S8_S8_PKfflPfPj)
        /*0788*/ 	.short	0x0380
        /*078a*/ 	.short	0x0060


	//----- nvinfo : EIATTR_SW_WAR
	.align		4
.L_1893:
        /*078c*/ 	.byte	0x04, 0x36
        /*078e*/ 	.short	(.L_1895 - .L_1894)
.L_1894:
        /*0790*/ 	.word	0x00000008
.L_1895:


//--------------------- .nv.info._ZN13group_norm_v214gn_cuda_kernelI6__halfLi320ELi3ELi32ELi10ELi4096ELb0ELi16ELi320ELi320ELi4ELb1ELi1ELb0ELb0ENS_16CompileConditionILi1000EEEEEvPT_PKS4_S7_S7_flPfS8_Pj --------------------------
	.section	.nv.info._ZN13group_norm_v214gn_cuda_kernelI6__halfLi320ELi3ELi32ELi10ELi4096ELb0ELi16ELi320ELi320ELi4ELb1ELi1ELb0ELb0ENS_16CompileConditionILi1000EEEEEvPT_PKS4_S7_S7_flPfS8_Pj,"",@"SHT_CUDA_INFO"
	.sectionflags	@""
	.align	4


	//----- nvinfo : EIATTR_CUDA_API_VERSION
	.align		4
        /*0000*/ 	.byte	0x04, 0x37
        /*0002*/ 	.short	(.L_1897 - .L_1896)
.L_1896:
        /*0004*/ 	.word	0x00000082


	//----- nvinfo : EIATTR_KPARAM_INFO
	.align		4
.L_1897:
        /*0008*/ 	.byte	0x04, 0x17
        /*000a*/ 	.short	(.L_1899 - .L_1898)
.L_1898:
        /*000c*/ 	.word	0x00000000
        /*0010*/ 	.short	0x0008
        /*0012*/ 	.short	0x0040
        /*0014*/ 	.byte	0x00, 0xf5, 0x21, 0x00


	//----- nvinfo : EIATTR_KPARAM_INFO
	.align		4
.L_1899:
        /*0018*/ 	.byte	0x04, 0x17
        /*001a*/ 	.short	(.L_1901 - .L_1900)
.L_1900:
        /*001c*/ 	.word	0x00000000
        /*0020*/ 	.short	0x0007
        /*0022*/ 	.short	0x0038
        /*0024*/ 	.byte	0x00, 0xf5, 0x21, 0x00


	//----- nvinfo : EIATTR_KPARAM_INFO
	.align		4
.L_1901:
        /*0028*/ 	.byte	0x04, 0x17
        /*002a*/ 	.short	(.L_1903 - .L_1902)
.L_1902:
        /*002c*/ 	.word	0x00000000
        /*0030*/ 	.short	0x0006
        /*0032*/ 	.short	0x0030
        /*0034*/ 	.byte	0x00, 0xf5, 0x21, 0x00


	//----- nvinfo : EIATTR_KPARAM_INFO
	.align		4
.L_1903:
        /*0038*/ 	.byte	0x04, 0x17
        /*003a*/ 	.short	(.L_1905 - .L_1904)
.L_1904:
        /*003c*/ 	.word	0x00000000
        /*0040*/ 	.short	0x0005
        /*0042*/ 	.short	0x0028
        /*0044*/ 	.byte	0x00, 0xf0, 0x21, 0x00


	//----- nvinfo : EIATTR_KPARAM_INFO
	.align		4
.L_1905:
        /*0048*/ 	.byte	0x04, 0x17
        /*004a*/ 	.short	(.L_1907 - .L_1906)
.L_1906:
        /*004c*/ 	.word	0x00000000
        /*0050*/ 	.short	0x0004
        /*0052*/ 	.short	0x0020
        /*0054*/ 	.byte	0x00, 0xf0, 0x11, 0x00


	//----- nvinfo : EIATTR_KPARAM_INFO
	.align		4
.L_1907:
        /*0058*/ 	.byte	0x04, 0x17
        /*005a*/ 	.short	(.L_1909 - .L_1908)
.L_1908:
        /*005c*/ 	.word	0x00000000
        /*0060*/ 	.short	0x0003
        /*0062*/ 	.short	0x0018
        /*0064*/ 	.byte	0x00, 0xf5, 0x21, 0x00


	//----- nvinfo : EIATTR_KPARAM_INFO
	.align		4
.L_1909:
        /*0068*/ 	.byte	0x04, 0x17
        /*006a*/ 	.short	(.L_1911 - .L_1910)
.L_1910:
        /*006c*/ 	.word	0x00000000
        /*0070*/ 	.short	0x0002
        /*0072*/ 	.short	0x0010
        /*0074*/ 	.byte	0x00, 0xf5, 0x21, 0x00


	//----- nvinfo : EIATTR_KPARAM_INFO
	.align		4
.L_1911:
        /*0078*/ 	.byte	0x04, 0x17
        /*007a*/ 	.short	(.L_1913 - .L_1912)
.L_1912:
        /*007c*/ 	.word	0x00000000
        /*0080*/ 	.short	0x0001
        /*0082*/ 	.short	0x0008
        /*0084*/ 	.byte	0x00, 0xf5, 0x21, 0x00


	//----- nvinfo : EIATTR_KPARAM_INFO
	.align		4
.L_1913:
        /*0088*/ 	.byte	0x04, 0x17
        /*008a*/ 	.short	(.L_1915 - .L_1914)
.L_1914:
        /*008c*/ 	.word	0x00000000
        /*0090*/ 	.short	0x0000
        /*0092*/ 	.short	0x0000
        /*0094*/ 	.byte	0x00, 0xf5, 0x21, 0x00


	//----- nvinfo : EIATTR_SPARSE_MMA_MASK
	.align		4
.L_1915:
        /*0098*/ 	.byte	0x03, 0x50
        /*009a*/ 	.short	0x0000


	//----- nvinfo : EIATTR_MAXREG_COUNT
	.align		4
        /*009c*/ 	.byte	0x03, 0x1b
        /*009e*/ 	.short	0x0040


	//----- nvinfo : EIATTR_NUM_BARRIERS
	.align		4
        /*00a0*/ 	.byte	0x02, 0x4c
        /*00a2*/ 	.byte	0x01
	.zero		1


	//----- nvinfo : EIATTR_MERCURY_ISA_VERSION
	.align		4
        /*00a4*/ 	.byte	0x03, 0x5f
        /*00a6*/ 	.short	0x0101


	//----- nvinfo : EIATTR_COOP_GROUP_MASK_REGIDS
	.align		4
        /*00a8*/ 	.byte	0x04, 0x29
        /*00aa*/ 	.short	(.L_1917 - .L_1916)


	//   ....[0]....
.L_1916:
        /*00ac*/ 	.word	0xffffffff


	//   ....[1]....
        /*00b0*/ 	.word	0xffffffff


	//   ....[2]....
        /*00b4*/ 	.word	0xffffffff


	//   ....[3]....
        /*00b8*/ 	.word	0xffffffff


	//   ....[4]....
        /*00bc*/ 	.word	0xffffffff


	//   ....[5]....
        /*00c0*/ 	.word	0xffffffff


	//   ....[6]....
        /*00c4*/ 	.word	0xffffffff


	//   ....[7]....
        /*00c8*/ 	.word	0xffffffff


	//   ....[8]....
        /*00cc*/ 	.word	0xffffffff


	//   ....[9]....
        /*00d0*/ 	.word	0xffffffff


	//----- nvinfo : EIATTR_COOP_GROUP_INSTR_OFFSETS
	.align		4
.L_1917:
        /*00d4*/ 	.byte	0x04, 0x28
        /*00d6*/ 	.short	(.L_1919 - .L_1918)


	//   ....[0]....
.L_1918:
        /*00d8*/ 	.word	0x00000b60


	//   ....[1]....
        /*00dc*/ 	.word	0x00000ba0


	//   ....[2]....
        /*00e0*/ 	.word	0x00000c00


	//   ....[3]....
        /*00e4*/ 	.word	0x00000c20


	//   ....[4]....
        /*00e8*/ 	.word	0x00001860


	//   ....[5]....
        /*00ec*/ 	.word	0x00001890


	//   ....[6]....
        /*00f0*/ 	.word	0x000018c0


	//   ....[7]....
        /*00f4*/ 	.word	0x000018d0


	//   ....[8]....
        /*00f8*/ 	.word	0x00001900


	//   ....[9]....
        /*00fc*/ 	.word	0x00001910


	//----- nvinfo : EIATTR_VRC_CTA_INIT_COUNT
	.align		4
.L_1919:
        /*0100*/ 	.byte	0x02, 0x4a
	.zero		1
	.zero		1


	//----- nvinfo : EIATTR_EXIT_INSTR_OFFSETS
	.align		4
        /*0104*/ 	.byte	0x04, 0x1c
        /*0106*/ 	.short	(.L_1921 - .L_1920)


	//   ....[0]....
.L_1920:
        /*0108*/ 	.word	0x00000060


	//   ....[1]....
        /*010c*/ 	.word	0x00001fc0


	//----- nvinfo : EIATTR_MAX_THREADS
	.align		4
.L_1921:
        /*0110*/ 	.byte	0x04, 0x05
        /*0112*/ 	.short	(.L_1923 - .L_1922)
.L_1922:
        /*0114*/ 	.word	0x00000140
        /*0118*/ 	.word	0x00000001
        /*011c*/ 	.word	0x00000001


	//----- nvinfo : EIATTR_CRS_STACK_SIZE
	.align		4
.L_1923:
        /*0120*/ 	.byte	0x04, 0x1e
        /*0122*/ 	.short	(.L_1925 - .L_1924)
.L_1924:
        /*0124*/ 	.word	0x00000000


	//----- nvinfo : EIATTR_CBANK_PARAM_SIZE
	.align		4
.L_1925:
        /*0128*/ 	.byte	0x03, 0x19
        /*012a*/ 	.short	0x0048


	//----- nvinfo : EIATTR_PARAM_CBANK
	.align		4
        /*012c*/ 	.byte	0x04, 0x0a
        /*012e*/ 	.short	(.L_1927 - .L_1926)
	.align		4
.L_1926:
        /*0130*/ 	.word	index@(.nv.constant0._ZN13group_norm_v214gn_cuda_kernelI6__halfLi320ELi3ELi32ELi10ELi4096ELb0ELi16ELi320ELi320ELi4ELb1ELi1ELb0ELb0ENS_16CompileConditionILi1000EEEEEvPT_PKS4_S7_S7_flPfS8_Pj)
        /*0134*/ 	.short	0x0380
        /*0136*/ 	.short	0x0048


	//----- nvinfo : EIATTR_SW_WAR
	.align		4
.L_1927:
        /*0138*/ 	.byte	0x04, 0x36
        /*013a*/ 	.short	(.L_1929 - .L_1928)
.L_1928:
        /*013c*/ 	.word	0x00000008
.L_1929:


//--------------------- .nv.info._ZN13group_norm_v214gn_cuda_kernelI6__halfLi320ELi1ELi32ELi10ELi4096ELb0ELi32ELi320ELi320ELi4ELb1ELi1ELb0ELb0ENS_16CompileConditionILi1000EEEEEvPT_PKS4_S7_S7_flPfS8_Pj --------------------------
	.section	.nv.info._ZN13group_norm_v214gn_cuda_kernelI6__halfLi320ELi1ELi32ELi10ELi4096ELb0ELi32ELi320ELi320ELi4ELb1ELi1ELb0ELb0ENS_16CompileConditionILi1000EEEEEvPT_PKS4_S7_S7_flPfS8_Pj,"",@"SHT_CUDA_INFO"
	.sectionflags	@""
	.align	4


	//----- nvinfo : EIATTR_CUDA_API_VERSION
	.align		4
        /*0000*/ 	.byte	0x04, 0x37
        /*0002*/ 	.short	(.L_1931 - .L_1930)
.L_1930:
        /*0004*/ 	.word	0x00000082


	//----- nvinfo : EIATTR_KPARAM_INFO
	.align		4
.L_1931:
        /*0008*/ 	.byte	0x04, 0x17
        /*000a*/ 	.short	(.L_1933 - .L_1932)
.L_1932:
        /*000c*/ 	.word	0x00000000
        /*0010*/ 	.short	0x0008
        /*0012*/ 	.short	0x0040
        /*0014*/ 	.byte	0x00, 0xf5, 0x21, 0x00


	//----- nvinfo : EIATTR_KPARAM_INFO
	.align		4
.L_1933:
        /*0018*/ 	.byte	0x04, 0x17
        /*001a*/ 	.short	(.L_1935 - .L_1934)
.L_1934:
        /*001c*/ 	.word	0x00000000
        /*0020*/ 	.short	0x0007
        /*0022*/ 	.short	0x0038
        /*0024*/ 	.byte	0x00, 0xf5, 0x21, 0x00


	//----- nvinfo : EIATTR_KPARAM_INFO
	.align		4
.L_1935:
        /*0028*/ 	.byte	0x04, 0x17
        /*002a*/ 	.short	(.L_1937 - .L_1936)
.L_1936:
        /*002c*/ 	.word	0x00000000
        /*0030*/ 	.short	0x0006
        /*0032*/ 	.short	0x0030
        /*0034*/ 	.byte	0x00, 0xf5, 0x21, 0x00


	//----- nvinfo : EIATTR_KPARAM_INFO
	.align		4
.L_1937:
        /*0038*/ 	.byte	0x04, 0x17
        /*003a*/ 	.short	(.L_1939 - .L_1938)
.L_1938:
        /*003c*/ 	.word	0x00000000
        /*0040*/ 	.short	0x0005
        /*0042*/ 	.short	0x0028
        /*0044*/ 	.byte	0x00, 0xf0, 0x21, 0x00


	//----- nvinfo : EIATTR_KPARAM_INFO
	.align		4
.L_1939:
        /*0048*/ 	.byte	0x04, 0x17
        /*004a*/ 	.short	(.L_1941 - .L_1940)
.L_1940:
        /*004c*/ 	.word	0x00000000
        /*0050*/ 	.short	0x0004
        /*0052*/ 	.short	0x0020
        /*0054*/ 	.byte	0x00, 0xf0, 0x11, 0x00


	//----- nvinfo : EIATTR_KPARAM_INFO
	.align		4
.L_1941:
        /*0058*/ 	.byte	0x04, 0x17
        /*005a*/ 	.short	(.L_1943 - .L_1942)
.L_1942:
        /*005c*/ 	.word	0x00000000
        /*0060*/ 	.short	0x0003
        /*0062*/ 	.short	0x0018
        /*0064*/ 	.byte	0x00, 0xf5, 0x21, 0x00


	//----- nvinfo : EIATTR_KPARAM_INFO
	.align		4
.L_1943:
        /*0068*/ 	.byte	0x04, 0x17
        /*006a*/ 	.short	(.L_1945 - .L_1944)
.L_1944:
        /*006c*/ 	.word	0x00000000
        /*0070*/ 	.short	0x0002
        /*0072*/ 	.short	0x0010
        /*0074*/ 	.byte	0x00, 0xf5, 0x21, 0x00


	//----- nvinfo : EIATTR_KPARAM_INFO
	.align		4
.L_1945:
        /*0078*/ 	.byte	0x04, 0x17
        /*007a*/ 	.short	(.L_1947 - .L_1946)
.L_1946:
        /*007c*/ 	.word	0x00000000
        /*0080*/ 	.short	0x0001
        /*0082*/ 	.short	0x0008
        /*0084*/ 	.byte	0x00, 0xf5, 0x21, 0x00


	//----- nvinfo : EIATTR_KPARAM_INFO
	.align		4
.L_1947:
        /*0088*/ 	.byte	0x04, 0x17
        /*008a*/ 	.short	(.L_1949 - .L_1948)
.L_1948:
        /*008c*/ 	.word	0x00000000
        /*0090*/ 	.short	0x0000
        /*0092*/ 	.short	0x0000
        /*0094*/ 	.byte	0x00, 0xf5, 0x21, 0x00


	//----- nvinfo : EIATTR_SPARSE_MMA_MASK
	.align		4
.L_1949:
        /*0098*/ 	.byte	0x03, 0x50
        /*009a*/ 	.short	0x0000


	//----- nvinfo : EIATTR_MAXREG_COUNT
	.align		4
        /*009c*/ 	.byte	0x03, 0x1b
        /*009e*/ 	.short	0x00a8


	//----- nvinfo : EIATTR_NUM_BARRIERS
	.align		4
        /*00a0*/ 	.byte	0x02, 0x4c
        /*00a2*/ 	.byte	0x01
	.zero		1


	//----- nvinfo : EIATTR_MERCURY_ISA_VERSION
	.align		4
        /*00a4*/ 	.byte	0x03, 0x5f
        /*00a6*/ 	.short	0x0101


	//----- nvinfo : EIATTR_COOP_GROUP_MASK_REGIDS
	.align		4
        /*00a8*/ 	.byte	0x04, 0x29
        /*00aa*/ 	.short	(.L_1951 - .L_1950)


	//   ....[0]....
.L_1950:
        /*00ac*/ 	.word	0xffffffff


	//   ....[1]....
        /*00b0*/ 	.word	0xffffffff


	//   ....[2]....
        /*00b4*/ 	.word	0xffffffff


	//   ....[3]....
        /*00b8*/ 	.word	0xffffffff


	//   ....[4]....
        /*00bc*/ 	.word	0xffffffff


	//   ....[5]....
        /*00c0*/ 	.word	0xffffffff


	//   ....[6]....
        /*00c4*/ 	.word	0xffffffff


	//   ....[7]....
        /*00c8*/ 	.word	0xffffffff


	//   ....[8]....
        /*00cc*/ 	.word	0xffffffff


	//   ....[9]....
        /*00d0*/ 	.word	0xffffffff


	//----- nvinfo : EIATTR_COOP_GROUP_INSTR_OFFSETS
	.align		4
.L_1951:
        /*00d4*/ 	.byte	0x04, 0x28
        /*00d6*/ 	.short	(.L_1953 - .L_1952)


	//   ....[0]....
.L_1952:
        /*00d8*/ 	.word	0x00000f10


	//   ....[1]....
        /*00dc*/ 	.word	0x00000f40


	//   ....[2]....
        /*00e0*/ 	.word	0x00000fa0


	//   ....[3]....
        /*00e4*/ 	.word	0x00000fb0


	//   ....[4]....
        /*00e8*/ 	.word	0x00001690


	//   ....[5]....
        /*00ec*/ 	.word	0x000016d0


	//   ....[6]....
        /*00f0*/ 	.word	0x00001720


	//   ....[7]....
        /*00f4*/ 	.word	0x00001730


	//   ....[8]....
        /*00f8*/ 	.word	0x00001760


	//   ....[9]....
        /*00fc*/ 	.word	0x00001770


	//----- nvinfo : EIATTR_VRC_CTA_INIT_COUNT
	.align		4
.L_1953:
        /*0100*/ 	.byte	0x02, 0x4a
	.zero		1
	.zero		1


	//----- nvinfo : EIATTR_EXIT_INSTR_OFFSETS
	.align		4
        /*0104*/ 	.byte	0x04, 0x1c
        /*0106*/ 	.short	(.L_1955 - .L_1954)


	//   ....[0]....
.L_1954:
        /*0108*/ 	.word	0x00000050


	//   ....[1]....
        /*010c*/ 	.word	0x00002140


	//----- nvinfo : EIATTR_MAX_THREADS
	.align		4
.L_1955:
        /*0110*/ 	.byte	0x04, 0x05
        /*0112*/ 	.short	(.L_1957 - .L_1956)
.L_1956:
        /*0114*/ 	.word	0x00000140
        /*0118*/ 	.word	0x00000001
        /*011c*/ 	.word	0x00000001


	//----- nvinfo : EIATTR_CRS_STACK_SIZE
	.align		4
.L_1957:
        /*0120*/ 	.byte	0x04, 0x1e
        /*0122*/ 	.short	(.L_1959 - .L_1958)
.L_1958:
        /*0124*/ 	.word	0x00000000


	//----- nvinfo : EIATTR_CBANK_PARAM_SIZE
	.align		4
.L_1959:
        /*0128*/ 	.byte	0x03, 0x19
        /*012a*/ 	.short	0x0048


	//----- nvinfo : EIATTR_PARAM_CBANK
	.align		4
        /*012c*/ 	.byte	0x04, 0x0a
        /*012e*/ 	.short	(.L_1961 - .L_1960)
	.align		4
.L_1960:
        /*0130*/ 	.word	index@(.nv.constant0._ZN13group_norm_v214gn_cuda_kernelI6__halfLi320ELi1ELi32ELi10ELi4096ELb0ELi32ELi320ELi320ELi4ELb1ELi1ELb0ELb0ENS_16CompileConditionILi1000EEEEEvPT_PKS4_S7_S7_flPfS8_Pj)
        /*0134*/ 	.short	0x0380
        /*0136*/ 	.short	0x0048


	//----- nvinfo : EIATTR_SW_WAR
	.align		4
.L_1961:
        /*0138*/ 	.byte	0x04, 0x36
        /*013a*/ 	.short	(.L_1963 - .L_1962)
.L_1962:
        /*013c*/ 	.word	0x00000008
.L_1963:


//--------------------- .nv.info._ZN13group_norm_v214gn_cuda_kernelI6__halfLi320ELi3ELi32ELi10ELi4096ELb0ELi32ELi320ELi320ELi4ELb1ELi2ELb0ELb0ENS_16CompileConditionILi1000EEEEEvPT_PKS4_S7_S7_flPfS8_Pj --------------------------
	.section	.nv.info._ZN13group_norm_v214gn_cuda_kernelI6__halfLi320ELi3ELi32ELi10ELi4096ELb0ELi32ELi320ELi320ELi4ELb1ELi2ELb0ELb0ENS_16CompileConditionILi1000EEEEEvPT_PKS4_S7_S7_flPfS8_Pj,"",@"SHT_CUDA_INFO"
	.sectionflags	@""
	.align	4


	//----- nvinfo : EIATTR_CUDA_API_VERSION
	.align		4
        /*0000*/ 	.byte	0x04, 0x37
        /*0002*/ 	.short	(.L_1965 - .L_1964)
.L_1964:
        /*0004*/ 	.word	0x00000082


	//----- nvinfo : EIATTR_KPARAM_INFO
	.align		4
.L_1965:
        /*0008*/ 	.byte	0x04, 0x17
        /*000a*/ 	.short	(.L_1967 - .L_1966)
.L_1966:
        /*000c*/ 	.word	0x00000000
        /*0010*/ 	.short	0x0008
        /*0012*/ 	.short	0x0040
        /*0014*/ 	.byte	0x00, 0xf5, 0x21, 0x00


	//----- nvinfo : EIATTR_KPARAM_INFO
	.align		4
.L_1967:
        /*0018*/ 	.byte	0x04, 0x17
        /*001a*/ 	.short	(.L_1969 - .L_1968)
.L_1968:
        /*001c*/ 	.word	0x00000000
        /*0020*/ 	.short	0x0007
        /*0022*/ 	.short	0x0038
        /*0024*/ 	.byte	0x00, 0xf5, 0x21, 0x00


	//----- nvinfo : EIATTR_KPARAM_INFO
	.align		4
.L_1969:
        /*0028*/ 	.byte	0x04, 0x17
        /*002a*/ 	.short	(.L_1971 - .L_1970)
.L_1970:
        /*002c*/ 	.word	0x00000000
        /*0030*/ 	.short	0x0006
        /*0032*/ 	.short	0x0030
        /*0034*/ 	.byte	0x00, 0xf5, 0x21, 0x00


	//----- nvinfo : EIATTR_KPARAM_INFO
	.align		4
.L_1971:
        /*0038*/ 	.byte	0x04, 0x17
        /*003a*/ 	.short	(.L_1973 - .L_1972)
.L_1972:
        /*003c*/ 	.word	0x00000000
        /*0040*/ 	.short	0x0005
        /*0042*/ 	.short	0x0028
        /*0044*/ 	.byte	0x00, 0xf0, 0x21, 0x00


	//----- nvinfo : EIATTR_KPARAM_INFO
	.align		4
.L_1973:
        /*0048*/ 	.byte	0x04, 0x17
        /*004a*/ 	.short	(.L_1975 - .L_1974)
.L_1974:
        /*004c*/ 	.word	0x00000000
        /*0050*/ 	.short	0x0004
        /*0052*/ 	.short	0x0020
        /*0054*/ 	.byte	0x00, 0xf0, 0x11, 0x00


	//----- nvinfo : EIATTR_KPARAM_INFO
	.align		4
.L_1975:
        /*0058*/ 	.byte	0x04, 0x17
        /*005a*/ 	.short	(.L_1977 - .L_1976)
.L_1976:
        /*005c*/ 	.word	0x00000000
        /*0060*/ 	.short	0x0003
        /*0062*/ 	.short	0x0018
        /*0064*/ 	.byte	0x00, 0xf5, 0x21, 0x00


	//----- nvinfo : EIATTR_KPARAM_INFO
	.align		4
.L_1977:
        /*0068*/ 	.byte	0x04, 0x17
        /*006a*/ 	.short	(.L_1979 - .L_1978)
.L_1978:
        /*006c*/ 	.word	0x00000000
        /*0070*/ 	.short	0x0002
        /*0072*/ 	.short	0x0010
        /*0074*/ 	.byte	0x00, 0xf5, 0x21, 0x00


	//----- nvinfo : EIATTR_KPARAM_INFO
	.align		4
.L_1979:
        /*0078*/ 	.byte	0x04, 0x17
        /*007a*/ 	.short	(.L_1981 - .L_1980)
.L_1980:
        /*007c*/ 	.word	0x00000000
        /*0080*/ 	.short	0x0001
        /*0082*/ 	.short	0x0008
        /*0084*/ 	.byte	0x00, 0xf5, 0x21, 0x00


	//----- nvinfo : EIATTR_KPARAM_INFO
	.align		4
.L_1981:
        /*0088*/ 	.byte	0x04, 0x17
        /*008a*/ 	.short	(.L_1983 - .L_1982)
.L_1982:
        /*008c*/ 	.word	0x00000000
        /*0090*/ 	.short	0x0000
        /*0092*/ 	.short	0x0000
        /*0094*/ 	.byte	0x00, 0xf5, 0x21, 0x00


	//----- nvinfo : EIATTR_SPARSE_MMA_MASK
	.align		4
.L_1983:
        /*0098*/ 	.byte	0x03, 0x50
        /*009a*/ 	.short	0x0000


	//----- nvinfo : EIATTR_MAXREG_COUNT
	.align		4
        /*009c*/ 	.byte	0x03, 0x1b
        /*009e*/ 	.short	0x0040


	//----- nvinfo : EIATTR_NUM_BARRIERS
	.align		4
        /*00a0*/ 	.byte	0x02, 0x4c
        /*00a2*/ 	.byte	0x01
	.zero		1


	//----- nvinfo : EIATTR_MERCURY_ISA_VERSION
	.align		4
        /*00a4*/ 	.byte	0x03, 0x5f
        /*00a6*/ 	.short	0x0101


	//----- nvinfo : EIATTR_COOP_GROUP_MASK_REGIDS
	.align		4
        /*00a8*/ 	.byte	0x04, 0x29
        /*00aa*/ 	.short	(.L_1985 - .L_1984)


	//   ....[0]....
.L_1984:
        /*00ac*/ 	.word	0xffffffff


	//   ....[1]....
        /*00b0*/ 	.word	0xffffffff


	//   ....[2]....
        /*00b4*/ 	.word	0xffffffff


	//   ....[3]....
        /*00b8*/ 	.word	0xffffffff


	//   ....[4]....
        /*00bc*/ 	.word	0xffffffff


	//   ....[5]....
        /*00c0*/ 	.word	0xffffffff


	//   ....[6]....
        /*00c4*/ 	.word	0xffffffff


	//   ....[7]....
        /*00c8*/ 	.word	0xffffffff


	//   ....[8]....
        /*00cc*/ 	.word	0xffffffff


	//   ....[9]....
        /*00d0*/ 	.word	0xffffffff


	//----- nvinfo : EIATTR_COOP_GROUP_INSTR_OFFSETS
	.align		4
.L_1985:
        /*00d4*/ 	.byte	0x04, 0x28
        /*00d6*/ 	.short	(.L_1987 - .L_1986)


	//   ....[0]....
.L_1986:
        /*00d8*/ 	.word	0x00000e50


	//   ....[1]....
        /*00dc*/ 	.word	0x00000e90


	//   ....[2]....
        /*00e0*/ 	.word	0x00000ed0


	//   ....[3]....
        /*00e4*/ 	.word	0x00000ee0


	//   ....[4]....
        /*00e8*/ 	.word	0x000016f0


	//   ....[5]....
        /*00ec*/ 	.word	0x00001710


	//   ....[6]....
        /*00f0*/ 	.word	0x00001750


	//   ....[7]....
        /*00f4*/ 	.word	0x00001760


	//   ....[8]....
        /*00f8*/ 	.word	0x000017a0


	//   ....[9]....
        /*00fc*/ 	.word	0x000017b0


	//----- nvinfo : EIATTR_VRC_CTA_INIT_COUNT
	.align		4
.L_1987:
        /*0100*/ 	.byte	0x02, 0x4a
	.zero		1
	.zero		1


	//----- nvinfo : EIATTR_EXIT_INSTR_OFFSETS
	.align		4
        /*0104*/ 	.byte	0x04, 0x1c
        /*0106*/ 	.short	(.L_1989 - .L_1988)


	//   ....[0]....
.L_1988:
        /*0108*/ 	.word	0x00000050


	//   ....[1]....
        /*010c*/ 	.word	0x000022c0


	//----- nvinfo : EIATTR_MAX_THREADS
	.align		4
.L_1989:
        /*0110*/ 	.byte	0x04, 0x05
        /*0112*/ 	.short	(.L_1991 - .L_1990)
.L_1990:
        /*0114*/ 	.word	0x00000140
        /*0118*/ 	.word	0x00000001
        /*011c*/ 	.word	0x00000001


	//----- nvinfo : EIATTR_CRS_STACK_SIZE
	.align		4
.L_1991:
        /*0120*/ 	.byte	0x04, 0x1e
        /*0122*/ 	.short	(.L_1993 - .L_1992)
.L_1992:
        /*0124*/ 	.word	0x00000000


	//----- nvinfo : EIATTR_CBANK_PARAM_SIZE
	.align		4
.L_1993:
        /*0128*/ 	.byte	0x03, 0x19
        /*012a*/ 	.short	0x0048


	//----- nvinfo : EIATTR_PARAM_CBANK
	.align		4
        /*012c*/ 	.byte	0x04, 0x0a
        /*012e*/ 	.short	(.L_1995 - .L_1994)
	.align		4
.L_1994:
        /*0130*/ 	.word	index@(.nv.constant0._ZN13group_norm_v214gn_cuda_kernelI6__halfLi320ELi3ELi32ELi10ELi4096ELb0ELi32ELi320ELi320ELi4ELb1ELi2ELb0ELb0ENS_16CompileConditionILi1000EEEEEvPT_PKS4_S7_S7_flPfS8_Pj)
        /*0134*/ 	.short	0x0380
        /*0136*/ 	.short	0x0048


	//----- nvinfo : EIATTR_SW_WAR
	.align		4
.L_1995:
        /*0138*/ 	.byte	0x04, 0x36
        /*013a*/ 	.short	(.L_1997 - .L_1996)
.L_1996:
        /*013c*/ 	.word	0x00000008
.L_1997:


//--------------------- .nv.info._ZN13group_norm_v214gn_cuda_kernelI6__halfLi320ELi1ELi32ELi10ELi4096ELb0ELi64ELi320ELi320ELi4ELb1ELi2ELb0ELb0ENS_16CompileConditionILi1000EEEEEvPT_PKS4_S7_S7_flPfS8_Pj --------------------------
	.section	.nv.info._ZN13group_norm_v214gn_cuda_kernelI6__halfLi320ELi1ELi32ELi10ELi4096ELb0ELi64ELi320ELi320ELi4ELb1ELi2ELb0ELb0ENS_16CompileConditionILi1000EEEEEvPT_PKS4_S7_S7_flPfS8_Pj,"",@"SHT_CUDA_INFO"
	.sectionflags	@""
	.align	4


	//----- nvinfo : EIATTR_CUDA_API_VERSION
	.align		4
        /*0000*/ 	.byte	0x04, 0x37
        /*0002*/ 	.short	(.L_1999 - .L_1998)
.L_1998:
        /*0004*/ 	.word	0x00000082


	//----- nvinfo : EIATTR_KPARAM_INFO
	.align		4
.L_1999:
        /*0008*/ 	.byte	0x04, 0x17
        /*000a*/ 	.short	(.L_2001 - .L_2000)
.L_2000:
        /*000c*/ 	.word	0x00000000
        /*0010*/ 	.short	0x0008
        /*0012*/ 	.short	0x0040
        /*0014*/ 	.byte	0x00, 0xf5, 0x21, 0x00


	//----- nvinfo : EIATTR_KPARAM_INFO
	.align		4
.L_2001:
        /*0018*/ 	.byte	0x04, 0x17
        /*001a*/ 	.short	(.L_2003 - .L_2002)
.L_2002:
        /*001c*/ 	.word	0x00000000
        /*0020*/ 	.short	0x0007
        /*0022*/ 	.short	0x0038
        /*0024*/ 	.byte	0x00, 0xf5, 0x21, 0x00


	//----- nvinfo : EIATTR_KPARAM_INFO
	.align		4
.L_2003:
        /*0028*/ 	.byte	0x04, 0x17
        /*002a*/ 	.short	(.L_2005 - .L_2004)
.L_2004:
        /*002c*/ 	.word	0x00000000
        /*0030*/ 	.short	0x0006
        /*0032*/ 	.short	0x0030
        /*0034*/ 	.byte	0x00, 0xf5, 0x21, 0x00


	//----- nvinfo : EIATTR_KPARAM_INFO
	.align		4
.L_2005:
        /*0038*/ 	.byte	0x04, 0x17
        /*003a*/ 	.short	(.L_2007 - .L_2006)
.L_2006:
        /*003c*/ 	.word	0x00000000
        /*0040*/ 	.short	0x0005
        /*0042*/ 	.short	0x0028
        /*0044*/ 	.byte	0x00, 0xf0, 0x21, 0x00


	//----- nvinfo : EIATTR_KPARAM_INFO
	.align		4
.L_2007:
        /*0048*/ 	.byte	0x04, 0x17
        /*004a*/ 	.short	(.L_2009 - .L_2008)
.L_2008:
        /*004c*/ 	.word	0x00000000
        /*0050*/ 	.short	0x0004
        /*0052*/ 	.short	0x0020
        /*0054*/ 	.byte	0x00, 0xf0, 0x11, 0x00


	//----- nvinfo : EIATTR_KPARAM_INFO
	.align		4
.L_2009:
        /*0058*/ 	.byte	0x04, 0x17
        /*005a*/ 	.short	(.L_2011 - .L_2010)
.L_2010:
        /*005c*/ 	.word	0x00000000
        /*0060*/ 	.short	0x0003
        /*0062*/ 	.short	0x0018
        /*0064*/ 	.byte	0x00, 0xf5, 0x21, 0x00


	//----- nvinfo : EIATTR_KPARAM_INFO
	.align		4
.L_2011:
        /*0068*/ 	.byte	0x04, 0x17
        /*006a*/ 	.short	(.L_2013 - .L_2012)
.L_2012:
        /*006c*/ 	.word	0x00000000
        /*0070*/ 	.short	0x0002
        /*0072*/ 	.short	0x0010
        /*0074*/ 	.byte	0x00, 0xf5, 0x21, 0x00


	//----- nvinfo : EIATTR_KPARAM_INFO
	.align		4
.L_2013:
        /*0078*/ 	.byte	0x04, 0x17
        /*007a*/ 	.short	(.L_2015 - .L_2014)
.L_2014:
        /*007c*/ 	.word	0x00000000
        /*0080*/ 	.short	0x0001
        /*0082*/ 	.short	0x0008
        /*0084*/ 	.byte	0x00, 0xf5, 0x21, 0x00


	//----- nvinfo : EIATTR_KPARAM_INFO
	.align		4
.L_2015:
        /*0088*/ 	.byte	0x04, 0x17
        /*008a*/ 	.short	(.L_2017 - .L_2016)
.L_2016:
        /*008c*/ 	.word	0x00000000
        /*0090*/ 	.short	0x0000
        /*0092*/ 	.short	0x0000
        /*0094*/ 	.byte	0x00, 0xf5, 0x21, 0x00


	//----- nvinfo : EIATTR_SPARSE_MMA_MASK
	.align		4
.L_2017:
        /*0098*/ 	.byte	0x03, 0x50
        /*009a*/ 	.short	0x0000


	//----- nvinfo : EIATTR_MAXREG_COUNT
	.align		4
        /*009c*/ 	.byte	0x03, 0x1b
        /*009e*/ 	.short	0x00a8


	//----- nvinfo : EIATTR_NUM_BARRIERS
	.align		4
        /*00a0*/ 	.byte	0x02, 0x4c
        /*00a2*/ 	.byte	0x01
	.zero		1


	//----- nvinfo : EIATTR_MERCURY_ISA_VERSION
	.align		4
        /*00a4*/ 	.byte	0x03, 0x5f
        /*00a6*/ 	.short	0x0101


	//----- nvinfo : EIATTR_COOP_GROUP_MASK_REGIDS
	.align		4
        /*00a8*/ 	.byte	0x04, 0x29
        /*00aa*/ 	.short	(.L_2019 - .L_2018)


	//   ....[0]....
.L_2018:
        /*00ac*/ 	.word	0xffffffff


	//   ....[1]....
        /*00b0*/ 	.word	0xffffffff


	//   ....[2]....
        /*00b4*/ 	.word	0xffffffff


	//   ....[3]....
        /*00b8*/ 	.word	0xffffffff


	//   ....[4]....
        /*00bc*/ 	.word	0xffffffff


	//   ....[5]....
        /*00c0*/ 	.word	0xffffffff


	//   ....[6]....
        /*00c4*/ 	.word	0xffffffff


	//   ....[7]....
        /*00c8*/ 	.word	0xffffffff


	//   ....[8]....
        /*00cc*/ 	.word	0xffffffff


	//   ....[9]....
        /*00d0*/ 	.word	0xffffffff


	//----- nvinfo : EIATTR_COOP_GROUP_INSTR_OFFSETS
	.align		4
.L_2019:
        /*00d4*/ 	.byte	0x04, 0x28
        /*00d6*/ 	.short	(.L_2021 - .L_2020)


	//   ....[0]....
.L_2020:
        /*00d8*/ 	.word	0x00001590


	//   ....[1]....
        /*00dc*/ 	.word	0x000015c0


	//   ....[2]....
        /*00e0*/ 	.word	0x00001600


	//   ....[3]....
        /*00e4*/ 	.word	0x00001620


	//   ....[4]....
        /*00e8*/ 	.word	0x00001a90


	//   ....[5]....
        /*00ec*/ 	.word	0x00001ad0


	//   ....[6]....
        /*00f0*/ 	.word	0x00001b10


	//   ....[7]....
        /*00f4*/ 	.word	0x00001b20


	//   ....[8]....
        /*00f8*/ 	.word	0x00001b50


	//   ....[9]....
        /*00fc*/ 	.word	0x00001b60


	//----- nvinfo : EIATTR_VRC_CTA_INIT_COUNT
	.align		4
.L_2021:
        /*0100*/ 	.byte	0x02, 0x4a
	.zero		1
	.zero		1


	//----- nvinfo : EIATTR_EXIT_INSTR_OFFSETS
	.align		4
        /*0104*/ 	.byte	0x04, 0x1c
        /*0106*/ 	.short	(.L_2023 - .L_2022)


	//   ....[0]....
.L_2022:
        /*0108*/ 	.word	0x00000050


	//   ....[1]....
        /*010c*/ 	.word	0x00002cc0


	//----- nvinfo : EIATTR_MAX_THREADS
	.align		4
.L_2023:
        /*0110*/ 	.byte	0x04, 0x05
        /*0112*/ 	.short	(.L_2025 - .L_2024)
.L_2024:
        /*0114*/ 	.word	0x00000140
        /*0118*/ 	.word	0x00000001
        /*011c*/ 	.word	0x00000001


	//----- nvinfo : EIATTR_CRS_STACK_SIZE
	.align		4
.L_2025:
        /*0120*/ 	.byte	0x04, 0x1e
        /*0122*/ 	.short	(.L_2027 - .L_2026)
.L_2026:
        /*0124*/ 	.word	0x00000000


	//----- nvinfo : EIATTR_CBANK_PARAM_SIZE
	.align		4
.L_2027:
        /*0128*/ 	.byte	0x03, 0x19
        /*012a*/ 	.short	0x0048


	//----- nvinfo : EIATTR_PARAM_CBANK
	.align		4
        /*012c*/ 	.byte	0x04, 0x0a
        /*012e*/ 	.short	(.L_2029 - .L_2028)
	.align		4
.L_2028:
        /*0130*/ 	.word	index@(.nv.constant0._ZN13group_norm_v214gn_cuda_kernelI6__halfLi320ELi1ELi32ELi10ELi4096ELb0ELi64ELi320ELi320ELi4ELb1ELi2ELb0ELb0ENS_16CompileConditionILi1000EEEEEvPT_PKS4_S7_S7_flPfS8_Pj)
        /*0134*/ 	.short	0x0380
        /*0136*/ 	.short	0x0048


	//----- nvinfo : EIATTR_SW_WAR
	.align		4
.L_2029:
        /*0138*/ 	.byte	0x04, 0x36
        /*013a*/ 	.short	(.L_2031 - .L_2030)
.L_2030:
        /*013c*/ 	.word	0x00000008
.L_2031:


//--------------------- .nv.info._ZN13group_norm_v214gn_cuda_kernelI6__halfLi320ELi1ELi32ELi10ELi4096ELb0ELi128ELi320ELi320ELi4ELb1ELi4ELb0ELb0ENS_16CompileConditionILi1000EEEEEvPT_PKS4_S7_S7_flPfS8_Pj --------------------------
	.section	.nv.info._ZN13group_norm_v214gn_cuda_kernelI6__halfLi320ELi1ELi32ELi10ELi4096ELb0ELi128ELi320ELi320ELi4ELb1ELi4ELb0ELb0ENS_16CompileConditionILi1000EEEEEvPT_PKS4_S7_S7_flPfS8_Pj,"",@"SHT_CUDA_INFO"
	.sectionflags	@""
	.align	4


	//----- nvinfo : EIATTR_CUDA_API_VERSION
	.align		4
        /*0000*/ 	.byte	0x04, 0x37
        /*0002*/ 	.short	(.L_2033 - .L_2032)
.L_2032:
        /*0004*/ 	.word	0x00000082


	//----- nvinfo : EIATTR_KPARAM_INFO
	.align		4
.L_2033:
        /*0008*/ 	.byte	0x04, 0x17
        /*000a*/ 	.short	(.L_2035 - .L_2034)
.L_2034:
        /*000c*/ 	.word	0x00000000
        /*0010*/ 	.short	0x0008
        /*0012*/ 	.short	0x0040
        /*0014*/ 	.byte	0x00, 0xf5, 0x21, 0x00


	//----- nvinfo : EIATTR_KPARAM_INFO
	.align		4
.L_2035:
        /*0018*/ 	.byte	0x04, 0x17
        /*001a*/ 	.short	(.L_2037 - .L_2036)
.L_2036:
        /*001c*/ 	.word	0x00000000
        /*0020*/ 	.short	0x0007
        /*0022*/ 	.short	0x0038
        /*0024*/ 	.byte	0x00, 0xf5, 0x21, 0x00


	//----- nvinfo : EIATTR_KPARAM_INFO
	.align		4
.L_2037:
        /*0028*/ 	.byte	0x04, 0x17
        /*002a*/ 	.short	(.L_2039 - .L_2038)
.L_2038:
        /*002c*/ 	.word	0x00000000
        /*0030*/ 	.short	0x0006
        /*0032*/ 	.short	0x0030
        /*0034*/ 	.byte	0x00, 0xf5, 0x21, 0x00


	//----- nvinfo : EIATTR_KPARAM_INFO
	.align		4
.L_2039:
        /*0038*/ 	.byte	0x04, 0x17
        /*003a*/ 	.short	(.L_2041 - .L_2040)
.L_2040:
        /*003c*/ 	.word	0x00000000
        /*0040*/ 	.short	0x0005
        /*0042*/ 	.short	0x0028
        /*0044*/ 	.byte	0x00, 0xf0, 0x21, 0x00


	//----- nvinfo : EIATTR_KPARAM_INFO
	.align		4
.L_2041:
        /*0048*/ 	.byte	0x04, 0x17
        /*004a*/ 	.short	(.L_2043 - .L_2042)
.L_2042:
        /*004c*/ 	.word	0x00000000
        /*0050*/ 	.short	0x0004
        /*0052*/ 	.short	0x0020
        /*0054*/ 	.byte	0x00, 0xf0, 0x11, 0x00


	//----- nvinfo : EIATTR_KPARAM_INFO
	.align		4
.L_2043:
        /*0058*/ 	.byte	0x04, 0x17
        /*005a*/ 	.short	(.L_2045 - .L_2044)
.L_2044:
        /*005c*/ 	.word	0x00000000
        /*0060*/ 	.short	0x0003
        /*0062*/ 	.short	0x0018
        /*0064*/ 	.byte	0x00, 0xf5, 0x21, 0x00


	//----- nvinfo : EIATTR_KPARAM_INFO
	.align		4
.L_2045:
        /*0068*/ 	.byte	0x04, 0x17
        /*006a*/ 	.short	(.L_2047 - .L_2046)
.L_2046:
        /*006c*/ 	.word	0x00000000
        /*0070*/ 	.short	0x0002
        /*0072*/ 	.short	0x0010
        /*0074*/ 	.byte	0x00, 0xf5, 0x21, 0x00


	//----- nvinfo : EIATTR_KPARAM_INFO
	.align		4
.L_2047:
        /*0078*/ 	.byte	0x04, 0x17
        /*007a*/ 	.short	(.L_2049 - .L_2048)
.L_2048:
        /*007c*/ 	.word	0x00000000
        /*0080*/ 	.short	0x0001
        /*0082*/ 	.short	0x0008
        /*0084*/ 	.byte	0x00, 0xf5, 0x21, 0x00


	//----- nvinfo : EIATTR_KPARAM_INFO
	.align		4
.L_2049:
        /*0088*/ 	.byte	0x04, 0x17
        /*008a*/ 	.short	(.L_2051 - .L_2050)
.L_2050:
        /*008c*/ 	.word	0x00000000
        /*0090*/ 	.short	0x0000
        /*0092*/ 	.short	0x0000
        /*0094*/ 	.byte	0x00, 0xf5, 0x21, 0x00


	//----- nvinfo : EIATTR_SPARSE_MMA_MASK
	.align		4
.L_2051:
        /*0098*/ 	.byte	0x03, 0x50
        /*009a*/ 	.short	0x0000


	//----- nvinfo : EIATTR_MAXREG_COUNT
	.align		4
        /*009c*/ 	.byte	0x03, 0x1b
        /*009e*/ 	.short	0x00a8


	//----- nvinfo : EIATTR_NUM_BARRIERS
	.align		4
        /*00a0*/ 	.byte	0x02, 0x4c
        /*00a2*/ 	.byte	0x01
	.zero		1


	//----- nvinfo : EIATTR_MERCURY_ISA_VERSION
	.align		4
        /*00a4*/ 	.byte	0x03, 0x5f
        /*00a6*/ 	.short	0x0101


	//----- nvinfo : EIATTR_INT_WARP_WIDE_INSTR_OFFSETS
	.align		4
        /*00a8*/ 	.byte	0x04, 0x31
        /*00aa*/ 	.short	(.L_2053 - .L_2052)


	//   ....[0]....
.L_2052:
        /*00ac*/ 	.word	0x00002290


	//----- nvinfo : EIATTR_COOP_GROUP_MASK_REGIDS
	.align		4
.L_2053:
        /*00b0*/ 	.byte	0x04, 0x29
        /*00b2*/ 	.short	(.L_2055 - .L_2054)


	//   ....[0]....
.L_2054:
        /*00b4*/ 	.word	0xffffffff


	//   ....[1]....
        /*00b8*/ 	.word	0xffffffff


	//   ....[2]....
        /*00bc*/ 	.word	0xffffffff


	//   ....[3]....
        /*00c0*/ 	.word	0xffffffff


	//   ....[4]....
        /*00c4*/ 	.word	0xffffffff


	//   ....[5]....
        /*00c8*/ 	.word	0xffffffff


	//   ....[6]....
        /*00cc*/ 	.word	0xffffffff


	//   ....[7]....
        /*00d0*/ 	.word	0xffffffff


	//   ....[8]....
        /*00d4*/ 	.word	0xffffffff


	//   ....[9]....
        /*00d8*/ 	.word	0xffffffff


	//----- nvinfo : EIATTR_COOP_GROUP_INSTR_OFFSETS
	.align		4
.L_2055:
        /*00dc*/ 	.byte	0x04, 0x28
        /*00de*/ 	.short	(.L_2057 - .L_2056)


	//   ....[0]....
.L_2056:
        /*00e0*/ 	.word	0x00002240


	//   ....[1]....
        /*00e4*/ 	.word	0x00002270


	//   ....[2]....
        /*00e8*/ 	.word	0x000022e0


	//   ....[3]....
        /*00ec*/ 	.word	0x00002300


	//   ....[4]....
        /*00f0*/ 	.word	0x00002690


	//   ....[5]....
        /*00f4*/ 	.word	0x000026d0


	//   ....[6]....
        /*00f8*/ 	.word	0x00002740


	//   ....[7]....
        /*00fc*/ 	.word	0x00002750


	//   ....[8]....
        /*0100*/ 	.word	0x00002780


	//   ....[9]....
        /*0104*/ 	.word	0x000027a0


	//----- nvinfo : EIATTR_VRC_CTA_INIT_COUNT
	.align		4
.L_2057:
        /*0108*/ 	.byte	0x02, 0x4a
	.zero		1
	.zero		1


	//----- nvinfo : EIATTR_EXIT_INSTR_OFFSETS
	.align		4
        /*010c*/ 	.byte	0x04, 0x1c
        /*010e*/ 	.short	(.L_2059 - .L_2058)


	//   ....[0]....
.L_2058:
        /*0110*/ 	.word	0x00000050


	//   ....[1]....
        /*0114*/ 	.word	0x000048a0


	//----- nvinfo : EIATTR_MAX_THREADS
	.align		4
.L_2059:
        /*0118*/ 	.byte	0x04, 0x05
        /*011a*/ 	.short	(.L_2061 - .L_2060)
.L_2060:
        /*011c*/ 	.word	0x00000140
        /*0120*/ 	.word	0x00000001
        /*0124*/ 	.word	0x00000001


	//----- nvinfo : EIATTR_CRS_STACK_SIZE
	.align		4
.L_2061:
        /*0128*/ 	.byte	0x04, 0x1e
        /*012a*/ 	.short	(.L_2063 - .L_2062)
.L_2062:
        /*012c*/ 	.word	0x00000000


	//----- nvinfo : EIATTR_CBANK_PARAM_SIZE
	.align		4
.L_2063:
        /*0130*/ 	.byte	0x03, 0x19
        /*0132*/ 	.short	0x0048


	//----- nvinfo : EIATTR_PARAM_CBANK
	.align		4
        /*0134*/ 	.byte	0x04, 0x0a
        /*0136*/ 	.short	(.L_2065 - .L_2064)
	.align		4
.L_2064:
        /*0138*/ 	.word	index@(.nv.constant0._ZN13group_norm_v214gn_cuda_kernelI6__halfLi320ELi1ELi32ELi10ELi4096ELb0ELi128ELi320ELi320ELi4ELb1ELi4ELb0ELb0ENS_16CompileConditionILi1000EEEEEvPT_PKS4_S7_S7_flPfS8_Pj)
        /*013c*/ 	.short	0x0380
        /*013e*/ 	.short	0x0048


	//----- nvinfo : EIATTR_SW_WAR
	.align		4
.L_2065:
        /*0140*/ 	.byte	0x04, 0x36
        /*0142*/ 	.short	(.L_2067 - .L_2066)
.L_2066:
        /*0144*/ 	.word	0x00000008
.L_2067:


//--------------------- .nv.info._ZN13group_norm_v214gn_cuda_kernelI6__halfLi320ELi2ELi32ELi10ELi4096ELb0ELi64ELi320ELi320ELi4ELb1ELi4ELb0ELb0ENS_16CompileConditionILi1000EEEEEvPT_PKS4_S7_S7_flPfS8_Pj --------------------------
	.section	.nv.info._ZN13group_norm_v214gn_cuda_kernelI6__halfLi320ELi2ELi32ELi10ELi4096ELb0ELi64ELi320ELi320ELi4ELb1ELi4ELb0ELb0ENS_16CompileConditionILi1000EEEEEvPT_PKS4_S7_S7_flPfS8_Pj,"",@"SHT_CUDA_INFO"
	.sectionflags	@""
	.align	4


	//----- nvinfo : EIATTR_CUDA_API_VERSION
	.align		4
        /*0000*/ 	.byte	0x04, 0x37
        /*0002*/ 	.short	(.L_2069 - .L_2068)
.L_2068:
        /*0004*/ 	.word	0x00000082


	//----- nvinfo : EIATTR_KPARAM_INFO
	.align		4
.L_2069:
        /*0008*/ 	.byte	0x04, 0x17
        /*000a*/ 	.short	(.L_2071 - .L_2070)
.L_2070:
        /*000c*/ 	.word	0x00000000
        /*0010*/ 	.short	0x0008
        /*0012*/ 	.short	0x0040
        /*0014*/ 	.byte	0x00, 0xf5, 0x21, 0x00


	//----- nvinfo : EIATTR_KPARAM_INFO
	.align		4
.L_2071:
        /*0018*/ 	.byte	0x04, 0x17
        /*001a*/ 	.short	(.L_2073 - .L_2072)
.L_2072:
        /*001c*/ 	.word	0x00000000
        /*0020*/ 	.short	0x0007
        /*0022*/ 	.short	0x0038
        /*0024*/ 	.byte	0x00, 0xf5, 0x21, 0x00


	//----- nvinfo : EIATTR_KPARAM_INFO
	.align		4
.L_2073:
        /*0028*/ 	.byte	0x04, 0x17
        /*002a*/ 	.short	(.L_2075 - .L_2074)
.L_2074:
        /*002c*/ 	.word	0x00000000
        /*0030*/ 	.short	0x0006
        /*0032*/ 	.short	0x0030
        /*0034*/ 	.byte	0x00, 0xf5, 0x21, 0x00


	//----- nvinfo : EIATTR_KPARAM_INFO
	.align		4
.L_2075:
        /*0038*/ 	.byte	0x04, 0x17
        /*003a*/ 	.short	(.L_2077 - .L_2076)
.L_2076:
        /*003c*/ 	.word	0x00000000
        /*0040*/ 	.short	0x0005
        /*0042*/ 	.short	0x0028
        /*0044*/ 	.byte	0x00, 0xf0, 0x21, 0x00


	//----- nvinfo : EIATTR_KPARAM_INFO
	.align		4
.L_2077:
        /*0048*/ 	.byte	0x04, 0x17
        /*004a*/ 	.short	(.L_2079 - .L_2078)
.L_2078:
        /*004c*/ 	.word	0x00000000
        /*0050*/ 	.short	0x0004
        /*0052*/ 	.short	0x0020
        /*0054*/ 	.byte	0x00, 0xf0, 0x11, 0x00


	//----- nvinfo : EIATTR_KPARAM_INFO
	.align		4
.L_2079:
        /*0058*/ 	.byte	0x04, 0x17
        /*005a*/ 	.short	(.L_2081 - .L_2080)
.L_2080:
        /*005c*/ 	.word	0x00000000
        /*0060*/ 	.short	0x0003
        /*0062*/ 	.short	0x0018
        /*0064*/ 	.byte	0x00, 0xf5, 0x21, 0x00


	//----- nvinfo : EIATTR_KPARAM_INFO
	.align		4
.L_2081:
        /*0068*/ 	.byte	0x04, 0x17
        /*006a*/ 	.short	(.L_2083 - .L_2082)
.L_2082:
        /*006c*/ 	.word	0x00000000
        /*0070*/ 	.short	0x0002
        /*0072*/ 	.short	0x0010
        /*0074*/ 	.byte	0x00, 0xf5, 0x21, 0x00


	//----- nvinfo : EIATTR_KPARAM_INFO
	.align		4
.L_2083:
        /*0078*/ 	.byte	0x04, 0x17
        /*007a*/ 	.short	(.L_2085 - .L_2084)
.L_2084:
        /*007c*/ 	.word	0x00000000
        /*0080*/ 	.short	0x0001
        /*0082*/ 	.short	0x0008
        /*0084*/ 	.byte	0x00, 0xf5, 0x21, 0x00


	//----- nvinfo : EIATTR_KPARAM_INFO
	.align		4
.L_2085:
        /*0088*/ 	.byte	0x04, 0x17
        /*008a*/ 	.short	(.L_2087 - .L_2086)
.L_2086:
        /*008c*/ 	.word	0x00000000
        /*0090*/ 	.short	0x0000
        /*0092*/ 	.short	0x0000
        /*0094*/ 	.byte	0x00, 0xf5, 0x21, 0x00


	//----- nvinfo : EIATTR_SPARSE_MMA_MASK
	.align		4
.L_2087:
        /*0098*/ 	.byte	0x03, 0x50
        /*009a*/ 	.short	0x0000


	//----- nvinfo : EIATTR_MAXREG_COUNT
	.align		4
        /*009c*/ 	.byte	0x03, 0x1b
        /*009e*/ 	.short	0x0060


	//----- nvinfo : EIATTR_NUM_BARRIERS
	.align		4
        /*00a0*/ 	.byte	0x02, 0x4c
        /*00a2*/ 	.byte	0x01
	.zero		1


	//----- nvinfo : EIATTR_MERCURY_ISA_VERSION
	.align		4
        /*00a4*/ 	.byte	0x03, 0x5f
        /*00a6*/ 	.short	0x0101


	//----- nvinfo : EIATTR_COOP_GROUP_MASK_REGIDS
	.align		4
        /*00a8*/ 	.byte	0x04, 0x29
        /*00aa*/ 	.short	(.L_2089 - .L_2088)


	//   ....[0]....
.L_2088:
        /*00ac*/ 	.word	0xffffffff


	//   ....[1]....
        /*00b0*/ 	.word	0xffffffff


	//   ....[2]....
        /*00b4*/ 	.word	0xffffffff


	//   ....[3]....
        /*00b8*/ 	.word	0xffffffff


	//   ....[4]....
        /*00bc*/ 	.word	0xffffffff


	//   ....[5]....
        /*00c0*/ 	.word	0xffffffff


	//   ....[6]....
        /*00c4*/ 	.word	0xffffffff


	//   ....[7]....
        /*00c8*/ 	.word	0xffffffff


	//   ....[8]....
        /*00cc*/ 	.word	0xffffffff


	//   ....[9]....
        /*00d0*/ 	.word	0xffffffff


	//----- nvinfo : EIATTR_COOP_GROUP_INSTR_OFFSETS
	.align		4
.L_2089:
        /*00d4*/ 	.byte	0x04, 0x28
        /*00d6*/ 	.short	(.L_2091 - .L_2090)


	//   ....[0]....
.L_2090:
        /*00d8*/ 	.word	0x000014d0


	//   ....[1]....
        /*00dc*/ 	.word	0x00001510


	//   ....[2]....
        /*00e0*/ 	.word	0x00001550


	//   ....[3]....
        /*00e4*/ 	.word	0x00001560


	//   ....[4]....
        /*00e8*/ 	.word	0x00001af0


	//   ....[5]....
        /*00ec*/ 	.word	0x00001b10


	//   ....[6]....
        /*00f0*/ 	.word	0x00001b50


	//   ....[7]....
        /*00f4*/ 	.word	0x00001b60


	//   ....[8]....
        /*00f8*/ 	.word	0x00001ba0


	//   ....[9]....
        /*00fc*/ 	.word	0x00001bb0


	//----- nvinfo : EIATTR_VRC_CTA_INIT_COUNT
	.align		4
.L_2091:
        /*0100*/ 	.byte	0x02, 0x4a
	.zero		1
	.zero		1


	//----- nvinfo : EIATTR_EXIT_INSTR_OFFSETS
	.align		4
        /*0104*/ 	.byte	0x04, 0x1c
        /*0106*/ 	.short	(.L_2093 - .L_2092)


	//   ....[0]....
.L_2092:
        /*0108*/ 	.word	0x00000050


	//   ....[1]....
        /*010c*/ 	.word	0x00002e40


	//----- nvinfo : EIATTR_MAX_THREADS
	.align		4
.L_2093:
        /*0110*/ 	.byte	0x04, 0x05
        /*0112*/ 	.short	(.L_2095 - .L_2094)
.L_2094:
        /*0114*/ 	.word	0x00000140
        /*0118*/ 	.word	0x00000001
        /*011c*/ 	.word	0x00000001


	//----- nvinfo : EIATTR_CRS_STACK_SIZE
	.align		4
.L_2095:
        /*0120*/ 	.byte	0x04, 0x1e
        /*0122*/ 	.short	(.L_2097 - .L_2096)
.L_2096:
        /*0124*/ 	.word	0x00000000


	//----- nvinfo : EIATTR_CBANK_PARAM_SIZE
	.align		4
.L_2097:
        /*0128*/ 	.byte	0x03, 0x19
        /*012a*/ 	.short	0x0048


	//----- nvinfo : EIATTR_PARAM_CBANK
	.align		4
        /*012c*/ 	.byte	0x04, 0x0a
        /*012e*/ 	.short	(.L_2099 - .L_2098)
	.align		4
.L_2098:
        /*0130*/ 	.word	index@(.nv.constant0._ZN13group_norm_v214gn_cuda_kernelI6__halfLi320ELi2ELi32ELi10ELi4096ELb0ELi64ELi320ELi320ELi4ELb1ELi4ELb0ELb0ENS_16CompileConditionILi1000EEEEEvPT_PKS4_S7_S7_flPfS8_Pj)
        /*0134*/ 	.short	0x0380
        /*0136*/ 	.short	0x0048


	//----- nvinfo : EIATTR_SW_WAR
	.align		4
.L_2099:
        /*0138*/ 	.byte	0x04, 0x36
        /*013a*/ 	.short	(.L_2101 - .L_2100)
.L_2100:
        /*013c*/ 	.word	0x00000008
.L_2101:


//--------------------- .nv.info._ZN13group_norm_v214gn_cuda_kernelI6__halfLi320ELi3ELi32ELi10ELi4096ELb0ELi64ELi320ELi320ELi4ELb1ELi5ELb0ELb0ENS_16CompileConditionILi1000EEEEEvPT_PKS4_S7_S7_flPfS8_Pj --------------------------
	.section	.nv.info._ZN13group_norm_v214gn_cuda_kernelI6__halfLi320ELi3ELi32ELi10ELi4096ELb0ELi64ELi320ELi320ELi4ELb1ELi5ELb0ELb0ENS_16CompileConditionILi1000EEEEEvPT_PKS4_S7_S7_flPfS8_Pj,"",@"SHT_CUDA_INFO"
	.sectionflags	@""
	.align	4


	//----- nvinfo : EIATTR_CUDA_API_VERSION
	.align		4
        /*0000*/ 	.byte	0x04, 0x37
        /*0002*/ 	.short	(.L_2103 - .L_2102)
.L_2102:
        /*0004*/ 	.word	0x00000082


	//----- nvinfo : EIATTR_KPARAM_INFO
	.align		4
.L_2103:
        /*0008*/ 	.byte	0x04, 0x17
        /*000a*/ 	.short	(.L_2105 - .L_2104)
.L_2104:
        /*000c*/ 	.word	0x00000000
        /*0010*/ 	.short	0x0008
        /*0012*/ 	.short	0x0040
        /*0014*/ 	.byte	0x00, 0xf5, 0x21, 0x00


	//----- nvinfo : EIATTR_KPARAM_INFO
	.align		4
.L_2105:
        /*0018*/ 	.byte	0x04, 0x17
        /*001a*/ 	.short	(.L_2107 - .L_2106)
.L_2106:
        /*001c*/ 	.word	0x00000000
        /*0020*/ 	.short	0x0007
        /*0022*/ 	.short	0x0038
        /*0024*/ 	.byte	0x00, 0xf5, 0x21, 0x00


	//----- nvinfo : EIATTR_KPARAM_INFO
	.align		4
.L_2107:
        /*0028*/ 	.byte	0x04, 0x17
        /*002a*/ 	.short	(.L_2109 - .L_2108)
.L_2108:
        /*002c*/ 	.word	0x00000000
        /*0030*/ 	.short	0x0006
        /*0032*/ 	.short	0x0030
        /*0034*/ 	.byte	0x00, 0xf5, 0x21, 0x00


	//----- nvinfo : EIATTR_KPARAM_INFO
	.align		4
.L_2109:
        /*0038*/ 	.byte	0x04, 0x17
        /*003a*/ 	.short	(.L_2111 - .L_2110)
.L_2110:
        /*003c*/ 	.word	0x00000000
        /*0040*/ 	.short	0x0005
        /*0042*/ 	.short	0x0028
        /*0044*/ 	.byte	0x00, 0xf0, 0x21, 0x00


	//----- nvinfo : EIATTR_KPARAM_INFO
	.align		4
.L_2111:
        /*0048*/ 	.byte	0x04, 0x17
        /*004a*/ 	.short	(.L_2113 - .L_2112)
.L_2112:
        /*004c*/ 	.word	0x00000000
        /*0050*/ 	.short	0x0004
        /*0052*/ 	.short	0x0020
        /*0054*/ 	.byte	0x00, 0xf0, 0x11, 0x00


	//----- nvinfo : EIATTR_KPARAM_INFO
	.align		4
.L_2113:
        /*0058*/ 	.byte	0x04, 0x17
        /*005a*/ 	.short	(.L_2115 - .L_2114)
.L_2114:
        /*005c*/ 	.word	0x00000000
        /*0060*/ 	.short	0x0003
        /*0062*/ 	.short	0x0018
        /*0064*/ 	.byte	0x00, 0xf5, 0x21, 0x00


	//----- nvinfo : EIATTR_KPARAM_INFO
	.align		4
.L_2115:
        /*0068*/ 	.byte	0x04, 0x17
        /*006a*/ 	.short	(.L_2117 - .L_2116)
.L_2116:
        /*006c*/ 	.word	0x00000000
        /*0070*/ 	.short	0x0002
        /*0072*/ 	.short	0x0010
        /*0074*/ 	.byte	0x00, 0xf5, 0x21, 0x00


	//----- nvinfo : EIATTR_KPARAM_INFO
	.align		4
.L_2117:
        /*0078*/ 	.byte	0x04, 0x17
        /*007a*/ 	.short	(.L_2119 - .L_2118)
.L_2118:
        /*007c*/ 	.word	0x00000000
        /*0080*/ 	.short	0x0001
        /*0082*/ 	.short	0x0008
        /*0084*/ 	.byte	0x00, 0xf5, 0x21, 0x00


	//----- nvinfo : EIATTR_KPARAM_INFO
	.align		4
.L_2119:
        /*0088*/ 	.byte	0x04, 0x17
        /*008a*/ 	.short	(.L_2121 - .L_2120)
.L_2120:
        /*008c*/ 	.word	0x00000000
        /*0090*/ 	.short	0x0000
        /*0092*/ 	.short	0x0000
        /*0094*/ 	.byte	0x00, 0xf5, 0x21, 0x00


	//----- nvinfo : EIATTR_SPARSE_MMA_MASK
	.align		4
.L_2121:
        /*0098*/ 	.byte	0x03, 0x50
        /*009a*/ 	.short	0x0000


	//----- nvinfo : EIATTR_MAXREG_COUNT
	.align		4
        /*009c*/ 	.byte	0x03, 0x1b
        /*009e*/ 	.short	0x0040


	//----- nvinfo : EIATTR_NUM_BARRIERS
	.align		4
        /*00a0*/ 	.byte	0x02, 0x4c
        /*00a2*/ 	.byte	0x01
	.zero		1


	//----- nvinfo : EIATTR_ANNOTATIONS
	.align		4
        /*00a4*/ 	.byte	0x04, 0x55
        /*00a6*/ 	.short	(.L_2123 - .L_2122)


	//   ....[0]....
.L_2122:
        /* <DEDUP_REMOVED lines=48> */


	//----- nvinfo : EIATTR_MERCURY_ISA_VERSION
	.align		4
.L_2123:
        /*0398*/ 	.byte	0x03, 0x5f
        /*039a*/ 	.short	0x0101


	//----- nvinfo : EIATTR_COOP_GROUP_MASK_REGIDS
	.align		4
        /*039c*/ 	.byte	0x04, 0x29
        /*039e*/ 	.short	(.L_2125 - .L_2124)


	//   ....[0]....
.L_2124:
        /*03a0*/ 	.word	0xffffffff


	//   ....[1]....
        /*03a4*/ 	.word	0xffffffff


	//   ....[2]....
        /*03a8*/ 	.word	0xffffffff


	//   ....[3]....
        /*03ac*/ 	.word	0xffffffff


	//   ....[4]....
        /*03b0*/ 	.word	0xffffffff


	//   ....[5]....
        /*03b4*/ 	.word	0xffffffff


	//   ....[6]....
        /*03b8*/ 	.word	0xffffffff


	//   ....[7]....
        /*03bc*/ 	.word	0xffffffff


	//   ....[8]....
        /*03c0*/ 	.word	0xffffffff


	//   ....[9]....
        /*03c4*/ 	.word	0xffffffff


	//----- nvinfo : EIATTR_COOP_GROUP_INSTR_OFFSETS
	.align		4
.L_2125:
        /*03c8*/ 	.byte	0x04, 0x28
        /*03ca*/ 	.short	(.L_2127 - .L_2126)


	//   ....[0]....
.L_2126:
        /*03cc*/ 	.word	0x00001770


	//   ....[1]....
        /*03d0*/ 	.word	0x000017b0


	//   ....[2]....
        /*03d4*/ 	.word	0x000017f0


	//   ....[3]....
        /*03d8*/ 	.word	0x00001800


	//   ....[4]....
        /*03dc*/ 	.word	0x00001dd0


	//   ....[5]....
        /*03e0*/ 	.word	0x00001df0


	//   ....[6]....
        /*03e4*/ 	.word	0x00001e30


	//   ....[7]....
        /*03e8*/ 	.word	0x00001e40


	//   ....[8]....
        /*03ec*/ 	.word	0x00001e80


	//   ....[9]....
        /*03f0*/ 	.word	0x00001e90


	//----- nvinfo : EIATTR_VRC_CTA_INIT_COUNT
	.align		4
.L_2127:
        /*03f4*/ 	.byte	0x02, 0x4a
	.zero		1
	.zero		1


	//----- nvinfo : EIATTR_EXIT_INSTR_OFFSETS
	.align		4
        /*03f8*/ 	.byte	0x04, 0x1c
        /*03fa*/ 	.short	(.L_2129 - .L_2128)


	//   ....[0]....
.L_2128:
        /*03fc*/ 	.word	0x00000060


	//   ....[1]....
        /*0400*/ 	.word	0x000034b0


	//----- nvinfo : EIATTR_MAX_THREADS
	.align		4
.L_2129:
        /*0404*/ 	.byte	0x04, 0x05
        /*0406*/ 	.short	(.L_2131 - .L_2130)
.L_2130:
        /*0408*/ 	.word	0x00000140
        /*040c*/ 	.word	0x00000001
        /*0410*/ 	.word	0x00000001


	//----- nvinfo : EIATTR_CRS_STACK_SIZE
	.align		4
.L_2131:
        /*0414*/ 	.byte	0x04, 0x1e
        /*0416*/ 	.short	(.L_2133 - .L_2132)
.L_2132:
        /*0418*/ 	.word	0x00000000


	//----- nvinfo : EIATTR_CBANK_PARAM_SIZE
	.align		4
.L_2133:
        /*041c*/ 	.byte	0x03, 0x19
        /*041e*/ 	.short	0x0048


	//----- nvinfo : EIATTR_PARAM_CBANK
	.align		4
        /*0420*/ 	.byte	0x04, 0x0a
        /*0422*/ 	.short	(.L_2135 - .L_2134)
	.align		4
.L_2134:
        /*0424*/ 	.word	index@(.nv.constant0._ZN13group_norm_v214gn_cuda_kernelI6__halfLi320ELi3ELi32ELi10ELi4096ELb0ELi64ELi320ELi320ELi4ELb1ELi5ELb0ELb0ENS_16CompileConditionILi1000EEEEEvPT_PKS4_S7_S7_flPfS8_Pj)
        /*0428*/ 	.short	0x0380
        /*042a*/ 	.short	0x0048


	//----- nvinfo : EIATTR_SW_WAR
	.align		4
.L_2135:
        /*042c*/ 	.byte	0x04, 0x36
        /*042e*/ 	.short	(.L_2137 - .L_2136)
.L_2136:
        /*0430*/ 	.word	0x00000008
.L_2137:


//--------------------- .nv.info._ZN13group_norm_v214gn_cuda_kernelI6__halfLi320ELi3ELi32ELi10ELi4096ELb0ELi64ELi320ELi320ELi4ELb1ELi6ELb0ELb0ENS_16CompileConditionILi1000EEEEEvPT_PKS4_S7_S7_flPfS8_Pj --------------------------
	.section	.nv.info._ZN13group_norm_v214gn_cuda_kernelI6__halfLi320ELi3ELi32ELi10ELi4096ELb0ELi64ELi320ELi320ELi4ELb1ELi6ELb0ELb0ENS_16CompileConditionILi1000EEEEEvPT_PKS4_S7_S7_flPfS8_Pj,"",@"SHT_CUDA_INFO"
	.sectionflags	@""
	.align	4


	//----- nvinfo : EIATTR_CUDA_API_VERSION
	.align		4
        /*0000*/ 	.byte	0x04, 0x37
        /*0002*/ 	.short	(.L_2139 - .L_2138)
.L_2138:
        /*0004*/ 	.word	0x00000082


	//----- nvinfo : EIATTR_KPARAM_INFO
	.align		4
.L_2139:
        /*0008*/ 	.byte	0x04, 0x17
        /*000a*/ 	.short	(.L_2141 - .L_2140)
.L_2140:
        /*000c*/ 	.word	0x00000000
        /*0010*/ 	.short	0x0008
        /*0012*/ 	.short	0x0040
        /*0014*/ 	.byte	0x00, 0xf5, 0x21, 0x00


	//----- nvinfo : EIATTR_KPARAM_INFO
	.align		4
.L_2141:
        /*0018*/ 	.byte	0x04, 0x17
        /*001a*/ 	.short	(.L_2143 - .L_2142)
.L_2142:
        /*001c*/ 	.word	0x00000000
        /*0020*/ 	.short	0x0007
        /*0022*/ 	.short	0x0038
        /*0024*/ 	.byte	0x00, 0xf5, 0x21, 0x00


	//----- nvinfo : EIATTR_KPARAM_INFO
	.align		4
.L_2143:
        /*0028*/ 	.byte	0x04, 0x17
        /*002a*/ 	.short	(.L_2145 - .L_2144)
.L_2144:
        /*002c*/ 	.word	0x00000000
        /*0030*/ 	.short	0x0006
        /*0032*/ 	.short	0x0030
        /*0034*/ 	.byte	0x00, 0xf5, 0x21, 0x00


	//----- nvinfo : EIATTR_KPARAM_INFO
	.align		4
.L_2145:
        /*0038*/ 	.byte	0x04, 0x17
        /*003a*/ 	.short	(.L_2147 - .L_2146)
.L_2146:
        /*003c*/ 	.word	0x00000000
        /*0040*/ 	.short	0x0005
        /*0042*/ 	.short	0x0028
        /*0044*/ 	.byte	0x00, 0xf0, 0x21, 0x00


	//----- nvinfo : EIATTR_KPARAM_INFO
	.align		4
.L_2147:
        /*0048*/ 	.byte	0x04, 0x17
        /*004a*/ 	.short	(.L_2149 - .L_2148)
.L_2148:
        /*004c*/ 	.word	0x00000000
        /*0050*/ 	.short	0x0004
        /*0052*/ 	.short	0x0020
        /*0054*/ 	.byte	0x00, 0xf0, 0x11, 0x00


	//----- nvinfo : EIATTR_KPARAM_INFO
	.align		4
.L_2149:
        /*0058*/ 	.byte	0x04, 0x17
        /*005a*/ 	.short	(.L_2151 - .L_2150)
.L_2150:
        /*005c*/ 	.word	0x00000000
        /*0060*/ 	.short	0x0003
        /*0062*/ 	.short	0x0018
        /*0064*/ 	.byte	0x00, 0xf5, 0x21, 0x00


	//----- nvinfo : EIATTR_KPARAM_INFO
	.align		4
.L_2151:
        /*0068*/ 	.byte	0x04, 0x17
        /*006a*/ 	.short	(.L_2153 - .L_2152)
.L_2152:
        /*006c*/ 	.word	0x00000000
        /*0070*/ 	.short	0x0002
        /*0072*/ 	.short	0x0010
        /*0074*/ 	.byte	0x00, 0xf5, 0x21, 0x00


	//----- nvinfo : EIATTR_KPARAM_INFO
	.align		4
.L_2153:
        /*0078*/ 	.byte	0x04, 0x17
        /*007a*/ 	.short	(.L_2155 - .L_2154)
.L_2154:
        /*007c*/ 	.word	0x00000000
        /*0080*/ 	.short	0x0001
        /*0082*/ 	.short	0x0008
        /*0084*/ 	.byte	0x00, 0xf5, 0x21, 0x00


	//----- nvinfo : EIATTR_KPARAM_INFO
	.align		4
.L_2155:
        /*0088*/ 	.byte	0x04, 0x17
        /*008a*/ 	.short	(.L_2157 - .L_2156)
.L_2156:
        /*008c*/ 	.word	0x00000000
        /*0090*/ 	.short	0x0000
        /*0092*/ 	.short	0x0000
        /*0094*/ 	.byte	0x00, 0xf5, 0x21, 0x00


	//----- nvinfo : EIATTR_SPARSE_MMA_MASK
	.align		4
.L_2157:
        /*0098*/ 	.byte	0x03, 0x50
        /*009a*/ 	.short	0x0000


	//----- nvinfo : EIATTR_MAXREG_COUNT
	.align		4
        /*009c*/ 	.byte	0x03, 0x1b
        /*009e*/ 	.short	0x0040


	//----- nvinfo : EIATTR_NUM_BARRIERS
	.align		4
        /*00a0*/ 	.byte	0x02, 0x4c
        /*00a2*/ 	.byte	0x01
	.zero		1


	//----- nvinfo : EIATTR_ANNOTATIONS
	.align		4
        /*00a4*/ 	.byte	0x04, 0x55
        /*00a6*/ 	.short	(.L_2159 - .L_2158)


	//   ....[0]....
.L_2158:
        /* <DEDUP_REMOVED lines=48> */


	//----- nvinfo : EIATTR_MERCURY_ISA_VERSION
	.align		4
.L_2159:
        /*0398*/ 	.byte	0x03, 0x5f
        /*039a*/ 	.short	0x0101


	//----- nvinfo : EIATTR_COOP_GROUP_MASK_REGIDS
	.align		4
        /*039c*/ 	.byte	0x04, 0x29
        /*039e*/ 	.short	(.L_2161 - .L_2160)


	//   ....[0]....
.L_2160:
        /*03a0*/ 	.word	0xffffffff


	//   ....[1]....
        /*03a4*/ 	.word	0xffffffff


	//   ....[2]....
        /*03a8*/ 	.word	0xffffffff


	//   ....[3]....
        /*03ac*/ 	.word	0xffffffff


	//   ....[4]....
        /*03b0*/ 	.word	0xffffffff


	//   ....[5]....
        /*03b4*/ 	.word	0xffffffff


	//   ....[6]....
        /*03b8*/ 	.word	0xffffffff


	//   ....[7]....
        /*03bc*/ 	.word	0xffffffff


	//   ....[8]....
        /*03c0*/ 	.word	0xffffffff


	//   ....[9]....
        /*03c4*/ 	.word	0xffffffff


	//----- nvinfo : EIATTR_COOP_GROUP_INSTR_OFFSETS
	.align		4
.L_2161:
        /*03c8*/ 	.byte	0x04, 0x28
        /*03ca*/ 	.short	(.L_2163 - .L_2162)


	//   ....[0]....
.L_2162:
        /*03cc*/ 	.word	0x00001770


	//   ....[1]....
        /*03d0*/ 	.word	0x000017b0


	//   ....[2]....
        /*03d4*/ 	.word	0x000017f0


	//   ....[3]....
        /*03d8*/ 	.word	0x00001800


	//   ....[4]....
        /*03dc*/ 	.word	0x00001dd0


	//   ....[5]....
        /*03e0*/ 	.word	0x00001df0


	//   ....[6]....
        /*03e4*/ 	.word	0x00001e30


	//   ....[7]....
        /*03e8*/ 	.word	0x00001e40


	//   ....[8]....
        /*03ec*/ 	.word	0x00001e80


	//   ....[9]....
        /*03f0*/ 	.word	0x00001e90


	//----- nvinfo : EIATTR_VRC_CTA_INIT_COUNT
	.align		4
.L_2163:
        /*03f4*/ 	.byte	0x02, 0x4a
	.zero		1
	.zero		1


	//----- nvinfo : EIATTR_EXIT_INSTR_OFFSETS
	.align		4
        /*03f8*/ 	.byte	0x04, 0x1c
        /*03fa*/ 	.short	(.L_2165 - .L_2164)


	//   ....[0]....
.L_2164:
        /*03fc*/ 	.word	0x00000060


	//   ....[1]....
        /*0400*/ 	.word	0x000034b0


	//----- nvinfo : EIATTR_MAX_THREADS
	.align		4
.L_2165:
        /*0404*/ 	.byte	0x04, 0x05
        /*0406*/ 	.short	(.L_2167 - .L_2166)
.L_2166:
        /*0408*/ 	.word	0x00000140
        /*040c*/ 	.word	0x00000001
        /*0410*/ 	.word	0x00000001


	//----- nvinfo : EIATTR_CRS_STACK_SIZE
	.align		4
.L_2167:
        /*0414*/ 	.byte	0x04, 0x1e
        /*0416*/ 	.short	(.L_2169 - .L_2168)
.L_2168:
        /*0418*/ 	.word	0x00000000


	//----- nvinfo : EIATTR_CBANK_PARAM_SIZE
	.align		4
.L_2169:
        /*041c*/ 	.byte	0x03, 0x19
        /*041e*/ 	.short	0x0048


	//----- nvinfo : EIATTR_PARAM_CBANK
	.align		4
        /*0420*/ 	.byte	0x04, 0x0a
        /*0422*/ 	.short	(.L_2171 - .L_2170)
	.align		4
.L_2170:
        /*0424*/ 	.word	index@(.nv.constant0._ZN13group_norm_v214gn_cuda_kernelI6__halfLi320ELi3ELi32ELi10ELi4096ELb0ELi64ELi320ELi320ELi4ELb1ELi6ELb0ELb0ENS_16CompileConditionILi1000EEEEEvPT_PKS4_S7_S7_flPfS8_Pj)
        /*0428*/ 	.short	0x0380
        /*042a*/ 	.short	0x0048


	//----- nvinfo : EIATTR_SW_WAR
	.align		4
.L_2171:
        /*042c*/ 	.byte	0x04, 0x36
        /*042e*/ 	.short	(.L_2173 - .L_2172)
.L_2172:
        /*0430*/ 	.word	0x00000008
.L_2173:


//--------------------- .nv.info._ZN13group_norm_v214gn_cuda_kernelI6__halfLi320ELi3ELi16ELi20ELi4096ELb1ELi16ELi320ELi320ELi4ELb1ELi1ELb0ELb0ENS_16CompileConditionILi1000EEEEEvPT_PKS4_S7_S7_flPfS8_Pj --------------------------
	.section	.nv.info._ZN13group_norm_v214gn_cuda_kernelI6__halfLi320ELi3ELi16ELi20ELi4096ELb1ELi16ELi320ELi320ELi4ELb1ELi1ELb0ELb0ENS_16CompileConditionILi1000EEEEEvPT_PKS4_S7_S7_flPfS8_Pj,"",@"SHT_CUDA_INFO"
	.sectionflags	@""
	.align	4


	//----- nvinfo : EIATTR_CUDA_API_VERSION
	.align		4
        /*0000*/ 	.byte	0x04, 0x37
        /*0002*/ 	.short	(.L_2175 - .L_2174)
.L_2174:
        /*0004*/ 	.word	0x00000082


	//----- nvinfo : EIATTR_KPARAM_INFO
	.align		4
.L_2175:
        /*0008*/ 	.byte	0x04, 0x17
        /*000a*/ 	.short	(.L_2177 - .L_2176)
.L_2176:
        /*000c*/ 	.word	0x00000000
        /*0010*/ 	.short	0x0008
        /*0012*/ 	.short	0x0040
        /*0014*/ 	.byte	0x00, 0xf5, 0x21, 0x00


	//----- nvinfo : EIATTR_KPARAM_INFO
	.align		4
.L_2177:
        /*0018*/ 	.byte	0x04, 0x17
        /*001a*/ 	.short	(.L_2179 - .L_2178)
.L_2178:
        /*001c*/ 	.word	0x00000000
        /*0020*/ 	.short	0x0007
        /*0022*/ 	.short	0x0038
        /*0024*/ 	.byte	0x00, 0xf5, 0x21, 0x00


	//----- nvinfo : EIATTR_KPARAM_INFO
	.align		4
.L_2179:
        /*0028*/ 	.byte	0x04, 0x17
        /*002a*/ 	.short	(.L_2181 - .L_2180)
.L_2180:
        /*002c*/ 	.word	0x00000000
        /*0030*/ 	.short	0x0006
        /*0032*/ 	.short	0x0030
        /*0034*/ 	.byte	0x00, 0xf5, 0x21, 0x00


	//----- nvinfo : EIATTR_KPARAM_INFO
	.align		4
.L_2181:
        /*0038*/ 	.byte	0x04, 0x17
        /*003a*/ 	.short	(.L_2183 - .L_2182)
.L_2182:
        /*003c*/ 	.word	0x00000000
        /*0040*/ 	.short	0x0005
        /*0042*/ 	.short	0x0028
        /*0044*/ 	.byte	0x00, 0xf0, 0x21, 0x00


	//----- nvinfo : EIATTR_KPARAM_INFO
	.align		4
.L_2183:
        /*0048*/ 	.byte	0x04, 0x17
        /*004a*/ 	.short	(.L_2185 - .L_2184)
.L_2184:
        /*004c*/ 	.word	0x00000000
        /*0050*/ 	.short	0x0004
        /*0052*/ 	.short	0x0020
        /*0054*/ 	.byte	0x00, 0xf0, 0x11, 0x00


	//----- nvinfo : EIATTR_KPARAM_INFO
	.align		4
.L_2185:
        /*0058*/ 	.byte	0x04, 0x17
        /*005a*/ 	.short	(.L_2187 - .L_2186)
.L_2186:
        /*005c*/ 	.word	0x00000000
        /*0060*/ 	.short	0x0003
        /*0062*/ 	.short	0x0018
        /*0064*/ 	.byte	0x00, 0xf5, 0x21, 0x00


	//----- nvinfo : EIATTR_KPARAM_INFO
	.align		4
.L_2187:
        /*0068*/ 	.byte	0x04, 0x17
        /*006a*/ 	.short	(.L_2189 - .L_2188)
.L_2188:
        /*006c*/ 	.word	0x00000000
        /*0070*/ 	.short	0x0002
        /*0072*/ 	.short	0x0010
        /*0074*/ 	.byte	0x00, 0xf5, 0x21, 0x00


	//----- nvinfo : EIATTR_KPARAM_INFO
	.align		4
.L_2189:
        /*0078*/ 	.byte	0x04, 0x17
        /*007a*/ 	.short	(.L_2191 - .L_2190)
.L_2190:
        /*007c*/ 	.word	0x00000000
        /*0080*/ 	.short	0x0001
        /*0082*/ 	.short	0x0008
        /*0084*/ 	.byte	0x00, 0xf5, 0x21, 0x00


	//----- nvinfo : EIATTR_KPARAM_INFO
	.align		4
.L_2191:
        /*0088*/ 	.byte	0x04, 0x17
        /*008a*/ 	.short	(.L_2193 - .L_2192)
.L_2192:
        /*008c*/ 	.word	0x00000000
        /*0090*/ 	.short	0x0000
        /*0092*/ 	.short	0x0000
        /*0094*/ 	.byte	0x00, 0xf5, 0x21, 0x00


	//----- nvinfo : EIATTR_SPARSE_MMA_MASK
	.align		4
.L_2193:
        /*0098*/ 	.byte	0x03, 0x50
        /*009a*/ 	.short	0x0000


	//----- nvinfo : EIATTR_MAXREG_COUNT
	.align		4
        /*009c*/ 	.byte	0x03, 0x1b
        /*009e*/ 	.short	0x0040


	//----- nvinfo : EIATTR_NUM_BARRIERS
	.align		4
        /*00a0*/ 	.byte	0x02, 0x4c
        /*00a2*/ 	.byte	0x01
	.zero		1


	//----- nvinfo : EIATTR_MERCURY_ISA_VERSION
	.align		4
        /*00a4*/ 	.byte	0x03, 0x5f
        /*00a6*/ 	.short	0x0101


	//----- nvinfo : EIATTR_COOP_GROUP_MASK_REGIDS
	.align		4
        /*00a8*/ 	.byte	0x04, 0x29
        /*00aa*/ 	.short	(.L_2195 - .L_2194)


	//   ....[0]....
.L_2194:
        /*00ac*/ 	.word	0xffffffff


	//   ....[1]....
        /*00b0*/ 	.word	0xffffffff


	//   ....[2]....
        /*00b4*/ 	.word	0xffffffff


	//   ....[3]....
        /*00b8*/ 	.word	0xffffffff


	//   ....[4]....
        /*00bc*/ 	.word	0xffffffff


	//   ....[5]....
        /*00c0*/ 	.word	0xffffffff


	//   ....[6]....
        /*00c4*/ 	.word	0xffffffff


	//   ....[7]....
        /*00c8*/ 	.word	0xffffffff


	//   ....[8]....
        /*00cc*/ 	.word	0xffffffff


	//   ....[9]....
        /*00d0*/ 	.word	0xffffffff


	//   ....[10]....
        /*00d4*/ 	.word	0xffffffff


	//   ....[11]....
        /*00d8*/ 	.word	0xffffffff


	//----- nvinfo : EIATTR_COOP_GROUP_INSTR_OFFSETS
	.align		4
.L_2195:
        /*00dc*/ 	.byte	0x04, 0x28
        /*00de*/ 	.short	(.L_2197 - .L_2196)


	//   ....[0]....
.L_2196:
        /*00e0*/ 	.word	0x000008e0


	//   ....[1]....
        /*00e4*/ 	.word	0x00000920


	//   ....[2]....
        /*00e8*/ 	.word	0x00000970


	//   ....[3]....
        /*00ec*/ 	.word	0x00000980


	//   ....[4]....
        /*00f0*/ 	.word	0x00001190


	//   ....[5]....
        /*00f4*/ 	.word	0x000011b0


	//   ....[6]....
        /*00f8*/ 	.word	0x000011f0


	//   ....[7]....
        /*00fc*/ 	.word	0x00001200


	//   ....[8]....
        /*0100*/ 	.word	0x00001240


	//   ....[9]....
        /*0104*/ 	.word	0x00001250


	//   ....[10]....
        /*0108*/ 	.word	0x00001280


	//   ....[11]....
        /*010c*/ 	.word	0x00001290


	//----- nvinfo : EIATTR_VRC_CTA_INIT_COUNT
	.align		4
.L_2197:
        /*0110*/ 	.byte	0x02, 0x4a
	.zero		1
	.zero		1


	//----- nvinfo : EIATTR_EXIT_INSTR_OFFSETS
	.align		4
        /*0114*/ 	.byte	0x04, 0x1c
        /*0116*/ 	.short	(.L_2199 - .L_2198)


	//   ....[0]....
.L_2198:
        /*0118*/ 	.word	0x00000050


	//   ....[1]....
        /*011c*/ 	.word	0x00001ed0


	//----- nvinfo : EIATTR_MAX_THREADS
	.align		4
.L_2199:
        /*0120*/ 	.byte	0x04, 0x05
        /*0122*/ 	.short	(.L_2201 - .L_2200)
.L_2200:
        /*0124*/ 	.word	0x00000140
        /*0128*/ 	.word	0x00000001
        /*012c*/ 	.word	0x00000001


	//----- nvinfo : EIATTR_CRS_STACK_SIZE
	.align		4
.L_2201:
        /*0130*/ 	.byte	0x04, 0x1e
        /*0132*/ 	.short	(.L_2203 - .L_2202)
.L_2202:
        /*0134*/ 	.word	0x00000000


	//----- nvinfo : EIATTR_CBANK_PARAM_SIZE
	.align		4
.L_2203:
        /*0138*/ 	.byte	0x03, 0x19
        /*013a*/ 	.short	0x0048


	//----- nvinfo : EIATTR_PARAM_CBANK
	.align		4
        /*013c*/ 	.byte	0x04, 0x0a
        /*013e*/ 	.short	(.L_2205 - .L_2204)
	.align		4
.L_2204:
        /*0140*/ 	.word	index@(.nv.constant0._ZN13group_norm_v214gn_cuda_kernelI6__halfLi320ELi3ELi16ELi20ELi4096ELb1ELi16ELi320ELi320ELi4ELb1ELi1ELb0ELb0ENS_16CompileConditionILi1000EEEEEvPT_PKS4_S7_S7_flPfS8_Pj)
        /*0144*/ 	.short	0x0380
        /*0146*/ 	.short	0x0048


	//----- nvinfo : EIATTR_SW_WAR
	.align		4
.L_2205:
        /*0148*/ 	.byte	0x04, 0x36
        /*014a*/ 	.short	(.L_2207 - .L_2206)
.L_2206:
        /*014c*/ 	.word	0x00000008
.L_2207:


//--------------------- .nv.info._ZN13group_norm_v214gn_cuda_kernelI6__halfLi320ELi1ELi16ELi20ELi4096ELb1ELi32ELi320ELi320ELi4ELb1ELi1ELb0ELb0ENS_16CompileConditionILi1000EEEEEvPT_PKS4_S7_S7_flPfS8_Pj --------------------------
	.section	.nv.info._ZN13group_norm_v214gn_cuda_kernelI6__halfLi320ELi1ELi16ELi20ELi4096ELb1ELi32ELi320ELi320ELi4ELb1ELi1ELb0ELb0ENS_16CompileConditionILi1000EEEEEvPT_PKS4_S7_S7_flPfS8_Pj,"",@"SHT_CUDA_INFO"
	.sectionflags	@""
	.align	4


	//----- nvinfo : EIATTR_CUDA_API_VERSION
	.align		4
        /*0000*/ 	.byte	0x04, 0x37
        /*0002*/ 	.short	(.L_2209 - .L_2208)
.L_2208:
        /*0004*/ 	.word	0x00000082


	//----- nvinfo : EIATTR_KPARAM_INFO
	.align		4
.L_2209:
        /*0008*/ 	.byte	0x04, 0x17
        /*000a*/ 	.short	(.L_2211 - .L_2210)
.L_2210:
        /*000c*/ 	.word	0x00000000
        /*0010*/ 	.short	0x0008
        /*0012*/ 	.short	0x0040
        /*0014*/ 	.byte	0x00, 0xf5, 0x21, 0x00


	//----- nvinfo : EIATTR_KPARAM_INFO
	.align		4
.L_2211:
        /*0018*/ 	.byte	0x04, 0x17
        /*001a*/ 	.short	(.L_2213 - .L_2212)
.L_2212:
        /*001c*/ 	.word	0x00000000
        /*0020*/ 	.short	0x0007
        /*0022*/ 	.short	0x0038
        /*0024*/ 	.byte	0x00, 0xf5, 0x21, 0x00


	//----- nvinfo : EIATTR_KPARAM_INFO
	.align		4
.L_2213:
        /*0028*/ 	.byte	0x04, 0x17
        /*002a*/ 	.short	(.L_2215 - .L_2214)
.L_2214:
        /*002c*/ 	.word	0x00000000
        /*0030*/ 	.short	0x0006
        /*0032*/ 	.short	0x0030
        /*0034*/ 	.byte	0x00, 0xf5, 0x21, 0x00


	//----- nvinfo : EIATTR_KPARAM_INFO
	.align		4
.L_2215:
        /*0038*/ 	.byte	0x04, 0x17
        /*003a*/ 	.short	(.L_2217 - .L_2216)
.L_2216:
        /*003c*/ 	.word	0x00000000
        /*0040*/ 	.short	0x0005
        /*0042*/ 	.short	0x0028
        /*0044*/ 	.byte	0x00, 0xf0, 0x21, 0x00


	//----- nvinfo : EIATTR_KPARAM_INFO
	.align		4
.L_2217:
        /*0048*/ 	.byte	0x04, 0x17
        /*004a*/ 	.short	(.L_2219 - .L_2218)
.L_2218:
        /*004c*/ 	.word	0x00000000
        /*0050*/ 	.short	0x0004
        /*0052*/ 	.short	0x0020
        /*0054*/ 	.byte	0x00, 0xf0, 0x11, 0x00


	//----- nvinfo : EIATTR_KPARAM_INFO
	.align		4
.L_2219:
        /*0058*/ 	.byte	0x04, 0x17
        /*005a*/ 	.short	(.L_2221 - .L_2220)
.L_2220:
        /*005c*/ 	.word	0x00000000
        /*0060*/ 	.short	0x0003
        /*0062*/ 	.short	0x0018
        /*0064*/ 	.byte	0x00, 0xf5, 0x21, 0x00


	//----- nvinfo : EIATTR_KPARAM_INFO
	.align		4
.L_2221:
        /*0068*/ 	.byte	0x04, 0x17
        /*006a*/ 	.short	(.L_2223 - .L_2222)
.L_2222:
        /*006c*/ 	.word	0x00000000
        /*0070*/ 	.short	0x0002
        /*0072*/ 	.short	0x0010
        /*0074*/ 	.byte	0x00, 0xf5, 0x21, 0x00


	//----- nvinfo : EIATTR_KPARAM_INFO
	.align		4
.L_2223:
        /*0078*/ 	.byte	0x04, 0x17
        /*007a*/ 	.short	(.L_2225 - .L_2224)
.L_2224:
        /*007c*/ 	.word	0x00000000
        /*0080*/ 	.short	0x0001
        /*0082*/ 	.short	0x0008
        /*0084*/ 	.byte	0x00, 0xf5, 0x21, 0x00


	//----- nvinfo : EIATTR_KPARAM_INFO
	.align		4
.L_2225:
        /*0088*/ 	.byte	0x04, 0x17
        /*008a*/ 	.short	(.L_2227 - .L_2226)
.L_2226:
        /*008c*/ 	.word	0x00000000
        /*0090*/ 	.short	0x0000
        /*0092*/ 	.short	0x0000
        /*0094*/ 	.byte	0x00, 0xf5, 0x21, 0x00


	//----- nvinfo : EIATTR_SPARSE_MMA_MASK
	.align		4
.L_2227:
        /*0098*/ 	.byte	0x03, 0x50
        /*009a*/ 	.short	0x0000


	//----- nvinfo : EIATTR_MAXREG_COUNT
	.align		4
        /*009c*/ 	.byte	0x03, 0x1b
        /*009e*/ 	.short	0x00a8


	//----- nvinfo : EIATTR_NUM_BARRIERS
	.align		4
        /*00a0*/ 	.byte	0x02, 0x4c
        /*00a2*/ 	.byte	0x01
	.zero		1


	//----- nvinfo : EIATTR_MERCURY_ISA_VERSION
	.align		4
        /*00a4*/ 	.byte	0x03, 0x5f
        /*00a6*/ 	.short	0x0101


	//----- nvinfo : EIATTR_COOP_GROUP_MASK_REGIDS
	.align		4
        /*00a8*/ 	.byte	0x04, 0x29
        /*00aa*/ 	.short	(.L_2229 - .L_2228)


	//   ....[0]....
.L_2228:
        /*00ac*/ 	.word	0xffffffff


	//   ....[1]....
        /*00b0*/ 	.word	0xffffffff


	//   ....[2]....
        /*00b4*/ 	.word	0xffffffff


	//   ....[3]....
        /*00b8*/ 	.word	0xffffffff


	//   ....[4]....
        /*00bc*/ 	.word	0xffffffff


	//   ....[5]....
        /*00c0*/ 	.word	0xffffffff


	//   ....[6]....
        /*00c4*/ 	.word	0xffffffff


	//   ....[7]....
        /*00c8*/ 	.word	0xffffffff


	//   ....[8]....
        /*00cc*/ 	.word	0xffffffff


	//   ....[9]....
        /*00d0*/ 	.word	0xffffffff


	//   ....[10]....
        /*00d4*/ 	.word	0xffffffff


	//   ....[11]....
        /*00d8*/ 	.word	0xffffffff


	//----- nvinfo : EIATTR_COOP_GROUP_INSTR_OFFSETS
	.align		4
.L_2229:
        /*00dc*/ 	.byte	0x04, 0x28
        /*00de*/ 	.short	(.L_2231 - .L_2230)


	//   ....[0]....
.L_2230:
        /*00e0*/ 	.word	0x00000d00


	//   ....[1]....
        /*00e4*/ 	.word	0x00000d30


	//   ....[2]....
        /*00e8*/ 	.word	0x00000d80


	//   ....[3]....
        /*00ec*/ 	.word	0x00000da0


	//   ....[4]....
        /*00f0*/ 	.word	0x00001200


	//   ....[5]....
        /*00f4*/ 	.word	0x00001240


	//   ....[6]....
        /*00f8*/ 	.word	0x000012d0


	//   ....[7]....
        /*00fc*/ 	.word	0x000012f0


	//   ....[8]....
        /*0100*/ 	.word	0x00001320


	//   ....[9]....
        /*0104*/ 	.word	0x00001330


	//   ....[10]....
        /*0108*/ 	.word	0x00001360


	//   ....[11]....
        /*010c*/ 	.word	0x00001370


	//----- nvinfo : EIATTR_VRC_CTA_INIT_COUNT
	.align		4
.L_2231:
        /*0110*/ 	.byte	0x02, 0x4a
	.zero		1
	.zero		1


	//----- nvinfo : EIATTR_EXIT_INSTR_OFFSETS
	.align		4
        /*0114*/ 	.byte	0x04, 0x1c
        /*0116*/ 	.short	(.L_2233 - .L_2232)


	//   ....[0]....
.L_2232:
        /*0118*/ 	.word	0x00000050


	//   ....[1]....
        /*011c*/ 	.word	0x000026c0


	//----- nvinfo : EIATTR_MAX_THREADS
	.align		4
.L_2233:
        /*0120*/ 	.byte	0x04, 0x05
        /*0122*/ 	.short	(.L_2235 - .L_2234)
.L_2234:
        /*0124*/ 	.word	0x00000140
        /*0128*/ 	.word	0x00000001
        /*012c*/ 	.word	0x00000001


	//----- nvinfo : EIATTR_CRS_STACK_SIZE
	.align		4
.L_2235:
        /*0130*/ 	.byte	0x04, 0x1e
        /*0132*/ 	.short	(.L_2237 - .L_2236)
.L_2236:
        /*0134*/ 	.word	0x00000000


	//----- nvinfo : EIATTR_CBANK_PARAM_SIZE
	.align		4
.L_2237:
        /*0138*/ 	.byte	0x03, 0x19
        /*013a*/ 	.short	0x0048


	//----- nvinfo : EIATTR_PARAM_CBANK
	.align		4
        /*013c*/ 	.byte	0x04, 0x0a
        /*013e*/ 	.short	(.L_2239 - .L_2238)
	.align		4
.L_2238:
        /*0140*/ 	.word	index@(.nv.constant0._ZN13group_norm_v214gn_cuda_kernelI6__halfLi320ELi1ELi16ELi20ELi4096ELb1ELi32ELi320ELi320ELi4ELb1ELi1ELb0ELb0ENS_16CompileConditionILi1000EEEEEvPT_PKS4_S7_S7_flPfS8_Pj)
        /*0144*/ 	.short	0x0380
        /*0146*/ 	.short	0x0048


	//----- nvinfo : EIATTR_SW_WAR
	.align		4
.L_2239:
        /*0148*/ 	.byte	0x04, 0x36
        /*014a*/ 	.short	(.L_2241 - .L_2240)
.L_2240:
        /*014c*/ 	.word	0x00000008
.L_2241:


//--------------------- .nv.info._ZN13group_norm_v214gn_cuda_kernelI6__halfLi320ELi3ELi16ELi20ELi4096ELb1ELi32ELi320ELi320ELi4ELb1ELi2ELb0ELb0ENS_16CompileConditionILi1000EEEEEvPT_PKS4_S7_S7_flPfS8_Pj --------------------------
	.section	.nv.info._ZN13group_norm_v214gn_cuda_kernelI6__halfLi320ELi3ELi16ELi20ELi4096ELb1ELi32ELi320ELi320ELi4ELb1ELi2ELb0ELb0ENS_16CompileConditionILi1000EEEEEvPT_PKS4_S7_S7_flPfS8_Pj,"",@"SHT_CUDA_INFO"
	.sectionflags	@""
	.align	4


	//----- nvinfo : EIATTR_CUDA_API_VERSION
	.align		4
        /*0000*/ 	.byte	0x04, 0x37
        /*0002*/ 	.short	(.L_2243 - .L_2242)
.L_2242:
        /*0004*/ 	.word	0x00000082


	//----- nvinfo : EIATTR_KPARAM_INFO
	.align		4
.L_2243:
        /*0008*/ 	.byte	0x04, 0x17
        /*000a*/ 	.short	(.L_2245 - .L_2244)
.L_2244:
        /*000c*/ 	.word	0x00000000
        /*0010*/ 	.short	0x0008
        /*0012*/ 	.short	0x0040
        /*0014*/ 	.byte	0x00, 0xf5, 0x21, 0x00


	//----- nvinfo : EIATTR_KPARAM_INFO
	.align		4
.L_2245:
        /*0018*/ 	.byte	0x04, 0x17
        /*001a*/ 	.short	(.L_2247 - .L_2246)
.L_2246:
        /*001c*/ 	.word	0x00000000
        /*0020*/ 	.short	0x0007
        /*0022*/ 	.short	0x0038
        /*0024*/ 	.byte	0x00, 0xf5, 0x21, 0x00


	//----- nvinfo : EIATTR_KPARAM_INFO
	.align		4
.L_2247:
        /*0028*/ 	.byte	0x04, 0x17
        /*002a*/ 	.short	(.L_2249 - .L_2248)
.L_2248:
        /*002c*/ 	.word	0x00000000
        /*0030*/ 	.short	0x0006
        /*0032*/ 	.short	0x0030
        /*0034*/ 	.byte	0x00, 0xf5, 0x21, 0x00


	//----- nvinfo : EIATTR_KPARAM_INFO
	.align		4
.L_2249:
        /*0038*/ 	.byte	0x04, 0x17
        /*003a*/ 	.short	(.L_2251 - .L_2250)
.L_2250:
        /*003c*/ 	.word	0x00000000
        /*0040*/ 	.short	0x0005
        /*0042*/ 	.short	0x0028
        /*0044*/ 	.byte	0x00, 0xf0, 0x21, 0x00


	//----- nvinfo : EIATTR_KPARAM_INFO
	.align		4
.L_2251:
        /*0048*/ 	.byte	0x04, 0x17
        /*004a*/ 	.short	(.L_2253 - .L_2252)
.L_2252:
        /*004c*/ 	.word	0x00000000
        /*0050*/ 	.short	0x0004
        /*0052*/ 	.short	0x0020
        /*0054*/ 	.byte	0x00, 0xf0, 0x11, 0x00


	//----- nvinfo : EIATTR_KPARAM_INFO
	.align		4
.L_2253:
        /*0058*/ 	.byte	0x04, 0x17
        /*005a*/ 	.short	(.L_2255 - .L_2254)
.L_2254:
        /*005c*/ 	.word	0x00000000
        /*0060*/ 	.short	0x0003
        /*0062*/ 	.short	0x0018
        /*0064*/ 	.byte	0x00, 0xf5, 0x21, 0x00


	//----- nvinfo : EIATTR_KPARAM_INFO
	.align		4
.L_2255:
        /*0068*/ 	.byte	0x04, 0x17
        /*006a*/ 	.short	(.L_2257 - .L_2256)
.L_2256:
        /*006c*/ 	.word	0x00000000
        /*0070*/ 	.short	0x0002
        /*0072*/ 	.short	0x0010
        /*0074*/ 	.byte	0x00, 0xf5, 0x21, 0x00


	//----- nvinfo : EIATTR_KPARAM_INFO
	.align		4
.L_2257:
        /*0078*/ 	.byte	0x04, 0x17
        /*007a*/ 	.short	(.L_2259 - .L_2258)
.L_2258:
        /*007c*/ 	.word	0x00000000
        /*0080*/ 	.short	0x0001
        /*0082*/ 	.short	0x0008
        /*0084*/ 	.byte	0x00, 0xf5, 0x21, 0x00


	//----- nvinfo : EIATTR_KPARAM_INFO
	.align		4
.L_2259:
        /*0088*/ 	.byte	0x04, 0x17
        /*008a*/ 	.short	(.L_2261 - .L_2260)
.L_2260:
        /*008c*/ 	.word	0x00000000
        /*0090*/ 	.short	0x0000
        /*0092*/ 	.short	0x0000
        /*0094*/ 	.byte	0x00, 0xf5, 0x21, 0x00


	//----- nvinfo : EIATTR_SPARSE_MMA_MASK
	.align		4
.L_2261:
        /*0098*/ 	.byte	0x03, 0x50
        /*009a*/ 	.short	0x0000


	//----- nvinfo : EIATTR_MAXREG_COUNT
	.align		4
        /*009c*/ 	.byte	0x03, 0x1b
        /*009e*/ 	.short	0x0040


	//----- nvinfo : EIATTR_NUM_BARRIERS
	.align		4
        /*00a0*/ 	.byte	0x02, 0x4c
        /*00a2*/ 	.byte	0x01
	.zero		1


	//----- nvinfo : EIATTR_MERCURY_ISA_VERSION
	.align		4
        /*00a4*/ 	.byte	0x03, 0x5f
        /*00a6*/ 	.short	0x0101


	//----- nvinfo : EIATTR_COOP_GROUP_MASK_REGIDS
	.align		4
        /*00a8*/ 	.byte	0x04, 0x29
        /*00aa*/ 	.short	(.L_2263 - .L_2262)


	//   ....[0]....
.L_2262:
        /*00ac*/ 	.word	0xffffffff


	//   ....[1]....
        /*00b0*/ 	.word	0xffffffff


	//   ....[2]....
        /*00b4*/ 	.word	0xffffffff


	//   ....[3]....
        /*00b8*/ 	.word	0xffffffff


	//   ....[4]....
        /*00bc*/ 	.word	0xffffffff


	//   ....[5]....
        /*00c0*/ 	.word	0xffffffff


	//   ....[6]....
        /*00c4*/ 	.word	0xffffffff


	//   ....[7]....
        /*00c8*/ 	.word	0xffffffff


	//   ....[8]....
        /*00cc*/ 	.word	0xffffffff


	//   ....[9]....
        /*00d0*/ 	.word	0xffffffff


	//   ....[10]....
        /*00d4*/ 	.word	0xffffffff


	//   ....[11]....
        /*00d8*/ 	.word	0xffffffff


	//----- nvinfo : EIATTR_COOP_GROUP_INSTR_OFFSETS
	.align		4
.L_2263:
        /*00dc*/ 	.byte	0x04, 0x28
        /*00de*/ 	.short	(.L_2265 - .L_2264)


	//   ....[0]....
.L_2264:
        /*00e0*/ 	.word	0x00000c20


	//   ....[1]....
        /*00e4*/ 	.word	0x00000c50


	//   ....[2]....
        /*00e8*/ 	.word	0x00000c90


	//   ....[3]....
        /*00ec*/ 	.word	0x00000ca0


	//   ....[4]....
        /*00f0*/ 	.word	0x000012a0


	//   ....[5]....
        /*00f4*/ 	.word	0x000012d0


	//   ....[6]....
        /*00f8*/ 	.word	0x00001300


	//   ....[7]....
        /*00fc*/ 	.word	0x00001310


	//   ....[8]....
        /*0100*/ 	.word	0x00001340


	//   ....[9]....
        /*0104*/ 	.word	0x00001350


	//   ....[10]....
        /*0108*/ 	.word	0x00001380


	//   ....[11]....
        /*010c*/ 	.word	0x00001390


	//----- nvinfo : EIATTR_VRC_CTA_INIT_COUNT
	.align		4
.L_2265:
        /*0110*/ 	.byte	0x02, 0x4a
	.zero		1
	.zero		1


	//----- nvinfo : EIATTR_EXIT_INSTR_OFFSETS
	.align		4
        /*0114*/ 	.byte	0x04, 0x1c
        /*0116*/ 	.short	(.L_2267 - .L_2266)


	//   ....[0]....
.L_2266:
        /*0118*/ 	.word	0x00000050


	//   ....[1]....
        /*011c*/ 	.word	0x000028c0


	//----- nvinfo : EIATTR_MAX_THREADS
	.align		4
.L_2267:
        /*0120*/ 	.byte	0x04, 0x05
        /*0122*/ 	.short	(.L_2269 - .L_2268)
.L_2268:
        /*0124*/ 	.word	0x00000140
        /*0128*/ 	.word	0x00000001
        /*012c*/ 	.word	0x00000001


	//----- nvinfo : EIATTR_CRS_STACK_SIZE
	.align		4
.L_2269:
        /*0130*/ 	.byte	0x04, 0x1e
        /*0132*/ 	.short	(.L_2271 - .L_2270)
.L_2270:
        /*0134*/ 	.word	0x00000000


	//----- nvinfo : EIATTR_CBANK_PARAM_SIZE
	.align		4
.L_2271:
        /*0138*/ 	.byte	0x03, 0x19
        /*013a*/ 	.short	0x0048


	//----- nvinfo : EIATTR_PARAM_CBANK
	.align		4
        /*013c*/ 	.byte	0x04, 0x0a
        /*013e*/ 	.short	(.L_2273 - .L_2272)
	.align		4
.L_2272:
        /*0140*/ 	.word	index@(.nv.constant0._ZN13group_norm_v214gn_cuda_kernelI6__halfLi320ELi3ELi16ELi20ELi4096ELb1ELi32ELi320ELi320ELi4ELb1ELi2ELb0ELb0ENS_16CompileConditionILi1000EEEEEvPT_PKS4_S7_S7_flPfS8_Pj)
        /*0144*/ 	.short	0x0380
        /*0146*/ 	.short	0x0048


	//----- nvinfo : EIATTR_SW_WAR
	.align		4
.L_2273:
        /*0148*/ 	.byte	0x04, 0x36
        /*014a*/ 	.short	(.L_2275 - .L_2274)
.L_2274:
        /*014c*/ 	.word	0x00000008
.L_2275:


//--------------------- .nv.info._ZN13group_norm_v214gn_cuda_kernelI6__halfLi320ELi1ELi16ELi20ELi4096ELb1ELi64ELi320ELi320ELi4ELb1ELi2ELb0ELb0ENS_16CompileConditionILi1000EEEEEvPT_PKS4_S7_S7_flPfS8_Pj --------------------------
	.section	.nv.info._ZN13group_norm_v214gn_cuda_kernelI6__halfLi320ELi1ELi16ELi20ELi4096ELb1ELi64ELi320ELi320ELi4ELb1ELi2ELb0ELb0ENS_16CompileConditionILi1000EEEEEvPT_PKS4_S7_S7_flPfS8_Pj,"",@"SHT_CUDA_INFO"
	.sectionflags	@""
	.align	4


	//----- nvinfo : EIATTR_CUDA_API_VERSION
	.align		4
        /*0000*/ 	.byte	0x04, 0x37
        /*0002*/ 	.short	(.L_2277 - .L_2276)
.L_2276:
        /*0004*/ 	.word	0x00000082


	//----- nvinfo : EIATTR_KPARAM_INFO
	.align		4
.L_2277:
        /*0008*/ 	.byte	0x04, 0x17
        /*000a*/ 	.short	(.L_2279 - .L_2278)
.L_2278:
        /*000c*/ 	.word	0x00000000
        /*0010*/ 	.short	0x0008
        /*0012*/ 	.short	0x0040
        /*0014*/ 	.byte	0x00, 0xf5, 0x21, 0x00


	//----- nvinfo : EIATTR_KPARAM_INFO
	.align		4
.L_2279:
        /*0018*/ 	.byte	0x04, 0x17
        /*001a*/ 	.short	(.L_2281 - .L_2280)
.L_2280:
        /*001c*/ 	.word	0x00000000
        /*0020*/ 	.short	0x0007
        /*0022*/ 	.short	0x0038
        /*0024*/ 	.byte	0x00, 0xf5, 0x21, 0x00


	//----- nvinfo : EIATTR_KPARAM_INFO
	.align		4
.L_2281:
        /*0028*/ 	.byte	0x04, 0x17
        /*002a*/ 	.short	(.L_2283 - .L_2282)
.L_2282:
        /*002c*/ 	.word	0x00000000
        /*0030*/ 	.short	0x0006
        /*0032*/ 	.short	0x0030
        /*0034*/ 	.byte	0x00, 0xf5, 0x21, 0x00


	//----- nvinfo : EIATTR_KPARAM_INFO
	.align		4
.L_2283:
        /*0038*/ 	.byte	0x04, 0x17
        /*003a*/ 	.short	(.L_2285 - .L_2284)
.L_2284:
        /*003c*/ 	.word	0x00000000
        /*0040*/ 	.short	0x0005
        /*0042*/ 	.short	0x0028
        /*0044*/ 	.byte	0x00, 0xf0, 0x21, 0x00


	//----- nvinfo : EIATTR_KPARAM_INFO
	.align		4
.L_2285:
        /*0048*/ 	.byte	0x04, 0x17
        /*004a*/ 	.short	(.L_2287 - .L_2286)
.L_2286:
        /*004c*/ 	.word	0x00000000
        /*0050*/ 	.short	0x0004
        /*0052*/ 	.short	0x0020
        /*0054*/ 	.byte	0x00, 0xf0, 0x11, 0x00


	//----- nvinfo : EIATTR_KPARAM_INFO
	.align		4
.L_2287:
        /*0058*/ 	.byte	0x04, 0x17
        /*005a*/ 	.short	(.L_2289 - .L_2288)
.L_2288:
        /*005c*/ 	.word	0x00000000
        /*0060*/ 	.short	0x0003
        /*0062*/ 	.short	0x0018
        /*0064*/ 	.byte	0x00, 0xf5, 0x21, 0x00


	//----- nvinfo : EIATTR_KPARAM_INFO
	.align		4
.L_2289:
        /*0068*/ 	.byte	0x04, 0x17
        /*006a*/ 	.short	(.L_2291 - .L_2290)
.L_2290:
        /*006c*/ 	.word	0x00000000
        /*0070*/ 	.short	0x0002
        /*0072*/ 	.short	0x0010
        /*0074*/ 	.byte	0x00, 0xf5, 0x21, 0x00


	//----- nvinfo : EIATTR_KPARAM_INFO
	.align		4
.L_2291:
        /*0078*/ 	.byte	0x04, 0x17
        /*007a*/ 	.short	(.L_2293 - .L_2292)
.L_2292:
        /*007c*/ 	.word	0x00000000
        /*0080*/ 	.short	0x0001
        /*0082*/ 	.short	0x0008
        /*0084*/ 	.byte	0x00, 0xf5, 0x21, 0x00


	//----- nvinfo : EIATTR_KPARAM_INFO
	.align		4
.L_2293:
        /*0088*/ 	.byte	0x04, 0x17
        /*008a*/ 	.short	(.L_2295 - .L_2294)
.L_2294:
        /*008c*/ 	.word	0x00000000
        /*0090*/ 	.short	0x0000
        /*0092*/ 	.short	0x0000
        /*0094*/ 	.byte	0x00, 0xf5, 0x21, 0x00


	//----- nvinfo : EIATTR_SPARSE_MMA_MASK
	.align		4
.L_2295:
        /*0098*/ 	.byte	0x03, 0x50
        /*009a*/ 	.short	0x0000


	//----- nvinfo : EIATTR_MAXREG_COUNT
	.align		4
        /*009c*/ 	.byte	0x03, 0x1b
        /*009e*/ 	.short	0x00a8


	//----- nvinfo : EIATTR_NUM_BARRIERS
	.align		4
        /*00a0*/ 	.byte	0x02, 0x4c
        /*00a2*/ 	.byte	0x01
	.zero		1


	//----- nvinfo : EIATTR_MERCURY_ISA_VERSION
	.align		4
        /*00a4*/ 	.byte	0x03, 0x5f
        /*00a6*/ 	.short	0x0101


	//----- nvinfo : EIATTR_COOP_GROUP_MASK_REGIDS
	.align		4
        /*00a8*/ 	.byte	0x04, 0x29
        /*00aa*/ 	.short	(.L_2297 - .L_2296)


	//   ....[0]....
.L_2296:
        /*00ac*/ 	.word	0xffffffff


	//   ....[1]....
        /*00b0*/ 	.word	0xffffffff


	//   ....[2]....
        /*00b4*/ 	.word	0xffffffff


	//   ....[3]....
        /*00b8*/ 	.word	0xffffffff


	//   ....[4]....
        /*00bc*/ 	.word	0xffffffff


	//   ....[5]....
        /*00c0*/ 	.word	0xffffffff


	//   ....[6]....
        /*00c4*/ 	.word	0xffffffff


	//   ....[7]....
        /*00c8*/ 	.word	0xffffffff


	//   ....[8]....
        /*00cc*/ 	.word	0xffffffff


	//   ....[9]....
        /*00d0*/ 	.word	0xffffffff


	//   ....[10]....
        /*00d4*/ 	.word	0xffffffff


	//   ....[11]....
        /*00d8*/ 	.word	0xffffffff


	//----- nvinfo : EIATTR_COOP_GROUP_INSTR_OFFSETS
	.align		4
.L_2297:
        /*00dc*/ 	.byte	0x04, 0x28
        /*00de*/ 	.short	(.L_2299 - .L_2298)


	//   ....[0]....
.L_2298:
        /*00e0*/ 	.word	0x000013a0


	//   ....[1]....
        /*00e4*/ 	.word	0x000013d0


	//   ....[2]....
        /*00e8*/ 	.word	0x00001420


	//   ....[3]....
        /*00ec*/ 	.word	0x00001440


	//   ....[4]....
        /*00f0*/ 	.word	0x00001760


	//   ....[5]....
        /*00f4*/ 	.word	0x000017a0


	//   ....[6]....
        /*00f8*/ 	.word	0x00001840


	//   ....[7]....
        /*00fc*/ 	.word	0x00001850


	//   ....[8]....
        /*0100*/ 	.word	0x00001880


	//   ....[9]....
        /*0104*/ 	.word	0x00001890


	//   ....[10]....
        /*0108*/ 	.word	0x000018c0


	//   ....[11]....
        /*010c*/ 	.word	0x000018d0


	//----- nvinfo : EIATTR_VRC_CTA_INIT_COUNT
	.align		4
.L_2299:
        /*0110*/ 	.byte	0x02, 0x4a
	.zero		1
	.zero		1


	//----- nvinfo : EIATTR_EXIT_INSTR_OFFSETS
	.align		4
        /*0114*/ 	.byte	0x04, 0x1c
        /*0116*/ 	.short	(.L_2301 - .L_2300)


	//   ....[0]....
.L_2300:
        /*0118*/ 	.word	0x00000050


	//   ....[1]....
        /*011c*/ 	.word	0x00003da0


	//----- nvinfo : EIATTR_MAX_THREADS
	.align		4
.L_2301:
        /*0120*/ 	.byte	0x04, 0x05
        /*0122*/ 	.short	(.L_2303 - .L_2302)
.L_2302:
        /*0124*/ 	.word	0x00000140
        /*0128*/ 	.word	0x00000001
        /*012c*/ 	.word	0x00000001


	//----- nvinfo : EIATTR_CRS_STACK_SIZE
	.align		4
.L_2303:
        /*0130*/ 	.byte	0x04, 0x1e
        /*0132*/ 	.short	(.L_2305 - .L_2304)
.L_2304:
        /*0134*/ 	.word	0x00000000


	//----- nvinfo : EIATTR_CBANK_PARAM_SIZE
	.align		4
.L_2305:
        /*0138*/ 	.byte	0x03, 0x19
        /*013a*/ 	.short	0x0048


	//----- nvinfo : EIATTR_PARAM_CBANK
	.align		4
        /*013c*/ 	.byte	0x04, 0x0a
        /*013e*/ 	.short	(.L_2307 - .L_2306)
	.align		4
.L_2306:
        /*0140*/ 	.word	index@(.nv.constant0._ZN13group_norm_v214gn_cuda_kernelI6__halfLi320ELi1ELi16ELi20ELi4096ELb1ELi64ELi320ELi320ELi4ELb1ELi2ELb0ELb0ENS_16CompileConditionILi1000EEEEEvPT_PKS4_S7_S7_flPfS8_Pj)
        /*0144*/ 	.short	0x0380
        /*0146*/ 	.short	0x0048


	//----- nvinfo : EIATTR_SW_WAR
	.align		4
.L_2307:
        /*0148*/ 	.byte	0x04, 0x36
        /*014a*/ 	.short	(.L_2309 - .L_2308)
.L_2308:
        /*014c*/ 	.word	0x00000008
.L_2309:


//--------------------- .nv.info._ZN13group_norm_v214gn_cuda_kernelI6__halfLi320ELi1ELi16ELi20ELi4096ELb1ELi128ELi320ELi320ELi4ELb1ELi4ELb0ELb0ENS_16CompileConditionILi1000EEEEEvPT_PKS4_S7_S7_flPfS8_Pj --------------------------
	.section	.nv.info._ZN13group_norm_v214gn_cuda_kernelI6__halfLi320ELi1ELi16ELi20ELi4096ELb1ELi128ELi320ELi320ELi4ELb1ELi4ELb0ELb0ENS_16CompileConditionILi1000EEEEEvPT_PKS4_S7_S7_flPfS8_Pj,"",@"SHT_CUDA_INFO"
	.sectionflags	@""
	.align	4


	//----- nvinfo : EIATTR_CUDA_API_VERSION
	.align		4
        /*0000*/ 	.byte	0x04, 0x37
        /*0002*/ 	.short	(.L_2311 - .L_2310)
.L_2310:
        /*0004*/ 	.word	0x00000082


	//----- nvinfo : EIATTR_KPARAM_INFO
	.align		4
.L_2311:
        /*0008*/ 	.byte	0x04, 0x17
        /*000a*/ 	.short	(.L_2313 - .L_2312)
.L_2312:
        /*000c*/ 	.word	0x00000000
        /*0010*/ 	.short	0x0008
        /*0012*/ 	.short	0x0040
        /*0014*/ 	.byte	0x00, 0xf5, 0x21, 0x00


	//----- nvinfo : EIATTR_KPARAM_INFO
	.align		4
.L_2313:
        /*0018*/ 	.byte	0x04, 0x17
        /*001a*/ 	.short	(.L_2315 - .L_2314)
.L_2314:
        /*001c*/ 	.word	0x00000000
        /*0020*/ 	.short	0x0007
        /*0022*/ 	.short	0x0038
        /*0024*/ 	.byte	0x00, 0xf5, 0x21, 0x00


	//----- nvinfo : EIATTR_KPARAM_INFO
	.align		4
.L_2315:
        /*0028*/ 	.byte	0x04, 0x17
        /*002a*/ 	.short	(.L_2317 - .L_2316)
.L_2316:
        /*002c*/ 	.word	0x00000000
        /*0030*/ 	.short	0x0006
        /*0032*/ 	.short	0x0030
        /*0034*/ 	.byte	0x00, 0xf5, 0x21, 0x00


	//----- nvinfo : EIATTR_KPARAM_INFO
	.align		4
.L_2317:
        /*0038*/ 	.byte	0x04, 0x17
        /*003a*/ 	.short	(.L_2319 - .L_2318)
.L_2318:
        /*003c*/ 	.word	0x00000000
        /*0040*/ 	.short	0x0005
        /*0042*/ 	.short	0x0028
        /*0044*/ 	.byte	0x00, 0xf0, 0x21, 0x00


	//----- nvinfo : EIATTR_KPARAM_INFO
	.align		4
.L_2319:
        /*0048*/ 	.byte	0x04, 0x17
        /*004a*/ 	.short	(.L_2321 - .L_2320)
.L_2320:
        /*004c*/ 	.word	0x00000000
        /*0050*/ 	.short	0x0004
        /*0052*/ 	.short	0x0020
        /*0054*/ 	.byte	0x00, 0xf0, 0x11, 0x00


	//----- nvinfo : EIATTR_KPARAM_INFO
	.align		4
.L_2321:
        /*0058*/ 	.byte	0x04, 0x17
        /*005a*/ 	.short	(.L_2323 - .L_2322)
.L_2322:
        /*005c*/ 	.word	0x00000000
        /*0060*/ 	.short	0x0003
        /*0062*/ 	.short	0x0018
        /*0064*/ 	.byte	0x00, 0xf5, 0x21, 0x00


	//----- nvinfo : EIATTR_KPARAM_INFO
	.align		4
.L_2323:
        /*0068*/ 	.byte	0x04, 0x17
        /*006a*/ 	.short	(.L_2325 - .L_2324)
.L_2324:
        /*006c*/ 	.word	0x00000000
        /*0070*/ 	.short	0x0002
        /*0072*/ 	.short	0x0010
        /*0074*/ 	.byte	0x00, 0xf5, 0x21, 0x00


	//----- nvinfo : EIATTR_KPARAM_INFO
	.align		4
.L_2325:
        /*0078*/ 	.byte	0x04, 0x17
        /*007a*/ 	.short	(.L_2327 - .L_2326)
.L_2326:
        /*007c*/ 	.word	0x00000000
        /*0080*/ 	.short	0x0001
        /*0082*/ 	.short	0x0008
        /*0084*/ 	.byte	0x00, 0xf5, 0x21, 0x00


	//----- nvinfo : EIATTR_KPARAM_INFO
	.align		4
.L_2327:
        /*0088*/ 	.byte	0x04, 0x17
        /*008a*/ 	.short	(.L_2329 - .L_2328)
.L_2328:
        /*008c*/ 	.word	0x00000000
        /*0090*/ 	.short	0x0000
        /*0092*/ 	.short	0x0000
        /*0094*/ 	.byte	0x00, 0xf5, 0x21, 0x00


	//----- nvinfo : EIATTR_SPARSE_MMA_MASK
	.align		4
.L_2329:
        /*0098*/ 	.byte	0x03, 0x50
        /*009a*/ 	.short	0x0000


	//----- nvinfo : EIATTR_MAXREG_COUNT
	.align		4
        /*009c*/ 	.byte	0x03, 0x1b
        /*009e*/ 	.short	0x00a8


	//----- nvinfo : EIATTR_NUM_BARRIERS
	.align		4
        /*00a0*/ 	.byte	0x02, 0x4c
        /*00a2*/ 	.byte	0x01
	.zero		1


	//----- nvinfo : EIATTR_MERCURY_ISA_VERSION
	.align		4
        /*00a4*/ 	.byte	0x03, 0x5f
        /*00a6*/ 	.short	0x0101


	//----- nvinfo : EIATTR_INT_WARP_WIDE_INSTR_OFFSETS
	.align		4
        /*00a8*/ 	.byte	0x04, 0x31
        /*00aa*/ 	.short	(.L_2331 - .L_2330)


	//   ....[0]....
.L_2330:
        /*00ac*/ 	.word	0x00002100


	//----- nvinfo : EIATTR_COOP_GROUP_MASK_REGIDS
	.align		4
.L_2331:
        /*00b0*/ 	.byte	0x04, 0x29
        /*00b2*/ 	.short	(.L_2333 - .L_2332)


	//   ....[0]....
.L_2332:
        /*00b4*/ 	.word	0xffffffff


	//   ....[1]....
        /*00b8*/ 	.word	0xffffffff


	//   ....[2]....
        /*00bc*/ 	.word	0xffffffff


	//   ....[3]....
        /*00c0*/ 	.word	0xffffffff


	//   ....[4]....
        /*00c4*/ 	.word	0xffffffff


	//   ....[5]....
        /*00c8*/ 	.word	0xffffffff


	//   ....[6]....
        /*00cc*/ 	.word	0xffffffff


	//   ....[7]....
        /*00d0*/ 	.word	0xffffffff


	//   ....[8]....
        /*00d4*/ 	.word	0xffffffff


	//   ....[9]....
        /*00d8*/ 	.word	0xffffffff


	//   ....[10]....
        /*00dc*/ 	.word	0xffffffff


	//   ....[11]....
        /*00e0*/ 	.word	0xffffffff


	//----- nvinfo : EIATTR_COOP_GROUP_INSTR_OFFSETS
	.align		4
.L_2333:
        /*00e4*/ 	.byte	0x04, 0x28
        /*00e6*/ 	.short	(.L_2335 - .L_2334)


	//   ....[0]....
.L_2334:
        /*00e8*/ 	.word	0x000020b0


	//   ....[1]....
        /*00ec*/ 	.word	0x000020e0


	//   ....[2]....
        /*00f0*/ 	.word	0x00002150


	//   ....[3]....
        /*00f4*/ 	.word	0x00002170


	//   ....[4]....
        /*00f8*/ 	.word	0x00002430


	//   ....[5]....
        /*00fc*/ 	.word	0x00002470


	//   ....[6]....
        /*0100*/ 	.word	0x000024d0


	//   ....[7]....
        /*0104*/ 	.word	0x000024e0


	//   ....[8]....
        /*0108*/ 	.word	0x00002510


	//   ....[9]....
        /*010c*/ 	.word	0x00002520


	//   ....[10]....
        /*0110*/ 	.word	0x00002550


	//   ....[11]....
        /*0114*/ 	.word	0x00002560


	//----- nvinfo : EIATTR_VRC_CTA_INIT_COUNT
	.align		4
.L_2335:
        /*0118*/ 	.byte	0x02, 0x4a
	.zero		1
	.zero		1


	//----- nvinfo : EIATTR_EXIT_INSTR_OFFSETS
	.align		4
        /*011c*/ 	.byte	0x04, 0x1c
        /*011e*/ 	.short	(.L_2337 - .L_2336)


	//   ....[0]....
.L_2336:
        /*0120*/ 	.word	0x00000050


	//   ....[1]....
        /*0124*/ 	.word	0x00006d90


	//----- nvinfo : EIATTR_MAX_THREADS
	.align		4
.L_2337:
        /*0128*/ 	.byte	0x04, 0x05
        /*012a*/ 	.short	(.L_2339 - .L_2338)
.L_2338:
        /*012c*/ 	.word	0x00000140
        /*0130*/ 	.word	0x00000001
        /*0134*/ 	.word	0x00000001


	//----- nvinfo : EIATTR_CRS_STACK_SIZE
	.align		4
.L_2339:
        /*0138*/ 	.byte	0x04, 0x1e
        /*013a*/ 	.short	(.L_2341 - .L_2340)
.L_2340:
        /*013c*/ 	.word	0x00000000


	//----- nvinfo : EIATTR_CBANK_PARAM_SIZE
	.align		4
.L_2341:
        /*0140*/ 	.byte	0x03, 0x19
        /*0142*/ 	.short	0x0048


	//----- nvinfo : EIATTR_PARAM_CBANK
	.align		4
        /*0144*/ 	.byte	0x04, 0x0a
        /*0146*/ 	.short	(.L_2343 - .L_2342)
	.align		4
.L_2342:
        /*0148*/ 	.word	index@(.nv.constant0._ZN13group_norm_v214gn_cuda_kernelI6__halfLi320ELi1ELi16ELi20ELi4096ELb1ELi128ELi320ELi320ELi4ELb1ELi4ELb0ELb0ENS_16CompileConditionILi1000EEEEEvPT_PKS4_S7_S7_flPfS8_Pj)
        /*014c*/ 	.short	0x0380
        /*014e*/ 	.short	0x0048


	//----- nvinfo : EIATTR_SW_WAR
	.align		4
.L_2343:
        /*0150*/ 	.byte	0x04, 0x36
        /*0152*/ 	.short	(.L_2345 - .L_2344)
.L_2344:
        /*0154*/ 	.word	0x00000008
.L_2345:


//--------------------- .nv.info._ZN13group_norm_v214gn_cuda_kernelI6__halfLi320ELi2ELi16ELi20ELi4096ELb1ELi64ELi320ELi320ELi4ELb1ELi4ELb0ELb0ENS_16CompileConditionILi1000EEEEEvPT_PKS4_S7_S7_flPfS8_Pj --------------------------
	.section	.nv.info._ZN13group_norm_v214gn_cuda_kernelI6__halfLi320ELi2ELi16ELi20ELi4096ELb1ELi64ELi320ELi320ELi4ELb1ELi4ELb0ELb0ENS_16CompileConditionILi1000EEEEEvPT_PKS4_S7_S7_flPfS8_Pj,"",@"SHT_CUDA_INFO"
	.sectionflags	@""
	.align	4


	//----- nvinfo : EIATTR_CUDA_API_VERSION
	.align		4
        /*0000*/ 	.byte	0x04, 0x37
        /*0002*/ 	.short	(.L_2347 - .L_2346)
.L_2346:
        /*0004*/ 	.word	0x00000082


	//----- nvinfo : EIATTR_KPARAM_INFO
	.align		4
.L_2347:
        /*0008*/ 	.byte	0x04, 0x17
        /*000a*/ 	.short	(.L_2349 - .L_2348)
.L_2348:
        /*000c*/ 	.word	0x00000000
        /*0010*/ 	.short	0x0008
        /*0012*/ 	.short	0x0040
        /*0014*/ 	.byte	0x00, 0xf5, 0x21, 0x00


	//----- nvinfo : EIATTR_KPARAM_INFO
	.align		4
.L_2349:
        /*0018*/ 	.byte	0x04, 0x17
        /*001a*/ 	.short	(.L_2351 - .L_2350)
.L_2350:
        /*001c*/ 	.word	0x00000000
        /*0020*/ 	.short	0x0007
        /*0022*/ 	.short	0x0038
        /*0024*/ 	.byte	0x00, 0xf5, 0x21, 0x00


	//----- nvinfo : EIATTR_KPARAM_INFO
	.align		4
.L_2351:
        /*0028*/ 	.byte	0x04, 0x17
        /*002a*/ 	.short	(.L_2353 - .L_2352)
.L_2352:
        /*002c*/ 	.word	0x00000000
        /*0030*/ 	.short	0x0006
        /*0032*/ 	.short	0x0030
        /*0034*/ 	.byte	0x00, 0xf5, 0x21, 0x00


	//----- nvinfo : EIATTR_KPARAM_INFO
	.align		4
.L_2353:
        /*0038*/ 	.byte	0x04, 0x17
        /*003a*/ 	.short	(.L_2355 - .L_2354)
.L_2354:
        /*003c*/ 	.word	0x00000000
        /*0040*/ 	.short	0x0005
        /*0042*/ 	.short	0x0028
        /*0044*/ 	.byte	0x00, 0xf0, 0x21, 0x00


	//----- nvinfo : EIATTR_KPARAM_INFO
	.align		4
.L_2355:
        /*0048*/ 	.byte	0x04, 0x17
        /*004a*/ 	.short	(.L_2357 - .L_2356)
.L_2356:
        /*004c*/ 	.word	0x00000000
        /*0050*/ 	.short	0x0004
        /*0052*/ 	.short	0x0020
        /*0054*/ 	.byte	0x00, 0xf0, 0x11, 0x00


	//----- nvinfo : EIATTR_KPARAM_INFO
	.align		4
.L_2357:
        /*0058*/ 	.byte	0x04, 0x17
        /*005a*/ 	.short	(.L_2359 - .L_2358)
.L_2358:
        /*005c*/ 	.word	0x00000000
        /*0060*/ 	.short	0x0003
        /*0062*/ 	.short	0x0018
        /*0064*/ 	.byte	0x00, 0xf5, 0x21, 0x00


	//----- nvinfo : EIATTR_KPARAM_INFO
	.align		4
.L_2359:
        /*0068*/ 	.byte	0x04, 0x17
        /*006a*/ 	.short	(.L_2361 - .L_2360)
.L_2360:
        /*006c*/ 	.word	0x00000000
        /*0070*/ 	.short	0x0002
        /*0072*/ 	.short	0x0010
        /*0074*/ 	.byte	0x00, 0xf5, 0x21, 0x00


	//----- nvinfo : EIATTR_KPARAM_INFO
	.align		4
.L_2361:
        /*0078*/ 	.byte	0x04, 0x17
        /*007a*/ 	.short	(.L_2363 - .L_2362)
.L_2362:
        /*007c*/ 	.word	0x00000000
        /*0080*/ 	.short	0x0001
        /*0082*/ 	.short	0x0008
        /*0084*/ 	.byte	0x00, 0xf5, 0x21, 0x00


	//----- nvinfo : EIATTR_KPARAM_INFO
	.align		4
.L_2363:
        /*0088*/ 	.byte	0x04, 0x17
        /*008a*/ 	.short	(.L_2365 - .L_2364)
.L_2364:
        /*008c*/ 	.word	0x00000000
        /*0090*/ 	.short	0x0000
        /*0092*/ 	.short	0x0000
        /*0094*/ 	.byte	0x00, 0xf5, 0x21, 0x00


	//----- nvinfo : EIATTR_SPARSE_MMA_MASK
	.align		4
.L_2365:
        /*0098*/ 	.byte	0x03, 0x50
        /*009a*/ 	.short	0x0000


	//----- nvinfo : EIATTR_MAXREG_COUNT
	.align		4
        /*009c*/ 	.byte	0x03, 0x1b
        /*009e*/ 	.short	0x0060


	//----- nvinfo : EIATTR_NUM_BARRIERS
	.align		4
        /*00a0*/ 	.byte	0x02, 0x4c
        /*00a2*/ 	.byte	0x01
	.zero		1


	//----- nvinfo : EIATTR_MERCURY_ISA_VERSION
	.align		4
        /*00a4*/ 	.byte	0x03, 0x5f
        /*00a6*/ 	.short	0x0101


	//----- nvinfo : EIATTR_COOP_GROUP_MASK_REGIDS
	.align		4
        /*00a8*/ 	.byte	0x04, 0x29
        /*00aa*/ 	.short	(.L_2367 - .L_2366)


	//   ....[0]....
.L_2366:
        /*00ac*/ 	.word	0xffffffff


	//   ....[1]....
        /*00b0*/ 	.word	0xffffffff


	//   ....[2]....
        /*00b4*/ 	.word	0xffffffff


	//   ....[3]....
        /*00b8*/ 	.word	0xffffffff


	//   ....[4]....
        /*00bc*/ 	.word	0xffffffff


	//   ....[5]....
        /*00c0*/ 	.word	0xffffffff


	//   ....[6]....
        /*00c4*/ 	.word	0xffffffff


	//   ....[7]....
        /*00c8*/ 	.word	0xffffffff


	//   ....[8]....
        /*00cc*/ 	.word	0xffffffff


	//   ....[9]....
        /*00d0*/ 	.word	0xffffffff


	//   ....[10]....
        /*00d4*/ 	.word	0xffffffff


	//   ....[11]....
        /*00d8*/ 	.word	0xffffffff


	//----- nvinfo : EIATTR_COOP_GROUP_INSTR_OFFSETS
	.align		4
.L_2367:
        /*00dc*/ 	.byte	0x04, 0x28
        /*00de*/ 	.short	(.L_2369 - .L_2368)


	//   ....[0]....
.L_2368:
        /*00e0*/ 	.word	0x000012e0


	//   ....[1]....
        /*00e4*/ 	.word	0x00001320


	//   ....[2]....
        /*00e8*/ 	.word	0x00001360


	//   ....[3]....
        /*00ec*/ 	.word	0x00001370


	//   ....[4]....
        /*00f0*/ 	.word	0x00001800


	//   ....[5]....
        /*00f4*/ 	.word	0x00001830


	//   ....[6]....
        /*00f8*/ 	.word	0x00001860


	//   ....[7]....
        /*00fc*/ 	.word	0x00001870


	//   ....[8]....
        /*0100*/ 	.word	0x000018a0


	//   ....[9]....
        /*0104*/ 	.word	0x000018b0


	//   ....[10]....
        /*0108*/ 	.word	0x000018e0


	//   ....[11]....
        /*010c*/ 	.word	0x000018f0


	//----- nvinfo : EIATTR_VRC_CTA_INIT_COUNT
	.align		4
.L_2369:
        /*0110*/ 	.byte	0x02, 0x4a
	.zero		1
	.zero		1


	//----- nvinfo : EIATTR_EXIT_INSTR_OFFSETS
	.align		4
        /*0114*/ 	.byte	0x04, 0x1c
        /*0116*/ 	.short	(.L_2371 - .L_2370)


	//   ....[0]....
.L_2370:
        /*0118*/ 	.word	0x00000050


	//   ....[1]....
        /*011c*/ 	.word	0x00003f70


	//----- nvinfo : EIATTR_MAX_THREADS
	.align		4
.L_2371:
        /*0120*/ 	.byte	0x04, 0x05
        /*0122*/ 	.short	(.L_2373 - .L_2372)
.L_2372:
        /*0124*/ 	.word	0x00000140
        /*0128*/ 	.word	0x00000001
        /*012c*/ 	.word	0x00000001


	//----- nvinfo : EIATTR_CRS_STACK_SIZE
	.align		4
.L_2373:
        /*0130*/ 	.byte	0x04, 0x1e
        /*0132*/ 	.short	(.L_2375 - .L_2374)
.L_2374:
        /*0134*/ 	.word	0x00000000


	//----- nvinfo : EIATTR_CBANK_PARAM_SIZE
	.align		4
.L_2375:
        /*0138*/ 	.byte	0x03, 0x19
        /*013a*/ 	.short	0x0048


	//----- nvinfo : EIATTR_PARAM_CBANK
	.align		4
        /*013c*/ 	.byte	0x04, 0x0a
        /*013e*/ 	.short	(.L_2377 - .L_2376)
	.align		4
.L_2376:
        /*0140*/ 	.word	index@(.nv.constant0._ZN13group_norm_v214gn_cuda_kernelI6__halfLi320ELi2ELi16ELi20ELi4096ELb1ELi64ELi320ELi320ELi4ELb1ELi4ELb0ELb0ENS_16CompileConditionILi1000EEEEEvPT_PKS4_S7_S7_flPfS8_Pj)
        /*0144*/ 	.short	0x0380
        /*0146*/ 	.short	0x0048


	//----- nvinfo : EIATTR_SW_WAR
	.align		4
.L_2377:
        /*0148*/ 	.byte	0x04, 0x36
        /*014a*/ 	.short	(.L_2379 - .L_2378)
.L_2378:
        /*014c*/ 	.word	0x00000008
.L_2379:


//--------------------- .nv.info._ZN13group_norm_v214gn_cuda_kernelI6__halfLi320ELi3ELi16ELi20ELi4096ELb1ELi64ELi320ELi320ELi4ELb1ELi5ELb0ELb0ENS_16CompileConditionILi1000EEEEEvPT_PKS4_S7_S7_flPfS8_Pj --------------------------
	.section	.nv.info._ZN13group_norm_v214gn_cuda_kernelI6__halfLi320ELi3ELi16ELi20ELi4096ELb1ELi64ELi320ELi320ELi4ELb1ELi5ELb0ELb0ENS_16CompileConditionILi1000EEEEEvPT_PKS4_S7_S7_flPfS8_Pj,"",@"SHT_CUDA_INFO"
	.sectionflags	@""
	.align	4


	//----- nvinfo : EIATTR_CUDA_API_VERSION
	.align		4
        /*0000*/ 	.byte	0x04, 0x37
        /*0002*/ 	.short	(.L_2381 - .L_2380)
.L_2380:
        /*0004*/ 	.word	0x00000082


	//----- nvinfo : EIATTR_KPARAM_INFO
	.align		4
.L_2381:
        /*0008*/ 	.byte	0x04, 0x17
        /*000a*/ 	.short	(.L_2383 - .L_2382)
.L_2382:
        /*000c*/ 	.word	0x00000000
        /*0010*/ 	.short	0x0008
        /*0012*/ 	.short	0x0040
        /*0014*/ 	.byte	0x00, 0xf5, 0x21, 0x00


	//----- nvinfo : EIATTR_KPARAM_INFO
	.align		4
.L_2383:
        /*0018*/ 	.byte	0x04, 0x17
        /*001a*/ 	.short	(.L_2385 - .L_2384)
.L_2384:
        /*001c*/ 	.word	0x00000000
        /*0020*/ 	.short	0x0007
        /*0022*/ 	.short	0x0038
        /*0024*/ 	.byte	0x00, 0xf5, 0x21, 0x00


	//----- nvinfo : EIATTR_KPARAM_INFO
	.align		4
.L_2385:
        /*0028*/ 	.byte	0x04, 0x17
        /*002a*/ 	.short	(.L_2387 - .L_2386)
.L_2386:
        /*002c*/ 	.word	0x00000000
        /*0030*/ 	.short	0x0006
        /*0032*/ 	.short	0x0030
        /*0034*/ 	.byte	0x00, 0xf5, 0x21, 0x00


	//----- nvinfo : EIATTR_KPARAM_INFO
	.align		4
.L_2387:
        /*0038*/ 	.byte	0x04, 0x17
        /*003a*/ 	.short	(.L_2389 - .L_2388)
.L_2388:
        /*003c*/ 	.word	0x00000000
        /*0040*/ 	.short	0x0005
        /*0042*/ 	.short	0x0028
        /*0044*/ 	.byte	0x00, 0xf0, 0x21, 0x00


	//----- nvinfo : EIATTR_KPARAM_INFO
	.align		4
.L_2389:
        /*0048*/ 	.byte	0x04, 0x17
        /*004a*/ 	.short	(.L_2391 - .L_2390)
.L_2390:
        /*004c*/ 	.word	0x00000000
        /*0050*/ 	.short	0x0004
        /*0052*/ 	.short	0x0020
        /*0054*/ 	.byte	0x00, 0xf0, 0x11, 0x00


	//----- nvinfo : EIATTR_KPARAM_INFO
	.align		4
.L_2391:
        /*0058*/ 	.byte	0x04, 0x17
        /*005a*/ 	.short	(.L_2393 - .L_2392)
.L_2392:
        /*005c*/ 	.word	0x00000000
        /*0060*/ 	.short	0x0003
        /*0062*/ 	.short	0x0018
        /*0064*/ 	.byte	0x00, 0xf5, 0x21, 0x00


	//----- nvinfo : EIATTR_KPARAM_INFO
	.align		4
.L_2393:
        /*0068*/ 	.byte	0x04, 0x17
        /*006a*/ 	.short	(.L_2395 - .L_2394)
.L_2394:
        /*006c*/ 	.word	0x00000000
        /*0070*/ 	.short	0x0002
        /*0072*/ 	.short	0x0010
        /*0074*/ 	.byte	0x00, 0xf5, 0x21, 0x00


	//----- nvinfo : EIATTR_KPARAM_INFO
	.align		4
.L_2395:
        /*0078*/ 	.byte	0x04, 0x17
        /*007a*/ 	.short	(.L_2397 - .L_2396)
.L_2396:
        /*007c*/ 	.word	0x00000000
        /*0080*/ 	.short	0x0001
        /*0082*/ 	.short	0x0008
        /*0084*/ 	.byte	0x00, 0xf5, 0x21, 0x00


	//----- nvinfo : EIATTR_KPARAM_INFO
	.align		4
.L_2397:
        /*0088*/ 	.byte	0x04, 0x17
        /*008a*/ 	.short	(.L_2399 - .L_2398)
.L_2398:
        /*008c*/ 	.word	0x00000000
        /*0090*/ 	.short	0x0000
        /*0092*/ 	.short	0x0000
        /*0094*/ 	.byte	0x00, 0xf5, 0x21, 0x00


	//----- nvinfo : EIATTR_SPARSE_MMA_MASK
	.align		4
.L_2399:
        /*0098*/ 	.byte	0x03, 0x50
        /*009a*/ 	.short	0x0000


	//----- nvinfo : EIATTR_MAXREG_COUNT
	.align		4
        /*009c*/ 	.byte	0x03, 0x1b
        /*009e*/ 	.short	0x0040


	//----- nvinfo : EIATTR_NUM_BARRIERS
	.align		4
        /*00a0*/ 	.byte	0x02, 0x4c
        /*00a2*/ 	.byte	0x01
	.zero		1


	//----- nvinfo : EIATTR_ANNOTATIONS
	.align		4
        /*00a4*/ 	.byte	0x04, 0x55
        /*00a6*/ 	.short	(.L_2401 - .L_2400)


	//   ....[0]....
.L_2400:
        /* <DEDUP_REMOVED lines=55> */


	//----- nvinfo : EIATTR_MERCURY_ISA_VERSION
	.align		4
.L_2401:
        /*0400*/ 	.byte	0x03, 0x5f
        /*0402*/ 	.short	0x0101


	//----- nvinfo : EIATTR_COOP_GROUP_MASK_REGIDS
	.align		4
        /*0404*/ 	.byte	0x04, 0x29
        /*0406*/ 	.short	(.L_2403 - .L_2402)


	//   ....[0]....
.L_2402:
        /*0408*/ 	.word	0xffffffff


	//   ....[1]....
        /*040c*/ 	.word	0xffffffff


	//   ....[2]....
        /*0410*/ 	.word	0xffffffff


	//   ....[3]....
        /*0414*/ 	.word	0xffffffff


	//   ....[4]....
        /*0418*/ 	.word	0xffffffff


	//   ....[5]....
        /*041c*/ 	.word	0xffffffff


	//   ....[6]....
        /*0420*/ 	.word	0xffffffff


	//   ....[7]....
        /*0424*/ 	.word	0xffffffff


	//   ....[8]....
        /*0428*/ 	.word	0xffffffff


	//   ....[9]....
        /*042c*/ 	.word	0xffffffff


	//   ....[10]....
        /*0430*/ 	.word	0xffffffff


	//   ....[11]....
        /*0434*/ 	.word	0xffffffff


	//----- nvinfo : EIATTR_COOP_GROUP_INSTR_OFFSETS
	.align		4
.L_2403:
        /*0438*/ 	.byte	0x04, 0x28
        /*043a*/ 	.short	(.L_2405 - .L_2404)


	//   ....[0]....
.L_2404:
        /*043c*/ 	.word	0x000014a0


	//   ....[1]....
        /*0440*/ 	.word	0x000014c0


	//   ....[2]....
        /*0444*/ 	.word	0x00001500


	//   ....[3]....
        /*0448*/ 	.word	0x00001510


	//   ....[4]....
        /*044c*/ 	.word	0x000019d0


	//   ....[5]....
        /*0450*/ 	.word	0x000019f0


	//   ....[6]....
        /*0454*/ 	.word	0x00001a30


	//   ....[7]....
        /*0458*/ 	.word	0x00001a40


	//   ....[8]....
        /*045c*/ 	.word	0x00001a80


	//   ....[9]....
        /*0460*/ 	.word	0x00001a90


	//   ....[10]....
        /*0464*/ 	.word	0x00001ac0


	//   ....[11]....
        /*0468*/ 	.word	0x00001ad0


	//----- nvinfo : EIATTR_VRC_CTA_INIT_COUNT
	.align		4
.L_2405:
        /*046c*/ 	.byte	0x02, 0x4a
	.zero		1
	.zero		1


	//----- nvinfo : EIATTR_EXIT_INSTR_OFFSETS
	.align		4
        /*0470*/ 	.byte	0x04, 0x1c
        /*0472*/ 	.short	(.L_2407 - .L_2406)


	//   ....[0]....
.L_2406:
        /*0474*/ 	.word	0x00000060


	//   ....[1]....
        /*0478*/ 	.word	0x00004630


	//----- nvinfo : EIATTR_MAX_THREADS
	.align		4
.L_2407:
        /*047c*/ 	.byte	0x04, 0x05
        /*047e*/ 	.short	(.L_2409 - .L_2408)
.L_2408:
        /*0480*/ 	.word	0x00000140
        /*0484*/ 	.word	0x00000001
        /*0488*/ 	.word	0x00000001


	//----- nvinfo : EIATTR_CRS_STACK_SIZE
	.align		4
.L_2409:
        /*048c*/ 	.byte	0x04, 0x1e
        /*048e*/ 	.short	(.L_2411 - .L_2410)
.L_2410:
        /*0490*/ 	.word	0x00000000


	//----- nvinfo : EIATTR_CBANK_PARAM_SIZE
	.align		4
.L_2411:
        /*0494*/ 	.byte	0x03, 0x19
        /*0496*/ 	.short	0x0048


	//----- nvinfo : EIATTR_PARAM_CBANK
	.align		4
        /*0498*/ 	.byte	0x04, 0x0a
        /*049a*/ 	.short	(.L_2413 - .L_2412)
	.align		4
.L_2412:
        /*049c*/ 	.word	index@(.nv.constant0._ZN13group_norm_v214gn_cuda_kernelI6__halfLi320ELi3ELi16ELi20ELi4096ELb1ELi64ELi320ELi320ELi4ELb1ELi5ELb0ELb0ENS_16CompileConditionILi1000EEEEEvPT_PKS4_S7_S7_flPfS8_Pj)
        /*04a0*/ 	.short	0x0380
        /*04a2*/ 	.short	0x0048


	//----- nvinfo : EIATTR_SW_WAR
	.align		4
.L_2413:
        /*04a4*/ 	.byte	0x04, 0x36
        /*04a6*/ 	.short	(.L_2415 - .L_2414)
.L_2414:
        /*04a8*/ 	.word	0x00000008
.L_2415:


//--------------------- .nv.info._ZN13group_norm_v214gn_cuda_kernelI6__halfLi320ELi3ELi16ELi20ELi4096ELb1ELi64ELi320ELi320ELi4ELb1ELi6ELb0ELb0ENS_16CompileConditionILi1000EEEEEvPT_PKS4_S7_S7_flPfS8_Pj --------------------------
	.section	.nv.info._ZN13group_norm_v214gn_cuda_kernelI6__halfLi320ELi3ELi16ELi20ELi4096ELb1ELi64ELi320ELi320ELi4ELb1ELi6ELb0ELb0ENS_16CompileConditionILi1000EEEEEvPT_PKS4_S7_S7_flPfS8_Pj,"",@"SHT_CUDA_INFO"
	.sectionflags	@""
	.align	4


	//----- nvinfo : EIATTR_CUDA_API_VERSION
	.align		4
        /*0000*/ 	.byte	0x04, 0x37
        /*0002*/ 	.short	(.L_2417 - .L_2416)
.L_2416:
        /*0004*/ 	.word	0x00000082


	//----- nvinfo : EIATTR_KPARAM_INFO
	.align		4
.L_2417:
        /*0008*/ 	.byte	0x04, 0x17
        /*000a*/ 	.short	(.L_2419 - .L_2418)
.L_2418:
        /*000c*/ 	.word	0x00000000
        /*0010*/ 	.short	0x0008
        /*0012*/ 	.short	0x0040
        /*0014*/ 	.byte	0x00, 0xf5, 0x21, 0x00


	//----- nvinfo : EIATTR_KPARAM_INFO
	.align		4
.L_2419:
        /*0018*/ 	.byte	0x04, 0x17
        /*001a*/ 	.short	(.L_2421 - .L_2420)
.L_2420:
        /*001c*/ 	.word	0x00000000
        /*0020*/ 	.short	0x0007
        /*0022*/ 	.short	0x0038
        /*0024*/ 	.byte	0x00, 0xf5, 0x21, 0x00


	//----- nvinfo : EIATTR_KPARAM_INFO
	.align		4
.L_2421:
        /*0028*/ 	.byte	0x04, 0x17
        /*002a*/ 	.short	(.L_2423 - .L_2422)
.L_2422:
        /*002c*/ 	.word	0x00000000
        /*0030*/ 	.short	0x0006
        /*0032*/ 	.short	0x0030
        /*0034*/ 	.byte	0x00, 0xf5, 0x21, 0x00


	//----- nvinfo : EIATTR_KPARAM_INFO
	.align		4
.L_2423:
        /*0038*/ 	.byte	0x04, 0x17
        /*003a*/ 	.short	(.L_2425 - .L_2424)
.L_2424:
        /*003c*/ 	.word	0x00000000
        /*0040*/ 	.short	0x0005
        /*0042*/ 	.short	0x0028
        /*0044*/ 	.byte	0x00, 0xf0, 0x21, 0x00


	//----- nvinfo : EIATTR_KPARAM_INFO
	.align		4
.L_2425:
        /*0048*/ 	.byte	0x04, 0x17
        /*004a*/ 	.short	(.L_2427 - .L_2426)
.L_2426:
        /*004c*/ 	.word	0x00000000
        /*0050*/ 	.short	0x0004
        /*0052*/ 	.short	0x0020
        /*0054*/ 	.byte	0x00, 0xf0, 0x11, 0x00


	//----- nvinfo : EIATTR_KPARAM_INFO
	.align		4
.L_2427:
        /*0058*/ 	.byte	0x04, 0x17
        /*005a*/ 	.short	(.L_2429 - .L_2428)
.L_2428:
        /*005c*/ 	.word	0x00000000
        /*0060*/ 	.short	0x0003
        /*0062*/ 	.short	0x0018
        /*0064*/ 	.byte	0x00, 0xf5, 0x21, 0x00


	//----- nvinfo : EIATTR_KPARAM_INFO
	.align		4
.L_2429:
        /*0068*/ 	.byte	0x04, 0x17
        /*006a*/ 	.short	(.L_2431 - .L_2430)
.L_2430:
        /*006c*/ 	.word	0x00000000
        /*0070*/ 	.short	0x0002
        /*0072*/ 	.short	0x0010
        /*0074*/ 	.byte	0x00, 0xf5, 0x21, 0x00


	//----- nvinfo : EIATTR_KPARAM_INFO
	.align		4
.L_2431:
        /*0078*/ 	.byte	0x04, 0x17
        /*007a*/ 	.short	(.L_2433 - .L_2432)
.L_2432:
        /*007c*/ 	.word	0x00000000
        /*0080*/ 	.short	0x0001
        /*0082*/ 	.short	0x0008
        /*0084*/ 	.byte	0x00, 0xf5, 0x21, 0x00


	//----- nvinfo : EIATTR_KPARAM_INFO
	.align		4
.L_2433:
        /*0088*/ 	.byte	0x04, 0x17
        /*008a*/ 	.short	(.L_2435 - .L_2434)
.L_2434:
        /*008c*/ 	.word	0x00000000
        /*0090*/ 	.short	0x0000
        /*0092*/ 	.short	0x0000
        /*0094*/ 	.byte	0x00, 0xf5, 0x21, 0x00


	//----- nvinfo : EIATTR_SPARSE_MMA_MASK
	.align		4
.L_2435:
        /*0098*/ 	.byte	0x03, 0x50
        /*009a*/ 	.short	0x0000


	//----- nvinfo : EIATTR_MAXREG_COUNT
	.align		4
        /*009c*/ 	.byte	0x03, 0x1b
        /*009e*/ 	.short	0x0040


	//----- nvinfo : EIATTR_NUM_BARRIERS
	.align		4
        /*00a0*/ 	.byte	0x02, 0x4c
        /*00a2*/ 	.byte	0x01
	.zero		1


	//----- nvinfo : EIATTR_ANNOTATIONS
	.align		4
        /*00a4*/ 	.byte	0x04, 0x55
        /*00a6*/ 	.short	(.L_2437 - .L_2436)


	//   ....[0]....
.L_2436:
        /* <DEDUP_REMOVED lines=55> */


	//----- nvinfo : EIATTR_MERCURY_ISA_VERSION
	.align		4
.L_2437:
        /*0400*/ 	.byte	0x03, 0x5f
        /*0402*/ 	.short	0x0101


	//----- nvinfo : EIATTR_COOP_GROUP_MASK_REGIDS
	.align		4
        /*0404*/ 	.byte	0x04, 0x29
        /*0406*/ 	.short	(.L_2439 - .L_2438)


	//   ....[0]....
.L_2438:
        /*0408*/ 	.word	0xffffffff


	//   ....[1]....
        /*040c*/ 	.word	0xffffffff


	//   ....[2]....
        /*0410*/ 	.word	0xffffffff


	//   ....[3]....
        /*0414*/ 	.word	0xffffffff


	//   ....[4]....
        /*0418*/ 	.word	0xffffffff


	//   ....[5]....
        /*041c*/ 	.word	0xffffffff


	//   ....[6]....
        /*0420*/ 	.word	0xffffffff


	//   ....[7]....
        /*0424*/ 	.word	0xffffffff


	//   ....[8]....
        /*0428*/ 	.word	0xffffffff


	//   ....[9]....
        /*042c*/ 	.word	0xffffffff


	//   ....[10]....
        /*0430*/ 	.word	0xffffffff


	//   ....[11]....
        /*0434*/ 	.word	0xffffffff


	//----- nvinfo : EIATTR_COOP_GROUP_INSTR_OFFSETS
	.align		4
.L_2439:
        /*0438*/ 	.byte	0x04, 0x28
        /*043a*/ 	.short	(.L_2441 - .L_2440)


	//   ....[0]....
.L_2440:
        /*043c*/ 	.word	0x000014a0


	//   ....[1]....
        /*0440*/ 	.word	0x000014c0


	//   ....[2]....
        /*0444*/ 	.word	0x00001500


	//   ....[3]....
        /*0448*/ 	.word	0x00001510


	//   ....[4]....
        /*044c*/ 	.word	0x000019d0


	//   ....[5]....
        /*0450*/ 	.word	0x000019f0


	//   ....[6]....
        /*0454*/ 	.word	0x00001a30


	//   ....[7]....
        /*0458*/ 	.word	0x00001a40


	//   ....[8]....
        /*045c*/ 	.word	0x00001a80


	//   ....[9]....
        /*0460*/ 	.word	0x00001a90


	//   ....[10]....
        /*0464*/ 	.word	0x00001ac0


	//   ....[11]....
        /*0468*/ 	.word	0x00001ad0


	//----- nvinfo : EIATTR_VRC_CTA_INIT_COUNT
	.align		4
.L_2441:
        /*046c*/ 	.byte	0x02, 0x4a
	.zero		1
	.zero		1


	//----- nvinfo : EIATTR_EXIT_INSTR_OFFSETS
	.align		4
        /*0470*/ 	.byte	0x04, 0x1c
        /*0472*/ 	.short	(.L_2443 - .L_2442)


	//   ....[0]....
.L_2442:
        /*0474*/ 	.word	0x00000060


	//   ....[1]....
        /*0478*/ 	.word	0x00004630


	//----- nvinfo : EIATTR_MAX_THREADS
	.align		4
.L_2443:
        /*047c*/ 	.byte	0x04, 0x05
        /*047e*/ 	.short	(.L_2445 - .L_2444)
.L_2444:
        /*0480*/ 	.word	0x00000140
        /*0484*/ 	.word	0x00000001
        /*0488*/ 	.word	0x00000001


	//----- nvinfo : EIATTR_CRS_STACK_SIZE
	.align		4
.L_2445:
        /*048c*/ 	.byte	0x04, 0x1e
        /*048e*/ 	.short	(.L_2447 - .L_2446)
.L_2446:
        /*0490*/ 	.word	0x00000000


	//----- nvinfo : EIATTR_CBANK_PARAM_SIZE
	.align		4
.L_2447:
        /*0494*/ 	.byte	0x03, 0x19
        /*0496*/ 	.short	0x0048


	//----- nvinfo : EIATTR_PARAM_CBANK
	.align		4
        /*0498*/ 	.byte	0x04, 0x0a
        /*049a*/ 	.short	(.L_2449 - .L_2448)
	.align		4
.L_2448:
        /*049c*/ 	.word	index@(.nv.constant0._ZN13group_norm_v214gn_cuda_kernelI6__halfLi320ELi3ELi16ELi20ELi4096ELb1ELi64ELi320ELi320ELi4ELb1ELi6ELb0ELb0ENS_16CompileConditionILi1000EEEEEvPT_PKS4_S7_S7_flPfS8_Pj)
        /*04a0*/ 	.short	0x0380
        /*04a2*/ 	.short	0x0048


	//----- nvinfo : EIATTR_SW_WAR
	.align		4
.L_2449:
        /*04a4*/ 	.byte	0x04, 0x36
        /*04a6*/ 	.short	(.L_2451 - .L_2450)
.L_2450:
        /*04a8*/ 	.word	0x00000008
.L_2451:


//--------------------- .nv.callgraph             --------------------------
	.section	.nv.callgraph,"",@"SHT_CUDA_CALLGRAPH"
	.align	4
	.sectionentsize	8
	.align		4
        /*0000*/ 	.word	0x00000000
	.align		4
        /*0004*/ 	.word	0xffffffff
	.align		4
        /*0008*/ 	.word	0x00000000
	.align		4
        /*000c*/ 	.word	0xfffffffe
	.align		4
        /*0010*/ 	.word	0x00000000
	.align		4
        /*0014*/ 	.word	0xfffffffd
	.align		4
        /*0018*/ 	.word	0x00000000
	.align		4
        /*001c*/ 	.word	0xfffffffc


//--------------------- .text._ZN13group_norm_v218gn_bwd_cuda_kernelI13__nv_bfloat16Li320ELi3ELi32ELi10ELi4096ELb0ELb1ELi16ELi320ELi320ELi4ELb1ELi1ELb0ELb0ELNS_15WgradSyncMethodE3ENS_16CompileConditionILi1000EEEEEvPT_S6_S6_PKS5_S8_S8_S8_PKfflPfPj --------------------------
	.section	.text._ZN13group_norm_v218gn_bwd_cuda_kernelI13__nv_bfloat16Li320ELi3ELi32ELi10ELi4096ELb0ELb1ELi16ELi320ELi320ELi4ELb1ELi1ELb0ELb0ELNS_15WgradSyncMethodE3ENS_16CompileConditionILi1000EEEEEvPT_S6_S6_PKS5_S8_S8_S8_PKfflPfPj,"ax",@progbits
	.align	128
        .global         _ZN13group_norm_v218gn_bwd_cuda_kernelI13__nv_bfloat16Li320ELi3ELi32ELi10ELi4096ELb0ELb1ELi16ELi320ELi320ELi4ELb1ELi1ELb0ELb0ELNS_15WgradSyncMethodE3ENS_16CompileConditionILi1000EEEEEvPT_S6_S6_PKS5_S8_S8_S8_PKfflPfPj
        .type           _ZN13group_norm_v218gn_bwd_cuda_kernelI13__nv_bfloat16Li320ELi3ELi32ELi10ELi4096ELb0ELb1ELi16ELi320ELi320ELi4ELb1ELi1ELb0ELb0ELNS_15WgradSyncMethodE3ENS_16CompileConditionILi1000EEEEEvPT_S6_S6_PKS5_S8_S8_S8_PKfflPfPj,@function
        .size           _ZN13group_norm_v218gn_bwd_cuda_kernelI13__nv_bfloat16Li320ELi3ELi32ELi10ELi4096ELb0ELb1ELi16ELi320ELi320ELi4ELb1ELi1ELb0ELb0ELNS_15WgradSyncMethodE3ENS_16CompileConditionILi1000EEEEEvPT_S6_S6_PKS5_S8_S8_S8_PKfflPfPj,(.L_x_1308 - _ZN13group_norm_v218gn_bwd_cuda_kernelI13__nv_bfloat16Li320ELi3ELi32ELi10ELi4096ELb0ELb1ELi16ELi320ELi320ELi4ELb1ELi1ELb0ELb0ELNS_15WgradSyncMethodE3ENS_16CompileConditionILi1000EEEEEvPT_S6_S6_PKS5_S8_S8_S8_PKfflPfPj)
        .other          _ZN13group_norm_v218gn_bwd_cuda_kernelI13__nv_bfloat16Li320ELi3ELi32ELi10ELi4096ELb0ELb1ELi16ELi320ELi320ELi4ELb1ELi1ELb0ELb0ELNS_15WgradSyncMethodE3ENS_16CompileConditionILi1000EEEEEvPT_S6_S6_PKS5_S8_S8_S8_PKfflPfPj,@"STO_CUDA_ENTRY STV_DEFAULT"
_ZN13group_norm_v218gn_bwd_cuda_kernelI13__nv_bfloat16Li320ELi3ELi32ELi10ELi4096ELb0ELb1ELi16ELi320ELi320ELi4ELb1ELi1ELb0ELb0ELNS_15WgradSyncMethodE3ENS_16CompileConditionILi1000EEEEEvPT_S6_S6_PKS5_S8_S8_S8_PKfflPfPj:
.text._ZN13group_norm_v218gn_bwd_cuda_kernelI13__nv_bfloat16Li320ELi3ELi32ELi10ELi4096ELb0ELb1ELi16ELi320ELi320ELi4ELb1ELi1ELb0ELb0ELNS_15WgradSyncMethodE3ENS_16CompileConditionILi1000EEEEEvPT_S6_S6_PKS5_S8_S8_S8_PKfflPfPj:
[----:B------:R-:W0:Y:S01]  /*0000*/  LDC R1, c[0x0][0x37c] ;  /* 0x0000df00ff017b82 */ /* 0x000e220000000800 */
[----:B------:R-:W1:Y:S07]  /*0010*/  LDCU.64 UR8, c[0x0][0x3d8] ;  /* 0x00007b00ff0877ac */ /* 0x000e6e0008000a00 */
[----:B------:R-:W2:Y:S01]  /*0020*/  S2UR UR7, SR_CTAID.Y ;  /* 0x00000000000779c3 */ /* 0x000ea20000002600 */
[----:B0-----:R-:W-:Y:S01]  /*0030*/  IADD3 R1, PT, PT, R1, -0x120, RZ ;  /* 0xfffffee001017810 */ /* 0x001fe20007ffe0ff */
[----:B------:R-:W0:Y:S01]  /*0040*/  S2R R7, SR_CTAID.X ;  /* 0x0000000000077919 */ /* 0x000e220000002500 */
[----:B------:R-:W-:Y:S01]  /*0050*/  UMOV UR4, 0x4 ;  /* 0x0000000400047882 */ /* 0x000fe20000000000 */
[----:B------:R-:W-:Y:S01]  /*0060*/  UMOV UR5, 0x0 ;  /* 0x0000000000057882 */ /* 0x000fe20000000000 */
[----:B------:R-:W2:Y:S01]  /*0070*/  LDCU.64 UR12, c[0x0][0x3c8] ;  /* 0x00007900ff0c77ac */ /* 0x000ea20008000a00 */
[----:B------:R-:W3:Y:S01]  /*0080*/  LDCU.64 UR10, c[0x0][0x358] ;  /* 0x00006b00ff0a77ac */ /* 0x000ee20008000a00 */
[----:B-1----:R-:W-:-:S04]  /*0090*/  UIMAD.WIDE.U32 UR4, UR8, 0x1, UR4 ;  /* 0x00000001080478a5 */ /* 0x002fc8000f8e0004 */
[----:B------:R-:W-:Y:S02]  /*00a0*/  UIADD3 UR6, UPT, UPT, UR5, UR9, URZ ;  /* 0x0000000905067290 */ /* 0x000fe4000fffe0ff */
[----:B------:R-:W-:Y:S01]  /*00b0*/  MOV R2, UR4 ;  /* 0x0000000400027c02 */ /* 0x000fe20008000f00 */
[----:B--2---:R-:W-:Y:S01]  /*00c0*/  UISETP.GE.U32.AND UP0, UPT, UR7, UR12, UPT ;  /* 0x0000000c0700728c */ /* 0x004fe2000bf06070 */
[----:B------:R-:W-:Y:S01]  /*00d0*/  MOV R3, UR5 ;  /* 0x0000000500037c02 */ /* 0x000fe20008000f00 */
[----:B------:R-:W-:Y:S01]  /*00e0*/  UMOV UR5, URZ ;  /* 0x000000ff00057c82 */ /* 0x000fe20008000000 */
[----:B------:R-:W-:Y:S01]  /*00f0*/  MOV R5, UR6 ;  /* 0x0000000600057c02 */ /* 0x000fe20008000f00 */
[----:B------:R-:W-:Y:S01]  /*0100*/  UISETP.GE.AND.EX UP0, UPT, URZ, UR13, UPT, UP0 ;  /* 0x0000000dff00728c */ /* 0x000fe2000bf06300 */
[----:B------:R-:W-:-:S05]  /*0110*/  MOV R4, R2 ;  /* 0x0000000200047202 */ /* 0x000fca0000000f00 */
[----:B------:R1:W-:Y:S03]  /*0120*/  STL.64 [R1+0x100], R4 ;  /* 0x0001000401007387 */ /* 0x0003e60000100a00 */
[----:B0--3--:R-:W-:Y:S05]  /*0130*/  BRA.U !UP0, `(.L_x_0) ;  /* 0x0000000108547547 */ /* 0x009fea000b800000 */
[----:B------:R-:W0:Y:S01]  /*0140*/  S2R R0, SR_TID.X ;  /* 0x0000000000007919 */ /* 0x000e220000002100 */
[----:B------:R-:W-:Y:S01]  /*0150*/  BAR.SYNC.DEFER_BLOCKING 0x0 ;  /* 0x0000000000007b1d */ /* 0x000fe20000010000 */
[----:B0-----:R-:W-:-:S13]  /*0160*/  ISETP.NE.AND P0, PT, R0, RZ, PT ;  /* 0x000000ff0000720c */ /* 0x001fda0003f05270 */
[----:B------:R-:W-:Y:S05]  /*0170*/  @P0 BRA `(.L_x_1) ;  /* 0x0000000000380947 */ /* 0x000fea0003800000 */
[----:B------:R-:W-:Y:S02]  /*0180*/  LOP3.LUT P0, RZ, R7, UR7, RZ, 0xfc, !PT ;  /* 0x0000000707ff7c12 */ /* 0x000fe4000f80fcff */
[----:B------:R-:W-:-:S04]  /*0190*/  MOV R0, 0x7fffff01 ;  /* 0x7fffff0100007802 */ /* 0x000fc80000000f00 */
[----:B------:R-:W-:Y:S01]  /*01a0*/  SEL R0, R0, 0x1, !P0 ;  /* 0x0000000100007807 */ /* 0x000fe20004000000 */
[----:B------:R-:W-:Y:S06]  /*01b0*/  MEMBAR.ALL.GPU ;  /* 0x0000000000007992 */ /* 0x000fec000000a000 */
[----:B------:R-:W-:-:S00]  /*01c0*/  ERRBAR ;  /* 0x00000000000079ab */ /* 0x000fc00000000000 */
[----:B------:R-:W-:Y:S06]  /*01d0*/  CGAERRBAR ;  /* 0x00000000000075ab */ /* 0x000fec0000000000 */
[----:B------:R0:W5:Y:S02]  /*01e0*/  ATOM.E.ADD.STRONG.GPU PT, R0, desc[UR10][R4.64], R0 ;  /* 0x800000000400798a */ /* 0x00016400081ef10a */
.L_x_2:
[----:B------:R-:W2:Y:S04]  /*01f0*/  LDL.64 R2, [R1+0x100] ;  /* 0x0001000001027983 */ /* 0x000ea80000100a00 */
[----:B--2---:R-:W2:Y:S04]  /*0200*/  LD.E.STRONG.GPU R3, desc[UR10][R2.64] ;  /* 0x0000000a02037980 */ /* 0x004ea8000c10f900 */
[----:B--2---:R-:W-:Y:S01]  /*0210*/  CCTL.IVALL ;  /* 0x00000000ff00798f */ /* 0x004fe20002000000 */
[----:B------:R-:W-:Y:S05]  /*0220*/  YIELD ;  /* 0x0000000000007946 */ /* 0x000fea0003800000 */
[----:B-----5:R-:W-:-:S04]  /*0230*/  LOP3.LUT R3, R3, R0, RZ, 0x3c, !PT ;  /* 0x0000000003037212 */ /* 0x020fc800078e3cff */
[----:B------:R-:W-:-:S13]  /*0240*/  ISETP.GT.AND P0, PT, R3, -0x1, PT ;  /* 0xffffffff0300780c */ /* 0x000fda0003f04270 */
[----:B------:R-:W-:Y:S05]  /*0250*/  @P0 BRA `(.L_x_2) ;  /* 0xfffffffc00e40947 */ /* 0x000fea000383ffff */
.L_x_1:
[----:B------:R-:W-:Y:S05]  /*0260*/  WARPSYNC.ALL ;  /* 0x0000000000007948 */ /* 0x000fea0003800000 */
[----:B------:R-:W-:Y:S06]  /*0270*/  BAR.SYNC.DEFER_BLOCKING 0x0 ;  /* 0x0000000000007b1d */ /* 0x000fec0000010000 */
[----:B------:R-:W-:Y:S05]  /*0280*/  BRA `(.L_x_3) ;  /* 0x0000003000087947 */ /* 0x000fea0003800000 */
.L_x_0:
[----:B-1----:R-:W0:Y:S01]  /*0290*/  S2R R5, SR_TID.X ;  /* 0x0000000000057919 */ /* 0x002e220000002100 */
[----:B------:R-:W1:Y:S01]  /*02a0*/  LDC.64 R2, c[0x0][0x3a8] ;  /* 0x0000ea00ff027b82 */ /* 0x000e620000000a00 */
[----:B0-----:R-:W-:-:S05]  /*02b0*/  LOP3.LUT R0, R5, 0xffff, RZ, 0xc0, !PT ;  /* 0x0000ffff05007812 */ /* 0x001fca00078ec0ff */
[----:B------:R-:W-:-:S05]  /*02c0*/  IMAD R0, R0, 0x334, RZ ;  /* 0x0000033400007824 */ /* 0x000fca00078e02ff */
[----:B------:R-:W-:-:S04]  /*02d0*/  SHF.R.U32.HI R0, RZ, 0x10, R0 ;  /* 0x00000010ff007819 */ /* 0x000fc80000011600 */
[----:B------:R-:W-:-:S05]  /*02e0*/  PRMT R4, R0, 0x9910, RZ ;  /* 0x0000991000047816 */ /* 0x000fca00000000ff */
[----:B------:R-:W-:-:S04]  /*02f0*/  IMAD R4, R4, 0x50, RZ ;  /* 0x0000005004047824 */ /* 0x000fc800078e02ff */
[----:B------:R-:W-:-:S05]  /*0300*/  IMAD.MOV R4, RZ, RZ, -R4 ;  /* 0x000000ffff047224 */ /* 0x000fca00078e0a04 */
[----:B------:R-:W-:-:S04]  /*0310*/  PRMT R4, R4, 0x7710, RZ ;  /* 0x0000771004047816 */ /* 0x000fc800000000ff */
[----:B------:R-:W-:-:S04]  /*0320*/  IADD3 R5, PT, PT, R4, R5, RZ ;  /* 0x0000000504057210 */ /* 0x000fc80007ffe0ff */
[----:B------:R-:W-:Y:S01]  /*0330*/  LOP3.LUT R9, R5, 0xffff, RZ, 0xc0, !PT ;  /* 0x0000ffff05097812 */ /* 0x000fe200078ec0ff */
[----:B------:R0:W-:Y:S03]  /*0340*/  STL [R1+0x114], R5 ;  /* 0x0001140501007387 */ /* 0x0001e60000100800 */
[----:B0-----:R-:W-:-:S05]  /*0350*/  SHF.L.U32 R5, R9, 0x2, RZ ;  /* 0x0000000209057819 */ /* 0x001fca00000006ff */
[----:B-1----:R-:W-:-:S06]  /*0360*/  IMAD.WIDE.U32 R2, R5, 0x2, R2 ;  /* 0x0000000205027825 */ /* 0x002fcc00078e0002 */
[----:B------:R-:W2:Y:S01]  /*0370*/  LDG.E.64.CONSTANT R2, desc[UR10][R2.64] ;  /* 0x0000000a02027981 */ /* 0x000ea2000c1e9b00 */
[----:B------:R-:W0:Y:S01]  /*0380*/  S2UR UR6, SR_CgaCtaId ;  /* 0x00000000000679c3 */ /* 0x000e220000008800 */
[----:B------:R-:W-:Y:S01]  /*0390*/  UMOV UR4, 0x400 ;  /* 0x0000040000047882 */ /* 0x000fe20000000000 */
[----:B------:R-:W-:Y:S01]  /*03a0*/  SHF.L.U32 R7, R7, 0x4, RZ ;  /* 0x0000000407077819 */ /* 0x000fe200000006ff */
[----:B------:R-:W-:Y:S01]  /*03b0*/  UIADD3 UR4, UPT, UPT, UR4, 0x2800, URZ ;  /* 0x0000280004047890 */ /* 0x000fe2000fffe0ff */
[----:B------:R-:W-:Y:S02]  /*03c0*/  CS2R R18, SRZ ;  /* 0x0000000000127805 */ /* 0x000fe4000001ff00 */
[----:B------:R-:W-:Y:S02]  /*03d0*/  CS2R R16, SRZ ;  /* 0x0000000000107805 */ /* 0x000fe4000001ff00 */
[----:B------:R-:W-:Y:S02]  /*03e0*/  LOP3.LUT R6, R0, 0xff0, R7, 0xf8, !PT ;  /* 0x00000ff000067812 */ /* 0x000fe400078ef807 */
[----:B------:R-:W-:-:S02]  /*03f0*/  CS2R R14, SRZ ;  /* 0x00000000000e7805 */ /* 0x000fc4000001ff00 */
[----:B------:R-:W-:Y:S01]  /*0400*/  CS2R R12, SRZ ;  /* 0x00000000000c7805 */ /* 0x000fe2000001ff00 */
[----:B0-----:R-:W-:-:S06]  /*0410*/  ULEA UR4, UR6, UR4, 0x18 ;  /* 0x0000000406047291 */ /* 0x001fcc000f8ec0ff */
[----:B------:R-:W-:Y:S01]  /*0420*/  LEA R4, R0, UR4, 0x3 ;  /* 0x0000000400047c11 */ /* 0x000fe2000f8e18ff */
[----:B------:R-:W-:-:S04]  /*0430*/  UMOV UR4, URZ ;  /* 0x000000ff00047c82 */ /* 0x000fc80008000000 */
[----:B------:R-:W-:-:S05]  /*0440*/  IMAD R0, R9, 0x28, R4 ;  /* 0x0000002809007824 */ /* 0x000fca00078e0204 */
[----:B------:R0:W-:Y:S02]  /*0450*/  STL [R1+0x108], R0 ;  /* 0x0001080001007387 */ /* 0x0001e40000100800 */
[C---:B0-----:R-:W-:Y:S02]  /*0460*/  IADD3 R0, PT, PT, R5.reuse, 0x2, RZ ;  /* 0x0000000205007810 */ /* 0x041fe40007ffe0ff */
[----:B------:R-:W-:Y:S02]  /*0470*/  LOP3.LUT R5, R5, 0xffff, RZ, 0xc0, !PT ;  /* 0x0000ffff05057812 */ /* 0x000fe400078ec0ff */
[----:B------:R-:W-:-:S03]  /*0480*/  LOP3.LUT R0, R0, 0xffff, RZ, 0xc0, !PT ;  /* 0x0000ffff00007812 */ /* 0x000fc600078ec0ff */
[----:B------:R-:W-:Y:S02]  /*0490*/  IMAD R5, R5, 0x199a, RZ ;  /* 0x0000199a05057824 */ /* 0x000fe400078e02ff */
[----:B------:R-:W-:-:S05]  /*04a0*/  IMAD R0, R0, 0x199a, RZ ;  /* 0x0000199a00007824 */ /* 0x000fca00078e02ff */
[----:B------:R-:W-:-:S05]  /*04b0*/  SHF.R.U32.HI R0, RZ, 0x10, R0 ;  /* 0x00000010ff007819 */ /* 0x000fca0000011600 */
[----:B------:R0:W-:Y:S01]  /*04c0*/  STL [R1+0x10c], R0 ;  /* 0x00010c0001007387 */ /* 0x0001e20000100800 */
[C---:B--2---:R-:W-:Y:S02]  /*04d0*/  PRMT R58, R2.reuse, 0x7632, R58 ;  /* 0x00007632023a7816 */ /* 0x044fe4000000003a */
[----:B------:R-:W-:Y:S02]  /*04e0*/  SHF.L.U32 R59, R2, 0x10, RZ ;  /* 0x00000010023b7819 */ /* 0x000fe400000006ff */
[----:B------:R-:W-:Y:S01]  /*04f0*/  SHF.R.U32.HI R2, RZ, 0x10, R5 ;  /* 0x00000010ff027819 */ /* 0x000fe20000011605 */
[----:B------:R-:W-:Y:S01]  /*0500*/  IMAD.U32 R58, R58, 0x10000, RZ ;  /* 0x000100003a3a7824 */ /* 0x000fe200078e00ff */
[C---:B------:R-:W-:Y:S02]  /*0510*/  PRMT R56, R3.reuse, 0x7632, R56 ;  /* 0x0000763203387816 */ /* 0x040fe40000000038 */
[----:B------:R-:W-:Y:S01]  /*0520*/  SHF.L.U32 R57, R3, 0x10, RZ ;  /* 0x0000001003397819 */ /* 0x000fe200000006ff */
[----:B------:R0:W-:Y:S01]  /*0530*/  STL [R1+0x110], R2 ;  /* 0x0001100201007387 */ /* 0x0001e20000100800 */
[----:B------:R-:W-:-:S07]  /*0540*/  SHF.L.U32 R56, R56, 0x10, RZ ;  /* 0x0000001038387819 */ /* 0x000fce00000006ff */
.L_x_18:
[----:B0-2---:R-:W2:Y:S01]  /*0550*/  LDL R0, [R1+0x114] ;  /* 0x0001140001007983 */ /* 0x005ea20000100800 */
[----:B------:R-:W0:Y:S03]  /*0560*/  LDCU.64 UR14, c[0x0][0x3b8] ;  /* 0x00007700ff0e77ac */ /* 0x000e260008000a00 */
[----:B------:R-:W3:Y:S01]  /*0570*/  LDL R5, [R1+0x110] ;  /* 0x0001100001057983 */ /* 0x000ee20000100800 */
[----:B------:R-:W-:Y:S02]  /*0580*/  USHF.L.U64.HI UR8, UR7, 0x6, UR5 ;  /* 0x0000000607087899 */ /* 0x000fe40008010205 */
[----:B------:R-:W-:Y:S01]  /*0590*/  USHF.L.U32 UR9, UR7, 0x6, URZ ;  /* 0x0000000607097899 */ /* 0x000fe200080006ff */
[----:B------:R-:W1:Y:S01]  /*05a0*/  S2R R4, SR_CTAID.X ;  /* 0x0000000000047919 */ /* 0x000e620000002500 */
[----:B------:R-:W-:Y:S02]  /*05b0*/  UIMAD.WIDE.U32 UR12, UR7, 0x140000, URZ ;  /* 0x00140000070c78a5 */ /* 0x000fe4000f8e00ff */
[----:B------:R-:W-:Y:S01]  /*05c0*/  MOV R23, UR8 ;  /* 0x0000000800177c02 */ /* 0x000fe20008000f00 */
[----:B------:R-:W4:Y:S01]  /*05d0*/  LDL R34, [R1+0x10c] ;  /* 0x00010c0001227983 */ /* 0x000f220000100800 */
[----:B------:R-:W-:Y:S01]  /*05e0*/  MOV R22, UR9 ;  /* 0x0000000900167c02 */ /* 0x000fe20008000f00 */
[----:B------:R-:W-:Y:S01]  /*05f0*/  UIMAD UR6, UR5, 0x140000, URZ ;  /* 0x00140000050678a4 */ /* 0x000fe2000f8e02ff */
[----:B------:R-:W5:Y:S03]  /*0600*/  LDCU.64 UR16, c[0x0][0x3a0] ;  /* 0x00007400ff1077ac */ /* 0x000f660008000a00 */
[----:B------:R-:W-:Y:S01]  /*0610*/  UIADD3 UR6, UPT, UPT, UR13, UR6, URZ ;  /* 0x000000060d067290 */ /* 0x000fe2000fffe0ff */
[----:B------:R-:W5:Y:S01]  /*0620*/  LDCU.64 UR8, c[0x0][0x398] ;  /* 0x00007300ff0877ac */ /* 0x000f620008000a00 */
[----:B-1----:R-:W-:-:S02]  /*0630*/  SHF.L.U32 R4, R4, 0x4, RZ ;  /* 0x0000000404047819 */ /* 0x002fc400000006ff */
[----:B--2---:R-:W-:Y:S02]  /*0640*/  LOP3.LUT R2, R0, 0xffff, RZ, 0xc0, !PT ;  /* 0x0000ffff00027812 */ /* 0x004fe400078ec0ff */
[----:B------:R-:W1:Y:S01]  /*0650*/  S2R R0, SR_TID.X ;  /* 0x0000000000007919 */ /* 0x000e620000002100 */
[----:B---3--:R-:W-:-:S04]  /*0660*/  IMAD.WIDE.U32 R6, R5, 0x2, R22 ;  /* 0x0000000205067825 */ /* 0x008fc800078e0016 */
[----:B------:R-:W-:-:S03]  /*0670*/  IMAD.WIDE.U32 R2, R2, 0x4, RZ ;  /* 0x0000000402027825 */ /* 0x000fc600078e00ff */
[----:B------:R-:W-:Y:S02]  /*0680*/  LOP3.LUT R61, R2, UR12, RZ, 0xfc, !PT ;  /* 0x0000000c023d7c12 */ /* 0x000fe4000f8efcff */
[----:B-1----:R-:W-:Y:S01]  /*0690*/  LOP3.LUT R0, R0, 0xffff, RZ, 0xc0, !PT ;  /* 0x0000ffff00007812 */ /* 0x002fe200078ec0ff */
[----:B----4-:R-:W-:Y:S01]  /*06a0*/  IMAD.WIDE.U32 R22, R34, 0x2, R22 ;  /* 0x0000000222167825 */ /* 0x010fe200078e0016 */
[----:B0-----:R-:W-:Y:S01]  /*06b0*/  LEA R2, P0, R6, UR14, 0x2 ;  /* 0x0000000e06027c11 */ /* 0x001fe2000f8010ff */
[----:B------:R-:W0:Y:S02]  /*06c0*/  LDCU.64 UR12, c[0x0][0x3c8] ;  /* 0x00007900ff0c77ac */ /* 0x000e240008000a00 */
[----:B------:R-:W-:-:S05]  /*06d0*/  IMAD R0, R0, 0x334, RZ ;  /* 0x0000033400007824 */ /* 0x000fca00078e02ff */
[----:B------:R-:W-:-:S04]  /*06e0*/  SHF.R.U32.HI R0, RZ, 0x10, R0 ;  /* 0x00000010ff007819 */ /* 0x000fc80000011600 */
[----:B------:R-:W-:-:S05]  /*06f0*/  LOP3.LUT R0, R0, 0xff0, R4, 0xf8, !PT ;  /* 0x00000ff000007812 */ /* 0x000fca00078ef804 */
[----:B------:R-:W-:Y:S01]  /*0700*/  IMAD R4, R0, 0x140, RZ ;  /* 0x0000014000047824 */ /* 0x000fe200078e02ff */
[----:B------:R-:W-:Y:S01]  /*0710*/  LOP3.LUT R0, R3, UR6, RZ, 0xfc, !PT ;  /* 0x0000000603007c12 */ /* 0x000fe2000f8efcff */
[----:B------:R-:W1:Y:S01]  /*0720*/  LDCU UR6, c[0x0][0x3c0] ;  /* 0x00007800ff0677ac */ /* 0x000e620008000800 */
[----:B------:R-:W-:Y:S02]  /*0730*/  LEA.HI.X R3, R6, UR15, R7, 0x2, P0 ;  /* 0x0000000f06037c11 */ /* 0x000fe400080f1407 */
[----:B------:R-:W-:-:S04]  /*0740*/  IADD3 R61, P1, PT, R4, R61, RZ ;  /* 0x0000003d043d7210 */ /* 0x000fc80007f3e0ff */
[----:B------:R-:W-:Y:S01]  /*0750*/  IADD3.X R0, PT, PT, RZ, R0, RZ, P1, !PT ;  /* 0x00000000ff007210 */ /* 0x000fe20000ffe4ff */
[----:B------:R-:W1:Y:S01]  /*0760*/  LDG.E.64.CONSTANT R2, desc[UR10][R2.64] ;  /* 0x0000000a02027981 */ /* 0x000e62000c1e9b00 */
[C---:B------:R-:W-:Y:S02]  /*0770*/  SHF.L.U32 R60, R61.reuse, 0x1, RZ ;  /* 0x000000013d3c7819 */ /* 0x040fe400000006ff */
[----:B------:R-:W-:Y:S02]  /*0780*/  SHF.L.U64.HI R61, R61, 0x1, R0 ;  /* 0x000000013d3d7819 */ /* 0x000fe40000010200 */
[----:B-----5:R-:W-:-:S04]  /*0790*/  IADD3 R30, P0, PT, R60, UR16, RZ ;  /* 0x000000103c1e7c10 */ /* 0x020fc8000ff1e0ff */
[----:B------:R-:W-:Y:S02]  /*07a0*/  IADD3.X R31, PT, PT, R61, UR17, RZ, P0, !PT ;  /* 0x000000113d1f7c10 */ /* 0x000fe400087fe4ff */
[----:B------:R-:W-:-:S03]  /*07b0*/  IADD3 R32, P0, PT, R60, UR8, RZ ;  /* 0x000000083c207c10 */ /* 0x000fc6000ff1e0ff */
[----:B------:R-:W2:Y:S01]  /*07c0*/  LDG.E.64.CONSTANT R24, desc[UR10][R30.64+0xa00] ;  /* 0x000a000a1e187981 */ /* 0x000ea2000c1e9b00 */
[----:B------:R-:W-:-:S03]  /*07d0*/  IADD3.X R33, PT, PT, R61, UR9, RZ, P0, !PT ;  /* 0x000000093d217c10 */ /* 0x000fc600087fe4ff */
[----:B------:R-:W3:Y:S04]  /*07e0*/  LDG.E.64.CONSTANT R26, desc[UR10][R30.64+0x1400] ;  /* 0x0014000a1e1a7981 */ /* 0x000ee8000c1e9b00 */
[----:B------:R-:W4:Y:S04]  /*07f0*/  LDG.E.64.CONSTANT R20, desc[UR10][R30.64] ;  /* 0x0000000a1e147981 */ /* 0x000f28000c1e9b00 */
[----:B------:R2:W5:Y:S04]  /*0800*/  LDG.E.64.CONSTANT R28, desc[UR10][R30.64+0x1e00] ;  /* 0x001e000a1e1c7981 */ /* 0x000568000c1e9b00 */
[----:B------:R-:W5:Y:S04]  /*0810*/  LDG.E.64.CONSTANT R6, desc[UR10][R32.64] ;  /* 0x0000000a20067981 */ /* 0x000f68000c1e9b00 */
[----:B------:R-:W5:Y:S04]  /*0820*/  LDG.E.64.CONSTANT R8, desc[UR10][R32.64+0xa00] ;  /* 0x000a000a20087981 */ /* 0x000f68000c1e9b00 */
[----:B------:R-:W5:Y:S01]  /*0830*/  LDG.E.64.CONSTANT R4, desc[UR10][R32.64+0x1e00] ;  /* 0x001e000a20047981 */ /* 0x000f62000c1e9b00 */
[----:B------:R-:W-:-:S03]  /*0840*/  LEA R34, P0, R22, UR14, 0x2 ;  /* 0x0000000e16227c11 */ /* 0x000fc6000f8010ff */
[----:B------:R-:W5:Y:S01]  /*0850*/  LDG.E.64.CONSTANT R10, desc[UR10][R32.64+0x1400] ;  /* 0x0014000a200a7981 */ /* 0x000f62000c1e9b00 */
[----:B------:R-:W-:-:S05]  /*0860*/  LEA.HI.X R35, R22, UR15, R23, 0x2, P0 ;  /* 0x0000000f16237c11 */ /* 0x000fca00080f1417 */
[----:B------:R0:W5:Y:S01]  /*0870*/  LDG.E.64.CONSTANT R22, desc[UR10][R34.64] ;  /* 0x0000000a22167981 */ /* 0x000162000c1e9b00 */
[----:B-1----:R-:W-:-:S06]  /*0880*/  FADD.FTZ R3, R3, UR6 ;  /* 0x0000000603037e21 */ /* 0x002fcc0008010000 */
[----:B------:R-:W1:Y:S01]  /*0890*/  MUFU.RSQ R3, R3 ;  /* 0x0000000300037308 */ /* 0x000e620000001400 */
[C---:B--2---:R-:W-:Y:S02]  /*08a0*/  PRMT R31, R24.reuse, 0x7632, R31 ;  /* 0x00007632181f7816 */ /* 0x044fe4000000001f */
[----:B------:R-:W-:Y:S02]  /*08b0*/  SHF.L.U32 R39, R24, 0x10, RZ ;  /* 0x0000001018277819 */ /* 0x000fe400000006ff */
[C---:B---3--:R-:W-:Y:S02]  /*08c0*/  PRMT R24, R26.reuse, 0x7632, R24 ;  /* 0x000076321a187816 */ /* 0x048fe40000000018 */
[----:B------:R-:W-:Y:S01]  /*08d0*/  SHF.L.U32 R41, R26, 0x10, RZ ;  /* 0x000000101a297819 */ /* 0x000fe200000006ff */
[C---:B----4-:R-:W-:Y:S01]  /*08e0*/  IMAD.U32 R37, R20.reuse, 0x10000, RZ ;  /* 0x0001000014257824 */ /* 0x050fe200078e00ff */
[----:B------:R-:W-:Y:S01]  /*08f0*/  PRMT R0, R20, 0x7632, R0 ;  /* 0x0000763214007816 */ /* 0x000fe20000000000 */
[----:B0-----:R-:W-:Y:S01]  /*0900*/  IMAD.U32 R35, R24, 0x10000, RZ ;  /* 0x0001000018237824 */ /* 0x001fe200078e00ff */
[----:B-----5:R-:W-:-:S02]  /*0910*/  PRMT R26, R28, 0x7632, R26 ;  /* 0x000076321c1a7816 */ /* 0x020fc4000000001a */
[C---:B------:R-:W-:Y:S02]  /*0920*/  PRMT R47, R6.reuse, 0x7632, R47 ;  /* 0x00007632062f7816 */ /* 0x040fe4000000002f */
[----:B------:R-:W-:Y:S01]  /*0930*/  SHF.L.U32 R20, R6, 0x10, RZ ;  /* 0x0000001006147819 */ /* 0x000fe200000006ff */
[----:B------:R-:W-:Y:S01]  /*0940*/  FADD.FTZ R6, -R2, R37 ;  /* 0x0000002502067221 */ /* 0x000fe20000010100 */
[----:B------:R-:W-:Y:S01]  /*0950*/  SHF.L.U32 R37, R26, 0x10, RZ ;  /* 0x000000101a257819 */ /* 0x000fe200000006ff */
[----:B------:R-:W-:-:S04]  /*0960*/  FADD.FTZ R26, -R2, R35 ;  /* 0x00000023021a7221 */ /* 0x000fc80000010100 */
[C---:B-1----:R-:W-:Y:S02]  /*0970*/  FMUL.FTZ R49, R3.reuse, R26 ;  /* 0x0000001a03317220 */ /* 0x042fe40000410000 */
[----:B------:R-:W2:Y:S01]  /*0980*/  LDL R26, [R1+0x108] ;  /* 0x00010800011a7983 */ /* 0x000ea20000100800 */
[----:B------:R-:W-:Y:S01]  /*0990*/  SHF.L.U32 R33, R0, 0x10, RZ ;  /* 0x0000001000217819 */ /* 0x000fe200000006ff */
[C---:B------:R-:W-:Y:S01]  /*09a0*/  FADD.FTZ R30, -R2.reuse, R39 ;  /* 0x00000027021e7221 */ /* 0x040fe20000010100 */
[----:B------:R-:W-:Y:S01]  /*09b0*/  FMUL.FTZ R0, R3, R6 ;  /* 0x0000000603007220 */ /* 0x000fe20000410000 */
[----:B------:R-:W-:Y:S02]  /*09c0*/  SHF.L.U32 R31, R31, 0x10, RZ ;  /* 0x000000101f1f7819 */ /* 0x000fe400000006ff */
[----:B------:R-:W-:Y:S01]  /*09d0*/  FADD.FTZ R48, -R2, R33 ;  /* 0x0000002102307221 */ /* 0x000fe20000010100 */
[----:B------:R-:W-:Y:S01]  /*09e0*/  SHF.L.U32 R47, R47, 0x10, RZ ;  /* 0x000000102f2f7819 */ /* 0x000fe200000006ff */
[----:B------:R-:W-:Y:S01]  /*09f0*/  FADD.FTZ R33, R20, R19 ;  /* 0x0000001314217221 */ /* 0x000fe20000010000 */
[----:B------:R-:W-:Y:S01]  /*0a00*/  SHF.L.U32 R54, R8, 0x10, RZ ;  /* 0x0000001008367819 */ /* 0x000fe200000006ff */
[C---:B------:R-:W-:Y:S01]  /*0a10*/  FMUL.FTZ R48, R3.reuse, R48 ;  /* 0x0000003003307220 */ /* 0x040fe20000410000 */
[----:B------:R-:W-:Y:S01]  /*0a20*/  FFMA.FTZ R32, R0, R20, R18 ;  /* 0x0000001400207223 */ /* 0x000fe20000010012 */
[----:B------:R-:W-:Y:S01]  /*0a30*/  FMUL.FTZ R55, R3, R30 ;  /* 0x0000001e03377220 */ /* 0x000fe20000410000 */
[----:B------:R-:W-:Y:S01]  /*0a40*/  FMUL.FTZ R20, R59, R20 ;  /* 0x000000143b147220 */ /* 0x000fe20000410000 */
[----:B------:R-:W-:Y:S01]  /*0a50*/  FADD.FTZ R6, -R2, R31 ;  /* 0x0000001f02067221 */ /* 0x000fe20000010100 */
[----:B------:R-:W-:Y:S01]  /*0a60*/  PRMT R19, R8, 0x7632, R19 ;  /* 0x0000763208137816 */ /* 0x000fe20000000013 */
[----:B------:R-:W-:Y:S01]  /*0a70*/  FADD.FTZ R17, R47, R17 ;  /* 0x000000112f117221 */ /* 0x000fe20000010000 */
[----:B------:R-:W-:Y:S01]  /*0a80*/  PRMT R31, R4, 0x7632, R31 ;  /* 0x00007632041f7816 */ /* 0x000fe2000000001f */
[-C--:B------:R-:W-:Y:S01]  /*0a90*/  FFMA.FTZ R16, R48, R47.reuse, R16 ;  /* 0x0000002f30107223 */ /* 0x080fe20000010010 */
[----:B------:R-:W-:Y:S01]  /*0aa0*/  SHF.L.U32 R18, R4, 0x10, RZ ;  /* 0x0000001004127819 */ /* 0x000fe200000006ff */
[----:B------:R-:W-:Y:S01]  /*0ab0*/  FFMA.FTZ R4, R55, R54, R32 ;  /* 0x0000003637047223 */ /* 0x000fe20000010020 */
[----:B------:R-:W-:Y:S01]  /*0ac0*/  SHF.L.U32 R43, R28, 0x10, RZ ;  /* 0x000000101c2b7819 */ /* 0x000fe200000006ff */
[----:B------:R-:W-:Y:S01]  /*0ad0*/  FMUL.FTZ R47, R58, R47 ;  /* 0x0000002f3a2f7220 */ /* 0x000fe20000410000 */
[----:B------:R-:W-:Y:S01]  /*0ae0*/  FADD.FTZ R32, RZ, R20 ;  /* 0x00000014ff207221 */ /* 0x000fe20000010000 */
[----:B------:R-:W-:Y:S01]  /*0af0*/  FADD.FTZ R28, -R2, R41 ;  /* 0x00000029021c7221 */ /* 0x000fe20000010100 */
[----:B------:R-:W-:-:S02]  /*0b00*/  PRMT R8, R10, 0x7632, R8 ;  /* 0x000076320a087816 */ /* 0x000fc40000000008 */
[----:B------:R-:W-:Y:S01]  /*0b10*/  SHF.L.U32 R30, R19, 0x10, RZ ;  /* 0x00000010131e7819 */ /* 0x000fe200000006ff */
[----:B------:R-:W-:Y:S01]  /*0b20*/  FADD.FTZ R19, R33, R54 ;  /* 0x0000003621137221 */ /* 0x000fe20000010000 */
[----:B------:R-:W-:Y:S01]  /*0b30*/  FMUL.FTZ R54, R59, R54 ;  /* 0x000000363b367220 */ /* 0x000fe20000410000 */
[----:B------:R-:W-:Y:S01]  /*0b40*/  FADD.FTZ R35, R32, R47 ;  /* 0x0000002f20237221 */ /* 0x000fe20000010000 */
[----:B------:R-:W-:Y:S01]  /*0b50*/  FADD.FTZ R24, -R2, R43 ;  /* 0x0000002b02187221 */ /* 0x000fe20000010100 */
[----:B------:R-:W-:Y:S01]  /*0b60*/  SHF.L.U32 R10, R10, 0x10, RZ ;  /* 0x000000100a0a7819 */ /* 0x000fe200000006ff */
[----:B------:R-:W-:Y:S01]  /*0b70*/  FMUL.FTZ R53, R3, R6 ;  /* 0x0000000603357220 */ /* 0x000fe20000410000 */
[----:B------:R-:W-:Y:S01]  /*0b80*/  SHF.L.U32 R6, R31, 0x10, RZ ;  /* 0x000000101f067819 */ /* 0x000fe200000006ff */
[----:B------:R-:W-:Y:S01]  /*0b90*/  FMUL.FTZ R51, R3, R28 ;  /* 0x0000001c03337220 */ /* 0x000fe20000410000 */
[----:B------:R-:W-:Y:S02]  /*0ba0*/  IMAD.U32 R8, R8, 0x10000, RZ ;  /* 0x0001000008087824 */ /* 0x000fe400078e00ff */
[----:B------:R-:W-:Y:S01]  /*0bb0*/  FADD.FTZ R31, R17, R30 ;  /* 0x0000001e111f7221 */ /* 0x000fe20000010000 */
[----:B------:R-:W-:Y:S01]  /*0bc0*/  FMUL.FTZ R52, R58, R30 ;  /* 0x0000001e3a347220 */ /* 0x000fe20000410000 */
[----:B------:R-:W-:Y:S01]  /*0bd0*/  FADD.FTZ R35, R35, R54 ;  /* 0x0000003623237221 */ /* 0x000fe20000010000 */
[----:B------:R-:W-:Y:S01]  /*0be0*/  FFMA.FTZ R33, R0, R20, RZ ;  /* 0x0000001400217223 */ /* 0x000fe200000100ff */
[----:B------:R-:W-:Y:S01]  /*0bf0*/  FMUL.FTZ R45, R3, R24 ;  /* 0x00000018032d7220 */ /* 0x000fe20000410000 */
[-C--:B------:R-:W-:Y:S01]  /*0c00*/  FMUL.FTZ R50, R59, R10.reuse ;  /* 0x0000000a3b327220 */ /* 0x080fe20000410000 */
[----:B------:R-:W-:Y:S01]  /*0c10*/  FADD.FTZ R19, R19, R10 ;  /* 0x0000000a13137221 */ /* 0x000fe20000010000 */
[----:B------:R-:W-:Y:S01]  /*0c20*/  FFMA.FTZ R24, R51, R10, R4 ;  /* 0x0000000a33187223 */ /* 0x000fe20000010004 */
[----:B------:R-:W-:Y:S01]  /*0c30*/  FADD.FTZ R10, R31, R8 ;  /* 0x000000081f0a7221 */ /* 0x000fe20000010000 */
[----:B------:R-:W-:Y:S01]  /*0c40*/  FADD.FTZ R35, R35, R52 ;  /* 0x0000003423237221 */ /* 0x000fe20000010000 */
[C---:B------:R-:W-:Y:S01]  /*0c50*/  PRMT R41, R21.reuse, 0x7632, R41 ;  /* 0x0000763215297816 */ /* 0x040fe20000000029 */
[----:B------:R-:W-:Y:S01]  /*0c60*/  FFMA.FTZ R32, R48, R47, R33 ;  /* 0x0000002f30207223 */ /* 0x000fe20000010021 */
[----:B------:R-:W-:Y:S01]  /*0c70*/  SHF.L.U32 R31, R21, 0x10, RZ ;  /* 0x00000010151f7819 */ /* 0x000fe200000006ff */
[----:B------:R-:W-:Y:S01]  /*0c80*/  FADD.FTZ R21, R23, UR6 ;  /* 0x0000000617157e21 */ /* 0x000fe20008010000 */
[----:B------:R-:W-:Y:S01]  /*0c90*/  FMUL.FTZ R46, R58, R8 ;  /* 0x000000083a2e7220 */ /* 0x000fe20000410000 */
[----:B------:R-:W-:Y:S01]  /*0ca0*/  FADD.FTZ R35, R35, R50 ;  /* 0x0000003223237221 */ /* 0x000fe20000010000 */
[----:B------:R-:W-:Y:S01]  /*0cb0*/  FFMA.FTZ R32, R55, R54, R32 ;  /* 0x0000003637207223 */ /* 0x000fe20000010020 */
[--C-:B------:R-:W-:Y:S01]  /*0cc0*/  FADD.FTZ R2, -R2, R37.reuse ;  /* 0x0000002502027221 */ /* 0x100fe20000010100 */
[----:B------:R-:W-:Y:S01]  /*0cd0*/  FMUL.FTZ R44, R59, R18 ;  /* 0x000000123b2c7220 */ /* 0x000fe20000410000 */
[----:B------:R-:W0:Y:S01]  /*0ce0*/  MUFU.RSQ R21, R21 ;  /* 0x0000001500157308 */ /* 0x000e220000001400 */
[----:B------:R-:W-:Y:S01]  /*0cf0*/  FADD.FTZ R35, R35, R46 ;  /* 0x0000002e23237221 */ /* 0x000fe20000010000 */
[----:B------:R-:W-:Y:S01]  /*0d00*/  FFMA.FTZ R32, R53, R52, R32 ;  /* 0x0000003435207223 */ /* 0x000fe20000010020 */
[----:B------:R-:W-:Y:S01]  /*0d10*/  FMUL.FTZ R42, R58, R6 ;  /* 0x000000063a2a7220 */ /* 0x000fe20000410000 */
[----:B------:R-:W-:Y:S01]  /*0d20*/  FMUL.FTZ R43, R3, R2 ;  /* 0x00000002032b7220 */ /* 0x000fe20000410000 */
[----:B------:R-:W-:Y:S01]  /*0d30*/  FADD.FTZ R35, R35, R44 ;  /* 0x0000002c23237221 */ /* 0x000fe20000010000 */
[----:B------:R-:W-:Y:S01]  /*0d40*/  FFMA.FTZ R32, R51, R50, R32 ;  /* 0x0000003233207223 */ /* 0x000fe20000010020 */
[----:B------:R-:W-:-:S02]  /*0d50*/  PRMT R37, R25, 0x7632, R37 ;  /* 0x0000763219257816 */ /* 0x000fc40000000025 */
[----:B------:R-:W-:Y:S02]  /*0d60*/  PRMT R33, R27, 0x7632, R33 ;  /* 0x000076321b217816 */ /* 0x000fe40000000021 */
[----:B------:R-:W-:Y:S01]  /*0d70*/  PRMT R2, R29, 0x7632, R2 ;  /* 0x000076321d027816 */ /* 0x000fe20000000002 */
[----:B------:R-:W-:Y:S01]  /*0d80*/  FFMA.FTZ R30, R53, R30, R16 ;  /* 0x0000001e351e7223 */ /* 0x000fe20000010010 */
[----:B------:R-:W-:Y:S01]  /*0d90*/  FADD.FTZ R16, R35, R42 ;  /* 0x0000002a23107221 */ /* 0x000fe20000010000 */
[----:B------:R-:W-:Y:S01]  /*0da0*/  SHF.L.U32 R23, R29, 0x10, RZ ;  /* 0x000000101d177819 */ /* 0x000fe200000006ff */
[----:B------:R-:W-:Y:S01]  /*0db0*/  FFMA.FTZ R32, R49, R46, R32 ;  /* 0x0000002e31207223 */ /* 0x000fe20000010020 */
[----:B------:R-:W-:Y:S01]  /*0dc0*/  SHF.L.U32 R39, R25, 0x10, RZ ;  /* 0x0000001019277819 */ /* 0x000fe200000006ff */
[----:B------:R-:W-:Y:S01]  /*0dd0*/  IMAD.U32 R37, R37, 0x10000, RZ ;  /* 0x0001000025257824 */ /* 0x000fe200078e00ff */
[----:B------:R-:W-:Y:S02]  /*0de0*/  SHF.L.U32 R35, R27, 0x10, RZ ;  /* 0x000000101b237819 */ /* 0x000fe400000006ff */
[----:B------:R-:W-:-:S02]  /*0df0*/  SHF.L.U32 R41, R41, 0x10, RZ ;  /* 0x0000001029297819 */ /* 0x000fc400000006ff */
[----:B------:R-:W-:Y:S02]  /*0e00*/  SHF.L.U32 R33, R33, 0x10, RZ ;  /* 0x0000001021217819 */ /* 0x000fe400000006ff */
[----:B------:R-:W-:Y:S01]  /*0e10*/  SHF.L.U32 R29, R2, 0x10, RZ ;  /* 0x00000010021d7819 */ /* 0x000fe200000006ff */
[C---:B------:R-:W-:Y:S01]  /*0e20*/  FADD.FTZ R2, -R22.reuse, R31 ;  /* 0x0000001f16027221 */ /* 0x040fe20000010100 */
[----:B------:R-:W-:Y:S01]  /*0e30*/  FFMA.FTZ R32, R45, R44, R32 ;  /* 0x0000002c2d207223 */ /* 0x000fe20000010020 */
[C---:B------:R-:W-:Y:S01]  /*0e40*/  FADD.FTZ R39, -R22.reuse, R39 ;  /* 0x0000002716277221 */ /* 0x040fe20000010100 */
[C---:B------:R-:W-:Y:S01]  /*0e50*/  FADD.FTZ R35, -R22.reuse, R35 ;  /* 0x0000002316237221 */ /* 0x040fe20000010100 */
[C---:B------:R-:W-:Y:S01]  /*0e60*/  FADD.FTZ R31, -R22.reuse, R23 ;  /* 0x00000017161f7221 */ /* 0x040fe20000010100 */
[C---:B------:R-:W-:Y:S01]  /*0e70*/  FADD.FTZ R41, -R22.reuse, R41 ;  /* 0x0000002916297221 */ /* 0x040fe20000010100 */
[C---:B------:R-:W-:Y:S01]  /*0e80*/  FADD.FTZ R37, -R22.reuse, R37 ;  /* 0x0000002516257221 */ /* 0x040fe20000010100 */
[C---:B------:R-:W-:Y:S01]  /*0e90*/  FADD.FTZ R33, -R22.reuse, R33 ;  /* 0x0000002116217221 */ /* 0x040fe20000010100 */
[----:B------:R-:W-:Y:S01]  /*0ea0*/  FADD.FTZ R29, -R22, R29 ;  /* 0x0000001d161d7221 */ /* 0x000fe20000010100 */
[----:B------:R-:W-:Y:S01]  /*0eb0*/  PRMT R40, R7, 0x7632, R40 ;  /* 0x0000763207287816 */ /* 0x000fe20000000028 */
[----:B0-----:R-:W-:Y:S01]  /*0ec0*/  FMUL.FTZ R2, R21, R2 ;  /* 0x0000000215027220 */ /* 0x001fe20000410000 */
[----:B------:R-:W-:Y:S01]  /*0ed0*/  SHF.L.U32 R22, R7, 0x10, RZ ;  /* 0x0000001007167819 */ /* 0x000fe200000006ff */
[----:B------:R-:W-:Y:S01]  /*0ee0*/  FFMA.FTZ R17, R43, R42, R32 ;  /* 0x0000002a2b117223 */ /* 0x000fe20000010020 */
[----:B------:R-:W-:Y:S01]  /*0ef0*/  SHF.L.U32 R40, R40, 0x10, RZ ;  /* 0x0000001028287819 */ /* 0x000fe200000006ff */
[----:B------:R-:W-:-:S02]  /*0f00*/  FMUL.FTZ R41, R21, R41 ;  /* 0x0000002915297220 */ /* 0x000fc40000410000 */
[----:B------:R-:W-:Y:S01]  /*0f10*/  FADD.FTZ R15, R22, R15 ;  /* 0x0000000f160f7221 */ /* 0x000fe20000010000 */
[-C--:B------:R-:W-:Y:S01]  /*0f20*/  FFMA.FTZ R7, R2, R22.reuse, R14 ;  /* 0x0000001602077223 */ /* 0x080fe2000001000e */
[----:B------:R-:W-:Y:S01]  /*0f30*/  FMUL.FTZ R22, R57, R22 ;  /* 0x0000001639167220 */ /* 0x000fe20000410000 */
[----:B------:R-:W-:-:S03]  /*0f40*/  FADD.FTZ R13, R40, R13 ;  /* 0x0000000d280d7221 */ /* 0x000fc60000010000 */
[----:B------:R-:W-:Y:S01]  /*0f50*/  FADD.FTZ R4, RZ, R22 ;  /* 0x00000016ff047221 */ /* 0x000fe20000010000 */
[----:B------:R-:W-:Y:S01]  /*0f60*/  FFMA.FTZ R25, R2, R22, RZ ;  /* 0x0000001602197223 */ /* 0x000fe200000100ff */
[----:B------:R-:W-:Y:S01]  /*0f70*/  FMUL.FTZ R39, R21, R39 ;  /* 0x0000002715277220 */ /* 0x000fe20000410000 */
[----:B------:R-:W-:Y:S01]  /*0f80*/  PRMT R23, R11, 0x7632, R23 ;  /* 0x000076320b177816 */ /* 0x000fe20000000017 */
[----:B------:R-:W-:Y:S01]  /*0f90*/  FMUL.FTZ R37, R21, R37 ;  /* 0x0000002515257220 */ /* 0x000fe20000410000 */
[----:B------:R-:W-:Y:S01]  /*0fa0*/  SHF.L.U32 R11, R11, 0x10, RZ ;  /* 0x000000100b0b7819 */ /* 0x000fe200000006ff */
[----:B------:R-:W-:Y:S01]  /*0fb0*/  FMUL.FTZ R35, R21, R35 ;  /* 0x0000002315237220 */ /* 0x000fe20000410000 */
[----:B------:R-:W-:-:S03]  /*0fc0*/  SHF.L.U32 R23, R23, 0x10, RZ ;  /* 0x0000001017177819 */ /* 0x000fc600000006ff */
[----:B------:R-:W-:Y:S01]  /*0fd0*/  FMUL.FTZ R34, R57, R11 ;  /* 0x0000000b39227220 */ /* 0x000fe20000410000 */
[----:B------:R-:W-:Y:S01]  /*0fe0*/  SHF.L.U32 R14, R5, 0x10, RZ ;  /* 0x00000010050e7819 */ /* 0x000fe200000006ff */
[----:B------:R-:W-:Y:S01]  /*0ff0*/  FMUL.FTZ R33, R21, R33 ;  /* 0x0000002115217220 */ /* 0x000fe20000410000 */
[----:B------:R-:W-:Y:S01]  /*1000*/  FMUL.FTZ R32, R56, R23 ;  /* 0x0000001738207220 */ /* 0x000fe20000410000 */
[----:B------:R-:W-:Y:S01]  /*1010*/  FFMA.FTZ R8, R49, R8, R30 ;  /* 0x0000000831087223 */ /* 0x000fe2000001001e */
[----:B------:R-:W-:Y:S01]  /*1020*/  FMUL.FTZ R31, R21, R31 ;  /* 0x0000001f151f7220 */ /* 0x000fe20000410000 */
[----:B------:R-:W-:Y:S01]  /*1030*/  FMUL.FTZ R30, R57, R14 ;  /* 0x0000000e391e7220 */ /* 0x000fe20000410000 */
[----:B------:R-:W-:Y:S01]  /*1040*/  FMUL.FTZ R29, R21, R29 ;  /* 0x0000001d151d7220 */ /* 0x000fe20000410000 */
[----:B------:R-:W-:-:S04]  /*1050*/  UIADD3 UR7, UP0, UPT, UR7, 0x1, URZ ;  /* 0x0000000107077890 */ /* 0x000fc8000ff1e0ff */
[----:B------:R-:W-:Y:S02]  /*1060*/  UIADD3.X UR6, UPT, UPT, URZ, UR5, URZ, UP0, !UPT ;  /* 0x00000005ff067290 */ /* 0x000fe400087fe4ff */
[----:B------:R-:W-:-:S04]  /*1070*/  UISETP.GE.U32.AND UP0, UPT, UR7, UR12, UPT ;  /* 0x0000000c0700728c */ /* 0x000fc8000bf06070 */
[----:B------:R-:W-:Y:S01]  /*1080*/  UISETP.GE.AND.EX UP0, UPT, UR6, UR13, UPT, UP0 ;  /* 0x0000000d0600728c */ /* 0x000fe2000bf06300 */
[----:B------:R-:W-:Y:S01]  /*1090*/  FADD.FTZ R19, R19, R18 ;  /* 0x0000001213137221 */ /* 0x000fe20000010000 */
[----:B------:R-:W-:Y:S01]  /*10a0*/  FFMA.FTZ R18, R45, R18, R24 ;  /* 0x000000122d127223 */ /* 0x000fe20000010018 */
[----:B--2---:R0:W-:Y:S02]  /*10b0*/  STS.64 [R26], R16 ;  /* 0x000000101a007388 */ /* 0x0041e40000000a00 */
[----:B0-----:R-:W-:Y:S01]  /*10c0*/  PRMT R17, R9, 0x7632, R17 ;  /* 0x0000763209117816 */ /* 0x001fe20000000011 */
[-C--:B------:R-:W-:Y:S01]  /*10d0*/  FFMA.FTZ R16, R41, R40.reuse, R12 ;  /* 0x0000002829107223 */ /* 0x080fe2000001000c */
[----:B------:R-:W-:Y:S01]  /*10e0*/  SHF.L.U32 R9, R9, 0x10, RZ ;  /* 0x0000001009097819 */ /* 0x000fe200000006ff */
[----:B------:R-:W-:Y:S02]  /*10f0*/  FMUL.FTZ R40, R56, R40 ;  /* 0x0000002838287220 */ /* 0x000fe40000410000 */
[----:B------:R-:W-:-:S02]  /*1100*/  IMAD.U32 R17, R17, 0x10000, RZ ;  /* 0x0001000011117824 */ /* 0x000fc400078e00ff */
[----:B------:R-:W-:Y:S01]  /*1110*/  FMUL.FTZ R38, R57, R9 ;  /* 0x0000000939267220 */ /* 0x000fe20000410000 */
[----:B------:R-:W-:Y:S01]  /*1120*/  FADD.FTZ R4, R4, R40 ;  /* 0x0000002804047221 */ /* 0x000fe20000010000 */
[----:B------:R-:W-:Y:S01]  /*1130*/  FFMA.FTZ R25, R41, R40, R25 ;  /* 0x0000002829197223 */ /* 0x000fe20000010019 */
[----:B------:R-:W-:Y:S02]  /*1140*/  FMUL.FTZ R36, R56, R17 ;  /* 0x0000001138247220 */ /* 0x000fe40000410000 */
[----:B------:R-:W-:Y:S01]  /*1150*/  FADD.FTZ R4, R4, R38 ;  /* 0x0000002604047221 */ /* 0x000fe20000010000 */
[----:B------:R-:W-:-:S03]  /*1160*/  FFMA.FTZ R25, R39, R38, R25 ;  /* 0x0000002627197223 */ /* 0x000fc60000010019 */
[----:B------:R-:W-:Y:S01]  /*1170*/  FADD.FTZ R4, R4, R36 ;  /* 0x0000002404047221 */ /* 0x000fe20000010000 */
[----:B------:R-:W-:Y:S01]  /*1180*/  FFMA.FTZ R25, R37, R36, R25 ;  /* 0x0000002425197223 */ /* 0x000fe20000010019 */
[----:B------:R-:W-:Y:S02]  /*1190*/  PRMT R12, R5, 0x7632, R12 ;  /* 0x00007632050c7816 */ /* 0x000fe4000000000c */
[----:B------:R-:W-:Y:S01]  /*11a0*/  FADD.FTZ R4, R4, R34 ;  /* 0x0000002204047221 */ /* 0x000fe20000010000 */
[----:B------:R-:W-:Y:S01]  /*11b0*/  FFMA.FTZ R5, R35, R34, R25 ;  /* 0x0000002223057223 */ /* 0x000fe20000010019 */
[----:B------:R-:W-:Y:S02]  /*11c0*/  SHF.L.U32 R12, R12, 0x10, RZ ;  /* 0x000000100c0c7819 */ /* 0x000fe400000006ff */
[----:B------:R-:W-:Y:S01]  /*11d0*/  FADD.FTZ R4, R4, R32 ;  /* 0x0000002004047221 */ /* 0x000fe20000010000 */
[----:B------:R-:W-:Y:S02]  /*11e0*/  FFMA.FTZ R5, R33, R32, R5 ;  /* 0x0000002021057223 */ /* 0x000fe40000010005 */
[----:B------:R-:W-:Y:S01]  /*11f0*/  FMUL.FTZ R28, R56, R12 ;  /* 0x0000000c381c7220 */ /* 0x000fe20000410000 */
[----:B------:R-:W-:Y:S01]  /*1200*/  FADD.FTZ R4, R4, R30 ;  /* 0x0000001e04047221 */ /* 0x000fe20000010000 */
[----:B------:R-:W-:-:S03]  /*1210*/  FFMA.FTZ R5, R31, R30, R5 ;  /* 0x0000001e1f057223 */ /* 0x000fc60000010005 */
[----:B------:R-:W-:Y:S01]  /*1220*/  FADD.FTZ R4, R4, R28 ;  /* 0x0000001c04047221 */ /* 0x000fe20000010000 */
[----:B------:R-:W-:-:S05]  /*1230*/  FFMA.FTZ R5, R29, R28, R5 ;  /* 0x0000001c1d057223 */ /* 0x000fca0000010005 */
[----:B------:R0:W-:Y:S01]  /*1240*/  STS.64 [R26+0xc80], R4 ;  /* 0x000c80041a007388 */ /* 0x0001e20000000a00 */
[----:B------:R-:W-:Y:S01]  /*1250*/  FADD.FTZ R15, R15, R9 ;  /* 0x000000090f0f7221 */ /* 0x000fe20000010000 */
[----:B0-----:R-:W0:Y:S01]  /*1260*/  S2R R26, SR_TID.X ;  /* 0x00000000001a7919 */ /* 0x001e220000002100 */
[----:B------:R-:W-:Y:S01]  /*1270*/  FADD.FTZ R13, R13, R17 ;  /* 0x000000110d0d7221 */ /* 0x000fe20000010000 */
[----:B------:R-:W-:Y:S01]  /*1280*/  FFMA.FTZ R7, R39, R9, R7 ;  /* 0x0000000927077223 */ /* 0x000fe20000010007 */
[----:B------:R-:W-:Y:S01]  /*1290*/  FFMA.FTZ R16, R37, R17, R16 ;  /* 0x0000001125107223 */ /* 0x000fe20000010010 */
[----:B------:R-:W-:Y:S01]  /*12a0*/  FADD.FTZ R15, R15, R11 ;  /* 0x0000000b0f0f7221 */ /* 0x000fe20000010000 */
[----:B------:R-:W-:Y:S01]  /*12b0*/  FADD.FTZ R13, R13, R23 ;  /* 0x000000170d0d7221 */ /* 0x000fe20000010000 */
[----:B------:R-:W-:Y:S01]  /*12c0*/  FFMA.FTZ R11, R35, R11, R7 ;  /* 0x0000000b230b7223 */ /* 0x000fe20000010007 */
[----:B------:R-:W-:Y:S01]  /*12d0*/  FFMA.FTZ R23, R33, R23, R16 ;  /* 0x0000001721177223 */ /* 0x000fe20000010010 */
[----:B------:R-:W-:Y:S01]  /*12e0*/  FADD.FTZ R15, R15, R14 ;  /* 0x0000000e0f0f7221 */ /* 0x000fe20000010000 */
[----:B------:R-:W-:Y:S01]  /*12f0*/  FADD.FTZ R13, R13, R12 ;  /* 0x0000000c0d0d7221 */ /* 0x000fe20000010000 */
[----:B------:R-:W-:Y:S01]  /*1300*/  FADD.FTZ R17, R10, R6 ;  /* 0x000000060a117221 */ /* 0x000fe20000010000 */
[----:B------:R-:W-:Y:S01]  /*1310*/  FFMA.FTZ R16, R43, R6, R8 ;  /* 0x000000062b107223 */ /* 0x000fe20000010008 */
[----:B------:R-:W-:Y:S01]  /*1320*/  FFMA.FTZ R14, R31, R14, R11 ;  /* 0x0000000e1f0e7223 */ /* 0x000fe2000001000b */
[----:B------:R-:W-:Y:S01]  /*1330*/  FFMA.FTZ R12, R29, R12, R23 ;  /* 0x0000000c1d0c7223 */ /* 0x000fe20000010017 */
[----:B------:R-:W-:Y:S06]  /*1340*/  BAR.SYNC.DEFER_BLOCKING 0x0 ;  /* 0x0000000000007b1d */ /* 0x000fec0000010000 */
[----:B------:R-:W-:Y:S05]  /*1350*/  BRA.U !UP0, `(.L_x_4) ;  /* 0x0000000108bc7547 */ /* 0x000fea000b800000 */
[----:B0-----:R-:W0:Y:S01]  /*1360*/  S2R R26, SR_TID.X ;  /* 0x00000000001a7919 */ /* 0x001e220000002100 */
[----:B------:R-:W1:Y:S01]  /*1370*/  S2UR UR8, SR_CgaCtaId ;  /* 0x00000000000879c3 */ /* 0x000e620000008800 */
[----:B------:R-:W-:Y:S02]  /*1380*/  UMOV UR5, 0x400 ;  /* 0x0000040000057882 */ /* 0x000fe40000000000 */
[----:B-1----:R-:W-:Y:S01]  /*1390*/  ULEA UR5, UR8, UR5, 0x18 ;  /* 0x0000000508057291 */ /* 0x002fe2000f8ec0ff */
[----:B0-----:R-:W-:-:S05]  /*13a0*/  SHF.L.U32 R5, R26, 0x1, RZ ;  /* 0x000000011a057819 */ /* 0x001fca00000006ff */
[----:B------:R-:W-:Y:S02]  /*13b0*/  LEA R4, R26, UR5, 0x5 ;  /* 0x000000051a047c11 */ /* 0x000fe4000f8e28ff */
[----:B------:R-:W-:-:S04]  /*13c0*/  LOP3.LUT R5, R5, 0x18, RZ, 0xc0, !PT ;  /* 0x0000001805057812 */ /* 0x000fc800078ec0ff */
[C---:B------:R-:W-:Y:S02]  /*13d0*/  LOP3.LUT R7, R5.reuse, 0x8, RZ, 0x3c, !PT ;  /* 0x0000000805077812 */ /* 0x040fe400078e3cff */
[C---:B------:R-:W-:Y:S02]  /*13e0*/  LOP3.LUT R9, R5.reuse, 0x10, RZ, 0x3c, !PT ;  /* 0x0000001005097812 */ /* 0x040fe400078e3cff */
[C---:B------:R-:W-:Y:S02]  /*13f0*/  IADD3 R6, PT, PT, R4.reuse, R5, RZ ;  /* 0x0000000504067210 */ /* 0x040fe40007ffe0ff */
[----:B------:R-:W-:Y:S01]  /*1400*/  LOP3.LUT R5, R5, 0x18, RZ, 0x3c, !PT ;  /* 0x0000001805057812 */ /* 0x000fe200078e3cff */
[C---:B------:R-:W-:Y:S01]  /*1410*/  IMAD.IADD R9, R4.reuse, 0x1, R9 ;  /* 0x0000000104097824 */ /* 0x040fe200078e0209 */
[C---:B------:R-:W-:Y:S01]  /*1420*/  IADD3 R7, PT, PT, R4.reuse, R7, RZ ;  /* 0x0000000704077210 */ /* 0x040fe20007ffe0ff */
[----:B------:R-:W-:Y:S01]  /*1430*/  STS.64 [R6], R18 ;  /* 0x0000001206007388 */ /* 0x000fe20000000a00 */
[----:B------:R-:W-:-:S02]  /*1440*/  IADD3 R10, PT, PT, R4, R5, RZ ;  /* 0x00000005040a7210 */ /* 0x000fc40007ffe0ff */
[----:B------:R-:W-:Y:S01]  /*1450*/  SHF.R.U32.HI R4, RZ, 0x4, R26 ;  /* 0x00000004ff047819 */ /* 0x000fe2000001161a */
[----:B------:R-:W-:Y:S01]  /*1460*/  STS.64 [R7], R16 ;  /* 0x0000001007007388 */ /* 0x000fe20000000a00 */
[----:B------:R-:W-:Y:S02]  /*1470*/  SHF.L.U32 R5, R26, 0x3, RZ ;  /* 0x000000031a057819 */ /* 0x000fe400000006ff */
[----:B------:R-:W-:Y:S01]  /*1480*/  LOP3.LUT R4, R4, R26, RZ, 0x3c, !PT ;  /* 0x0000001a04047212 */ /* 0x000fe200078e3cff */
[----:B------:R-:W-:Y:S01]  /*1490*/  STS.64 [R9], R14 ;  /* 0x0000000e09007388 */ /* 0x000fe20000000a00 */
[----:B------:R-:W-:Y:S02]  /*14a0*/  LOP3.LUT R5, R5, 0x1fe0, RZ, 0xc0, !PT ;  /* 0x00001fe005057812 */ /* 0x000fe400078ec0ff */
[----:B------:R-:W-:Y:S01]  /*14b0*/  SHF.L.U32 R4, R4, 0x3, RZ ;  /* 0x0000000304047819 */ /* 0x000fe200000006ff */
[----:B------:R-:W-:Y:S03]  /*14c0*/  STS.64 [R10], R12 ;  /* 0x0000000c0a007388 */ /* 0x000fe60000000a00 */
[----:B------:R-:W-:-:S04]  /*14d0*/  LOP3.LUT R4, R4, 0x18, RZ, 0xc0, !PT ;  /* 0x0000001804047812 */ /* 0x000fc800078ec0ff */
[----:B------:R-:W-:Y:S01]  /*14e0*/  IADD3 R8, PT, PT, R5, UR5, R4 ;  /* 0x0000000505087c10 */ /* 0x000fe2000fffe004 */
[----:B------:R-:W-:Y:S06]  /*14f0*/  BAR.SYNC.DEFER_BLOCKING 0x0 ;  /* 0x0000000000007b1d */ /* 0x000fec0000010000 */
[----:B------:R-:W0:Y:S04]  /*1500*/  LDS.64 R4, [R8] ;  /* 0x0000000008047984 */ /* 0x000e280000000a00 */
[----:B------:R-:W1:Y:S01]  /*1510*/  LDS.64 R6, [R8+0xa00] ;  /* 0x000a000008067984 */ /* 0x000e620000000a00 */
[----:B0-----:R-:W-:Y:S01]  /*1520*/  FADD.FTZ R4, RZ, R4 ;  /* 0x00000004ff047221 */ /* 0x001fe20000010000 */
[----:B------:R-:W-:-:S03]  /*1530*/  FADD.FTZ R5, RZ, R5 ;  /* 0x00000005ff057221 */ /* 0x000fc60000010000 */
[----:B-1----:R-:W-:Y:S01]  /*1540*/  FADD.FTZ R6, R4, R6 ;  /* 0x0000000604067221 */ /* 0x002fe20000010000 */
[----:B------:R-:W-:Y:S02]  /*1550*/  FADD.FTZ R7, R5, R7 ;  /* 0x0000000705077221 */ /* 0x000fe40000010000 */
[----:B------:R-:W0:Y:S02]  /*1560*/  LDS.64 R4, [R8+0x1400] ;  /* 0x0014000008047984 */ /* 0x000e240000000a00 */
[----:B0-----:R-:W-:Y:S01]  /*1570*/  FADD.FTZ R6, R6, R4 ;  /* 0x0000000406067221 */ /* 0x001fe20000010000 */
[----:B------:R-:W-:Y:S02]  /*1580*/  FADD.FTZ R7, R7, R5 ;  /* 0x0000000507077221 */ /* 0x000fe40000010000 */
[----:B------:R0:W1:Y:S02]  /*1590*/  LDS.64 R4, [R8+0x1e00] ;  /* 0x001e000008047984 */ /* 0x0000640000000a00 */
[----:B0-----:R-:W0:Y:S01]  /*15a0*/  LDC.64 R8, c[0x0][0x3d0] ;  /* 0x0000f400ff087b82 */ /* 0x001e220000000a00 */
[----:B-1----:R-:W-:Y:S01]  /*15b0*/  FADD.FTZ R4, R6, R4 ;  /* 0x0000000406047221 */ /* 0x002fe20000010000 */
[----:B------:R-:W-:Y:S01]  /*15c0*/  FADD.FTZ R5, R7, R5 ;  /* 0x0000000507057221 */ /* 0x000fe20000010000 */
[----:B------:R-:W1:Y:S01]  /*15d0*/  S2R R6, SR_CTAID.X ;  /* 0x0000000000067919 */ /* 0x000e620000002500 */
[----:B------:R-:W2:Y:S01]  /*15e0*/  S2R R7, SR_CTAID.Y ;  /* 0x0000000000077919 */ /* 0x000ea20000002600 */
[----:B-1----:R-:W-:-:S04]  /*15f0*/  LOP3.LUT R6, R6, 0xff, RZ, 0xc0, !PT ;  /* 0x000000ff06067812 */ /* 0x002fc800078ec0ff */
[----:B--2---:R-:W-:-:S05]  /*1600*/  LEA R6, R7, R6, 0x8 ;  /* 0x0000000607067211 */ /* 0x004fca00078e40ff */
[----:B------:R-:W-:-:S05]  /*1610*/  IMAD R6, R6, 0x140, R26 ;  /* 0x0000014006067824 */ /* 0x000fca00078e021a */
[----:B------:R-:W-:-:S05]  /*1620*/  SHF.L.U32 R6, R6, 0x1, RZ ;  /* 0x0000000106067819 */ /* 0x000fca00000006ff */
[----:B0-----:R-:W-:-:S05]  /*1630*/  IMAD.WIDE.U32 R6, R6, 0x4, R8 ;  /* 0x0000000406067825 */ /* 0x001fca00078e0008 */
[----:B------:R1:W-:Y:S02]  /*1640*/  STG.E.64 desc[UR10][R6.64+0x20000], R4 ;  /* 0x0200000406007986 */ /* 0x0003e4000c101b0a */
.L_x_4:
[----:B0-----:R-:W-:Y:S01]  /*1650*/  ISETP.GT.U32.AND P0, PT, R26, 0x7f, PT ;  /* 0x0000007f1a00780c */ /* 0x001fe20003f04070 */
[----:B------:R-:W-:Y:S01]  /*1660*/  BSSY.RECONVERGENT B0, `(.L_x_5) ;  /* 0x0000037000007945 */ /* 0x000fe20003800200 */
[----:B-1----:R-:W-:-:S11]  /*1670*/  CS2R R6, SRZ ;  /* 0x0000000000067805 */ /* 0x002fd6000001ff00 */
[----:B------:R-:W-:Y:S05]  /*1680*/  @P0 BRA `(.L_x_6) ;  /* 0x0000000000d00947 */ /* 0x000fea0003800000 */
[----:B------:R-:W0:Y:S01]  /*1690*/  S2R R4, SR_TID.X ;  /* 0x0000000000047919 */ /* 0x000e220000002100 */
[----:B------:R-:W-:Y:S01]  /*16a0*/  SHF.L.U32 R10, R26, 0x3, RZ ;  /* 0x000000031a0a7819 */ /* 0x000fe200000006ff */
[----:B------:R-:W1:Y:S03]  /*16b0*/  S2R R5, SR_CgaCtaId ;  /* 0x0000000000057919 */ /* 0x000e660000008800 */
[----:B------:R-:W-:Y:S02]  /*16c0*/  LOP3.LUT R10, R10, 0x18, RZ, 0xc0, !PT ;  /* 0x000000180a0a7812 */ /* 0x000fe400078ec0ff */
[----:B0-----:R-:W-:Y:S02]  /*16d0*/  SHF.R.U32.HI R9, RZ, 0x2, R4 ;  /* 0x00000002ff097819 */ /* 0x001fe40000011604 */
[----:B------:R-:W-:-:S03]  /*16e0*/  MOV R4, 0x400 ;  /* 0x0000040000047802 */ /* 0x000fc60000000f00 */
[----:B------:R-:W-:Y:S01]  /*16f0*/  IMAD R11, R9, 0xa, RZ ;  /* 0x0000000a090b7824 */ /* 0x000fe200078e02ff */
[----:B------:R-:W-:-:S04]  /*1700*/  IADD3 R4, PT, PT, R4, 0x2800, RZ ;  /* 0x0000280004047810 */ /* 0x000fc80007ffe0ff */
[----:B------:R-:W-:Y:S02]  /*1710*/  LOP3.LUT P0, RZ, R11, 0x2, RZ, 0xc0, !PT ;  /* 0x000000020bff7812 */ /* 0x000fe4000780c0ff */
[----:B-1----:R-:W-:Y:S01]  /*1720*/  LEA R8, R5, R4, 0x18 ;  /* 0x0000000405087211 */ /* 0x002fe200078ec0ff */
[----:B------:R-:W-:-:S05]  /*1730*/  VIADD R4, R11, 0x2 ;  /* 0x000000020b047836 */ /* 0x000fca0000000000 */
[----:B------:R-:W-:Y:S02]  /*1740*/  SHF.R.U32.HI R5, RZ, 0x2, R4 ;  /* 0x00000002ff057819 */ /* 0x000fe40000011604 */
[----:B------:R-:W-:-:S03]  /*1750*/  LEA.HI R4, R4, 0x50, RZ, 0x1e ;  /* 0x0000005004047811 */ /* 0x000fc600078ff0ff */
[----:B------:R-:W-:Y:S01]  /*1760*/  @P0 IADD3 R4, PT, PT, R5, RZ, RZ ;  /* 0x000000ff05040210 */ /* 0x000fe20007ffe0ff */
[----:B------:R-:W-:-:S04]  /*1770*/  IMAD R5, R9, -0x80000000, RZ ;  /* 0x8000000009057824 */ /* 0x000fc800078e02ff */
[----:B------:R-:W-:Y:S01]  /*1780*/  IMAD R4, R4, 0x28, R8 ;  /* 0x0000002804047824 */ /* 0x000fe200078e0208 */
[----:B------:R-:W-:-:S04]  /*1790*/  SHF.R.S32.HI R5, RZ, 0x1f, R5 ;  /* 0x0000001fff057819 */ /* 0x000fc80000011405 */
[----:B------:R-:W-:Y:S02]  /*17a0*/  LOP3.LUT R9, R5, 0x50, RZ, 0xc0, !PT ;  /* 0x0000005005097812 */ /* 0x000fe400078ec0ff */
[----:B------:R-:W-:Y:S02]  /*17b0*/  IADD3 R6, PT, PT, R10, R4, RZ ;  /* 0x000000040a067210 */ /* 0x000fe40007ffe0ff */
[----:B------:R-:W-:-:S04]  /*17c0*/  LEA.HI R5, R11, R9, RZ, 0x1e ;  /* 0x000000090b057211 */ /* 0x000fc800078ff0ff */
[----:B------:R-:W-:Y:S01]  /*17d0*/  LDS.64 R6, [R6] ;  /* 0x0000000006067984 */ /* 0x000fe20000000a00 */
[----:B------:R-:W-:-:S05]  /*17e0*/  IMAD R5, R5, 0x28, R8 ;  /* 0x0000002805057824 */ /* 0x000fca00078e0208 */
[----:B------:R-:W-:-:S06]  /*17f0*/  IADD3 R5, PT, PT, R5, R10, RZ ;  /* 0x0000000a05057210 */ /* 0x000fcc0007ffe0ff */
[----:B------:R-:W0:Y:S02]  /*1800*/  LDS.64 R4, [R5] ;  /* 0x0000000005047984 */ /* 0x000e240000000a00 */
[----:B0-----:R-:W-:Y:S01]  /*1810*/  FADD.FTZ R4, RZ, R4 ;  /* 0x00000004ff047221 */ /* 0x001fe20000010000 */
[----:B------:R-:W-:-:S03]  /*1820*/  FADD.FTZ R5, RZ, R5 ;  /* 0x00000005ff057221 */ /* 0x000fc60000010000 */
[----:B------:R-:W-:Y:S01]  /*1830*/  FADD.FTZ R6, R4, R6 ;  /* 0x0000000604067221 */ /* 0x000fe20000010000 */
[----:B------:R-:W-:Y:S01]  /*1840*/  IADD3 R4, PT, PT, R11, 0x4, RZ ;  /* 0x000000040b047810 */ /* 0x000fe20007ffe0ff */
[----:B------:R-:W-:-:S03]  /*1850*/  FADD.FTZ R7, R5, R7 ;  /* 0x0000000705077221 */ /* 0x000fc60000010000 */
[----:B------:R-:W-:-:S05]  /*1860*/  LEA.HI R4, R4, R9, RZ, 0x1e ;  /* 0x0000000904047211 */ /* 0x000fca00078ff0ff */
[----:B------:R-:W-:-:S05]  /*1870*/  IMAD R4, R4, 0x28, R8 ;  /* 0x0000002804047824 */ /* 0x000fca00078e0208 */
[----:B------:R-:W-:-:S06]  /*1880*/  IADD3 R4, PT, PT, R10, R4, RZ ;  /* 0x000000040a047210 */ /* 0x000fcc0007ffe0ff */
[----:B------:R-:W0:Y:S02]  /*1890*/  LDS.64 R4, [R4] ;  /* 0x0000000004047984 */ /* 0x000e240000000a00 */
[----:B0-----:R-:W-:Y:S01]  /*18a0*/  FADD.FTZ R6, R6, R4 ;  /* 0x0000000406067221 */ /* 0x001fe20000010000 */
[----:B------:R-:W-:Y:S02]  /*18b0*/  VIADD R4, R11, 0x6 ;  /* 0x000000060b047836 */ /* 0x000fe40000000000 */
[----:B------:R-:W-:-:S03]  /*18c0*/  FADD.FTZ R7, R7, R5 ;  /* 0x0000000507077221 */ /* 0x000fc60000010000 */
[----:B------:R-:W-:-:S04]  /*18d0*/  SHF.L.U32 R5, R4, 0x1e, RZ ;  /* 0x0000001e04057819 */ /* 0x000fc800000006ff */
[----:B------:R-:W-:-:S04]  /*18e0*/  SHF.R.S32.HI R5, RZ, 0x1f, R5 ;  /* 0x0000001fff057819 */ /* 0x000fc80000011405 */
[----:B------:R-:W-:-:S04]  /*18f0*/  LOP3.LUT R5, R5, 0x50, RZ, 0xc0, !PT ;  /* 0x0000005005057812 */ /* 0x000fc800078ec0ff */
[----:B------:R-:W-:-:S05]  /*1900*/  LEA.HI R5, R4, R5, RZ, 0x1e ;  /* 0x0000000504057211 */ /* 0x000fca00078ff0ff */
[----:B------:R-:W-:-:S05]  /*1910*/  IMAD R5, R5, 0x28, R8 ;  /* 0x0000002805057824 */ /* 0x000fca00078e0208 */
[----:B------:R-:W-:-:S06]  /*1920*/  IADD3 R5, PT, PT, R10, R5, RZ ;  /* 0x000000050a057210 */ /* 0x000fcc0007ffe0ff */
[----:B------:R-:W0:Y:S02]  /*1930*/  LDS.64 R4, [R5] ;  /* 0x0000000005047984 */ /* 0x000e240000000a00 */
[----:B0-----:R-:W-:Y:S01]  /*1940*/  FADD.FTZ R6, R6, R4 ;  /* 0x0000000406067221 */ /* 0x001fe20000010000 */
[----:B------:R-:W-:Y:S01]  /*1950*/  IADD3 R4, PT, PT, R11, 0x8, RZ ;  /* 0x000000080b047810 */ /* 0x000fe20007ffe0ff */
[----:B------:R-:W-:-:S03]  /*1960*/  FADD.FTZ R7, R7, R5 ;  /* 0x0000000507077221 */ /* 0x000fc60000010000 */
[----:B------:R-:W-:-:S05]  /*1970*/  LEA.HI R4, R4, R9, RZ, 0x1e ;  /* 0x0000000904047211 */ /* 0x000fca00078ff0ff */
[----:B------:R-:W-:-:S05]  /*1980*/  IMAD R9, R4, 0x28, R8 ;  /* 0x0000002804097824 */ /* 0x000fca00078e0208 */
[----:B------:R-:W-:-:S06]  /*1990*/  IADD3 R4, PT, PT, R10, R9, RZ ;  /* 0x000000090a047210 */ /* 0x000fcc0007ffe0ff */
[----:B------:R-:W0:Y:S02]  /*19a0*/  LDS.64 R4, [R4] ;  /* 0x0000000004047984 */ /* 0x000e240000000a00 */
[----:B0-----:R-:W-:Y:S01]  /*19b0*/  FADD.FTZ R6, R6, R4 ;  /* 0x0000000406067221 */ /* 0x001fe20000010000 */
[----:B------:R-:W-:-:S07]  /*19c0*/  FADD.FTZ R7, R7, R5 ;  /* 0x0000000507077221 */ /* 0x000fce0000010000 */
.L_x_6:
[----:B------:R-:W-:Y:S05]  /*19d0*/  BSYNC.RECONVERGENT B0 ;  /* 0x0000000000007941 */ /* 0x000fea0003800200 */
.L_x_5:
[----:B------:R-:W0:Y:S01]  /*19e0*/  SHFL.BFLY PT, R4, R6, 0x2, 0x1f ;  /* 0x0c401f0006047f89 */ /* 0x000e2200000e0000 */
[----:B------:R-:W-:Y:S03]  /*19f0*/  BSSY.RECONVERGENT B0, `(.L_x_7) ;  /* 0x0000016000007945 */ /* 0x000fe60003800200 */
[----:B------:R-:W1:Y:S01]  /*1a00*/  SHFL.BFLY PT, R5, R7, 0x2, 0x1f ;  /* 0x0c401f0007057f89 */ /* 0x000e6200000e0000 */
[----:B------:R-:W2:Y:S01]  /*1a10*/  S2R R10, SR_TID.X ;  /* 0x00000000000a7919 */ /* 0x000ea20000002100 */
[----:B0-----:R-:W-:Y:S01]  /*1a20*/  FADD.FTZ R4, R4, R6 ;  /* 0x0000000604047221 */ /* 0x001fe20000010000 */
[----:B-1----:R-:W-:-:S04]  /*1a30*/  FADD.FTZ R5, R5, R7 ;  /* 0x0000000705057221 */ /* 0x002fc80000010000 */
[----:B------:R-:W0:Y:S04]  /*1a40*/  SHFL.BFLY PT, R7, R4, 0x1, 0x1f ;  /* 0x0c201f0004077f89 */ /* 0x000e2800000e0000 */
[----:B------:R-:W1:Y:S01]  /*1a50*/  SHFL.BFLY PT, R6, R5, 0x1, 0x1f ;  /* 0x0c201f0005067f89 */ /* 0x000e6200000e0000 */
[----:B--2---:R-:W-:Y:S01]  /*1a60*/  LOP3.LUT P0, RZ, R10, 0x383, RZ, 0xc0, !PT ;  /* 0x000003830aff7812 */ /* 0x004fe2000780c0ff */
[----:B0-----:R-:W-:Y:S01]  /*1a70*/  FADD.FTZ R4, R4, R7 ;  /* 0x0000000704047221 */ /* 0x001fe20000010000 */
[----:B-1----:R-:W-:-:S11]  /*1a80*/  FADD.FTZ R5, R5, R6 ;  /* 0x0000000605057221 */ /* 0x002fd60000010000 */
[----:B------:R-:W-:Y:S05]  /*1a90*/  @P0 BRA `(.L_x_8) ;  /* 0x00000000002c0947 */ /* 0x000fea0003800000 */
[----:B------:R-:W0:Y:S01]  /*1aa0*/  S2UR UR5, SR_CTAID.X ;  /* 0x00000000000579c3 */ /* 0x000e220000002500 */
[----:B------:R-:W1:Y:S07]  /*1ab0*/  S2R R6, SR_CTAID.Y ;  /* 0x0000000000067919 */ /* 0x000e6e0000002600 */
[----:B------:R-:W1:Y:S08]  /*1ac0*/  LDC R7, c[0x0][0x374] ;  /* 0x0000dd00ff077b82 */ /* 0x000e700000000800 */
[----:B------:R-:W2:Y:S01]  /*1ad0*/  LDC.64 R8, c[0x0][0x3d0] ;  /* 0x0000f400ff087b82 */ /* 0x000ea20000000a00 */
[----:B0-----:R-:W-:-:S04]  /*1ae0*/  USHF.L.U32 UR5, UR5, 0x1, URZ ;  /* 0x0000000105057899 */ /* 0x001fc800080006ff */
[----:B------:R-:W-:Y:S01]  /*1af0*/  ULOP3.LUT UR5, UR5, 0x1fe, URZ, 0xc0, !UPT ;  /* 0x000001fe05057892 */ /* 0x000fe2000f8ec0ff */
[----:B-1----:R-:W-:-:S05]  /*1b00*/  IMAD R6, R7, UR4, R6 ;  /* 0x0000000407067c24 */ /* 0x002fca000f8e0206 */
[----:B------:R-:W-:-:S04]  /*1b10*/  LEA R7, R10, UR5, 0x7 ;  /* 0x000000050a077c11 */ /* 0x000fc8000f8e38ff */
[----:B------:R-:W-:-:S05]  /*1b20*/  LEA R6, R6, R7, 0xe ;  /* 0x0000000706067211 */ /* 0x000fca00078e70ff */
[----:B--2---:R-:W-:-:S05]  /*1b30*/  IMAD.WIDE.U32 R6, R6, 0x4, R8 ;  /* 0x0000000406067825 */ /* 0x004fca00078e0008 */
[----:B------:R0:W-:Y:S02]  /*1b40*/  STG.E.64 desc[UR10][R6.64], R4 ;  /* 0x0000000406007986 */ /* 0x0001e4000c101b0a */
.L_x_8:
[----:B------:R-:W-:Y:S05]  /*1b50*/  BSYNC.RECONVERGENT B0 ;  /* 0x0000000000007941 */ /* 0x000fea0003800200 */
.L_x_7:
[----:B------:R-:W-:Y:S05]  /*1b60*/  BRA.U !UP0, `(.L_x_9) ;  /* 0x00000001085c7547 */ /* 0x000fea000b800000 */
[----:B------:R-:W-:Y:S01]  /*1b70*/  BAR.SYNC.DEFER_BLOCKING 0x0 ;  /* 0x0000000000007b1d */ /* 0x000fe20000010000 */
[----:B------:R-:W-:-:S13]  /*1b80*/  ISETP.NE.AND P0, PT, R10, RZ, PT ;  /* 0x000000ff0a00720c */ /* 0x000fda0003f05270 */
[----:B------:R-:W-:Y:S05]  /*1b90*/  @P0 BRA `(.L_x_10) ;  /* 0x0000000000440947 */ /* 0x000fea0003800000 */
[----:B------:R-:W2:Y:S01]  /*1ba0*/  LDL.64 R8, [R1+0x100] ;  /* 0x0001000001087983 */ /* 0x000ea20000100a00 */
[----:B------:R-:W1:Y:S01]  /*1bb0*/  S2UR UR5, SR_CTAID.Y ;  /* 0x00000000000579c3 */ /* 0x000e620000002600 */
[----:B0-----:R-:W-:Y:S01]  /*1bc0*/  MOV R7, 0x7fffff01 ;  /* 0x7fffff0100077802 */ /* 0x001fe20000000f00 */
[----:B------:R-:W1:Y:S02]  /*1bd0*/  S2R R4, SR_CTAID.X ;  /* 0x0000000000047919 */ /* 0x000e640000002500 */
[----:B-1----:R-:W-:-:S04]  /*1be0*/  LOP3.LUT P0, RZ, R4, UR5, RZ, 0xfc, !PT ;  /* 0x0000000504ff7c12 */ /* 0x002fc8000f80fcff */
[----:B------:R-:W-:Y:S01]  /*1bf0*/  SEL R7, R7, 0x1, !P0 ;  /* 0x0000000107077807 */ /* 0x000fe20004000000 */
[----:B------:R-:W-:Y:S06]  /*1c00*/  MEMBAR.ALL.GPU ;  /* 0x0000000000007992 */ /* 0x000fec000000a000 */
[----:B------:R-:W-:-:S00]  /*1c10*/  ERRBAR ;  /* 0x00000000000079ab */ /* 0x000fc00000000000 */
[----:B------:R-:W-:Y:S06]  /*1c20*/  CGAERRBAR ;  /* 0x00000000000075ab */ /* 0x000fec0000000000 */
[----:B--2---:R0:W5:Y:S02]  /*1c30*/  ATOM.E.ADD.STRONG.GPU PT, R7, desc[UR10][R8.64], R7 ;  /* 0x800000070807798a */ /* 0x00416400081ef10a */
[----:B------:R-:W1:Y:S02]  /*1c40*/  LDC.64 R4, c[0x0][0x3d8] ;  /* 0x0000f600ff047b82 */ /* 0x000e640000000a00 */
.L_x_11:
[----:B-1----:R-:W2:Y:S04]  /*1c50*/  LD.E.STRONG.GPU R6, desc[UR10][R4.64+0x4] ;  /* 0x0000040a04067980 */ /* 0x002ea8000c10f900 */
[----:B--2---:R-:W-:Y:S01]  /*1c60*/  CCTL.IVALL ;  /* 0x00000000ff00798f */ /* 0x004fe20002000000 */
[----:B------:R-:W-:Y:S05]  /*1c70*/  YIELD ;  /* 0x0000000000007946 */ /* 0x000fea0003800000 */
[----:B-----5:R-:W-:-:S04]  /*1c80*/  LOP3.LUT R6, R6, R7, RZ, 0x3c, !PT ;  /* 0x0000000706067212 */ /* 0x020fc800078e3cff */
[----:B------:R-:W-:-:S13]  /*1c90*/  ISETP.GT.AND P0, PT, R6, -0x1, PT ;  /* 0xffffffff0600780c */ /* 0x000fda0003f04270 */
[----:B------:R-:W-:Y:S05]  /*1ca0*/  @P0 BRA `(.L_x_11) ;  /* 0xfffffffc00e80947 */ /* 0x000fea000383ffff */
.L_x_10:
[----:B------:R-:W-:Y:S05]  /*1cb0*/  WARPSYNC.ALL ;  /* 0x0000000000007948 */ /* 0x000fea0003800000 */
[----:B------:R-:W-:Y:S06]  /*1cc0*/  BAR.SYNC.DEFER_BLOCKING 0x0 ;  /* 0x0000000000007b1d */ /* 0x000fec0000010000 */
[----:B------:R-:W-:Y:S05]  /*1cd0*/  BRA `(.L_x_12) ;  /* 0x00000000005c7947 */ /* 0x000fea0003800000 */
.L_x_9:
[----:B0-----:R-:W0:Y:S01]  /*1ce0*/  S2R R4, SR_TID.X ;  /* 0x0000000000047919 */ /* 0x001e220000002100 */
[----:B------:R-:W-:Y:S01]  /*1cf0*/  BAR.SYNC.DEFER_BLOCKING 0x0 ;  /* 0x0000000000007b1d */ /* 0x000fe20000010000 */
[----:B0-----:R-:W-:-:S13]  /*1d00*/  ISETP.NE.AND P0, PT, R4, RZ, PT ;  /* 0x000000ff0400720c */ /* 0x001fda0003f05270 */
[----:B------:R-:W-:Y:S05]  /*1d10*/  @P0 BRA `(.L_x_13) ;  /* 0x0000000000440947 */ /* 0x000fea0003800000 */
[----:B------:R-:W0:Y:S01]  /*1d20*/  S2R R7, SR_CTAID.Y ;  /* 0x0000000000077919 */ /* 0x000e220000002600 */
[----:B------:R-:W0:Y:S08]  /*1d30*/  LDC.64 R4, c[0x0][0x3d8] ;  /* 0x0000f600ff047b82 */ /* 0x000e300000000a00 */
[----:B------:R-:W1:Y:S01]  /*1d40*/  S2UR UR5, SR_CTAID.X ;  /* 0x00000000000579c3 */ /* 0x000e620000002500 */
[----:B0-----:R-:W-:Y:S01]  /*1d50*/  IMAD.WIDE.U32 R4, R7, 0x4, R4 ;  /* 0x0000000407047825 */ /* 0x001fe200078e0004 */
[----:B-1----:R-:W-:-:S03]  /*1d60*/  ISETP.NE.AND P0, PT, RZ, UR5, PT ;  /* 0x00000005ff007c0c */ /* 0x002fc6000bf05270 */
[----:B------:R-:W-:-:S05]  /*1d70*/  IMAD.MOV.U32 R7, RZ, RZ, 0x7fffff01 ;  /* 0x7fffff01ff077424 */ /* 0x000fca00078e00ff */
[----:B------:R-:W-:Y:S01]  /*1d80*/  SEL R7, R7, 0x1, !P0 ;  /* 0x0000000107077807 */ /* 0x000fe20004000000 */
[----:B------:R-:W-:Y:S06]  /*1d90*/  MEMBAR.ALL.GPU ;  /* 0x0000000000007992 */ /* 0x000fec000000a000 */
[----:B------:R-:W-:-:S00]  /*1da0*/  ERRBAR ;  /* 0x00000000000079ab */ /* 0x000fc00000000000 */
[----:B------:R-:W-:Y:S06]  /*1db0*/  CGAERRBAR ;  /* 0x00000000000075ab */ /* 0x000fec0000000000 */
[----:B------:R0:W5:Y:S02]  /*1dc0*/  ATOM.E.ADD.STRONG.GPU PT, R7, desc[UR10][R4.64], R7 ;  /* 0x800000070407798a */ /* 0x00016400081ef10a */
.L_x_14:
[----:B------:R-:W2:Y:S04]  /*1dd0*/  LD.E.STRONG.GPU R6, desc[UR10][R4.64] ;  /* 0x0000000a04067980 */ /* 0x000ea8000c10f900 */
[----:B--2---:R-:W-:Y:S01]  /*1de0*/  CCTL.IVALL ;  /* 0x00000000ff00798f */ /* 0x004fe20002000000 */
[----:B------:R-:W-:Y:S05]  /*1df0*/  YIELD ;  /* 0x0000000000007946 */ /* 0x000fea0003800000 */
[----:B-----5:R-:W-:-:S04]  /*1e00*/  LOP3.LUT R6, R6, R7, RZ, 0x3c, !PT ;  /* 0x0000000706067212 */ /* 0x020fc800078e3cff */
[----:B------:R-:W-:-:S13]  /*1e10*/  ISETP.GT.AND P0, PT, R6, -0x1, PT ;  /* 0xffffffff0600780c */ /* 0x000fda0003f04270 */
[----:B------:R-:W-:Y:S05]  /*1e20*/  @P0 BRA `(.L_x_14) ;  /* 0xfffffffc00e80947 */ /* 0x000fea000383ffff */
.L_x_13:
[----:B------:R-:W-:Y:S05]  /*1e30*/  WARPSYNC.ALL ;  /* 0x0000000000007948 */ /* 0x000fea0003800000 */
[----:B------:R-:W-:Y:S06]  /*1e40*/  BAR.SYNC.DEFER_BLOCKING 0x0 ;  /* 0x0000000000007b1d */ /* 0x000fec0000010000 */
.L_x_12:
[----:B0-----:R-:W0:Y:S01]  /*1e50*/  S2R R7, SR_TID.X ;  /* 0x0000000000077919 */ /* 0x001e220000002100 */
[----:B------:R-:W-:Y:S01]  /*1e60*/  BSSY.RECONVERGENT B0, `(.L_x_15) ;  /* 0x00000e4000007945 */ /* 0x000fe20003800200 */
[----:B------:R-:W-:Y:S02]  /*1e70*/  CS2R R8, SRZ ;  /* 0x0000000000087805 */ /* 0x000fe4000001ff00 */
[----:B0-----:R-:W-:-:S13]  /*1e80*/  ISETP.GT.U32.AND P0, PT, R7, 0xff, PT ;  /* 0x000000ff0700780c */ /* 0x001fda0003f04070 */
[----:B------:R-:W-:Y:S05]  /*1e90*/  @P0 BRA `(.L_x_16) ;  /* 0x0000000c00800947 */ /* 0x000fea0003800000 */
[----:B------:R-:W0:Y:S01]  /*1ea0*/  S2R R6, SR_CTAID.Y ;  /* 0x0000000000067919 */ /* 0x000e220000002600 */
[----:B------:R-:W0:Y:S01]  /*1eb0*/  LDC R4, c[0x0][0x374] ;  /* 0x0000dd00ff047b82 */ /* 0x000e220000000800 */
[C---:B------:R-:W-:Y:S01]  /*1ec0*/  SHF.L.U32 R5, R7.reuse, 0x5, RZ ;  /* 0x0000000507057819 */ /* 0x040fe200000006ff */
[----:B------:R1:W-:Y:S01]  /*1ed0*/  STL.64 [R1+0x118], R2 ;  /* 0x0001180201007387 */ /* 0x0003e20000100a00 */
[----:B------:R-:W-:Y:S02]  /*1ee0*/  LOP3.LUT R23, R7, 0x7, RZ, 0xc0, !PT ;  /* 0x0000000707177812 */ /* 0x000fe400078ec0ff */
[----:B------:R-:W-:-:S03]  /*1ef0*/  LOP3.LUT R5, R5, 0x1f00, RZ, 0xc0, !PT ;  /* 0x00001f0005057812 */ /* 0x000fc600078ec0ff */
[----:B-1----:R-:W1:Y:S01]  /*1f00*/  LDC.64 R2, c[0x0][0x3d0] ;  /* 0x0000f400ff027b82 */ /* 0x002e620000000a00 */
[----:B0-----:R-:W-:-:S05]  /*1f10*/  IMAD R4, R4, UR4, R6 ;  /* 0x0000000404047c24 */ /* 0x001fca000f8e0206 */
[----:B------:R-:W-:-:S04]  /*1f20*/  LEA R4, R4, R5, 0xd ;  /* 0x0000000504047211 */ /* 0x000fc800078e68ff */
[----:B------:R-:W-:-:S04]  /*1f30*/  IADD3 R4, PT, PT, R4, R23, RZ ;  /* 0x0000001704047210 */ /* 0x000fc80007ffe0ff */
[----:B------:R-:W-:-:S04]  /*1f40*/  SHF.L.U32 R24, R4, 0x1, RZ ;  /* 0x0000000104187819 */ /* 0x000fc800000006ff */
[C---:B------:R-:W-:Y:S01]  /*1f50*/  IADD3 R6, PT, PT, R24.reuse, 0x10, RZ ;  /* 0x0000001018067810 */ /* 0x040fe20007ffe0ff */
[----:B-1----:R-:W-:-:S04]  /*1f60*/  IMAD.WIDE.U32 R4, R24, 0x4, R2 ;  /* 0x0000000418047825 */ /* 0x002fc800078e0002 */
[--C-:B------:R-:W-:Y:S02]  /*1f70*/  IMAD.WIDE.U32 R6, R6, 0x4, R2.reuse ;  /* 0x0000000406067825 */ /* 0x100fe400078e0002 */
[----:B------:R-:W2:Y:S04]  /*1f80*/  LDG.E.64 R4, desc[UR10][R4.64] ;  /* 0x0000000a04047981 */ /* 0x000ea8000c1e1b00 */
[----:B------:R-:W2:Y:S01]  /*1f90*/  LDG.E.64 R6, desc[UR10][R6.64] ;  /* 0x0000000a06067981 */ /* 0x000ea2000c1e1b00 */
[C---:B------:R-:W-:Y:S01]  /*1fa0*/  IADD3 R11, PT, PT, R24.reuse, 0x20, RZ ;  /* 0x00000020180b7810 */ /* 0x040fe20007ffe0ff */
[C---:B------:R-:W-:Y:S01]  /*1fb0*/  VIADD R9, R24.reuse, 0x30 ;  /* 0x0000003018097836 */ /* 0x040fe20000000000 */
[C---:B------:R-:W-:Y:S02]  /*1fc0*/  IADD3 R8, PT, PT, R24.reuse, 0x40, RZ ;  /* 0x0000004018087810 */ /* 0x040fe40007ffe0ff */
[----:B------:R-:W-:Y:S01]  /*1fd0*/  IADD3 R10, PT, PT, R24, 0x50, RZ ;  /* 0x00000050180a7810 */ /* 0x000fe20007ffe0ff */
[----:B--2---:R0:W-:Y:S02]  /*1fe0*/  STL.128 [R1], R4 ;  /* 0x0000000401007387 */ /* 0x0041e40000100c00 */
[----:B0-----:R-:W-:-:S04]  /*1ff0*/  IMAD.WIDE.U32 R4, R11, 0x4, R2 ;  /* 0x000000040b047825 */ /* 0x001fc800078e0002 */
[--C-:B------:R-:W-:Y:S02]  /*2000*/  IMAD.WIDE.U32 R6, R9, 0x4, R2.reuse ;  /* 0x0000000409067825 */ /* 0x100fe400078e0002 */
[----:B------:R-:W2:Y:S02]  /*2010*/  LDG.E.64 R4, desc[UR10][R4.64] ;  /* 0x0000000a04047981 */ /* 0x000ea4000c1e1b00 */
[--C-:B------:R-:W-:Y:S02]  /*2020*/  IMAD.WIDE.U32 R8, R8, 0x4, R2.reuse ;  /* 0x0000000408087825 */ /* 0x100fe400078e0002 */
[----:B------:R-:W2:Y:S02]  /*2030*/  LDG.E.64 R6, desc[UR10][R6.64] ;  /* 0x0000000a06067981 */ /* 0x000ea4000c1e1b00 */
[----:B------:R-:W-:Y:S02]  /*2040*/  IMAD.WIDE.U32 R10, R10, 0x4, R2 ;  /* 0x000000040a0a7825 */ /* 0x000fe400078e0002 */
[----:B------:R-:W3:Y:S04]  /*2050*/  LDG.E.64 R8, desc[UR10][R8.64] ;  /* 0x0000000a08087981 */ /* 0x000ee8000c1e1b00 */
[----:B------:R-:W3:Y:S04]  /*2060*/  LDG.E.64 R10, desc[UR10][R10.64] ;  /* 0x0000000a0a0a7981 */ /* 0x000ee8000c1e1b00 */
[----:B--2---:R0:W-:Y:S04]  /*2070*/  STL.128 [R1+0x10], R4 ;  /* 0x0000100401007387 */ /* 0x0041e80000100c00 */
[----:B---3--:R1:W-:Y:S01]  /*2080*/  STL.128 [R1+0x20], R8 ;  /* 0x0000200801007387 */ /* 0x0083e20000100c00 */
[----:B0-----:R-:W-:-:S02]  /*2090*/  IADD3 R4, PT, PT, R24, 0x60, RZ ;  /* 0x0000006018047810 */ /* 0x001fc40007ffe0ff */
[----:B------:R-:W-:-:S03]  /*20a0*/  IADD3 R6, PT, PT, R24, 0x70, RZ ;  /* 0x0000007018067810 */ /* 0x000fc60007ffe0ff */
[----:B------:R-:W-:Y:S01]  /*20b0*/  IMAD.WIDE.U32 R4, R4, 0x4, R2 ;  /* 0x0000000404047825 */ /* 0x000fe200078e0002 */
[----:B-1----:R-:W-:-:S03]  /*20c0*/  IADD3 R8, PT, PT, R24, 0x80, RZ ;  /* 0x0000008018087810 */ /* 0x002fc60007ffe0ff */
[--C-:B------:R-:W-:Y:S01]  /*20d0*/  IMAD.WIDE.U32 R6, R6, 0x4, R2.reuse ;  /* 0x0000000406067825 */ /* 0x100fe200078e0002 */
[----:B------:R-:W-:Y:S01]  /*20e0*/  IADD3 R10, PT, PT, R24, 0x90, RZ ;  /* 0x00000090180a7810 */ /* 0x000fe20007ffe0ff */
        /* <DEDUP_REMOVED lines=8> */
[C---:B0-----:R-:W-:Y:S01]  /*2170*/  IADD3 R6, PT, PT, R24.reuse, 0xb0, RZ ;  /* 0x000000b018067810 */ /* 0x041fe20007ffe0ff */
[----:B------:R-:W-:-:S04]  /*2180*/  VIADD R4, R24, 0xa0 ;  /* 0x000000a018047836 */ /* 0x000fc80000000000 */
        /* <DEDUP_REMOVED lines=16> */
[----:B------:R-:W-:Y:S02]  /*2290*/  VIADD R10, R24, 0x110 ;  /* 0x00000110180a7836 */ /* 0x000fe40000000000 */
[--C-:B------:R-:W-:Y:S01]  /*22a0*/  IMAD.WIDE.U32 R6, R6, 0x4, R2.reuse ;  /* 0x0000000406067825 */ /* 0x100fe200078e0002 */
[----:B------:R-:W2:Y:S03]  /*22b0*/  LDG.E.64 R4, desc[UR10][R4.64] ;  /* 0x0000000a04047981 */ /* 0x000ea6000c1e1b00 */
[--C-:B------:R-:W-:Y:S02]  /*22c0*/  IMAD.WIDE.U32 R8, R8, 0x4, R2.reuse ;  /* 0x0000000408087825 */ /* 0x100fe400078e0002 */
[----:B------:R-:W2:Y:S02]  /*22d0*/  LDG.E.64 R6, desc[UR10][R6.64] ;  /* 0x0000000a06067981 */ /* 0x000ea4000c1e1b00 */
[----:B------:R-:W-:-:S02]  /*22e0*/  IMAD.WIDE.U32 R10, R10, 0x4, R2 ;  /* 0x000000040a0a7825 */ /* 0x000fc400078e0002 */
        /* <DEDUP_REMOVED lines=29> */
[----:B------:R-:W3:Y:S01]  /*24c0*/  LDG.E.64 R10, desc[UR10][R10.64] ;  /* 0x0000000a0a0a7981 */ /* 0x000ee2000c1e1b00 */
[C---:B------:R-:W-:Y:S01]  /*24d0*/  IADD3 R25, PT, PT, R24.reuse, 0x1e0, RZ ;  /* 0x000001e018197810 */ /* 0x040fe20007ffe0ff */
[----:B------:R-:W-:-:S04]  /*24e0*/  VIADD R26, R24, 0x1f0 ;  /* 0x000001f0181a7836 */ /* 0x000fc80000000000 */
[----:B------:R-:W-:-:S06]  /*24f0*/  IMAD.WIDE.U32 R26, R26, 0x4, R2 ;  /* 0x000000041a1a7825 */ /* 0x000fcc00078e0002 */
[----:B------:R-:W4:Y:S04]  /*2500*/  LDG.E.64 R26, desc[UR10][R26.64] ;  /* 0x0000000a1a1a7981 */ /* 0x000f28000c1e1b00 */
[----:B--2---:R0:W-:Y:S04]  /*2510*/  STL.128 [R1+0xb0], R4 ;  /* 0x0000b00401007387 */ /* 0x0041e80000100c00 */
[----:B---3--:R1:W-:Y:S01]  /*2520*/  STL.128 [R1+0xc0], R8 ;  /* 0x0000c00801007387 */ /* 0x0083e20000100c00 */
[C---:B0-----:R-:W-:Y:S02]  /*2530*/  IADD3 R4, PT, PT, R24.reuse, 0x1a0, RZ ;  /* 0x000001a018047810 */ /* 0x041fe40007ffe0ff */
[----:B------:R-:W-:-:S03]  /*2540*/  IADD3 R6, PT, PT, R24, 0x1b0, RZ ;  /* 0x000001b018067810 */ /* 0x000fc60007ffe0ff */
[----:B------:R-:W-:Y:S01]  /*2550*/  IMAD.WIDE.U32 R4, R4, 0x4, R2 ;  /* 0x0000000404047825 */ /* 0x000fe200078e0002 */
[----:B-1----:R-:W-:-:S03]  /*2560*/  IADD3 R8, PT, PT, R24, 0x1c0, RZ ;  /* 0x000001c018087810 */ /* 0x002fc60007ffe0ff */
[--C-:B------:R-:W-:Y:S01]  /*2570*/  IMAD.WIDE.U32 R6, R6, 0x4, R2.reuse ;  /* 0x0000000406067825 */ /* 0x100fe200078e0002 */
[----:B------:R-:W-:Y:S01]  /*2580*/  IADD3 R10, PT, PT, R24, 0x1d0, RZ ;  /* 0x000001d0180a7810 */ /* 0x000fe20007ffe0ff */
[----:B------:R-:W2:Y:S02]  /*2590*/  LDG.E.64 R4, desc[UR10][R4.64] ;  /* 0x0000000a04047981 */ /* 0x000ea4000c1e1b00 */
[--C-:B------:R-:W-:Y:S02]  /*25a0*/  IMAD.WIDE.U32 R24, R25, 0x4, R2.reuse ;  /* 0x0000000419187825 */ /* 0x100fe400078e0002 */
[----:B------:R-:W2:Y:S04]  /*25b0*/  LDG.E.64 R6, desc[UR10][R6.64] ;  /* 0x0000000a06067981 */ /* 0x000ea8000c1e1b00 */
[----:B------:R-:W4:Y:S01]  /*25c0*/  LDG.E.64 R24, desc[UR10][R24.64] ;  /* 0x0000000a18187981 */ /* 0x000f22000c1e1b00 */
[----:B------:R-:W-:-:S04]  /*25d0*/  IMAD.WIDE.U32 R8, R8, 0x4, R2 ;  /* 0x0000000408087825 */ /* 0x000fc800078e0002 */
[----:B------:R-:W-:Y:S02]  /*25e0*/  IMAD.WIDE.U32 R10, R10, 0x4, R2 ;  /* 0x000000040a0a7825 */ /* 0x000fe400078e0002 */
[----:B------:R-:W3:Y:S04]  /*25f0*/  LDG.E.64 R8, desc[UR10][R8.64] ;  /* 0x0000000a08087981 */ /* 0x000ee8000c1e1b00 */
[----:B------:R-:W3:Y:S04]  /*2600*/  LDG.E.64 R10, desc[UR10][R10.64] ;  /* 0x0000000a0a0a7981 */ /* 0x000ee8000c1e1b00 */
[----:B------:R0:W5:Y:S01]  /*2610*/  LDL.LU.64 R2, [R1+0x118] ;  /* 0x0001180001027983 */ /* 0x0001620000300a00 */
[----:B------:R-:W-:-:S03]  /*2620*/  UMOV UR5, URZ ;  /* 0x000000ff00057c82 */ /* 0x000fc60008000000 */
[----:B--2---:R-:W-:Y:S04]  /*2630*/  STL.128 [R1+0xd0], R4 ;  /* 0x0000d00401007387 */ /* 0x004fe80000100c00 */
[----:B----4-:R-:W-:Y:S04]  /*2640*/  STL.128 [R1+0xf0], R24 ;  /* 0x0000f01801007387 */ /* 0x010fe80000100c00 */
[----:B---3--:R1:W-:Y:S02]  /*2650*/  STL.128 [R1+0xe0], R8 ;  /* 0x0000e00801007387 */ /* 0x0083e40000100c00 */
[----:B01----:R-:W-:-:S07]  /*2660*/  CS2R R8, SRZ ;  /* 0x0000000000087805 */ /* 0x003fce000001ff00 */
.L_x_17:
[C---:B------:R-:W-:Y:S02]  /*2670*/  LOP3.LUT R4, R23.reuse, 0xfffffff8, RZ, 0xc0, !PT ;  /* 0xfffffff817047812 */ /* 0x040fe400078ec0ff */
[----:B------:R-:W-:Y:S02]  /*2680*/  IADD3 R5, PT, PT, R23, 0x8, RZ ;  /* 0x0000000817057810 */ /* 0x000fe40007ffe0ff */
[----:B------:R-:W-:Y:S02]  /*2690*/  IADD3 R4, PT, PT, R1, R4, RZ ;  /* 0x0000000401047210 */ /* 0x000fe40007ffe0ff */
[----:B------:R-:W-:Y:S02]  /*26a0*/  LOP3.LUT R5, R5, 0xfffffff8, RZ, 0xc0, !PT ;  /* 0xfffffff805057812 */ /* 0x000fe400078ec0ff */
[----:B------:R-:W-:Y:S02]  /*26b0*/  IADD3 R10, PT, PT, R23, 0x10, RZ ;  /* 0x00000010170a7810 */ /* 0x000fe40007ffe0ff */
[----:B------:R-:W-:-:S02]  /*26c0*/  IADD3 R6, PT, PT, R1, R5, RZ ;  /* 0x0000000501067210 */ /* 0x000fc40007ffe0ff */
[----:B------:R-:W2:Y:S01]  /*26d0*/  LDL.64 R4, [R4] ;  /* 0x0000000004047983 */ /* 0x000ea20000100a00 */
[----:B------:R-:W-:-:S03]  /*26e0*/  LOP3.LUT R10, R10, 0xfffffff8, RZ, 0xc0, !PT ;  /* 0xfffffff80a0a7812 */ /* 0x000fc600078ec0ff */
[----:B------:R-:W3:Y:S01]  /*26f0*/  LDL.64 R6, [R6] ;  /* 0x0000000006067983 */ /* 0x000ee20000100a00 */
[----:B------:R-:W-:-:S05]  /*2700*/  IADD3 R10, PT, PT, R1, R10, RZ ;  /* 0x0000000a010a7210 */ /* 0x000fca0007ffe0ff */
[----:B------:R0:W4:Y:S02]  /*2710*/  LDL.64 R24, [R10] ;  /* 0x000000000a187983 */ /* 0x0001240000100a00 */
[----:B0-----:R-:W-:-:S04]  /*2720*/  IADD3 R10, PT, PT, R23, 0x18, RZ ;  /* 0x00000018170a7810 */ /* 0x001fc80007ffe0ff */
[----:B------:R-:W-:-:S05]  /*2730*/  LOP3.LUT R10, R10, 0xfffffff8, RZ, 0xc0, !PT ;  /* 0xfffffff80a0a7812 */ /* 0x000fca00078ec0ff */
[----:B------:R-:W-:-:S06]  /*2740*/  IMAD.IADD R10, R1, 0x1, R10 ;  /* 0x00000001010a7824 */ /* 0x000fcc00078e020a */
[----:B------:R-:W4:Y:S01]  /*2750*/  LDL.64 R10, [R10] ;  /* 0x000000000a0a7983 */ /* 0x000f220000100a00 */
[----:B--2---:R-:W-:Y:S01]  /*2760*/  FADD.FTZ R4, R4, R8 ;  /* 0x0000000804047221 */ /* 0x004fe20000010000 */
[----:B------:R-:W-:Y:S01]  /*2770*/  FADD.FTZ R5, R5, R9 ;  /* 0x0000000905057221 */ /* 0x000fe20000010000 */
[C---:B------:R-:W-:Y:S02]  /*2780*/  IADD3 R8, PT, PT, R23.reuse, 0x30, RZ ;  /* 0x0000003017087810 */ /* 0x040fe40007ffe0ff */
[----:B---3--:R-:W-:Y:S01]  /*2790*/  FADD.FTZ R6, R4, R6 ;  /* 0x0000000604067221 */ /* 0x008fe20000010000 */
[----:B------:R-:W-:Y:S01]  /*27a0*/  IADD3 R4, PT, PT, R23, 0x20, RZ ;  /* 0x0000002017047810 */ /* 0x000fe20007ffe0ff */
[----:B------:R-:W-:Y:S01]  /*27b0*/  FADD.FTZ R26, R5, R7 ;  /* 0x00000007051a7221 */ /* 0x000fe20000010000 */
[----:B------:R-:W-:Y:S02]  /*27c0*/  IADD3 R5, PT, PT, R23, 0x28, RZ ;  /* 0x0000002817057810 */ /* 0x000fe40007ffe0ff */
[----:B------:R-:W-:Y:S01]  /*27d0*/  LOP3.LUT R4, R4, 0xfffffff8, RZ, 0xc0, !PT ;  /* 0xfffffff804047812 */ /* 0x000fe200078ec0ff */
[----:B----4-:R-:W-:Y:S01]  /*27e0*/  FADD.FTZ R27, R6, R24 ;  /* 0x00000018061b7221 */ /* 0x010fe20000010000 */
[----:B------:R-:W-:-:S02]  /*27f0*/  LOP3.LUT R6, R5, 0xfffffff8, RZ, 0xc0, !PT ;  /* 0xfffffff805067812 */ /* 0x000fc400078ec0ff */
[C---:B------:R-:W-:Y:S02]  /*2800*/  IADD3 R4, PT, PT, R1.reuse, R4, RZ ;  /* 0x0000000401047210 */ /* 0x040fe40007ffe0ff */
[----:B------:R-:W-:Y:S02]  /*2810*/  LOP3.LUT R8, R8, 0xfffffff8, RZ, 0xc0, !PT ;  /* 0xfffffff808087812 */ /* 0x000fe400078ec0ff */
[C---:B------:R-:W-:Y:S02]  /*2820*/  IADD3 R6, PT, PT, R1.reuse, R6, RZ ;  /* 0x0000000601067210 */ /* 0x040fe40007ffe0ff */
[----:B------:R-:W2:Y:S01]  /*2830*/  LDL.64 R4, [R4] ;  /* 0x0000000004047983 */ /* 0x000ea20000100a00 */
[----:B------:R-:W-:-:S03]  /*2840*/  IADD3 R8, PT, PT, R1, R8, RZ ;  /* 0x0000000801087210 */ /* 0x000fc60007ffe0ff */
[----:B------:R-:W3:Y:S04]  /*2850*/  LDL.64 R6, [R6] ;  /* 0x0000000006067983 */ /* 0x000ee80000100a00 */
[----:B------:R-:W4:Y:S01]  /*2860*/  LDL.64 R8, [R8] ;  /* 0x0000000008087983 */ /* 0x000f220000100a00 */
[----:B------:R-:W-:Y:S02]  /*2870*/  VIADD R24, R23, 0x38 ;  /* 0x0000003817187836 */ /* 0x000fe40000000000 */
[----:B------:R-:W-:-:S03]  /*2880*/  FADD.FTZ R26, R26, R25 ;  /* 0x000000191a1a7221 */ /* 0x000fc60000010000 */
[----:B------:R-:W-:Y:S01]  /*2890*/  LOP3.LUT R24, R24, 0xfffffff8, RZ, 0xc0, !PT ;  /* 0xfffffff818187812 */ /* 0x000fe200078ec0ff */
[----:B------:R-:W-:-:S03]  /*28a0*/  FADD.FTZ R10, R27, R10 ;  /* 0x0000000a1b0a7221 */ /* 0x000fc60000010000 */
[----:B------:R-:W-:-:S06]  /*28b0*/  IADD3 R24, PT, PT, R1, R24, RZ ;  /* 0x0000001801187210 */ /* 0x000fcc0007ffe0ff */
[----:B------:R-:W4:Y:S01]  /*28c0*/  LDL.64 R24, [R24] ;  /* 0x0000000018187983 */ /* 0x000f220000100a00 */
[----:B------:R-:W-:Y:S01]  /*28d0*/  FADD.FTZ R11, R26, R11 ;  /* 0x0000000b1a0b7221 */ /* 0x000fe20000010000 */
[----:B--2---:R-:W-:-:S03]  /*28e0*/  FADD.FTZ R4, R10, R4 ;  /* 0x000000040a047221 */ /* 0x004fc60000010000 */
[----:B------:R-:W-:Y:S01]  /*28f0*/  FADD.FTZ R5, R11, R5 ;  /* 0x000000050b057221 */ /* 0x000fe20000010000 */
[C---:B------:R-:W-:Y:S01]  /*2900*/  IADD3 R10, PT, PT, R23.reuse, 0x50, RZ ;  /* 0x00000050170a7810 */ /* 0x040fe20007ffe0ff */
[----:B---3--:R-:W-:Y:S01]  /*2910*/  FADD.FTZ R4, R4, R6 ;  /* 0x0000000604047221 */ /* 0x008fe20000010000 */
[----:B------:R-:W-:Y:S01]  /*2920*/  IADD3 R6, PT, PT, R23, 0x40, RZ ;  /* 0x0000004017067810 */ /* 0x000fe20007ffe0ff */
[----:B------:R-:W-:Y:S01]  /*2930*/  FADD.FTZ R7, R5, R7 ;  /* 0x0000000705077221 */ /* 0x000fe20000010000 */
[----:B------:R-:W-:Y:S01]  /*2940*/  LOP3.LUT R10, R10, 0xfffffff8, RZ, 0xc0, !PT ;  /* 0xfffffff80a0a7812 */ /* 0x000fe200078ec0ff */
[----:B----4-:R-:W-:Y:S01]  /*2950*/  FADD.FTZ R5, R4, R8 ;  /* 0x0000000804057221 */ /* 0x010fe20000010000 */
[----:B------:R-:W-:Y:S01]  /*2960*/  IADD3 R8, PT, PT, R23, 0x48, RZ ;  /* 0x0000004817087810 */ /* 0x000fe20007ffe0ff */
[----:B------:R-:W-:Y:S01]  /*2970*/  FADD.FTZ R26, R7, R9 ;  /* 0x00000009071a7221 */ /* 0x000fe20000010000 */
[----:B------:R-:W-:Y:S02]  /*2980*/  LOP3.LUT R6, R6, 0xfffffff8, RZ, 0xc0, !PT ;  /* 0xfffffff806067812 */ /* 0x000fe400078ec0ff */
[----:B------:R-:W-:-:S02]  /*2990*/  LOP3.LUT R8, R8, 0xfffffff8, RZ, 0xc0, !PT ;  /* 0xfffffff808087812 */ /* 0x000fc400078ec0ff */
[C---:B------:R-:W-:Y:S02]  /*29a0*/  IADD3 R6, PT, PT, R1.reuse, R6, RZ ;  /* 0x0000000601067210 */ /* 0x040fe40007ffe0ff */
[C---:B------:R-:W-:Y:S01]  /*29b0*/  IADD3 R8, PT, PT, R1.reuse, R8, RZ ;  /* 0x0000000801087210 */ /* 0x040fe20007ffe0ff */
[----:B------:R-:W-:Y:S01]  /*29c0*/  IMAD.IADD R10, R1, 0x1, R10 ;  /* 0x00000001010a7824 */ /* 0x000fe200078e020a */
[----:B------:R-:W-:Y:S02]  /*29d0*/  IADD3 R4, PT, PT, R23, 0x58, RZ ;  /* 0x0000005817047810 */ /* 0x000fe40007ffe0ff */
[----:B------:R-:W2:Y:S02]  /*29e0*/  LDL.64 R6, [R6] ;  /* 0x0000000006067983 */ /* 0x000ea40000100a00 */
[----:B------:R-:W-:Y:S02]  /*29f0*/  LOP3.LUT R4, R4, 0xfffffff8, RZ, 0xc0, !PT ;  /* 0xfffffff804047812 */ /* 0x000fe400078ec0ff */
[----:B------:R-:W3:Y:S02]  /*2a00*/  LDL.64 R8, [R8] ;  /* 0x0000000008087983 */ /* 0x000ee40000100a00 */
[----:B------:R-:W-:-:S02]  /*2a10*/  IADD3 R4, PT, PT, R1, R4, RZ ;  /* 0x0000000401047210 */ /* 0x000fc40007ffe0ff */
[----:B------:R-:W4:Y:S01]  /*2a20*/  LDL.64 R10, [R10] ;  /* 0x000000000a0a7983 */ /* 0x000f220000100a00 */
[----:B------:R-:W-:-:S03]  /*2a30*/  FADD.FTZ R24, R5, R24 ;  /* 0x0000001805187221 */ /* 0x000fc60000010000 */
[----:B------:R-:W4:Y:S01]  /*2a40*/  LDL.64 R4, [R4] ;  /* 0x0000000004047983 */ /* 0x000f220000100a00 */
[----:B------:R-:W-:Y:S01]  /*2a50*/  FADD.FTZ R25, R26, R25 ;  /* 0x000000191a197221 */ /* 0x000fe20000010000 */
[----:B--2---:R-:W-:-:S03]  /*2a60*/  FADD.FTZ R6, R24, R6 ;  /* 0x0000000618067221 */ /* 0x004fc60000010000 */
[----:B------:R-:W-:Y:S01]  /*2a70*/  FADD.FTZ R7, R25, R7 ;  /* 0x0000000719077221 */ /* 0x000fe20000010000 */
[----:B------:R-:W-:Y:S02]  /*2a80*/  VIADD R24, R23, 0x78 ;  /* 0x0000007817187836 */ /* 0x000fe40000000000 */
[----:B---3--:R-:W-:Y:S01]  /*2a90*/  FADD.FTZ R6, R6, R8 ;  /* 0x0000000806067221 */ /* 0x008fe20000010000 */
[----:B------:R-:W-:Y:S01]  /*2aa0*/  FADD.FTZ R9, R7, R9 ;  /* 0x0000000907097221 */ /* 0x000fe20000010000 */
[C---:B------:R-:W-:Y:S02]  /*2ab0*/  IADD3 R7, PT, PT, R23.reuse, 0x60, RZ ;  /* 0x0000006017077810 */ /* 0x040fe40007ffe0ff */
[----:B----4-:R-:W-:Y:S01]  /*2ac0*/  FADD.FTZ R10, R6, R10 ;  /* 0x0000000a060a7221 */ /* 0x010fe20000010000 */
[----:B------:R-:W-:Y:S01]  /*2ad0*/  IADD3 R8, PT, PT, R23, 0x68, RZ ;  /* 0x0000006817087810 */ /* 0x000fe20007ffe0ff */
[----:B------:R-:W-:Y:S01]  /*2ae0*/  FADD.FTZ R26, R9, R11 ;  /* 0x0000000b091a7221 */ /* 0x000fe20000010000 */
[----:B------:R-:W-:Y:S01]  /*2af0*/  LOP3.LUT R6, R7, 0xfffffff8, RZ, 0xc0, !PT ;  /* 0xfffffff807067812 */ /* 0x000fe200078ec0ff */
[----:B------:R-:W-:Y:S01]  /*2b00*/  FADD.FTZ R4, R10, R4 ;  /* 0x000000040a047221 */ /* 0x000fe20000010000 */
[----:B------:R-:W-:-:S02]  /*2b10*/  IADD3 R7, PT, PT, R23, 0x70, RZ ;  /* 0x0000007017077810 */ /* 0x000fc40007ffe0ff */
[----:B------:R-:W-:Y:S02]  /*2b20*/  LOP3.LUT R8, R8, 0xfffffff8, RZ, 0xc0, !PT ;  /* 0xfffffff808087812 */ /* 0x000fe400078ec0ff */
[----:B------:R-:W-:Y:S02]  /*2b30*/  IADD3 R6, PT, PT, R1, R6, RZ ;  /* 0x0000000601067210 */ /* 0x000fe40007ffe0ff */
[----:B------:R-:W-:Y:S02]  /*2b40*/  LOP3.LUT R10, R7, 0xfffffff8, RZ, 0xc0, !PT ;  /* 0xfffffff8070a7812 */ /* 0x000fe400078ec0ff */
[C---:B------:R-:W-:Y:S02]  /*2b50*/  IADD3 R8, PT, PT, R1.reuse, R8, RZ ;  /* 0x0000000801087210 */ /* 0x040fe40007ffe0ff */
[----:B------:R-:W2:Y:S01]  /*2b60*/  LDL.64 R6, [R6] ;  /* 0x0000000006067983 */ /* 0x000ea20000100a00 */
[----:B------:R-:W-:Y:S02]  /*2b70*/  LOP3.LUT R24, R24, 0xfffffff8, RZ, 0xc0, !PT ;  /* 0xfffffff818187812 */ /* 0x000fe400078ec0ff */
[C---:B------:R-:W-:Y:S01]  /*2b80*/  IADD3 R10, PT, PT, R1.reuse, R10, RZ ;  /* 0x0000000a010a7210 */ /* 0x040fe20007ffe0ff */
[----:B------:R-:W3:Y:S01]  /*2b90*/  LDL.64 R8, [R8] ;  /* 0x0000000008087983 */ /* 0x000ee20000100a00 */
[----:B------:R-:W-:-:S04]  /*2ba0*/  IADD3 R24, PT, PT, R1, R24, RZ ;  /* 0x0000001801187210 */ /* 0x000fc80007ffe0ff */
[----:B------:R-:W4:Y:S04]  /*2bb0*/  LDL.64 R10, [R10] ;  /* 0x000000000a0a7983 */ /* 0x000f280000100a00 */
[----:B------:R-:W4:Y:S01]  /*2bc0*/  LDL.64 R24, [R24] ;  /* 0x0000000018187983 */ /* 0x000f220000100a00 */
[----:B------:R-:W-:Y:S01]  /*2bd0*/  FADD.FTZ R5, R26, R5 ;  /* 0x000000051a057221 */ /* 0x000fe20000010000 */
[----:B------:R-:W-:Y:S01]  /*2be0*/  UIADD3 UR5, UPT, UPT, UR5, 0x10, URZ ;  /* 0x0000001005057890 */ /* 0x000fe2000fffe0ff */
[----:B------:R-:W-:-:S03]  /*2bf0*/  IADD3 R23, PT, PT, R23, 0x80, RZ ;  /* 0x0000008017177810 */ /* 0x000fc60007ffe0ff */
[----:B------:R-:W-:Y:S01]  /*2c00*/  UISETP.NE.AND UP0, UPT, UR5, 0x20, UPT ;  /* 0x000000200500788c */ /* 0x000fe2000bf05270 */
[----:B--2---:R-:W-:Y:S01]  /*2c10*/  FADD.FTZ R4, R4, R6 ;  /* 0x0000000604047221 */ /* 0x004fe20000010000 */
[----:B------:R-:W-:-:S03]  /*2c20*/  FADD.FTZ R5, R5, R7 ;  /* 0x0000000705057221 */ /* 0x000fc60000010000 */
[----:B---3--:R-:W-:Y:S01]  /*2c30*/  FADD.FTZ R4, R4, R8 ;  /* 0x0000000804047221 */ /* 0x008fe20000010000 */
[----:B------:R-:W-:-:S03]  /*2c40*/  FADD.FTZ R5, R5, R9 ;  /* 0x0000000905057221 */ /* 0x000fc60000010000 */
[----:B----4-:R-:W-:Y:S01]  /*2c50*/  FADD.FTZ R4, R4, R10 ;  /* 0x0000000a04047221 */ /* 0x010fe20000010000 */
[----:B------:R-:W-:-:S03]  /*2c60*/  FADD.FTZ R5, R5, R11 ;  /* 0x0000000b05057221 */ /* 0x000fc60000010000 */
[----:B------:R-:W-:Y:S01]  /*2c70*/  FADD.FTZ R8, R4, R24 ;  /* 0x0000001804087221 */ /* 0x000fe20000010000 */
[----:B------:R-:W-:Y:S01]  /*2c80*/  FADD.FTZ R9, R5, R25 ;  /* 0x0000001905097221 */ /* 0x000fe20000010000 */
[----:B------:R-:W-:Y:S06]  /*2c90*/  BRA.U UP0, `(.L_x_17) ;  /* 0xfffffff900747547 */ /* 0x000fec000b83ffff */
.L_x_16:
[----:B------:R-:W-:Y:S05]  /*2ca0*/  BSYNC.RECONVERGENT B0 ;  /* 0x0000000000007941 */ /* 0x000fea0003800200 */
.L_x_15:
[----:B------:R-:W2:Y:S04]  /*2cb0*/  LDL R25, [R1+0x110] ;  /* 0x0001100001197983 */ /* 0x000ea80000100800 */
[----:B------:R-:W3:Y:S01]  /*2cc0*/  LDL R24, [R1+0x10c] ;  /* 0x00010c0001187983 */ /* 0x000ee20000100800 */
[----:B------:R-:W0:Y:S01]  /*2cd0*/  S2UR UR8, SR_CgaCtaId ;  /* 0x00000000000879c3 */ /* 0x000e220000008800 */
[----:B------:R-:W-:Y:S01]  /*2ce0*/  UMOV UR5, 0x400 ;  /* 0x0000040000057882 */ /* 0x000fe20000000000 */
[----:B------:R-:W-:Y:S01]  /*2cf0*/  UISETP.GE.U32.AND UP0, UPT, UR7, UR12, UPT ;  /* 0x0000000c0700728c */ /* 0x000fe2000bf06070 */
[----:B------:R-:W1:Y:S01]  /*2d00*/  SHFL.BFLY PT, R5, R8, 0x4, 0x1f ;  /* 0x0c801f0008057f89 */ /* 0x000e6200000e0000 */
[----:B------:R-:W-:Y:S02]  /*2d10*/  UIADD3 UR5, UPT, UPT, UR5, 0x4100, URZ ;  /* 0x0000410005057890 */ /* 0x000fe4000fffe0ff */
[----:B------:R-:W-:Y:S01]  /*2d20*/  UISETP.GE.AND.EX UP0, UPT, UR6, UR13, UPT, UP0 ;  /* 0x0000000d0600728c */ /* 0x000fe2000bf06300 */
[----:B------:R-:W4:Y:S01]  /*2d30*/  SHFL.BFLY PT, R6, R9, 0x4, 0x1f ;  /* 0x0c801f0009067f89 */ /* 0x000f2200000e0000 */
[----:B------:R-:W-:Y:S01]  /*2d40*/  ULOP3.LUT UR4, UR4, 0x1, URZ, 0x3c, !UPT ;  /* 0x0000000104047892 */ /* 0x000fe2000f8e3cff */
[----:B------:R-:W4:Y:S01]  /*2d50*/  S2R R26, SR_TID.X ;  /* 0x00000000001a7919 */ /* 0x000f220000002100 */
[----:B0-----:R-:W-:Y:S01]  /*2d60*/  ULEA UR5, UR8, UR5, 0x18 ;  /* 0x0000000508057291 */ /* 0x001fe2000f8ec0ff */
[----:B------:R-:W0:Y:S01]  /*2d70*/  LDCU.64 UR8, c[0x0][0x380] ;  /* 0x00007000ff0877ac */ /* 0x000e220008000a00 */
[----:B-1----:R-:W-:Y:S01]  /*2d80*/  FADD.FTZ R4, R5, R8 ;  /* 0x0000000805047221 */ /* 0x002fe20000010000 */
[----:B----4-:R-:W-:-:S04]  /*2d90*/  FADD.FTZ R5, R6, R9 ;  /* 0x0000000906057221 */ /* 0x010fc80000010000 */
[----:B------:R-:W1:Y:S04]  /*2da0*/  SHFL.BFLY PT, R7, R4, 0x2, 0x1f ;  /* 0x0c401f0004077f89 */ /* 0x000e6800000e0000 */
[----:B------:R-:W4:Y:S01]  /*2db0*/  SHFL.BFLY PT, R10, R5, 0x2, 0x1f ;  /* 0x0c401f00050a7f89 */ /* 0x000f2200000e0000 */
[----:B------:R-:W-:Y:S01]  /*2dc0*/  LOP3.LUT P0, RZ, R26, 0x307, RZ, 0xc0, !PT ;  /* 0x000003071aff7812 */ /* 0x000fe2000780c0ff */
[----:B-1----:R-:W-:Y:S01]  /*2dd0*/  FADD.FTZ R6, R4, R7 ;  /* 0x0000000704067221 */ /* 0x002fe20000010000 */
[----:B----4-:R-:W-:-:S04]  /*2de0*/  FADD.FTZ R7, R5, R10 ;  /* 0x0000000a05077221 */ /* 0x010fc80000010000 */
[----:B------:R-:W1:Y:S04]  /*2df0*/  SHFL.BFLY PT, R11, R6, 0x1, 0x1f ;  /* 0x0c201f00060b7f89 */ /* 0x000e6800000e0000 */
[----:B------:R-:W4:Y:S01]  /*2e00*/  SHFL.BFLY PT, R8, R7, 0x1, 0x1f ;  /* 0x0c201f0007087f89 */ /* 0x000f2200000e0000 */
[----:B-1----:R-:W-:Y:S01]  /*2e10*/  FADD.FTZ R10, R6, R11 ;  /* 0x0000000b060a7221 */ /* 0x002fe20000010000 */
[----:B----4-:R-:W-:-:S03]  /*2e20*/  FADD.FTZ R8, R7, R8 ;  /* 0x0000000807087221 */ /* 0x010fc60000010000 */
[----:B------:R-:W-:Y:S01]  /*2e30*/  @!P0 FMUL.FTZ R4, R10, 2.4414062863797880709e-05 ;  /* 0x37cccccd0a048820 */ /* 0x000fe20000410000 */
[----:B------:R-:W-:-:S05]  /*2e40*/  @!P0 FMUL.FTZ R5, R8, 2.4414062863797880709e-05 ;  /* 0x37cccccd08058820 */ /* 0x000fca0000410000 */
[----:B------:R-:W-:Y:S01]  /*2e50*/  @!P0 STS.64 [R26+UR5], R4 ;  /* 0x000000041a008988 */ /* 0x000fe20008000a05 */
[----:B------:R-:W-:Y:S01]  /*2e60*/  BAR.SYNC.DEFER_BLOCKING 0x0 ;  /* 0x0000000000007b1d */ /* 0x000fe20000010000 */
[----:B0-----:R-:W-:-:S04]  /*2e70*/  IADD3 R60, P0, PT, R60, UR8, RZ ;  /* 0x000000083c3c7c10 */ /* 0x001fc8000ff1e0ff */
[----:B------:R-:W-:Y:S02]  /*2e80*/  IADD3.X R61, PT, PT, R61, UR9, RZ, P0, !PT ;  /* 0x000000093d3d7c10 */ /* 0x000fe400087fe4ff */
[----:B--2---:R-:W-:Y:S02]  /*2e90*/  LEA R10, R25, UR5, 0x3 ;  /* 0x00000005190a7c11 */ /* 0x004fe4000f8e18ff */
[----:B---3--:R-:W-:-:S03]  /*2ea0*/  LEA R8, R24, UR5, 0x3 ;  /* 0x0000000518087c11 */ /* 0x008fc6000f8e18ff */
[----:B------:R-:W0:Y:S01]  /*2eb0*/  LDS.64 R4, [R10] ;  /* 0x000000000a047984 */ /* 0x000e220000000a00 */
[----:B------:R-:W-:-:S03]  /*2ec0*/  UMOV UR5, UR6 ;  /* 0x0000000600057c82 */ /* 0x000fc60008000000 */
[----:B------:R-:W1:Y:S01]  /*2ed0*/  LDS.64 R8, [R8] ;  /* 0x0000000008087984 */ /* 0x000e620000000a00 */
[--C-:B0-----:R-:W-:Y:S01]  /*2ee0*/  FADD.FTZ R7, R20, -R4.reuse ;  /* 0x8000000414077221 */ /* 0x101fe20000010000 */
[--C-:B------:R-:W-:Y:S01]  /*2ef0*/  FADD.FTZ R47, R47, -R4.reuse ;  /* 0x800000042f2f7221 */ /* 0x100fe20000010000 */
[--C-:B------:R-:W-:Y:S01]  /*2f00*/  FADD.FTZ R54, R54, -R4.reuse ;  /* 0x8000000436367221 */ /* 0x100fe20000010000 */
[--C-:B------:R-:W-:Y:S01]  /*2f10*/  FADD.FTZ R52, R52, -R4.reuse ;  /* 0x8000000434347221 */ /* 0x100fe20000010000 */
[-C--:B------:R-:W-:Y:S01]  /*2f20*/  FFMA.FTZ R0, -R0, R5.reuse, R7 ;  /* 0x0000000500007223 */ /* 0x080fe20000010107 */
[-C--:B------:R-:W-:Y:S01]  /*2f30*/  FFMA.FTZ R48, -R48, R5.reuse, R47 ;  /* 0x0000000530307223 */ /* 0x080fe2000001012f */
[--C-:B------:R-:W-:Y:S01]  /*2f40*/  FADD.FTZ R50, R50, -R4.reuse ;  /* 0x8000000432327221 */ /* 0x100fe20000010000 */
[--C-:B------:R-:W-:Y:S01]  /*2f50*/  FADD.FTZ R46, R46, -R4.reuse ;  /* 0x800000042e2e7221 */ /* 0x100fe20000010000 */
[C---:B-----5:R-:W-:Y:S01]  /*2f60*/  FMUL.FTZ R0, R3.reuse, R0 ;  /* 0x0000000003007220 */ /* 0x060fe20000410000 */
[----:B------:R-:W-:Y:S01]  /*2f70*/  FMUL.FTZ R7, R3, R48 ;  /* 0x0000003003077220 */ /* 0x000fe20000410000 */
[----:B------:R-:W-:Y:S01]  /*2f80*/  FADD.FTZ R44, R44, -R4 ;  /* 0x800000042c2c7221 */ /* 0x000fe20000010000 */
[--C-:B-1----:R-:W-:Y:S01]  /*2f90*/  FADD.FTZ R11, R22, -R8.reuse ;  /* 0x80000008160b7221 */ /* 0x102fe20000010000 */
[--C-:B------:R-:W-:Y:S01]  /*2fa0*/  FADD.FTZ R40, R40, -R8.reuse ;  /* 0x8000000828287221 */ /* 0x100fe20000010000 */
[--C-:B------:R-:W-:Y:S01]  /*2fb0*/  FADD.FTZ R38, R38, -R8.reuse ;  /* 0x8000000826267221 */ /* 0x100fe20000010000 */
[--C-:B------:R-:W-:Y:S01]  /*2fc0*/  FADD.FTZ R36, R36, -R8.reuse ;  /* 0x8000000824247221 */ /* 0x100fe20000010000 */
[--C-:B------:R-:W-:Y:S01]  /*2fd0*/  FADD.FTZ R34, R34, -R8.reuse ;  /* 0x8000000822227221 */ /* 0x100fe20000010000 */
[--C-:B------:R-:W-:Y:S01]  /*2fe0*/  FADD.FTZ R32, R32, -R8.reuse ;  /* 0x8000000820207221 */ /* 0x100fe20000010000 */
[----:B------:R-:W-:Y:S01]  /*2ff0*/  FADD.FTZ R30, R30, -R8 ;  /* 0x800000081e1e7221 */ /* 0x000fe20000010000 */
[----:B------:R-:W-:Y:S01]  /*3000*/  FADD.FTZ R4, R42, -R4 ;  /* 0x800000042a047221 */ /* 0x000fe20000010000 */
[----:B------:R-:W-:Y:S01]  /*3010*/  FADD.FTZ R8, R28, -R8 ;  /* 0x800000081c087221 */ /* 0x000fe20000010000 */
[----:B------:R-:W-:Y:S01]  /*3020*/  F2FP.BF16.F32.PACK_AB R6, R7, R0 ;  /* 0x000000000706723e */ /* 0x000fe200000010ff */
[-C--:B------:R-:W-:Y:S01]  /*3030*/  FFMA.FTZ R54, -R55, R5.reuse, R54 ;  /* 0x0000000537367223 */ /* 0x080fe20000010136 */
[-C--:B------:R-:W-:Y:S01]  /*3040*/  FFMA.FTZ R10, -R53, R5.reuse, R52 ;  /* 0x00000005350a7223 */ /* 0x080fe20000010134 */
[-C--:B------:R-:W-:Y:S01]  /*3050*/  FFMA.FTZ R50, -R51, R5.reuse, R50 ;  /* 0x0000000533327223 */ /* 0x080fe20000010132 */
[-C--:B------:R-:W-:Y:S01]  /*3060*/  FFMA.FTZ R46, -R49, R5.reuse, R46 ;  /* 0x00000005312e7223 */ /* 0x080fe2000001012e */
[----:B------:R-:W-:Y:S01]  /*3070*/  FFMA.FTZ R0, -R45, R5, R44 ;  /* 0x000000052d007223 */ /* 0x000fe2000001012c */
[-C--:B------:R-:W-:Y:S01]  /*3080*/  FFMA.FTZ R2, -R2, R9.reuse, R11 ;  /* 0x0000000902027223 */ /* 0x080fe2000001010b */
[-C--:B------:R-:W-:Y:S01]  /*3090*/  FFMA.FTZ R40, -R41, R9.reuse, R40 ;  /* 0x0000000929287223 */ /* 0x080fe20000010128 */
[-C--:B------:R-:W-:Y:S01]  /*30a0*/  FFMA.FTZ R38, -R39, R9.reuse, R38 ;  /* 0x0000000927267223 */ /* 0x080fe20000010126 */
[-C--:B------:R-:W-:Y:S01]  /*30b0*/  FFMA.FTZ R36, -R37, R9.reuse, R36 ;  /* 0x0000000925247223 */ /* 0x080fe20000010124 */
[-C--:B------:R-:W-:Y:S01]  /*30c0*/  FFMA.FTZ R34, -R35, R9.reuse, R34 ;  /* 0x0000000923227223 */ /* 0x080fe20000010122 */
[-C--:B------:R-:W-:Y:S01]  /*30d0*/  FFMA.FTZ R32, -R33, R9.reuse, R32 ;  /* 0x0000000921207223 */ /* 0x080fe20000010120 */
[----:B------:R-:W-:Y:S01]  /*30e0*/  FFMA.FTZ R30, -R31, R9, R30 ;  /* 0x000000091f1e7223 */ /* 0x000fe2000001011e */
[----:B------:R-:W-:Y:S01]  /*30f0*/  FFMA.FTZ R20, -R43, R5, R4 ;  /* 0x000000052b147223 */ /* 0x000fe20000010104 */
[----:B------:R-:W-:Y:S01]  /*3100*/  FFMA.FTZ R8, -R29, R9, R8 ;  /* 0x000000091d087223 */ /* 0x000fe20000010108 */
[C---:B------:R-:W-:Y:S01]  /*3110*/  FMUL.FTZ R7, R3.reuse, R54 ;  /* 0x0000003603077220 */ /* 0x040fe20000410000 */
[C---:B------:R-:W-:Y:S01]  /*3120*/  FMUL.FTZ R10, R3.reuse, R10 ;  /* 0x0000000a030a7220 */ /* 0x040fe20000410000 */
[C---:B------:R-:W-:Y:S01]  /*3130*/  FMUL.FTZ R5, R3.reuse, R50 ;  /* 0x0000003203057220 */ /* 0x040fe20000410000 */
[C---:B------:R-:W-:Y:S01]  /*3140*/  FMUL.FTZ R4, R3.reuse, R46 ;  /* 0x0000002e03047220 */ /* 0x040fe20000410000 */
[----:B------:R-:W-:Y:S01]  /*3150*/  FMUL.FTZ R0, R3, R0 ;  /* 0x0000000003007220 */ /* 0x000fe20000410000 */
[C---:B------:R-:W-:Y:S01]  /*3160*/  FMUL.FTZ R2, R21.reuse, R2 ;  /* 0x0000000215027220 */ /* 0x040fe20000410000 */
[C---:B------:R-:W-:Y:S01]  /*3170*/  FMUL.FTZ R9, R21.reuse, R40 ;  /* 0x0000002815097220 */ /* 0x040fe20000410000 */
[C---:B------:R-:W-:Y:S01]  /*3180*/  FMUL.FTZ R11, R21.reuse, R38 ;  /* 0x00000026150b7220 */ /* 0x040fe20000410000 */
[C---:B------:R-:W-:Y:S01]  /*3190*/  FMUL.FTZ R36, R21.reuse, R36 ;  /* 0x0000002415247220 */ /* 0x040fe20000410000 */
[C---:B------:R-:W-:Y:S01]  /*31a0*/  FMUL.FTZ R34, R21.reuse, R34 ;  /* 0x0000002215227220 */ /* 0x040fe20000410000 */
[C---:B------:R-:W-:Y:S01]  /*31b0*/  FMUL.FTZ R23, R21.reuse, R32 ;  /* 0x0000002015177220 */ /* 0x040fe20000410000 */
[----:B------:R-:W-:Y:S01]  /*31c0*/  FMUL.FTZ R30, R21, R30 ;  /* 0x0000001e151e7220 */ /* 0x000fe20000410000 */
[----:B------:R-:W-:Y:S01]  /*31d0*/  FMUL.FTZ R3, R3, R20 ;  /* 0x0000001403037220 */ /* 0x000fe20000410000 */
[----:B------:R-:W-:Y:S01]  /*31e0*/  FMUL.FTZ R21, R21, R8 ;  /* 0x0000000815157220 */ /* 0x000fe20000410000 */
[----:B------:R-:W-:-:S02]  /*31f0*/  F2FP.BF16.F32.PACK_AB R10, R10, R7 ;  /* 0x000000070a0a723e */ /* 0x000fc400000010ff */
[----:B------:R-:W-:Y:S02]  /*3200*/  F2FP.BF16.F32.PACK_AB R4, R4, R5 ;  /* 0x000000050404723e */ /* 0x000fe400000010ff */
[----:B------:R-:W-:Y:S02]  /*3210*/  F2FP.BF16.F32.PACK_AB R20, R3, R0 ;  /* 0x000000000314723e */ /* 0x000fe400000010ff */
[----:B------:R-:W-:Y:S02]  /*3220*/  F2FP.BF16.F32.PACK_AB R7, R9, R2 ;  /* 0x000000020907723e */ /* 0x000fe400000010ff */
[----:B------:R-:W-:Y:S02]  /*3230*/  F2FP.BF16.F32.PACK_AB R11, R36, R11 ;  /* 0x0000000b240b723e */ /* 0x000fe400000010ff */
[----:B------:R-:W-:Y:S01]  /*3240*/  F2FP.BF16.F32.PACK_AB R5, R23, R34 ;  /* 0x000000221705723e */ /* 0x000fe200000010ff */
[----:B------:R2:W-:Y:S01]  /*3250*/  STG.E.64 desc[UR10][R60.64], R6 ;  /* 0x000000063c007986 */ /* 0x0005e2000c101b0a */
[----:B------:R-:W-:-:S03]  /*3260*/  F2FP.BF16.F32.PACK_AB R21, R21, R30 ;  /* 0x0000001e1515723e */ /* 0x000fc600000010ff */
[----:B------:R2:W-:Y:S04]  /*3270*/  STG.E.64 desc[UR10][R60.64+0xa00], R10 ;  /* 0x000a000a3c007986 */ /* 0x0005e8000c101b0a */
[----:B------:R2:W-:Y:S04]  /*3280*/  STG.E.64 desc[UR10][R60.64+0x1400], R4 ;  /* 0x001400043c007986 */ /* 0x0005e8000c101b0a */
[----:B------:R2:W-:Y:S01]  /*3290*/  STG.E.64 desc[UR10][R60.64+0x1e00], R20 ;  /* 0x001e00143c007986 */ /* 0x0005e2000c101b0a */
[----:B------:R-:W-:Y:S05]  /*32a0*/  BRA.U !UP0, `(.L_x_18) ;  /* 0xffffffd108a87547 */ /* 0x000fea000b83ffff */
.L_x_3:
[----:B------:R-:W3:Y:S01]  /*32b0*/  S2R R8, SR_CTAID.Y ;  /* 0x0000000000087919 */ /* 0x000ee20000002600 */
[----:B------:R-:W3:Y:S02]  /*32c0*/  S2R R3, SR_CTAID.X ;  /* 0x0000000000037919 */ /* 0x000ee40000002500 */
[----:B---3--:R-:W-:-:S04]  /*32d0*/  LEA R8, R8, R3, 0x8 ;  /* 0x0000000308087211 */ /* 0x008fc800078e40ff */
[----:B------:R-:W-:-:S04]  /*32e0*/  SHF.L.U32 R8, R8, 0x5, RZ ;  /* 0x0000000508087819 */ /* 0x000fc800000006ff */
[----:B------:R-:W-:-:S13]  /*32f0*/  ISETP.GT.AND P0, PT, R8, 0x13f, PT ;  /* 0x0000013f0800780c */ /* 0x000fda0003f04270 */
[----:B------:R-:W-:Y:S05]  /*3300*/  @P0 EXIT ;  /* 0x000000000000094d */ /* 0x000fea0003800000 */
[----:B--2---:R-:W2:Y:S01]  /*3310*/  S2R R20, SR_TID.X ;  /* 0x0000000000147919 */ /* 0x004ea20000002100 */
[----:B------:R-:W-:Y:S01]  /*3320*/  UISETP.LT.U32.AND UP0, UPT, UR12, 0x1, UPT ;  /* 0x000000010c00788c */ /* 0x000fe2000bf01070 */
[----:B------:R-:W3:Y:S01]  /*3330*/  S2UR UR8, SR_CgaCtaId ;  /* 0x00000000000879c3 */ /* 0x000ee20000008800 */
[----:B------:R-:W-:Y:S02]  /*3340*/  UMOV UR7, 0x400 ;  /* 0x0000040000077882 */ /* 0x000fe40000000000 */
[----:B------:R-:W-:-:S04]  /*3350*/  UISETP.LT.AND.EX UP0, UPT, UR13, URZ, UPT, UP0 ;  /* 0x000000ff0d00728c */ /* 0x000fc8000bf01300 */
[----:B------:R-:W-:Y:S02]  /*3360*/  USEL UR6, UR12, 0x1, UP0 ;  /* 0x000000010c067887 */ /* 0x000fe40008000000 */
[----:B------:R-:W-:Y:S02]  /*3370*/  USEL UR4, UR13, URZ, UP0 ;  /* 0x000000ff0d047287 */ /* 0x000fe40008000000 */
[----:B------:R-:W-:Y:S02]  /*3380*/  USHF.L.U32 UR9, UR6, 0x8, URZ ;  /* 0x0000000806097899 */ /* 0x000fe400080006ff */
[----:B------:R-:W-:-:S06]  /*3390*/  USHF.L.U64.HI UR6, UR6, 0x8, UR4 ;  /* 0x0000000806067899 */ /* 0x000fcc0008010204 */
[----:B------:R-:W-:Y:S01]  /*33a0*/  IMAD.U32 R9, RZ, RZ, UR6 ;  /* 0x00000006ff097e24 */ /* 0x000fe2000f8e00ff */
[----:B------:R-:W4:Y:S01]  /*33b0*/  LDCU.64 UR4, c[0x0][0x3d0] ;  /* 0x00007a00ff0477ac */ /* 0x000f220008000a00 */
[----:B---3--:R-:W-:Y:S01]  /*33c0*/  ULEA UR7, UR8, UR7, 0x18 ;  /* 0x0000000708077291 */ /* 0x008fe2000f8ec0ff */
[----:B--2---:R-:W-:Y:S02]  /*33d0*/  SHF.R.U32.HI R0, RZ, 0x5, R20 ;  /* 0x00000005ff007819 */ /* 0x004fe40000011614 */
[C---:B------:R-:W-:Y:S02]  /*33e0*/  LOP3.LUT R40, R20.reuse, 0xf, RZ, 0xc0, !PT ;  /* 0x0000000f14287812 */ /* 0x040fe400078ec0ff */
[----:B------:R-:W-:Y:S02]  /*33f0*/  LOP3.LUT R7, RZ, R0, RZ, 0x33, !PT ;  /* 0x00000000ff077212 */ /* 0x000fe400078e33ff */
[----:B------:R-:W-:Y:S02]  /*3400*/  SHF.L.U32 R10, R20, 0x1, RZ ;  /* 0x00000001140a7819 */ /* 0x000fe400000006ff */
[----:B------:R-:W-:Y:S01]  /*3410*/  IADD3 R7, P0, PT, R7, UR9, RZ ;  /* 0x0000000907077c10 */ /* 0x000fe2000ff1e0ff */
[----:B----4-:R-:W-:-:S03]  /*3420*/  UIADD3 UR4, UP0, UPT, UR4, 0x26400, URZ ;  /* 0x0002640004047890 */ /* 0x010fc6000ff1e0ff */
[----:B------:R-:W-:Y:S01]  /*3430*/  IADD3.X R9, PT, PT, R9, -0x1, RZ, P0, !PT ;  /* 0xffffffff09097810 */ /* 0x000fe200007fe4ff */
[----:B------:R-:W-:-:S04]  /*3440*/  UIADD3.X UR5, UPT, UPT, URZ, UR5, URZ, UP0, !UPT ;  /* 0x00000005ff057290 */ /* 0x000fc800087fe4ff */
[----:B------:R-:W-:-:S04]  /*3450*/  IMAD.WIDE.U32 R2, R9, -0x33333333, RZ ;  /* 0xcccccccd09027825 */ /* 0x000fc800078e00ff */
[----:B01----:R-:W-:-:S04]  /*3460*/  IMAD.WIDE.U32 R4, P0, R7, -0x33333334, R2 ;  /* 0xcccccccc07047825 */ /* 0x003fc80007800002 */
[----:B------:R-:W-:Y:S01]  /*3470*/  IMAD.WIDE.U32 R2, R7, -0x33333333, RZ ;  /* 0xcccccccd07027825 */ /* 0x000fe200078e00ff */
[----:B------:R-:W-:Y:S02]  /*3480*/  IADD3.X R7, PT, PT, RZ, RZ, RZ, P0, !PT ;  /* 0x000000ffff077210 */ /* 0x000fe400007fe4ff */
[----:B------:R-:W-:Y:S02]  /*3490*/  MOV R6, R5 ;  /* 0x0000000500067202 */ /* 0x000fe40000000f00 */
[----:B------:R-:W-:-:S05]  /*34a0*/  IADD3 RZ, P0, PT, R3, R4, RZ ;  /* 0x0000000403ff7210 */ /* 0x000fca0007f1e0ff */
[----:B------:R-:W-:Y:S01]  /*34b0*/  IMAD.WIDE.U32.X R2, R9, -0x33333334, R6, P0 ;  /* 0xcccccccc09027825 */ /* 0x000fe200000e0406 */
[--C-:B------:R-:W-:Y:S02]  /*34c0*/  SHF.R.U32.HI R7, RZ, 0x4, R20.reuse ;  /* 0x00000004ff077819 */ /* 0x100fe40000011614 */
[----:B------:R-:W-:Y:S02]  /*34d0*/  LEA R6, R0, UR7, 0x7 ;  /* 0x0000000700067c11 */ /* 0x000fe4000f8e38ff */
[----:B------:R-:W-:Y:S02]  /*34e0*/  SHF.R.U64 R39, R2, 0x3, R3 ;  /* 0x0000000302277819 */ /* 0x000fe40000001203 */
[----:B------:R-:W-:Y:S02]  /*34f0*/  LOP3.LUT R2, R7, 0x1e, RZ, 0xc0, !PT ;  /* 0x0000001e07027812 */ /* 0x000fe400078ec0ff */
[----:B------:R-:W-:Y:S02]  /*3500*/  IADD3 R38, P1, PT, R39, 0x1, RZ ;  /* 0x0000000127267810 */ /* 0x000fe40007f3e0ff */
[----:B------:R-:W-:-:S02]  /*3510*/  LOP3.LUT R5, R2, 0x1f, R20, 0x78, !PT ;  /* 0x0000001f02057812 */ /* 0x000fc400078e7814 */
[----:B------:R-:W-:Y:S02]  /*3520*/  LOP3.LUT R34, R38, 0x7, RZ, 0xc0, !PT ;  /* 0x0000000726227812 */ /* 0x000fe400078ec0ff */
[----:B------:R-:W-:Y:S02]  /*3530*/  LEA.HI.X R14, R3, RZ, RZ, 0x1d, P1 ;  /* 0x000000ff030e7211 */ /* 0x000fe400008fecff */
[----:B------:R-:W-:Y:S02]  /*3540*/  IADD3 R2, P2, PT, R34, -0x1, RZ ;  /* 0xffffffff22027810 */ /* 0x000fe40007f5e0ff */
[----:B------:R-:W-:Y:S02]  /*3550*/  LEA R6, R5, R6, 0x2 ;  /* 0x0000000605067211 */ /* 0x000fe400078e10ff */
[----:B------:R-:W-:Y:S02]  /*3560*/  ISETP.GE.U32.AND P0, PT, R2, 0x3, PT ;  /* 0x000000030200780c */ /* 0x000fe40003f06070 */
[----:B------:R-:W-:-:S02]  /*3570*/  SHF.L.U32 R2, R20, 0x7, RZ ;  /* 0x0000000714027819 */ /* 0x000fc400000006ff */
[----:B------:R-:W-:Y:S02]  /*3580*/  IADD3.X R4, PT, PT, RZ, -0x1, RZ, P2, !PT ;  /* 0xffffffffff047810 */ /* 0x000fe400017fe4ff */
[----:B------:R-:W-:Y:S01]  /*3590*/  LOP3.LUT R11, R2, 0x780, RZ, 0xc0, !PT ;  /* 0x00000780020b7812 */ /* 0x000fe200078ec0ff */
[----:B------:R-:W-:Y:S01]  /*35a0*/  IMAD.WIDE.U32 R2, R0, 0x140, RZ ;  /* 0x0000014000027825 */ /* 0x000fe200078e00ff */
[----:B------:R-:W-:Y:S02]  /*35b0*/  ISETP.GE.U32.AND.EX P0, PT, R4, RZ, PT, P0 ;  /* 0x000000ff0400720c */ /* 0x000fe40003f06100 */
[----:B------:R-:W-:Y:S01]  /*35c0*/  LOP3.LUT R9, R20, 0x1f, RZ, 0xc0, !PT ;  /* 0x0000001f14097812 */ /* 0x000fe200078ec0ff */
[----:B------:R-:W-:Y:S01]  /*35d0*/  VIADD R11, R11, UR7 ;  /* 0x000000070b0b7c36 */ /* 0x000fe20008000000 */
[----:B------:R-:W-:Y:S02]  /*35e0*/  LOP3.LUT R13, R2, 0x1f, R20, 0xf8, !PT ;  /* 0x0000001f020d7812 */ /* 0x000fe400078ef814 */
[----:B------:R-:W-:-:S02]  /*35f0*/  LOP3.LUT R12, R38, 0xfffffff8, RZ, 0xc0, !PT ;  /* 0xfffffff8260c7812 */ /* 0x000fc400078ec0ff */
[----:B------:R-:W-:-:S07]  /*3600*/  LOP3.LUT R14, R14, 0x3fffffff, RZ, 0xc0, !PT ;  /* 0x3fffffff0e0e7812 */ /* 0x000fce00078ec0ff */
.L_x_29:
[----:B------:R-:W-:Y:S01]  /*3610*/  ISETP.LT.U32.AND P1, PT, R0, UR9, PT ;  /* 0x0000000900007c0c */ /* 0x000fe2000bf21070 */
[----:B------:R-:W-:Y:S01]  /*3620*/  BSSY.RECONVERGENT B0, `(.L_x_19) ;  /* 0x0000065000007945 */ /* 0x000fe20003800200 */
[----:B--2---:R-:W-:Y:S01]  /*3630*/  MOV R4, UR6 ;  /* 0x0000000600047c02 */ /* 0x004fe20008000f00 */
[----:B------:R-:W-:Y:S01]  /*3640*/  HFMA2 R35, -RZ, RZ, 0, 0 ;  /* 0x00000000ff237431 */ /* 0x000fe200000001ff */
[----:B------:R-:W-:Y:S02]  /*3650*/  MOV R32, RZ ;  /* 0x000000ff00207202 */ /* 0x000fe40000000f00 */
[----:B------:R-:W-:-:S13]  /*3660*/  ISETP.GT.AND.EX P1, PT, R4, RZ, PT, P1 ;  /* 0x000000ff0400720c */ /* 0x000fda0003f24310 */
[----:B01----:R-:W-:Y:S05]  /*3670*/  @!P1 BRA `(.L_x_20) ;  /* 0x00000004007c9947 */ /* 0x003fea0003800000 */
[----:B------:R-:W-:Y:S01]  /*3680*/  SHF.R.S32.HI R5, RZ, 0x1f, R8 ;  /* 0x0000001fff057819 */ /* 0x000fe20000011408 */
[----:B------:R-:W-:Y:S01]  /*3690*/  BSSY.RECONVERGENT B1, `(.L_x_21) ;  /* 0x000002e000017945 */ /* 0x000fe20003800200 */
[----:B------:R-:W-:Y:S01]  /*36a0*/  IADD3 R15, P1, PT, R8, R13, RZ ;  /* 0x0000000d080f7210 */ /* 0x000fe20007f3e0ff */
[----:B------:R-:W-:Y:S01]  /*36b0*/  IMAD.MOV.U32 R33, RZ, RZ, R0 ;  /* 0x000000ffff217224 */ /* 0x000fe200078e0000 */
[----:B------:R-:W-:Y:S02]  /*36c0*/  MOV R32, RZ ;  /* 0x000000ff00207202 */ /* 0x000fe40000000f00 */
[----:B------:R-:W-:Y:S02]  /*36d0*/  IADD3.X R16, PT, PT, R3, R5, RZ, P1, !PT ;  /* 0x0000000503107210 */ /* 0x000fe40000ffe4ff */
[----:B------:R-:W-:Y:S02]  /*36e0*/  LEA R20, P2, R15, UR4, 0x3 ;  /* 0x000000040f147c11 */ /* 0x000fe4000f8418ff */
[----:B------:R-:W-:-:S02]  /*36f0*/  IADD3 R4, P1, PT, R9, R8, RZ ;  /* 0x0000000809047210 */ /* 0x000fc40007f3e0ff */
[----:B------:R-:W-:Y:S02]  /*3700*/  LEA.HI.X R21, R15, UR5, R16, 0x3, P2 ;  /* 0x000000050f157c11 */ /* 0x000fe400090f1c10 */
[----:B------:R-:W-:Y:S02]  /*3710*/  MOV R41, R12 ;  /* 0x0000000c00297202 */ /* 0x000fe40000000f00 */
[----:B------:R-:W-:Y:S02]  /*3720*/  MOV R42, R14 ;  /* 0x0000000e002a7202 */ /* 0x000fe40000000f00 */
[----:B------:R-:W-:Y:S02]  /*3730*/  MOV R15, RZ ;  /* 0x000000ff000f7202 */ /* 0x000fe40000000f00 */
[----:B------:R-:W-:Y:S02]  /*3740*/  MOV R35, RZ ;  /* 0x000000ff00237202 */ /* 0x000fe40000000f00 */
[----:B------:R-:W-:-:S07]  /*3750*/  IADD3.X R5, PT, PT, RZ, R5, RZ, P1, !PT ;  /* 0x00000005ff057210 */ /* 0x000fce0000ffe4ff */
.L_x_22:
[----:B------:R-:W2:Y:S04]  /*3760*/  LDG.E.64 R36, desc[UR10][R20.64+-0x6400] ;  /* 0xff9c000a14247981 */ /* 0x000ea8000c1e1b00 */
[----:B------:R-:W3:Y:S04]  /*3770*/  LDG.E.64 R30, desc[UR10][R20.64] ;  /* 0x0000000a141e7981 */ /* 0x000ee8000c1e1b00 */
[----:B------:R-:W4:Y:S04]  /*3780*/  LDG.E.64 R28, desc[UR10][R20.64+0x6400] ;  /* 0x0064000a141c7981 */ /* 0x000f28000c1e1b00 */
[----:B------:R-:W5:Y:S04]  /*3790*/  LDG.E.64 R26, desc[UR10][R20.64+0xc800] ;  /* 0x00c8000a141a7981 */ /* 0x000f68000c1e1b00 */
[----:B------:R-:W5:Y:S04]  /*37a0*/  LDG.E.64 R24, desc[UR10][R20.64+0x12c00] ;  /* 0x012c000a14187981 */ /* 0x000f68000c1e1b00 */
[----:B------:R-:W5:Y:S04]  /*37b0*/  LDG.E.64 R22, desc[UR10][R20.64+0x19000] ;  /* 0x0190000a14167981 */ /* 0x000f68000c1e1b00 */
[----:B------:R-:W5:Y:S04]  /*37c0*/  LDG.E.64 R18, desc[UR10][R20.64+0x1f400] ;  /* 0x01f4000a14127981 */ /* 0x000f68000c1e1b00 */
[----:B------:R0:W5:Y:S01]  /*37d0*/  LDG.E.64 R16, desc[UR10][R20.64+0x25800] ;  /* 0x0258000a14107981 */ /* 0x000162000c1e1b00 */
[----:B------:R-:W-:-:S02]  /*37e0*/  IADD3 R41, P1, PT, R41, -0x8, RZ ;  /* 0xfffffff829297810 */ /* 0x000fc40007f3e0ff */
[----:B------:R-:W-:Y:S02]  /*37f0*/  IADD3 R33, P2, PT, R33, 0x50, RZ ;  /* 0x0000005021217810 */ /* 0x000fe40007f5e0ff */
[----:B------:R-:W-:Y:S02]  /*3800*/  IADD3.X R42, PT, PT, R42, -0x1, RZ, P1, !PT ;  /* 0xffffffff2a2a7810 */ /* 0x000fe40000ffe4ff */
[----:B------:R-:W-:Y:S02]  /*3810*/  ISETP.NE.U32.AND P1, PT, R41, RZ, PT ;  /* 0x000000ff2900720c */ /* 0x000fe40003f25070 */
[----:B------:R-:W-:Y:S02]  /*3820*/  IADD3.X R15, PT, PT, RZ, R15, RZ, P2, !PT ;  /* 0x0000000fff0f7210 */ /* 0x000fe400017fe4ff */
[----:B------:R-:W-:Y:S02]  /*3830*/  ISETP.NE.AND.EX P1, PT, R42, RZ, PT, P1 ;  /* 0x000000ff2a00720c */ /* 0x000fe40003f25310 */
[----:B0-----:R-:W-:-:S04]  /*3840*/  IADD3 R20, P3, PT, R20, 0x32000, RZ ;  /* 0x0003200014147810 */ /* 0x001fc80007f7e0ff */
[----:B------:R-:W-:Y:S01]  /*3850*/  IADD3.X R21, PT, PT, RZ, R21, RZ, P3, !PT ;  /* 0x00000015ff157210 */ /* 0x000fe20001ffe4ff */
[----:B--2---:R-:W-:Y:S01]  /*3860*/  FADD.FTZ R35, R36, R35 ;  /* 0x0000002324237221 */ /* 0x004fe20000010000 */
[----:B------:R-:W-:-:S03]  /*3870*/  FADD.FTZ R32, R37, R32 ;  /* 0x0000002025207221 */ /* 0x000fc60000010000 */
[----:B---3--:R-:W-:Y:S01]  /*3880*/  FADD.FTZ R35, R35, R30 ;  /* 0x0000001e23237221 */ /* 0x008fe20000010000 */
[----:B------:R-:W-:-:S03]  /*3890*/  FADD.FTZ R32, R32, R31 ;  /* 0x0000001f20207221 */ /* 0x000fc60000010000 */
[----:B----4-:R-:W-:Y:S01]  /*38a0*/  FADD.FTZ R35, R35, R28 ;  /* 0x0000001c23237221 */ /* 0x010fe20000010000 */
[----:B------:R-:W-:-:S03]  /*38b0*/  FADD.FTZ R32, R32, R29 ;  /* 0x0000001d20207221 */ /* 0x000fc60000010000 */
[----:B-----5:R-:W-:Y:S01]  /*38c0*/  FADD.FTZ R35, R35, R26 ;  /* 0x0000001a23237221 */ /* 0x020fe20000010000 */
[----:B------:R-:W-:-:S03]  /*38d0*/  FADD.FTZ R32, R32, R27 ;  /* 0x0000001b20207221 */ /* 0x000fc60000010000 */
[----:B------:R-:W-:Y:S01]  /*38e0*/  FADD.FTZ R35, R35, R24 ;  /* 0x0000001823237221 */ /* 0x000fe20000010000 */
[----:B------:R-:W-:-:S03]  /*38f0*/  FADD.FTZ R32, R32, R25 ;  /* 0x0000001920207221 */ /* 0x000fc60000010000 */
[----:B------:R-:W-:Y:S01]  /*3900*/  FADD.FTZ R35, R35, R22 ;  /* 0x0000001623237221 */ /* 0x000fe20000010000 */
[----:B------:R-:W-:-:S03]  /*3910*/  FADD.FTZ R32, R32, R23 ;  /* 0x0000001720207221 */ /* 0x000fc60000010000 */
[----:B------:R-:W-:Y:S01]  /*3920*/  FADD.FTZ R35, R35, R18 ;  /* 0x0000001223237221 */ /* 0x000fe20000010000 */
[----:B------:R-:W-:-:S03]  /*3930*/  FADD.FTZ R32, R32, R19 ;  /* 0x0000001320207221 */ /* 0x000fc60000010000 */
[----:B------:R-:W-:Y:S01]  /*3940*/  FADD.FTZ R35, R35, R16 ;  /* 0x0000001023237221 */ /* 0x000fe20000010000 */
[----:B------:R-:W-:Y:S01]  /*3950*/  FADD.FTZ R32, R32, R17 ;  /* 0x0000001120207221 */ /* 0x000fe20000010000 */
[----:B------:R-:W-:Y:S06]  /*3960*/  @P1 BRA `(.L_x_22) ;  /* 0xfffffffc007c1947 */ /* 0x000fec000383ffff */
[----:B------:R-:W-:Y:S05]  /*3970*/  BSYNC.RECONVERGENT B1 ;  /* 0x0000000000017941 */ /* 0x000fea0003800200 */
.L_x_21:
[----:B------:R-:W-:-:S04]  /*3980*/  ISETP.NE.U32.AND P1, PT, R34, RZ, PT ;  /* 0x000000ff2200720c */ /* 0x000fc80003f25070 */
[----:B------:R-:W-:-:S13]  /*3990*/  ISETP.NE.AND.EX P1, PT, RZ, RZ, PT, P1 ;  /* 0x000000ffff00720c */ /* 0x000fda0003f25310 */
[----:B------:R-:W-:Y:S05]  /*39a0*/  @!P1 BRA `(.L_x_20) ;  /* 0x0000000000b09947 */ /* 0x000fea0003800000 */
[----:B------:R-:W-:Y:S01]  /*39b0*/  BSSY.RECONVERGENT B1, `(.L_x_23) ;  /* 0x0000011000017945 */ /* 0x000fe20003800200 */
[----:B------:R-:W-:-:S03]  /*39c0*/  LOP3.LUT P1, RZ, R38, 0x3, RZ, 0xc0, !PT ;  /* 0x0000000326ff7812 */ /* 0x000fc6000782c0ff */
[----:B------:R-:W-:Y:S10]  /*39d0*/  @!P0 BRA `(.L_x_24) ;  /* 0x0000000000388947 */ /* 0x000ff40003800000 */
[----:B------:R-:W2:Y:S04]  /*39e0*/  LDG.E.64 R16, desc[UR10][R20.64+-0x6400] ;  /* 0xff9c000a14107981 */ /* 0x000ea8000c1e1b00 */
[----:B------:R-:W3:Y:S04]  /*39f0*/  LDG.E.64 R18, desc[UR10][R20.64] ;  /* 0x0000000a14127981 */ /* 0x000ee8000c1e1b00 */
[----:B------:R-:W4:Y:S04]  /*3a00*/  LDG.E.64 R22, desc[UR10][R20.64+0x6400] ;  /* 0x0064000a14167981 */ /* 0x000f28000c1e1b00 */
[----:B------:R-:W5:Y:S01]  /*3a10*/  LDG.E.64 R24, desc[UR10][R20.64+0xc800] ;  /* 0x00c8000a14187981 */ /* 0x000f62000c1e1b00 */
[----:B------:R-:W-:-:S04]  /*3a20*/  IADD3 R33, P2, PT, R33, 0x28, RZ ;  /* 0x0000002821217810 */ /* 0x000fc80007f5e0ff */
        /* <DEDUP_REMOVED lines=8> */
[----:B------:R-:W-:-:S07]  /*3ab0*/  FADD.FTZ R32, R32, R25 ;  /* 0x0000001920207221 */ /* 0x000fce0000010000 */
.L_x_24:
[----:B------:R-:W-:Y:S05]  /*3ac0*/  BSYNC.RECONVERGENT B1 ;  /* 0x0000000000017941 */ /* 0x000fea0003800200 */
.L_x_23:
[----:B------:R-:W-:Y:S05]  /*3ad0*/  @!P1 BRA `(.L_x_20) ;  /* 0x0000000000649947 */ /* 0x000fea0003800000 */
[C---:B------:R-:W-:Y:S02]  /*3ae0*/  LOP3.LUT P2, RZ, R39.reuse, 0x3, RZ, 0xc0, !PT ;  /* 0x0000000327ff7812 */ /* 0x040fe4000784c0ff */
[----:B------:R-:W-:-:S11]  /*3af0*/  LOP3.LUT P1, RZ, R39, 0x1, RZ, 0xc0, !PT ;  /* 0x0000000127ff7812 */ /* 0x000fd6000782c0ff */
[----:B------:R-:W0:Y:S01]  /*3b00*/  @P2 LDC.64 R22, c[0x0][0x3d0] ;  /* 0x0000f400ff162b82 */ /* 0x000e220000000a00 */
[C---:B------:R-:W-:Y:S01]  /*3b10*/  @P2 IMAD.WIDE.U32 R20, R33.reuse, 0x140, R4 ;  /* 0x0000014021142825 */ /* 0x040fe200078e0004 */
[----:B------:R-:W-:-:S03]  /*3b20*/  @P2 IADD3 R33, P3, PT, R33, 0x14, RZ ;  /* 0x0000001421212810 */ /* 0x000fc60007f7e0ff */
[----:B------:R-:W-:Y:S01]  /*3b30*/  @P2 IMAD R19, R15, 0x140, RZ ;  /* 0x000001400f132824 */ /* 0x000fe200078e02ff */
[----:B------:R-:W-:Y:S01]  /*3b40*/  @P2 IADD3.X R15, PT, PT, RZ, R15, RZ, P3, !PT ;  /* 0x0000000fff0f2210 */ /* 0x000fe20001ffe4ff */
[----:B------:R-:W-:Y:S01]  /*3b50*/  @!P1 IMAD.WIDE.U32 R4, R33, 0x140, R4 ;  /* 0x0000014021049825 */ /* 0x000fe200078e0004 */
[----:B------:R-:W1:Y:S03]  /*3b60*/  @!P1 LDC.64 R16, c[0x0][0x3d0] ;  /* 0x0000f400ff109b82 */ /* 0x000e660000000a00 */
[----:B------:R-:W-:Y:S02]  /*3b70*/  @P2 IMAD.IADD R19, R21, 0x1, R19 ;  /* 0x0000000115132824 */ /* 0x000fe400078e0213 */
[----:B------:R-:W-:-:S05]  /*3b80*/  @!P1 IMAD R15, R15, 0x140, RZ ;  /* 0x000001400f0f9824 */ /* 0x000fca00078e02ff */
[----:B------:R-:W-:Y:S02]  /*3b90*/  @!P1 IADD3 R5, PT, PT, R5, R15, RZ ;  /* 0x0000000f05059210 */ /* 0x000fe40007ffe0ff */
[----:B0-----:R-:W-:-:S04]  /*3ba0*/  @P2 LEA R18, P3, R20, R22, 0x3 ;  /* 0x0000001614122211 */ /* 0x001fc800078618ff */
[----:B------:R-:W-:Y:S02]  /*3bb0*/  @P2 LEA.HI.X R19, R20, R23, R19, 0x3, P3 ;  /* 0x0000001714132211 */ /* 0x000fe400018f1c13 */
[----:B-1----:R-:W-:-:S03]  /*3bc0*/  @!P1 LEA R16, P3, R4, R16, 0x3 ;  /* 0x0000001004109211 */ /* 0x002fc600078618ff */
[----:B------:R-:W2:Y:S01]  /*3bd0*/  @P2 LDG.E.64 R20, desc[UR10][R18.64+0x20000] ;  /* 0x0200000a12142981 */ /* 0x000ea2000c1e1b00 */
[----:B------:R-:W-:-:S03]  /*3be0*/  @!P1 LEA.HI.X R17, R4, R17, R5, 0x3, P3 ;  /* 0x0000001104119211 */ /* 0x000fc600018f1c05 */
[----:B------:R-:W3:Y:S04]  /*3bf0*/  @P2 LDG.E.64 R22, desc[UR10][R18.64+0x26400] ;  /* 0x0264000a12162981 */ /* 0x000ee8000c1e1b00 */
[----:B------:R-:W4:Y:S01]  /*3c00*/  @!P1 LDG.E.64 R16, desc[UR10][R16.64+0x20000] ;  /* 0x0200000a10109981 */ /* 0x000f22000c1e1b00 */
[----:B--2---:R-:W-:Y:S01]  /*3c10*/  @P2 FADD.FTZ R5, R35, R20 ;  /* 0x0000001423052221 */ /* 0x004fe20000010000 */
[----:B------:R-:W-:-:S03]  /*3c20*/  @P2 FADD.FTZ R4, R32, R21 ;  /* 0x0000001520042221 */ /* 0x000fc60000010000 */
[----:B---3--:R-:W-:Y:S01]  /*3c30*/  @P2 FADD.FTZ R35, R5, R22 ;  /* 0x0000001605232221 */ /* 0x008fe20000010000 */
[----:B------:R-:W-:-:S03]  /*3c40*/  @P2 FADD.FTZ R32, R4, R23 ;  /* 0x0000001704202221 */ /* 0x000fc60000010000 */
[----:B----4-:R-:W-:Y:S01]  /*3c50*/  @!P1 FADD.FTZ R35, R35, R16 ;  /* 0x0000001023239221 */ /* 0x010fe20000010000 */
[----:B------:R-:W-:-:S07]  /*3c60*/  @!P1 FADD.FTZ R32, R32, R17 ;  /* 0x0000001120209221 */ /* 0x000fce0000010000 */
.L_x_20:
[----:B------:R-:W-:Y:S05]  /*3c70*/  BSYNC.RECONVERGENT B0 ;  /* 0x0000000000007941 */ /* 0x000fea0003800200 */
.L_x_19:
[----:B------:R0:W-:Y:S01]  /*3c80*/  STS [R6], R35 ;  /* 0x0000002306007388 */ /* 0x0001e20000000800 */
[----:B------:R-:W1:Y:S01]  /*3c90*/  LDC.64 R16, c[0x0][0x388] ;  /* 0x0000e200ff107b82 */ /* 0x000e620000000a00 */
[----:B------:R-:W-:Y:S02]  /*3ca0*/  ISETP.GT.U32.AND P1, PT, R40, 0x9, PT ;  /* 0x000000092800780c */ /* 0x000fe40003f24070 */
[----:B------:R0:W-:Y:S01]  /*3cb0*/  STS [R6+0x500], R32 ;  /* 0x0005002006007388 */ /* 0x0001e20000000800 */
[----:B------:R-:W-:-:S04]  /*3cc0*/  MOV R15, R7 ;  /* 0x00000007000f7202 */ /* 0x000fc80000000f00 */
[----:B------:R-:W2:Y:S08]  /*3cd0*/  LDC.64 R4, c[0x0][0x390] ;  /* 0x0000e400ff047b82 */ /* 0x000eb00000000a00 */
[----:B0-----:R-:W-:Y:S06]  /*3ce0*/  BAR.SYNC.DEFER_BLOCKING 0x0 ;  /* 0x0000000000007b1d */ /* 0x001fec0000010000 */
.L_x_28:
[----:B0-----:R-:W-:Y:S02]  /*3cf0*/  @!P1 LOP3.LUT R20, R15, 0x1e, R10, 0x78, !PT ;  /* 0x0000001e0f149812 */ /* 0x001fe400078e780a */
[----:B------:R-:W-:Y:S01]  /*3d00*/  CS2R R18, SRZ ;  /* 0x0000000000127805 */ /* 0x000fe2000001ff00 */
[----:B------:R-:W-:Y:S01]  /*3d10*/  UMOV UR7, 0xffff ;  /* 0x0000ffff00077882 */ /* 0x000fe20000000000 */
[----:B------:R-:W-:Y:S02]  /*3d20*/  ISETP.NE.AND P2, PT, R40, RZ, PT ;  /* 0x000000ff2800720c */ /* 0x000fe40003f45270 */
[----:B------:R-:W-:-:S05]  /*3d30*/  @!P1 LEA R20, R20, R11, 0x2 ;  /* 0x0000000b14149211 */ /* 0x000fca00078e10ff */
[----:B------:R0:W3:Y:S04]  /*3d40*/  @!P1 LDS R18, [R20] ;  /* 0x0000000014129984 */ /* 0x0000e80000000800 */
[----:B------:R0:W4:Y:S01]  /*3d50*/  @!P1 LDS R19, [R20+0x500] ;  /* 0x0005000014139984 */ /* 0x0001220000000800 */
[----:B------:R-:W-:Y:S05]  /*3d60*/  BRA.DIV UR7, `(.L_x_25) ;  /* 0x0000000207b07947 */ /* 0x000fea000b800000 */
[----:B------:R-:W-:Y:S01]  /*3d70*/  MOV R25, 0xffff ;  /* 0x0000ffff00197802 */ /* 0x000fe20000000f00 */
[----:B------:R-:W-:Y:S01]  /*3d80*/  IMAD.MOV.U32 R29, RZ, RZ, 0xffff ;  /* 0x0000ffffff1d7424 */ /* 0x000fe200078e00ff */
[----:B------:R-:W-:Y:S02]  /*3d90*/  MOV R24, 0xffff ;  /* 0x0000ffff00187802 */ /* 0x000fe40000000f00 */
[----:B------:R-:W-:Y:S01]  /*3da0*/  MOV R26, 0xffff ;  /* 0x0000ffff001a7802 */ /* 0x000fe20000000f00 */
[----:B---3--:R-:W3:Y:S01]  /*3db0*/  SHFL.BFLY PT, R21, R18, 0x8, 0x101f ;  /* 0x0d101f0012157f89 */ /* 0x008ee200000e0000 */
[----:B------:R-:W-:Y:S02]  /*3dc0*/  MOV R27, 0xffff ;  /* 0x0000ffff001b7802 */ /* 0x000fe40000000f00 */
[----:B------:R-:W-:Y:S01]  /*3dd0*/  MOV R28, 0xffff ;  /* 0x0000ffff001c7802 */ /* 0x000fe20000000f00 */
[----:B0---4-:R-:W0:Y:S01]  /*3de0*/  SHFL.BFLY PT, R20, R19, 0x8, 0x101f ;  /* 0x0d101f0013147f89 */ /* 0x011e2200000e0000 */
[----:B------:R-:W-:Y:S01]  /*3df0*/  MOV R30, 0xffff ;  /* 0x0000ffff001e7802 */ /* 0x000fe20000000f00 */
[----:B---3--:R-:W-:Y:S01]  /*3e00*/  FADD.FTZ R21, R21, R18 ;  /* 0x0000001215157221 */ /* 0x008fe20000010000 */
[----:B0-----:R-:W-:-:S04]  /*3e10*/  FADD.FTZ R20, R20, R19 ;  /* 0x0000001314147221 */ /* 0x001fc80000010000 */
[----:B------:R-:W0:Y:S01]  /*3e20*/  SHFL.BFLY PT, R22, R21, 0x4, 0x101f ;  /* 0x0c901f0015167f89 */ /* 0x000e2200000e0000 */
[----:B------:R-:W-:-:S03]  /*3e30*/  MOV R19, 0xffff ;  /* 0x0000ffff00137802 */ /* 0x000fc60000000f00 */
[----:B------:R-:W3:Y:S01]  /*3e40*/  SHFL.BFLY PT, R23, R20, 0x4, 0x101f ;  /* 0x0c901f0014177f89 */ /* 0x000ee200000e0000 */
[----:B0-----:R-:W-:Y:S01]  /*3e50*/  FADD.FTZ R22, R21, R22 ;  /* 0x0000001615167221 */ /* 0x001fe20000010000 */
[----:B---3--:R-:W-:-:S04]  /*3e60*/  FADD.FTZ R23, R20, R23 ;  /* 0x0000001714177221 */ /* 0x008fc80000010000 */
[----:B------:R-:W0:Y:S04]  /*3e70*/  SHFL.BFLY PT, R25, R22, 0x2, 0x101f ;  /* 0x0c501f0016197f89 */ /* 0x000e2800000e0000 */
[----:B------:R-:W3:Y:S01]  /*3e80*/  SHFL.BFLY PT, R18, R23, 0x2, 0x101f ;  /* 0x0c501f0017127f89 */ /* 0x000ee200000e0000 */
[----:B0-----:R-:W-:Y:S01]  /*3e90*/  FADD.FTZ R25, R22, R25 ;  /* 0x0000001916197221 */ /* 0x001fe20000010000 */
[----:B---3--:R-:W-:-:S04]  /*3ea0*/  FADD.FTZ R18, R23, R18 ;  /* 0x0000001217127221 */ /* 0x008fc80000010000 */
[----:B------:R-:W0:Y:S04]  /*3eb0*/  SHFL.BFLY PT, R24, R25, 0x1, 0x101f ;  /* 0x0c301f0019187f89 */ /* 0x000e2800000e0000 */
[----:B------:R3:W4:Y:S02]  /*3ec0*/  SHFL.BFLY PT, R19, R18, 0x1, 0x101f ;  /* 0x0c301f0012137f89 */ /* 0x00072400000e0000 */
[----:B0--3--:R-:W-:-:S07]  /*3ed0*/  FADD.FTZ R24, R25, R24 ;  /* 0x0000001819187221 */ /* 0x009fce0000010000 */
.L_x_39:
[----:B------:R-:W-:Y:S01]  /*3ee0*/  BSSY.RECONVERGENT B0, `(.L_x_26) ;  /* 0x000000b000007945 */ /* 0x000fe20003800200 */
[----:B----4-:R-:W-:-:S03]  /*3ef0*/  FADD.FTZ R19, R18, R19 ;  /* 0x0000001312137221 */ /* 0x010fc60000010000 */
[----:B------:R-:W-:Y:S05]  /*3f00*/  @P2 BRA `(.L_x_27) ;  /* 0x0000000000202947 */ /* 0x000fea0003800000 */
[----:B------:R-:W-:Y:S02]  /*3f10*/  F2FP.BF16.F32.PACK_AB R18, R19, R24 ;  /* 0x000000181312723e */ /* 0x000fe400000010ff */
[----:B------:R-:W-:Y:S02]  /*3f20*/  IADD3 R21, PT, PT, R15, R8, RZ ;  /* 0x000000080f157210 */ /* 0x000fe40007ffe0ff */
[C---:B------:R-:W-:Y:S02]  /*3f30*/  PRMT R22, R18.reuse, 0x7610, R22 ;  /* 0x0000761012167816 */ /* 0x040fe40000000016 */
[----:B------:R-:W-:Y:S01]  /*3f40*/  PRMT R23, R18, 0x7632, R23 ;  /* 0x0000763212177816 */ /* 0x000fe20000000017 */
[----:B-1----:R-:W-:-:S04]  /*3f50*/  IMAD.WIDE R18, R21, 0x2, R16 ;  /* 0x0000000215127825 */ /* 0x002fc800078e0210 */
[----:B--2---:R-:W-:Y:S01]  /*3f60*/  IMAD.WIDE R20, R21, 0x2, R4 ;  /* 0x0000000215147825 */ /* 0x004fe200078e0204 */
[----:B------:R0:W-:Y:S04]  /*3f70*/  STG.E.U16 desc[UR10][R18.64], R22 ;  /* 0x0000001612007986 */ /* 0x0001e8000c10150a */
[----:B------:R0:W-:Y:S02]  /*3f80*/  STG.E.U16 desc[UR10][R20.64], R23 ;  /* 0x0000001714007986 */ /* 0x0001e4000c10150a */
.L_x_27:
[----:B------:R-:W-:Y:S05]  /*3f90*/  BSYNC.RECONVERGENT B0 ;  /* 0x0000000000007941 */ /* 0x000fea0003800200 */
.L_x_26:
[C---:B------:R-:W-:Y:S02]  /*3fa0*/  ISETP.GE.U32.AND P2, PT, R15.reuse, 0xc, PT ;  /* 0x0000000c0f00780c */ /* 0x040fe40003f46070 */
[----:B------:R-:W-:-:S11]  /*3fb0*/  IADD3 R15, PT, PT, R15, 0x14, RZ ;  /* 0x000000140f0f7810 */ /* 0x000fd60007ffe0ff */
[----:B------:R-:W-:Y:S05]  /*3fc0*/  @!P2 BRA `(.L_x_28) ;  /* 0xfffffffc0048a947 */ /* 0x000fea000383ffff */
[----:B------:R-:W-:Y:S05]  /*3fd0*/  WARPSYNC.ALL ;  /* 0x0000000000007948 */ /* 0x000fea0003800000 */
[----:B------:R-:W-:Y:S01]  /*3fe0*/  BAR.SYNC.DEFER_BLOCKING 0x0 ;  /* 0x0000000000007b1d */ /* 0x000fe20000010000 */
[C---:B------:R-:W-:Y:S02]  /*3ff0*/  ISETP.GE.AND P1, PT, R8.reuse, -0x1ec0, PT ;  /* 0xffffe1400800780c */ /* 0x040fe40003f26270 */
[----:B------:R-:W-:-:S11]  /*4000*/  IADD3 R8, PT, PT, R8, 0x2000, RZ ;  /* 0x0000200008087810 */ /* 0x000fd60007ffe0ff */
[----:B------:R-:W-:Y:S05]  /*4010*/  @!P1 BRA `(.L_x_29) ;  /* 0xfffffff4007c9947 */ /* 0x000fea000383ffff */
[----:B------:R-:W-:Y:S05]  /*4020*/  EXIT ;  /* 0x000000000000794d */ /* 0x000fea0003800000 */
.L_x_25:
[----:B------:R-:W-:Y:S01]  /*4030*/  HFMA2 R31, -RZ, RZ, 0, 0.000503063201904296875 ;  /* 0x0000101fff1f7431 */ /* 0x000fe200000001ff */
[----:B------:R-:W-:Y:S01]  /*4040*/  BSSY B0, `(.L_x_30) ;  /* 0x0000007000007945 */ /* 0x000fe20003800000 */
[----:B---3--:R-:W-:Y:S01]  /*4050*/  MOV R29, R18 ;  /* 0x00000012001d7202 */ /* 0x008fe20000000f00 */
[----:B------:R-:W-:Y:S01]  /*4060*/  IMAD.MOV.U32 R28, RZ, RZ, 0x8 ;  /* 0x00000008ff1c7424 */ /* 0x000fe200078e00ff */
[----:B------:R-:W-:-:S07]  /*4070*/  MOV R26, 0xffff ;  /* 0x0000ffff001a7802 */ /* 0x000fce0000000f00 */
[----:B012-4-:R-:W-:Y:S05]  /*4080*/  WARPSYNC.COLLECTIVE R26, `(.L_x_31) ;  /* 0x000000001a087348 */ /* 0x017fea0003c00000 */
[----:B------:R3:W0:Y:S02]  /*4090*/  SHFL.BFLY P3, R27, R29, R28, R31 ;  /* 0x0c00001c1d1b7389 */ /* 0x000624000006001f */
[----:B01234-:R-:W-:Y:S05]  /*40a0*/  ENDCOLLECTIVE ;  /* 0x000000000000791b */ /* 0x01ffea0003800000 */
.L_x_31:
[----:B------:R-:W-:Y:S05]  /*40b0*/  BSYNC B0 ;  /* 0x0000000000007941 */ /* 0x000fea0003800000 */
.L_x_30:
[----:B------:R-:W-:Y:S01]  /*40c0*/  HFMA2 R28, -RZ, RZ, 0, 4.76837158203125e-07 ;  /* 0x00000008ff1c7431 */ /* 0x000fe200000001ff */
[----:B------:R-:W-:Y:S02]  /*40d0*/  MOV R29, R19 ;  /* 0x00000013001d7202 */ /* 0x000fe40000000f00 */
[----:B------:R-:W-:Y:S02]  /*40e0*/  MOV R31, 0x101f ;  /* 0x0000101f001f7802 */ /* 0x000fe40000000f00 */
[----:B------:R-:W-:Y:S02]  /*40f0*/  MOV R26, 0xffff ;  /* 0x0000ffff001a7802 */ /* 0x000fe40000000f00 */
[----:B------:R-:W-:-:S07]  /*4100*/  MOV R21, R27 ;  /* 0x0000001b00157202 */ /* 0x000fce0000000f00 */
[----:B------:R-:W-:Y:S05]  /*4110*/  WARPSYNC.COLLECTIVE R26, `(.L_x_32) ;  /* 0x000000001a087348 */ /* 0x000fea0003c00000 */
[----:B------:R0:W1:Y:S02]  /*4120*/  SHFL.BFLY P3, R27, R29, R28, R31 ;  /* 0x0c00001c1d1b7389 */ /* 0x000064000006001f */
[----:B01----:R-:W-:Y:S05]  /*4130*/  ENDCOLLECTIVE ;  /* 0x000000000000791b */ /* 0x003fea0003800000 */
.L_x_32:
[----:B------:R-:W-:Y:S01]  /*4140*/  FADD.FTZ R21, R21, R18 ;  /* 0x0000001215157221 */ /* 0x000fe20000010000 */
[----:B------:R-:W-:-:S04]  /*4150*/  HFMA2 R28, -RZ, RZ, 0, 2.384185791015625e-07 ;  /* 0x00000004ff1c7431 */ /* 0x000fc800000001ff */
[----:B------:R-:W-:Y:S01]  /*4160*/  MOV R29, R21 ;  /* 0x00000015001d7202 */ /* 0x000fe20000000f00 */
[----:B------:R-:W-:-:S07]  /*4170*/  IMAD.MOV.U32 R20, RZ, RZ, R27 ;  /* 0x000000ffff147224 */ /* 0x000fce00078e001b */
[----:B------:R-:W-:Y:S05]  /*4180*/  WARPSYNC.COLLECTIVE R26, `(.L_x_33) ;  /* 0x000000001a087348 */ /* 0x000fea0003c00000 */
[----:B------:R0:W1:Y:S02]  /*4190*/  SHFL.BFLY P3, R27, R29, R28, R31 ;  /* 0x0c00001c1d1b7389 */ /* 0x000064000006001f */
[----:B01----:R-:W-:Y:S05]  /*41a0*/  ENDCOLLECTIVE ;  /* 0x000000000000791b */ /* 0x003fea0003800000 */
.L_x_33:
[----:B------:R-:W-:-:S05]  /*41b0*/  FADD.FTZ R20, R20, R19 ;  /* 0x0000001314147221 */ /* 0x000fca0000010000 */
[----:B------:R-:W-:Y:S02]  /*41c0*/  MOV R29, R20 ;  /* 0x00000014001d7202 */ /* 0x000fe40000000f00 */
[----:B------:R-:W-:-:S07]  /*41d0*/  MOV R22, R27 ;  /* 0x0000001b00167202 */ /* 0x000fce0000000f00 */
[----:B------:R-:W-:Y:S05]  /*41e0*/  WARPSYNC.COLLECTIVE R26, `(.L_x_34) ;  /* 0x000000001a087348 */ /* 0x000fea0003c00000 */
[----:B------:R0:W1:Y:S02]  /*41f0*/  SHFL.BFLY P3, R27, R29, R28, R31 ;  /* 0x0c00001c1d1b7389 */ /* 0x000064000006001f */
[----:B01----:R-:W-:Y:S05]  /*4200*/  ENDCOLLECTIVE ;  /* 0x000000000000791b */ /* 0x003fea0003800000 */
.L_x_34:
[----:B------:R-:W-:Y:S01]  /*4210*/  FADD.FTZ R22, R21, R22 ;  /* 0x0000001615167221 */ /* 0x000fe20000010000 */
[----:B------:R-:W-:-:S04]  /*4220*/  HFMA2 R28, -RZ, RZ, 0, 1.1920928955078125e-07 ;  /* 0x00000002ff1c7431 */ /* 0x000fc800000001ff */
[----:B------:R-:W-:Y:S02]  /*4230*/  MOV R29, R22 ;  /* 0x00000016001d7202 */ /* 0x000fe40000000f00 */
[----:B------:R-:W-:-:S07]  /*4240*/  MOV R23, R27 ;  /* 0x0000001b00177202 */ /* 0x000fce0000000f00 */
[----:B------:R-:W-:Y:S05]  /*4250*/  WARPSYNC.COLLECTIVE R26, `(.L_x_35) ;  /* 0x000000001a087348 */ /* 0x000fea0003c00000 */
[----:B------:R0:W1:Y:S02]  /*4260*/  SHFL.BFLY P3, R27, R29, R28, R31 ;  /* 0x0c00001c1d1b7389 */ /* 0x000064000006001f */
[----:B01----:R-:W-:Y:S05]  /*4270*/  ENDCOLLECTIVE ;  /* 0x000000000000791b */ /* 0x003fea0003800000 */
.L_x_35:
[----:B------:R-:W-:-:S05]  /*4280*/  FADD.FTZ R23, R20, R23 ;  /* 0x0000001714177221 */ /* 0x000fca0000010000 */
[----:B------:R-:W-:Y:S01]  /*4290*/  MOV R29, R23 ;  /* 0x00000017001d7202 */ /* 0x000fe20000000f00 */
[----:B------:R-:W-:-:S07]  /*42a0*/  IMAD.MOV.U32 R25, RZ, RZ, R27 ;  /* 0x000000ffff197224 */ /* 0x000fce00078e001b */
[----:B------:R-:W-:Y:S05]  /*42b0*/  WARPSYNC.COLLECTIVE R26, `(.L_x_36) ;  /* 0x000000001a087348 */ /* 0x000fea0003c00000 */
[----:B------:R0:W1:Y:S02]  /*42c0*/  SHFL.BFLY P3, R27, R29, R28, R31 ;  /* 0x0c00001c1d1b7389 */ /* 0x000064000006001f */
[----:B01----:R-:W-:Y:S05]  /*42d0*/  ENDCOLLECTIVE ;  /* 0x000000000000791b */ /* 0x003fea0003800000 */
.L_x_36:
[----:B------:R-:W-:Y:S01]  /*42e0*/  FADD.FTZ R25, R22, R25 ;  /* 0x0000001916197221 */ /* 0x000fe20000010000 */
[----:B------:R-:W-:-:S04]  /*42f0*/  HFMA2 R28, -RZ, RZ, 0, 5.9604644775390625e-08 ;  /* 0x00000001ff1c7431 */ /* 0x000fc800000001ff */
[----:B------:R-:W-:Y:S02]  /*4300*/  MOV R29, R25 ;  /* 0x00000019001d7202 */ /* 0x000fe40000000f00 */
[----:B------:R-:W-:-:S07]  /*4310*/  MOV R18, R27 ;  /* 0x0000001b00127202 */ /* 0x000fce0000000f00 */
[----:B------:R-:W-:Y:S05]  /*4320*/  WARPSYNC.COLLECTIVE R26, `(.L_x_37) ;  /* 0x000000001a087348 */ /* 0x000fea0003c00000 */
[----:B------:R0:W1:Y:S02]  /*4330*/  SHFL.BFLY P3, R27, R29, R28, R31 ;  /* 0x0c00001c1d1b7389 */ /* 0x000064000006001f */
[----:B01----:R-:W-:Y:S05]  /*4340*/  ENDCOLLECTIVE ;  /* 0x000000000000791b */ /* 0x003fea0003800000 */
.L_x_37:
[----:B------:R-:W-:-:S05]  /*4350*/  FADD.FTZ R18, R23, R18 ;  /* 0x0000001217127221 */ /* 0x000fca0000010000 */
[----:B------:R-:W-:Y:S02]  /*4360*/  MOV R29, R18 ;  /* 0x00000012001d7202 */ /* 0x000fe40000000f00 */
[----:B------:R-:W-:-:S07]  /*4370*/  MOV R24, R27 ;  /* 0x0000001b00187202 */ /* 0x000fce0000000f00 */
[----:B------:R-:W-:Y:S05]  /*4380*/  WARPSYNC.COLLECTIVE R26, `(.L_x_38) ;  /* 0x000000001a087348 */ /* 0x000fea0003c00000 */
[----:B------:R0:W1:Y:S02]  /*4390*/  SHFL.BFLY P3, R27, R29, R28, R31 ;  /* 0x0c00001c1d1b7389 */ /* 0x000064000006001f */
[----:B01----:R-:W-:Y:S05]  /*43a0*/  ENDCOLLECTIVE ;  /* 0x000000000000791b */ /* 0x003fea0003800000 */
.L_x_38:
[----:B------:R-:W-:Y:S01]  /*43b0*/  FADD.FTZ R24, R25, R24 ;  /* 0x0000001819187221 */ /* 0x000fe20000010000 */
[----:B------:R-:W-:Y:S01]  /*43c0*/  MOV R19, R27 ;  /* 0x0000001b00137202 */ /* 0x000fe20000000f00 */
[----:B------:R-:W-:Y:S06]  /*43d0*/  BRA `(.L_x_39) ;  /* 0xfffffff800c07947 */ /* 0x000fec000383ffff */
.L_x_40:
[----:B------:R-:W-:-:S00]  /*43e0*/  BRA `(.L_x_40) ;  /* 0xfffffffc00fc7947 */ /* 0x000fc0000383ffff */
[----:B------:R-:W-:-:S00]  /*43f0*/  NOP ;  /* 0x0000000000007918 */ /* 0x000fc00000000000 */
        /* <DEDUP_REMOVED lines=8> */
.L_x_1308:


//--------------------- .text._ZN13group_norm_v218gn_bwd_cuda_kernelI13__nv_bfloat16Li320ELi1ELi32ELi10ELi4096ELb0ELb1ELi32ELi320ELi320ELi4ELb1ELi1ELb0ELb0ELNS_15WgradSyncMethodE3ENS_16CompileConditionILi1000EEEEEvPT_S6_S6_PKS5_S8_S8_S8_PKfflPfPj --------------------------
	.section	.text._ZN13group_norm_v218gn_bwd_cuda_kernelI13__nv_bfloat16Li320ELi1ELi32ELi10ELi4096ELb0ELb1ELi32ELi320ELi320ELi4ELb1ELi1ELb0ELb0ELNS_15WgradSyncMethodE3ENS_16CompileConditionILi1000EEEEEvPT_S6_S6_PKS5_S8_S8_S8_PKfflPfPj,"ax",@progbits
	.align	128
        .global         _ZN13group_norm_v218gn_bwd_cuda_kernelI13__nv_bfloat16Li320ELi1ELi32ELi10ELi4096ELb0ELb1ELi32ELi320ELi320ELi4ELb1ELi1ELb0ELb0ELNS_15WgradSyncMethodE3ENS_16CompileConditionILi1000EEEEEvPT_S6_S6_PKS5_S8_S8_S8_PKfflPfPj
        .type           _ZN13group_norm_v218gn_bwd_cuda_kernelI13__nv_bfloat16Li320ELi1ELi32ELi10ELi4096ELb0ELb1ELi32ELi320ELi320ELi4ELb1ELi1ELb0ELb0ELNS_15WgradSyncMethodE3ENS_16CompileConditionILi1000EEEEEvPT_S6_S6_PKS5_S8_S8_S8_PKfflPfPj,@function
        .size           _ZN13group_norm_v218gn_bwd_cuda_kernelI13__nv_bfloat16Li320ELi1ELi32ELi10ELi4096ELb0ELb1ELi32ELi320ELi320ELi4ELb1ELi1ELb0ELb0ELNS_15WgradSyncMethodE3ENS_16CompileConditionILi1000EEEEEvPT_S6_S6_PKS5_S8_S8_S8_PKfflPfPj,(.L_x_1309 - _ZN13group_norm_v218gn_bwd_cuda_kernelI13__nv_bfloat16Li320ELi1ELi32ELi10ELi4096ELb0ELb1ELi32ELi320ELi320ELi4ELb1ELi1ELb0ELb0ELNS_15WgradSyncMethodE3ENS_16CompileConditionILi1000EEEEEvPT_S6_S6_PKS5_S8_S8_S8_PKfflPfPj)
        .other          _ZN13group_norm_v218gn_bwd_cuda_kernelI13__nv_bfloat16Li320ELi1ELi32ELi10ELi4096ELb0ELb1ELi32ELi320ELi320ELi4ELb1ELi1ELb0ELb0ELNS_15WgradSyncMethodE3ENS_16CompileConditionILi1000EEEEEvPT_S6_S6_PKS5_S8_S8_S8_PKfflPfPj,@"STO_CUDA_ENTRY STV_DEFAULT"
_ZN13group_norm_v218gn_bwd_cuda_kernelI13__nv_bfloat16Li320ELi1ELi32ELi10ELi4096ELb0ELb1ELi32ELi320ELi320ELi4ELb1ELi1ELb0ELb0ELNS_15WgradSyncMethodE3ENS_16CompileConditionILi1000EEEEEvPT_S6_S6_PKS5_S8_S8_S8_PKfflPfPj:
.text._ZN13group_norm_v218gn_bwd_cuda_kernelI13__nv_bfloat16Li320ELi1ELi32ELi10ELi4096ELb0ELb1ELi32ELi320ELi320ELi4ELb1ELi1ELb0ELb0ELNS_15WgradSyncMethodE3ENS_16CompileConditionILi1000EEEEEvPT_S6_S6_PKS5_S8_S8_S8_PKfflPfPj:
[----:B------:R-:W-:Y:S08]  /*0000*/  LDC R1, c[0x0][0x37c] ;  /* 0x0000df00ff017b82 */ /* 0x000ff00000000800 */
[----:B------:R-:W0:Y:S01]  /*0010*/  S2UR UR9, SR_CTAID.Y ;  /* 0x00000000000979c3 */ /* 0x000e220000002600 */
[----:B------:R-:W0:Y:S01]  /*0020*/  LDCU.64 UR16, c[0x0][0x3c8] ;  /* 0x00007900ff1077ac */ /* 0x000e220008000a00 */
[----:B------:R-:W1:Y:S06]  /*0030*/  LDCU.64 UR10, c[0x0][0x3d8] ;  /* 0x00007b00ff0a77ac */ /* 0x000e6c0008000a00 */
[----:B------:R-:W2:Y:S01]  /*0040*/  S2UR UR14, SR_CTAID.X ;  /* 0x00000000000e79c3 */ /* 0x000ea20000002500 */
[----:B------:R-:W3:Y:S01]  /*0050*/  LDCU.64 UR12, c[0x0][0x358] ;  /* 0x00006b00ff0c77ac */ /* 0x000ee20008000a00 */
[----:B-1----:R-:W-:-:S02]  /*0060*/  UIADD3 UR4, UP1, UPT, UR10, 0x4, URZ ;  /* 0x000000040a047890 */ /* 0x002fc4000ff3e0ff */
[----:B0-----:R-:W-:Y:S02]  /*0070*/  UISETP.GE.U32.AND UP0, UPT, UR9, UR16, UPT ;  /* 0x000000100900728c */ /* 0x001fe4000bf06070 */
[----:B------:R-:W-:Y:S02]  /*0080*/  UIADD3.X UR5, UPT, UPT, URZ, UR11, URZ, UP1, !UPT ;  /* 0x0000000bff057290 */ /* 0x000fe40008ffe4ff */
[----:B------:R-:W-:Y:S01]  /*0090*/  UISETP.GE.AND.EX UP0, UPT, URZ, UR17, UPT, UP0 ;  /* 0x00000011ff00728c */ /* 0x000fe2000bf06300 */
[----:B------:R-:W-:-:S03]  /*00a0*/  MOV R138, UR4 ;  /* 0x00000004008a7c02 */ /* 0x000fc60008000f00 */
[----:B------:R-:W-:-:S05]  /*00b0*/  MOV R139, UR5 ;  /* 0x00000005008b7c02 */ /* 0x000fca0008000f00 */
[----:B--23--:R-:W-:Y:S05]  /*00c0*/  BRA.U !UP0, `(.L_x_41) ;  /* 0x0000000108547547 */ /* 0x00cfea000b800000 */
[----:B------:R-:W0:Y:S01]  /*00d0*/  S2R R0, SR_TID.X ;  /* 0x0000000000007919 */ /* 0x000e220000002100 */
[----:B------:R-:W-:Y:S01]  /*00e0*/  BAR.SYNC.DEFER_BLOCKING 0x0 ;  /* 0x0000000000007b1d */ /* 0x000fe20000010000 */
[----:B0-----:R-:W-:-:S13]  /*00f0*/  ISETP.NE.AND P0, PT, R0, RZ, PT ;  /* 0x000000ff0000720c */ /* 0x001fda0003f05270 */
[----:B------:R-:W-:Y:S05]  /*0100*/  @P0 BRA `(.L_x_42) ;  /* 0x0000000000380947 */ /* 0x000fea0003800000 */
[----:B------:R-:W-:Y:S01]  /*0110*/  ULOP3.LUT UP0, URZ, UR14, UR9, URZ, 0xfc, !UPT ;  /* 0x000000090eff7292 */ /* 0x000fe2000f80fcff */
[----:B------:R-:W-:-:S03]  /*0120*/  UMOV UR4, 0x7fffff81 ;  /* 0x7fffff8100047882 */ /* 0x000fc60000000000 */
[----:B------:R-:W-:-:S06]  /*0130*/  USEL UR4, UR4, 0x1, !UP0 ;  /* 0x0000000104047887 */ /* 0x000fcc000c000000 */
[----:B------:R-:W-:Y:S01]  /*0140*/  MOV R3, UR4 ;  /* 0x0000000400037c02 */ /* 0x000fe20008000f00 */
[----:B------:R-:W-:Y:S06]  /*0150*/  MEMBAR.ALL.GPU ;  /* 0x0000000000007992 */ /* 0x000fec000000a000 */
[----:B------:R-:W-:-:S00]  /*0160*/  ERRBAR ;  /* 0x00000000000079ab */ /* 0x000fc00000000000 */
[----:B------:R-:W-:Y:S06]  /*0170*/  CGAERRBAR ;  /* 0x00000000000075ab */ /* 0x000fec0000000000 */
[----:B------:R0:W5:Y:S02]  /*0180*/  ATOM.E.ADD.STRONG.GPU PT, R0, desc[UR12][R138.64], R3 ;  /* 0x800000038a00798a */ /* 0x00016400081ef10c */
.L_x_43:
[----:B0-----:R-:W2:Y:S04]  /*0190*/  LD.E.STRONG.GPU R3, desc[UR12][R138.64] ;  /* 0x0000000c8a037980 */ /* 0x001ea8000c10f900 */
[----:B--2---:R-:W-:Y:S01]  /*01a0*/  CCTL.IVALL ;  /* 0x00000000ff00798f */ /* 0x004fe20002000000 */
[----:B------:R-:W-:Y:S05]  /*01b0*/  YIELD ;  /* 0x0000000000007946 */ /* 0x000fea0003800000 */
[----:B-----5:R-:W-:-:S04]  /*01c0*/  LOP3.LUT R3, R3, R0, RZ, 0x3c, !PT ;  /* 0x0000000003037212 */ /* 0x020fc800078e3cff */
[----:B------:R-:W-:-:S13]  /*01d0*/  ISETP.GT.AND P0, PT, R3, -0x1, PT ;  /* 0xffffffff0300780c */ /* 0x000fda0003f04270 */
[----:B------:R-:W-:Y:S05]  /*01e0*/  @P0 BRA `(.L_x_43) ;  /* 0xfffffffc00e80947 */ /* 0x000fea000383ffff */
.L_x_42:
[----:B------:R-:W-:Y:S05]  /*01f0*/  WARPSYNC.ALL ;  /* 0x0000000000007948 */ /* 0x000fea0003800000 */
[----:B------:R-:W-:Y:S06]  /*0200*/  BAR.SYNC.DEFER_BLOCKING 0x0 ;  /* 0x0000000000007b1d */ /* 0x000fec0000010000 */
[----:B------:R-:W-:Y:S05]  /*0210*/  BRA `(.L_x_44) ;  /* 0x0000003000d47947 */ /* 0x000fea0003800000 */
.L_x_41:
[----:B------:R-:W0:Y:S01]  /*0220*/  S2R R34, SR_TID.X ;  /* 0x0000000000227919 */ /* 0x000e220000002100 */
[----:B------:R-:W1:Y:S08]  /*0230*/  LDC.64 R2, c[0x0][0x3a8] ;  /* 0x0000ea00ff027b82 */ /* 0x000e700000000a00 */
[----:B------:R-:W2:Y:S01]  /*0240*/  S2UR UR8, SR_CgaCtaId ;  /* 0x00000000000879c3 */ /* 0x000ea20000008800 */
[----:B------:R-:W-:Y:S01]  /*0250*/  UMOV UR5, 0x400 ;  /* 0x0000040000057882 */ /* 0x000fe20000000000 */
[----:B------:R-:W-:-:S06]  /*0260*/  ULOP3.LUT UR4, UR14, 0x7f, URZ, 0xc0, !UPT ;  /* 0x0000007f0e047892 */ /* 0x000fcc000f8ec0ff */
[----:B------:R-:W3:Y:S01]  /*0270*/  LDC.64 R136, c[0x0][0x3d0] ;  /* 0x0000f400ff887b82 */ /* 0x000ee20000000a00 */
[----:B0-----:R-:W-:-:S05]  /*0280*/  LOP3.LUT R0, R34, 0xffff, RZ, 0xc0, !PT ;  /* 0x0000ffff22007812 */ /* 0x001fca00078ec0ff */
[----:B------:R-:W-:-:S05]  /*0290*/  IMAD R0, R0, 0x334, RZ ;  /* 0x0000033400007824 */ /* 0x000fca00078e02ff */
[----:B------:R-:W-:-:S04]  /*02a0*/  SHF.R.U32.HI R0, RZ, 0x10, R0 ;  /* 0x00000010ff007819 */ /* 0x000fc80000011600 */
[----:B------:R-:W-:-:S05]  /*02b0*/  PRMT R4, R0, 0x9910, RZ ;  /* 0x0000991000047816 */ /* 0x000fca00000000ff */
[----:B------:R-:W-:-:S05]  /*02c0*/  IMAD R4, R4, 0x50, RZ ;  /* 0x0000005004047824 */ /* 0x000fca00078e02ff */
[----:B------:R-:W-:-:S04]  /*02d0*/  IADD3 R4, PT, PT, RZ, -R4, RZ ;  /* 0x80000004ff047210 */ /* 0x000fc80007ffe0ff */
[----:B------:R-:W-:-:S04]  /*02e0*/  PRMT R5, R4, 0x7710, RZ ;  /* 0x0000771004057816 */ /* 0x000fc800000000ff */
[----:B------:R-:W-:-:S04]  /*02f0*/  IADD3 R4, PT, PT, R5, R34, RZ ;  /* 0x0000002205047210 */ /* 0x000fc80007ffe0ff */
[----:B------:R-:W-:-:S04]  /*0300*/  LOP3.LUT R12, R4, 0xffff, RZ, 0xc0, !PT ;  /* 0x0000ffff040c7812 */ /* 0x000fc800078ec0ff */
[----:B------:R-:W-:-:S05]  /*0310*/  SHF.L.U32 R36, R12, 0x2, RZ ;  /* 0x000000020c247819 */ /* 0x000fca00000006ff */
[----:B-1----:R-:W-:-:S05]  /*0320*/  IMAD.WIDE.U32 R2, R36, 0x2, R2 ;  /* 0x0000000224027825 */ /* 0x002fca00078e0002 */
[----:B------:R0:W4:Y:S01]  /*0330*/  LDG.E.64.CONSTANT R50, desc[UR12][R2.64] ;  /* 0x0000000c02327981 */ /* 0x000122000c1e9b00 */
[----:B--2---:R-:W-:Y:S01]  /*0340*/  ULEA UR7, UR8, UR5, 0x18 ;  /* 0x0000000508077291 */ /* 0x004fe2000f8ec0ff */
[----:B------:R-:W-:Y:S01]  /*0350*/  SHF.R.U32.HI R42, RZ, 0x2, R34 ;  /* 0x00000002ff2a7819 */ /* 0x000fe20000011622 */
[----:B------:R-:W-:Y:S01]  /*0360*/  UIADD3 UR6, UPT, UPT, UR5, 0x2800, URZ ;  /* 0x0000280005067890 */ /* 0x000fe2000fffe0ff */
[C---:B------:R-:W-:Y:S01]  /*0370*/  SHF.L.U32 R5, R34.reuse, 0x1, RZ ;  /* 0x0000000122057819 */ /* 0x040fe200000006ff */
[----:B------:R-:W-:Y:S01]  /*0380*/  ULEA UR4, UR9, UR4, 0x7 ;  /* 0x0000000409047291 */ /* 0x000fe2000f8e38ff */
[----:B------:R-:W-:Y:S01]  /*0390*/  SHF.L.U32 R53, R34, 0x4, RZ ;  /* 0x0000000422357819 */ /* 0x000fe200000006ff */
[----:B------:R-:W-:Y:S01]  /*03a0*/  IMAD R4, R42, 0xa, RZ ;  /* 0x0000000a2a047824 */ /* 0x000fe200078e02ff */
[----:B------:R-:W-:Y:S01]  /*03b0*/  LOP3.LUT R6, R5, 0x18, RZ, 0xc0, !PT ;  /* 0x0000001805067812 */ /* 0x000fe200078ec0ff */
[----:B------:R-:W-:Y:S01]  /*03c0*/  ULEA UR6, UR8, UR6, 0x18 ;  /* 0x0000000608067291 */ /* 0x000fe2000f8ec0ff */
[----:B------:R-:W-:Y:S01]  /*03d0*/  LEA R41, R34, UR7, 0x5 ;  /* 0x0000000722297c11 */ /* 0x000fe2000f8e28ff */
[----:B------:R-:W-:Y:S01]  /*03e0*/  ULEA UR10, UP0, UR9, UR10, 0x2 ;  /* 0x0000000a090a7291 */ /* 0x000fe2000f8010ff */
[C---:B------:R-:W-:Y:S01]  /*03f0*/  LOP3.LUT R8, R6.reuse, 0x8, RZ, 0x3c, !PT ;  /* 0x0000000806087812 */ /* 0x040fe200078e3cff */
[----:B------:R-:W-:Y:S01]  /*0400*/  UIADD3 UR5, UPT, UPT, UR5, 0x4100, URZ ;  /* 0x0000410005057890 */ /* 0x000fe2000fffe0ff */
[C---:B------:R-:W-:Y:S01]  /*0410*/  LOP3.LUT R40, R6.reuse, 0x10, RZ, 0x3c, !PT ;  /* 0x0000001006287812 */ /* 0x040fe200078e3cff */
[----:B------:R-:W-:Y:S01]  /*0420*/  ULEA.HI.X UR11, UR9, UR11, URZ, 0x2, UP0 ;  /* 0x0000000b090b7291 */ /* 0x000fe200080f14ff */
[----:B------:R-:W-:Y:S01]  /*0430*/  IADD3 R38, PT, PT, R41, R6, RZ ;  /* 0x0000000629267210 */ /* 0x000fe20007ffe0ff */
[----:B------:R-:W-:Y:S01]  /*0440*/  ULEA UR8, UR8, UR5, 0x18 ;  /* 0x0000000508087291 */ /* 0x000fe2000f8ec0ff */
[----:B------:R-:W-:Y:S01]  /*0450*/  LOP3.LUT R6, R6, 0x18, RZ, 0x3c, !PT ;  /* 0x0000001806067812 */ /* 0x000fe200078e3cff */
[----:B------:R-:W-:Y:S01]  /*0460*/  ULOP3.LUT UP1, URZ, UR14, UR9, URZ, 0xfc, !UPT ;  /* 0x000000090eff7292 */ /* 0x000fe2000f82fcff */
[C---:B------:R-:W-:Y:S01]  /*0470*/  LOP3.LUT P0, RZ, R4.reuse, 0x2, RZ, 0xc0, !PT ;  /* 0x0000000204ff7812 */ /* 0x040fe2000780c0ff */
[----:B------:R-:W-:Y:S01]  /*0480*/  UISETP.NE.AND UP0, UPT, UR14, URZ, UPT ;  /* 0x000000ff0e00728c */ /* 0x000fe2000bf05270 */
[----:B0-----:R-:W-:-:S02]  /*0490*/  IADD3 R2, PT, PT, R4, 0x2, RZ ;  /* 0x0000000204027810 */ /* 0x001fc40007ffe0ff */
[----:B------:R-:W-:Y:S02]  /*04a0*/  CS2R R70, SRZ ;  /* 0x0000000000467805 */ /* 0x000fe4000001ff00 */
[C---:B------:R-:W-:Y:S02]  /*04b0*/  IADD3 R39, PT, PT, R41.reuse, R8, RZ ;  /* 0x0000000829277210 */ /* 0x040fe40007ffe0ff */
[----:B------:R-:W-:Y:S02]  /*04c0*/  CS2R R68, SRZ ;  /* 0x0000000000447805 */ /* 0x000fe4000001ff00 */
[C---:B------:R-:W-:Y:S02]  /*04d0*/  IADD3 R40, PT, PT, R41.reuse, R40, RZ ;  /* 0x0000002829287210 */ /* 0x040fe40007ffe0ff */
[----:B------:R-:W-:Y:S02]  /*04e0*/  CS2R R66, SRZ ;  /* 0x0000000000427805 */ /* 0x000fe4000001ff00 */
[----:B------:R-:W-:-:S02]  /*04f0*/  IADD3 R41, PT, PT, R41, R6, RZ ;  /* 0x0000000629297210 */ /* 0x000fc40007ffe0ff */
[----:B------:R-:W-:Y:S02]  /*0500*/  CS2R R64, SRZ ;  /* 0x0000000000407805 */ /* 0x000fe4000001ff00 */
[----:B------:R-:W-:Y:S01]  /*0510*/  SHF.R.U32.HI R3, RZ, 0x4, R34 ;  /* 0x00000004ff037819 */ /* 0x000fe20000011622 */
[----:B------:R-:W0:Y:S01]  /*0520*/  LDCU UR15, c[0x0][0x374] ;  /* 0x00006e80ff0f77ac */ /* 0x000e220008000800 */
[----:B------:R-:W-:Y:S02]  /*0530*/  SHF.R.U32.HI R5, RZ, 0x2, R2 ;  /* 0x00000002ff057819 */ /* 0x000fe40000011602 */
[----:B------:R-:W-:Y:S01]  /*0540*/  LEA.HI R6, R2, 0x50, RZ, 0x1e ;  /* 0x0000005002067811 */ /* 0x000fe200078ff0ff */
[----:B------:R-:W-:Y:S01]  /*0550*/  IMAD R2, R42, -0x80000000, RZ ;  /* 0x800000002a027824 */ /* 0x000fe200078e02ff */
[----:B------:R-:W-:Y:S01]  /*0560*/  LOP3.LUT R3, R3, R34, RZ, 0x3c, !PT ;  /* 0x0000002203037212 */ /* 0x000fe200078e3cff */
[----:B------:R-:W-:Y:S01]  /*0570*/  UMOV UR5, URZ ;  /* 0x000000ff00057c82 */ /* 0x000fe20008000000 */
[----:B------:R-:W-:-:S02]  /*0580*/  IADD3 R7, PT, PT, R4, 0x6, RZ ;  /* 0x0000000604077810 */ /* 0x000fc40007ffe0ff */
[----:B------:R-:W-:Y:S02]  /*0590*/  SHF.R.S32.HI R2, RZ, 0x1f, R2 ;  /* 0x0000001fff027819 */ /* 0x000fe40000011402 */
[----:B------:R-:W-:Y:S02]  /*05a0*/  SHF.L.U32 R3, R3, 0x3, RZ ;  /* 0x0000000303037819 */ /* 0x000fe400000006ff */
[----:B------:R-:W-:Y:S02]  /*05b0*/  SHF.L.U32 R9, R7, 0x1e, RZ ;  /* 0x0000001e07097819 */ /* 0x000fe400000006ff */
[----:B------:R-:W-:Y:S02]  /*05c0*/  @P0 IADD3 R6, PT, PT, R5, RZ, RZ ;  /* 0x000000ff05060210 */ /* 0x000fe40007ffe0ff */
[----:B------:R-:W-:Y:S02]  /*05d0*/  IADD3 R8, PT, PT, R4, 0x4, RZ ;  /* 0x0000000404087810 */ /* 0x000fe40007ffe0ff */
[----:B------:R-:W-:-:S02]  /*05e0*/  LOP3.LUT R5, R2, 0x50, RZ, 0xc0, !PT ;  /* 0x0000005002057812 */ /* 0x000fc400078ec0ff */
[----:B------:R-:W-:Y:S02]  /*05f0*/  LOP3.LUT R3, R3, 0x18, RZ, 0xc0, !PT ;  /* 0x0000001803037812 */ /* 0x000fe400078ec0ff */
[C---:B------:R-:W-:Y:S02]  /*0600*/  IADD3 R2, PT, PT, R4.reuse, 0x8, RZ ;  /* 0x0000000804027810 */ /* 0x040fe40007ffe0ff */
[----:B------:R-:W-:Y:S02]  /*0610*/  SHF.R.S32.HI R9, RZ, 0x1f, R9 ;  /* 0x0000001fff097819 */ /* 0x000fe40000011409 */
[-C--:B------:R-:W-:Y:S02]  /*0620*/  LEA.HI R4, R4, R5.reuse, RZ, 0x1e ;  /* 0x0000000504047211 */ /* 0x080fe400078ff0ff */
[-C--:B------:R-:W-:Y:S02]  /*0630*/  LEA.HI R8, R8, R5.reuse, RZ, 0x1e ;  /* 0x0000000508087211 */ /* 0x080fe400078ff0ff */
[----:B------:R-:W-:Y:S01]  /*0640*/  IADD3 R3, PT, PT, R3, UR7, RZ ;  /* 0x0000000703037c10 */ /* 0x000fe2000fffe0ff */
[----:B------:R-:W-:Y:S01]  /*0650*/  USHF.L.U32 UR7, UR14, 0x5, URZ ;  /* 0x000000050e077899 */ /* 0x000fe200080006ff */
[----:B------:R-:W-:-:S02]  /*0660*/  LEA.HI R5, R2, R5, RZ, 0x1e ;  /* 0x0000000502057211 */ /* 0x000fc400078ff0ff */
[----:B------:R-:W-:Y:S02]  /*0670*/  LOP3.LUT R2, R9, 0x50, RZ, 0xc0, !PT ;  /* 0x0000005009027812 */ /* 0x000fe400078ec0ff */
[----:B------:R-:W-:Y:S02]  /*0680*/  LEA R42, R42, R3, 0x5 ;  /* 0x000000032a2a7211 */ /* 0x000fe400078e28ff */
[----:B------:R-:W-:Y:S02]  /*0690*/  MOV R3, UR6 ;  /* 0x0000000600037c02 */ /* 0x000fe40008000f00 */
[----:B------:R-:W-:Y:S02]  /*06a0*/  LEA.HI R2, R7, R2, RZ, 0x1e ;  /* 0x0000000207027211 */ /* 0x000fe400078ff0ff */
[----:B------:R-:W-:Y:S01]  /*06b0*/  MOV R7, UR4 ;  /* 0x0000000400077c02 */ /* 0x000fe20008000f00 */
[--C-:B------:R-:W-:Y:S01]  /*06c0*/  IMAD R6, R6, 0x28, R3.reuse ;  /* 0x0000002806067824 */ /* 0x100fe200078e0203 */
[----:B------:R-:W-:Y:S01]  /*06d0*/  MOV R43, UR7 ;  /* 0x00000007002b7c02 */ /* 0x000fe20008000f00 */
[--C-:B------:R-:W-:Y:S01]  /*06e0*/  IMAD R4, R4, 0x28, R3.reuse ;  /* 0x0000002804047824 */ /* 0x100fe200078e0203 */
[----:B------:R-:W-:Y:S01]  /*06f0*/  LEA R49, R0, UR6, 0x3 ;  /* 0x0000000600317c11 */ /* 0x000fe2000f8e18ff */
[----:B------:R-:W-:Y:S01]  /*0700*/  IMAD R8, R8, 0x28, R3 ;  /* 0x0000002808087824 */ /* 0x000fe200078e0203 */
[----:B------:R-:W-:Y:S01]  /*0710*/  LOP3.LUT R43, R0, 0xfe0, R43, 0xf8, !PT ;  /* 0x00000fe0002b7812 */ /* 0x000fe200078ef82b */
[--C-:B------:R-:W-:Y:S01]  /*0720*/  IMAD R10, R5, 0x28, R3.reuse ;  /* 0x00000028050a7824 */ /* 0x100fe200078e0203 */
[----:B------:R-:W-:Y:S01]  /*0730*/  IADD3 R0, PT, PT, R36, 0x2, RZ ;  /* 0x0000000224007810 */ /* 0x000fe20007ffe0ff */
[----:B------:R-:W-:Y:S01]  /*0740*/  IMAD R48, R2, 0x28, R3 ;  /* 0x0000002802307824 */ /* 0x000fe200078e0203 */
[----:B------:R-:W-:Y:S01]  /*0750*/  SHF.L.U32 R3, R34, 0x3, RZ ;  /* 0x0000000322037819 */ /* 0x000fe200000006ff */
[----:B------:R-:W-:Y:S01]  /*0760*/  IMAD R2, R7, 0x140, R34 ;  /* 0x0000014007027824 */ /* 0x000fe200078e0222 */
[----:B------:R-:W-:Y:S01]  /*0770*/  LOP3.LUT R0, R0, 0xffff, RZ, 0xc0, !PT ;  /* 0x0000ffff00007812 */ /* 0x000fe200078ec0ff */
[----:B------:R-:W-:Y:S01]  /*0780*/  USHF.L.U32 UR6, UR14, 0x1, URZ ;  /* 0x000000010e067899 */ /* 0x000fe200080006ff */
[----:B------:R-:W-:Y:S01]  /*0790*/  LOP3.LUT R5, R3, 0x18, RZ, 0xc0, !PT ;  /* 0x0000001803057812 */ /* 0x000fe200078ec0ff */
[----:B------:R-:W-:Y:S01]  /*07a0*/  IMAD R49, R12, 0x28, R49 ;  /* 0x000000280c317824 */ /* 0x000fe200078e0231 */
[----:B------:R-:W-:Y:S01]  /*07b0*/  SHF.L.U32 R3, R2, 0x1, RZ ;  /* 0x0000000102037819 */ /* 0x000fe200000006ff */
[----:B------:R-:W-:Y:S01]  /*07c0*/  IMAD R0, R0, 0x199a, RZ ;  /* 0x0000199a00007824 */ /* 0x000fe200078e02ff */
[----:B------:R-:W-:Y:S01]  /*07d0*/  LOP3.LUT R2, R36, 0xffff, RZ, 0xc0, !PT ;  /* 0x0000ffff24027812 */ /* 0x000fe200078ec0ff */
[----:B------:R-:W-:Y:S01]  /*07e0*/  ULOP3.LUT UR6, UR6, 0xfe, URZ, 0xc0, !UPT ;  /* 0x000000fe06067892 */ /* 0x000fe2000f8ec0ff */
[----:B------:R-:W-:Y:S01]  /*07f0*/  IADD3 R44, PT, PT, R4, R5, RZ ;  /* 0x00000005042c7210 */ /* 0x000fe20007ffe0ff */
[----:B---3--:R-:W-:Y:S01]  /*0800*/  IMAD.WIDE.U32 R136, R3, 0x4, R136 ;  /* 0x0000000403887825 */ /* 0x008fe200078e0088 */
[----:B------:R-:W-:Y:S01]  /*0810*/  SHF.R.U32.HI R56, RZ, 0x10, R0 ;  /* 0x00000010ff387819 */ /* 0x000fe20000011600 */
[----:B------:R-:W-:Y:S01]  /*0820*/  UMOV UR7, 0x7fffff81 ;  /* 0x7fffff8100077882 */ /* 0x000fe20000000000 */
[C---:B------:R-:W-:Y:S01]  /*0830*/  IADD3 R45, PT, PT, R5.reuse, R6, RZ ;  /* 0x00000006052d7210 */ /* 0x040fe20007ffe0ff */
[----:B------:R-:W-:Y:S01]  /*0840*/  IMAD R2, R2, 0x199a, RZ ;  /* 0x0000199a02027824 */ /* 0x000fe200078e02ff */
[C---:B------:R-:W-:Y:S01]  /*0850*/  IADD3 R46, PT, PT, R5.reuse, R8, RZ ;  /* 0x00000008052e7210 */ /* 0x040fe20007ffe0ff */
[----:B------:R-:W-:Y:S01]  /*0860*/  USEL UR22, UR7, 0x1, !UP1 ;  /* 0x0000000107167887 */ /* 0x000fe2000c800000 */
[C---:B------:R-:W-:Y:S01]  /*0870*/  IADD3 R47, PT, PT, R5.reuse, R10, RZ ;  /* 0x0000000a052f7210 */ /* 0x040fe20007ffe0ff */
[----:B------:R-:W-:Y:S01]  /*0880*/  UMOV UR4, URZ ;  /* 0x000000ff00047c82 */ /* 0x000fe20008000000 */
[----:B------:R-:W-:Y:S01]  /*0890*/  SHF.R.U32.HI R54, RZ, 0x10, R2 ;  /* 0x00000010ff367819 */ /* 0x000fe20000011602 */
[----:B------:R-:W-:Y:S01]  /*08a0*/  USEL UR7, UR7, 0x1, !UP0 ;  /* 0x0000000107077887 */ /* 0x000fe2000c000000 */
[----:B------:R-:W-:-:S02]  /*08b0*/  IADD3 R48, PT, PT, R5, R48, RZ ;  /* 0x0000003005307210 */ /* 0x000fc40007ffe0ff */
[C---:B------:R-:W-:Y:S02]  /*08c0*/  LOP3.LUT R52, R34.reuse, 0x7, RZ, 0xc0, !PT ;  /* 0x0000000722347812 */ /* 0x040fe400078ec0ff */
[----:B------:R-:W-:Y:S02]  /*08d0*/  LOP3.LUT R53, R53, 0xf80, RZ, 0xc0, !PT ;  /* 0x00000f8035357812 */ /* 0x000fe400078ec0ff */
[----:B------:R-:W-:Y:S02]  /*08e0*/  MOV R63, UR11 ;  /* 0x0000000b003f7c02 */ /* 0x000fe40008000f00 */
[----:B------:R-:W-:Y:S02]  /*08f0*/  LEA R55, R34, UR6, 0x6 ;  /* 0x0000000622377c11 */ /* 0x000fe4000f8e30ff */
[----:B------:R-:W-:Y:S02]  /*0900*/  LEA R57, R54, UR8, 0x3 ;  /* 0x0000000836397c11 */ /* 0x000fe4000f8e18ff */
[----:B------:R-:W-:-:S02]  /*0910*/  LEA R60, R56, UR8, 0x3 ;  /* 0x00000008383c7c11 */ /* 0x000fc4000f8e18ff */
[----:B------:R-:W-:Y:S01]  /*0920*/  MOV R62, UR10 ;  /* 0x0000000a003e7c02 */ /* 0x000fe20008000f00 */
[----:B------:R-:W-:Y:S01]  /*0930*/  UMOV UR10, UR9 ;  /* 0x00000009000a7c82 */ /* 0x000fe20008000000 */
[C---:B----4-:R-:W-:Y:S02]  /*0940*/  PRMT R58, R50.reuse, 0x7632, R58 ;  /* 0x00007632323a7816 */ /* 0x050fe4000000003a */
[C---:B------:R-:W-:Y:S02]  /*0950*/  PRMT R59, R51.reuse, 0x7632, R59 ;  /* 0x00007632333b7816 */ /* 0x040fe4000000003b */
[----:B------:R-:W-:Y:S02]  /*0960*/  SHF.L.U32 R50, R50, 0x10, RZ ;  /* 0x0000001032327819 */ /* 0x000fe400000006ff */
[----:B------:R-:W-:Y:S02]  /*0970*/  SHF.L.U32 R51, R51, 0x10, RZ ;  /* 0x0000001033337819 */ /* 0x000fe400000006ff */
[----:B------:R-:W-:-:S02]  /*0980*/  SHF.L.U32 R58, R58, 0x10, RZ ;  /* 0x000000103a3a7819 */ /* 0x000fc400000006ff */
[----:B0-----:R-:W-:-:S07]  /*0990*/  SHF.L.U32 R59, R59, 0x10, RZ ;  /* 0x000000103b3b7819 */ /* 0x001fce00000006ff */
.L_x_56:
[----:B------:R-:W-:Y:S01]  /*09a0*/  HFMA2 R37, -RZ, RZ, 0, 0 ;  /* 0x00000000ff257431 */ /* 0x000fe200000001ff */
[----:B0-----:R-:W0:Y:S01]  /*09b0*/  LDCU.64 UR18, c[0x0][0x3b8] ;  /* 0x00007700ff1277ac */ /* 0x001e220008000a00 */
[----:B------:R-:W-:Y:S01]  /*09c0*/  MOV R3, UR10 ;  /* 0x0000000a00037c02 */ /* 0x000fe20008000f00 */
[----:B------:R-:W-:Y:S01]  /*09d0*/  IMAD R5, R43, 0x140, RZ ;  /* 0x000001402b057824 */ /* 0x000fe200078e02ff */
[----:B------:R-:W-:Y:S02]  /*09e0*/  USHF.L.U64.HI UR6, UR10, 0x6, UR5 ;  /* 0x000000060a067899 */ /* 0x000fe40008010205 */
[----:B------:R-:W-:Y:S02]  /*09f0*/  USHF.L.U32 UR11, UR10, 0x6, URZ ;  /* 0x000000060a0b7899 */ /* 0x000fe400080006ff */
[----:B------:R-:W-:Y:S01]  /*0a00*/  UIMAD UR16, UR5, 0x140000, URZ ;  /* 0x00140000051078a4 */ /* 0x000fe2000f8e02ff */
[----:B------:R-:W-:Y:S01]  /*0a10*/  IMAD.WIDE.U32 R2, R3, 0x140000, R36 ;  /* 0x0014000003027825 */ /* 0x000fe200078e0024 */
[----:B------:R-:W-:Y:S01]  /*0a20*/  MOV R7, UR6 ;  /* 0x0000000600077c02 */ /* 0x000fe20008000f00 */
[----:B------:R-:W1:Y:S01]  /*0a30*/  LDCU.64 UR20, c[0x0][0x3a0] ;  /* 0x00007400ff1477ac */ /* 0x000e620008000a00 */
[----:B------:R-:W-:-:S02]  /*0a40*/  MOV R6, UR11 ;  /* 0x0000000b00067c02 */ /* 0x000fc40008000f00 */
[----:B------:R-:W-:Y:S01]  /*0a50*/  IADD3 R104, P0, PT, R5, R2, RZ ;  /* 0x0000000205687210 */ /* 0x000fe20007f1e0ff */
[----:B------:R-:W2:Y:S02]  /*0a60*/  LDCU UR6, c[0x0][0x3c0] ;  /* 0x00007800ff0677ac */ /* 0x000ea40008000800 */
[----:B------:R-:W-:Y:S01]  /*0a70*/  IMAD.WIDE.U32 R10, R54, 0x2, R6 ;  /* 0x00000002360a7825 */ /* 0x000fe200078e0006 */
[----:B------:R-:W-:Y:S01]  /*0a80*/  IADD3.X R3, PT, PT, R3, UR16, RZ, P0, !PT ;  /* 0x0000001003037c10 */ /* 0x000fe200087fe4ff */
[----:B------:R-:W3:Y:S01]  /*0a90*/  LDCU.64 UR16, c[0x0][0x398] ;  /* 0x00007300ff1077ac */ /* 0x000ee20008000a00 */
[----:B------:R-:W-:Y:S02]  /*0aa0*/  SHF.L.U32 R61, R104, 0x1, RZ ;  /* 0x00000001683d7819 */ /* 0x000fe400000006ff */
[----:B0-----:R-:W-:Y:S02]  /*0ab0*/  LEA R4, P0, R10, UR18, 0x2 ;  /* 0x000000120a047c11 */ /* 0x001fe4000f8010ff */
[----:B------:R-:W-:-:S02]  /*0ac0*/  SHF.L.U64.HI R104, R104, 0x1, R3 ;  /* 0x0000000168687819 */ /* 0x000fc40000010203 */
[----:B------:R-:W-:Y:S02]  /*0ad0*/  LEA.HI.X R5, R10, UR19, R11, 0x2, P0 ;  /* 0x000000130a057c11 */ /* 0x000fe400080f140b */
[----:B-1----:R-:W-:-:S04]  /*0ae0*/  IADD3 R8, P1, PT, R61, UR20, RZ ;  /* 0x000000143d087c10 */ /* 0x002fc8000ff3e0ff */
[----:B------:R-:W2:Y:S01]  /*0af0*/  LDG.E.64.CONSTANT R4, desc[UR12][R4.64] ;  /* 0x0000000c04047981 */ /* 0x000ea2000c1e9b00 */
[----:B------:R-:W-:Y:S02]  /*0b00*/  IADD3.X R9, PT, PT, R104, UR21, RZ, P1, !PT ;  /* 0x0000001568097c10 */ /* 0x000fe40008ffe4ff */
[----:B---3--:R-:W-:-:S03]  /*0b10*/  IADD3 R10, P0, PT, R61, UR16, RZ ;  /* 0x000000103d0a7c10 */ /* 0x008fc6000ff1e0ff */
[----:B------:R-:W3:Y:S01]  /*0b20*/  LDG.E.64.CONSTANT R86, desc[UR12][R8.64] ;  /* 0x0000000c08567981 */ /* 0x000ee2000c1e9b00 */
[----:B------:R-:W-:-:S03]  /*0b30*/  IADD3.X R11, PT, PT, R104, UR17, RZ, P0, !PT ;  /* 0x00000011680b7c10 */ /* 0x000fc600087fe4ff */
[----:B------:R-:W4:Y:S01]  /*0b40*/  LDG.E.64.CONSTANT R94, desc[UR12][R8.64+0x2800] ;  /* 0x0028000c085e7981 */ /* 0x000f22000c1e9b00 */
[----:B------:R-:W-:Y:S01]  /*0b50*/  IMAD.WIDE.U32 R6, R56, 0x2, R6 ;  /* 0x0000000238067825 */ /* 0x000fe200078e0006 */
[----:B------:R-:W0:Y:S02]  /*0b60*/  LDCU.64 UR16, c[0x0][0x3c8] ;  /* 0x00007900ff1077ac */ /* 0x000e240008000a00 */
[----:B------:R-:W5:Y:S04]  /*0b70*/  LDG.E.64.CONSTANT R88, desc[UR12][R8.64+0xa00] ;  /* 0x000a000c08587981 */ /* 0x000f68000c1e9b00 */
[----:B------:R-:W5:Y:S04]  /*0b80*/  LDG.E.64.CONSTANT R96, desc[UR12][R8.64+0x3200] ;  /* 0x0032000c08607981 */ /* 0x000f68000c1e9b00 */
[----:B------:R-:W5:Y:S04]  /*0b90*/  LDG.E.64.CONSTANT R84, desc[UR12][R10.64] ;  /* 0x0000000c0a547981 */ /* 0x000f68000c1e9b00 */
[----:B------:R-:W5:Y:S04]  /*0ba0*/  LDG.E.64.CONSTANT R98, desc[UR12][R8.64+0x3c00] ;  /* 0x003c000c08627981 */ /* 0x000f68000c1e9b00 */
[----:B------:R-:W5:Y:S04]  /*0bb0*/  LDG.E.64.CONSTANT R90, desc[UR12][R8.64+0x1400] ;  /* 0x0014000c085a7981 */ /* 0x000f68000c1e9b00 */
[----:B------:R-:W5:Y:S04]  /*0bc0*/  LDG.E.64.CONSTANT R92, desc[UR12][R8.64+0x1e00] ;  /* 0x001e000c085c7981 */ /* 0x000f68000c1e9b00 */
[----:B------:R-:W5:Y:S04]  /*0bd0*/  LDG.E.64.CONSTANT R2, desc[UR12][R10.64+0xa00] ;  /* 0x000a000c0a027981 */ /* 0x000f68000c1e9b00 */
[----:B------:R1:W5:Y:S04]  /*0be0*/  LDG.E.64.CONSTANT R100, desc[UR12][R8.64+0x4600] ;  /* 0x0046000c08647981 */ /* 0x000368000c1e9b00 */
[----:B------:R-:W5:Y:S04]  /*0bf0*/  LDG.E.64.CONSTANT R74, desc[UR12][R10.64+0x1400] ;  /* 0x0014000c0a4a7981 */ /* 0x000f68000c1e9b00 */
[----:B------:R-:W5:Y:S04]  /*0c00*/  LDG.E.64.CONSTANT R76, desc[UR12][R10.64+0x1e00] ;  /* 0x001e000c0a4c7981 */ /* 0x000f68000c1e9b00 */
[----:B------:R-:W5:Y:S04]  /*0c10*/  LDG.E.64.CONSTANT R78, desc[UR12][R10.64+0x2800] ;  /* 0x0028000c0a4e7981 */ /* 0x000f68000c1e9b00 */
[----:B------:R-:W5:Y:S04]  /*0c20*/  LDG.E.64.CONSTANT R80, desc[UR12][R10.64+0x3200] ;  /* 0x0032000c0a507981 */ /* 0x000f68000c1e9b00 */
[----:B------:R-:W5:Y:S04]  /*0c30*/  LDG.E.64.CONSTANT R82, desc[UR12][R10.64+0x3c00] ;  /* 0x003c000c0a527981 */ /* 0x000f68000c1e9b00 */
[----:B------:R1:W5:Y:S01]  /*0c40*/  LDG.E.64.CONSTANT R72, desc[UR12][R10.64+0x4600] ;  /* 0x0046000c0a487981 */ /* 0x000362000c1e9b00 */
[----:B------:R-:W-:-:S04]  /*0c50*/  LEA R102, P0, R6, UR18, 0x2 ;  /* 0x0000001206667c11 */ /* 0x000fc8000f8010ff */
[----:B------:R-:W-:-:S06]  /*0c60*/  LEA.HI.X R103, R6, UR19, R7, 0x2, P0 ;  /* 0x0000001306677c11 */ /* 0x000fcc00080f1407 */
[----:B------:R-:W5:Y:S01]  /*0c70*/  LDG.E.64.CONSTANT R102, desc[UR12][R102.64] ;  /* 0x0000000c66667981 */ /* 0x000f62000c1e9b00 */
[----:B------:R-:W-:-:S04]  /*0c80*/  UIADD3 UR10, UP0, UPT, UR10, 0x1, URZ ;  /* 0x000000010a0a7890 */ /* 0x000fc8000ff1e0ff */
[----:B------:R-:W-:Y:S02]  /*0c90*/  UIADD3.X UR5, UPT, UPT, URZ, UR5, URZ, UP0, !UPT ;  /* 0x00000005ff057290 */ /* 0x000fe400087fe4ff */
[----:B0-----:R-:W-:-:S04]  /*0ca0*/  UISETP.GE.U32.AND UP0, UPT, UR10, UR16, UPT ;  /* 0x000000100a00728c */ /* 0x001fc8000bf06070 */
[----:B------:R-:W-:Y:S01]  /*0cb0*/  UISETP.GE.AND.EX UP0, UPT, UR5, UR17, UPT, UP0 ;  /* 0x000000110500728c */ /* 0x000fe2000bf06300 */
[----:B--2---:R-:W-:-:S06]  /*0cc0*/  FADD.FTZ R32, R5, UR6 ;  /* 0x0000000605207e21 */ /* 0x004fcc0008010000 */
[----:B------:R-:W0:Y:S01]  /*0cd0*/  MUFU.RSQ R32, R32 ;  /* 0x0000002000207308 */ /* 0x000e220000001400 */
[----:B---3--:R-:W-:Y:S02]  /*0ce0*/  SHF.L.U32 R13, R86, 0x10, RZ ;  /* 0x00000010560d7819 */ /* 0x008fe400000006ff */
[----:B----4-:R-:W-:-:S03]  /*0cf0*/  SHF.L.U32 R27, R94, 0x10, RZ ;  /* 0x000000105e1b7819 */ /* 0x010fc600000006ff */
[----:B------:R-:W-:Y:S01]  /*0d00*/  FADD.FTZ R13, -R4, R13 ;  /* 0x0000000d040d7221 */ /* 0x000fe20000010100 */
[----:B-----5:R-:W-:Y:S01]  /*0d10*/  SHF.L.U32 R17, R88, 0x10, RZ ;  /* 0x0000001058117819 */ /* 0x020fe200000006ff */
[----:B------:R-:W-:Y:S01]  /*0d20*/  FADD.FTZ R113, -R4, R27 ;  /* 0x0000001b04717221 */ /* 0x000fe20000010100 */
[----:B-1----:R-:W-:Y:S02]  /*0d30*/  PRMT R9, R94, 0x7632, R9 ;  /* 0x000076325e097816 */ /* 0x002fe40000000009 */
[C---:B------:R-:W-:Y:S02]  /*0d40*/  SHF.L.U32 R33, R96.reuse, 0x10, RZ ;  /* 0x0000001060217819 */ /* 0x040fe400000006ff */
[----:B------:R-:W-:Y:S02]  /*0d50*/  PRMT R10, R96, 0x7632, R10 ;  /* 0x00007632600a7816 */ /* 0x000fe4000000000a */
[----:B------:R-:W-:Y:S01]  /*0d60*/  PRMT R5, R84, 0x7632, R5 ;  /* 0x0000763254057816 */ /* 0x000fe20000000005 */
[----:B------:R-:W-:Y:S01]  /*0d70*/  FADD.FTZ R17, -R4, R17 ;  /* 0x0000001104117221 */ /* 0x000fe20000010100 */
[----:B------:R-:W-:-:S02]  /*0d80*/  SHF.L.U32 R30, R84, 0x10, RZ ;  /* 0x00000010541e7819 */ /* 0x000fc400000006ff */
[----:B------:R-:W-:Y:S01]  /*0d90*/  SHF.L.U32 R35, R98, 0x10, RZ ;  /* 0x0000001062237819 */ /* 0x000fe200000006ff */
[----:B------:R-:W-:Y:S01]  /*0da0*/  FADD.FTZ R117, -R4, R33 ;  /* 0x0000002104757221 */ /* 0x000fe20000010100 */
[----:B------:R-:W-:Y:S01]  /*0db0*/  SHF.L.U32 R27, R5, 0x10, RZ ;  /* 0x00000010051b7819 */ /* 0x000fe200000006ff */
[----:B0-----:R-:W-:Y:S01]  /*0dc0*/  FMUL.FTZ R5, R32, R13 ;  /* 0x0000000d20057220 */ /* 0x001fe20000410000 */
[----:B------:R-:W-:Y:S02]  /*0dd0*/  SHF.L.U32 R21, R90, 0x10, RZ ;  /* 0x000000105a157819 */ /* 0x000fe400000006ff */
[----:B------:R-:W-:Y:S02]  /*0de0*/  PRMT R0, R86, 0x7632, R0 ;  /* 0x0000763256007816 */ /* 0x000fe40000000000 */
[----:B------:R-:W-:Y:S02]  /*0df0*/  PRMT R11, R98, 0x7632, R11 ;  /* 0x00007632620b7816 */ /* 0x000fe4000000000b */
[----:B------:R-:W-:Y:S01]  /*0e00*/  SHF.L.U32 R31, R9, 0x10, RZ ;  /* 0x00000010091f7819 */ /* 0x000fe200000006ff */
[----:B------:R-:W-:Y:S01]  /*0e10*/  FADD.FTZ R9, -R4, R35 ;  /* 0x0000002304097221 */ /* 0x000fe20000010100 */
[----:B------:R-:W-:Y:S01]  /*0e20*/  SHF.L.U32 R33, R10, 0x10, RZ ;  /* 0x000000100a217819 */ /* 0x000fe200000006ff */
[----:B------:R-:W-:Y:S01]  /*0e30*/  FADD.FTZ R21, -R4, R21 ;  /* 0x0000001504157221 */ /* 0x000fe20000010100 */
[----:B------:R-:W-:Y:S01]  /*0e40*/  SHF.L.U32 R25, R92, 0x10, RZ ;  /* 0x000000105c197819 */ /* 0x000fe200000006ff */
[----:B------:R-:W-:Y:S01]  /*0e50*/  FFMA.FTZ R13, R5, R30, R70 ;  /* 0x0000001e050d7223 */ /* 0x000fe20000010046 */
[----:B------:R-:W-:Y:S01]  /*0e60*/  SHF.L.U32 R35, R2, 0x10, RZ ;  /* 0x0000001002237819 */ /* 0x000fe200000006ff */
[----:B------:R-:W-:Y:S01]  /*0e70*/  FMUL.FTZ R28, R32, R17 ;  /* 0x00000011201c7220 */ /* 0x000fe20000410000 */
[----:B------:R-:W-:-:S02]  /*0e80*/  SHF.L.U32 R15, R0, 0x10, RZ ;  /* 0x00000010000f7819 */ /* 0x000fc400000006ff */
[----:B------:R-:W-:Y:S02]  /*0e90*/  PRMT R8, R92, 0x7632, R8 ;  /* 0x000076325c087816 */ /* 0x000fe40000000008 */
[----:B------:R-:W-:Y:S01]  /*0ea0*/  SHF.L.U32 R107, R11, 0x10, RZ ;  /* 0x000000100b6b7819 */ /* 0x000fe200000006ff */
[----:B------:R-:W-:Y:S01]  /*0eb0*/  FADD.FTZ R11, -R4, R33 ;  /* 0x00000021040b7221 */ /* 0x000fe20000010100 */
[----:B------:R-:W-:Y:S01]  /*0ec0*/  PRMT R7, R90, 0x7632, R7 ;  /* 0x000076325a077816 */ /* 0x000fe20000000007 */
[----:B------:R-:W-:Y:S01]  /*0ed0*/  FADD.FTZ R25, -R4, R25 ;  /* 0x0000001904197221 */ /* 0x000fe20000010100 */
[----:B------:R-:W-:Y:S01]  /*0ee0*/  SHF.L.U32 R37, R100, 0x10, RZ ;  /* 0x0000001064257819 */ /* 0x000fe200000006ff */
[----:B------:R-:W-:Y:S01]  /*0ef0*/  FMUL.FTZ R26, R32, R21 ;  /* 0x00000015201a7220 */ /* 0x000fe20000410000 */
[----:B------:R-:W-:Y:S01]  /*0f00*/  SHF.L.U32 R33, R74, 0x10, RZ ;  /* 0x000000104a217819 */ /* 0x000fe200000006ff */
[----:B------:R-:W-:Y:S01]  /*0f10*/  FFMA.FTZ R13, R28, R35, R13 ;  /* 0x000000231c0d7223 */ /* 0x000fe2000001000d */
[----:B------:R-:W-:Y:S01]  /*0f20*/  PRMT R6, R88, 0x7632, R6 ;  /* 0x0000763258067816 */ /* 0x000fe20000000006 */
[----:B------:R-:W-:Y:S01]  /*0f30*/  FADD.FTZ R15, -R4, R15 ;  /* 0x0000000f040f7221 */ /* 0x000fe20000010100 */
[----:B------:R-:W-:Y:S01]  /*0f40*/  PRMT R12, R100, 0x7632, R12 ;  /* 0x00007632640c7816 */ /* 0x000fe2000000000c */
[----:B------:R-:W-:Y:S01]  /*0f50*/  FADD.FTZ R115, -R4, R31 ;  /* 0x0000001f04737221 */ /* 0x000fe20000010100 */
[----:B------:R-:W-:Y:S01]  /*0f60*/  SHF.L.U32 R29, R8, 0x10, RZ ;  /* 0x00000010081d7819 */ /* 0x000fe200000006ff */
[----:B------:R-:W-:Y:S01]  /*0f70*/  FFMA.FTZ R13, R26, R33, R13 ;  /* 0x000000211a0d7223 */ /* 0x000fe2000001000d */
[----:B------:R-:W-:Y:S01]  /*0f80*/  SHF.L.U32 R23, R7, 0x10, RZ ;  /* 0x0000001007177819 */ /* 0x000fe200000006ff */
[----:B------:R-:W-:Y:S01]  /*0f90*/  FADD.FTZ R7, -R4, R37 ;  /* 0x0000002504077221 */ /* 0x000fe20000010100 */
[----:B------:R-:W-:Y:S01]  /*0fa0*/  SHF.L.U32 R31, R76, 0x10, RZ ;  /* 0x000000104c1f7819 */ /* 0x000fe200000006ff */
[----:B------:R-:W-:Y:S01]  /*0fb0*/  FMUL.FTZ R24, R32, R25 ;  /* 0x0000001920187220 */ /* 0x000fe20000410000 */
[----:B------:R-:W-:Y:S01]  /*0fc0*/  SHF.L.U32 R19, R6, 0x10, RZ ;  /* 0x0000001006137819 */ /* 0x000fe200000006ff */
[----:B------:R-:W-:Y:S01]  /*0fd0*/  FMUL.FTZ R37, R32, R15 ;  /* 0x0000000f20257220 */ /* 0x000fe20000410000 */
[----:B------:R-:W-:Y:S01]  /*0fe0*/  SHF.L.U32 R105, R12, 0x10, RZ ;  /* 0x000000100c697819 */ /* 0x000fe200000006ff */
[----:B------:R-:W-:Y:S01]  /*0ff0*/  FADD.FTZ R12, R30, R71 ;  /* 0x000000471e0c7221 */ /* 0x000fe20000010000 */
[----:B------:R-:W-:Y:S01]  /*1000*/  PRMT R0, R2, 0x7632, R0 ;  /* 0x0000763202007816 */ /* 0x000fe20000000000 */
[----:B------:R-:W-:Y:S01]  /*1010*/  FADD.FTZ R111, -R4, R29 ;  /* 0x0000001d046f7221 */ /* 0x000fe20000010100 */
[----:B------:R-:W-:Y:S01]  /*1020*/  FMUL.FTZ R30, R50, R30 ;  /* 0x0000001e321e7220 */ /* 0x000fe20000410000 */
[----:B------:R-:W-:Y:S01]  /*1030*/  SHF.L.U32 R29, R78, 0x10, RZ ;  /* 0x000000104e1d7819 */ /* 0x000fe200000006ff */
[----:B------:R-:W-:Y:S01]  /*1040*/  FADD.FTZ R109, -R4, R23 ;  /* 0x00000017046d7221 */ /* 0x000fe20000010100 */
[----:B------:R-:W-:Y:S01]  /*1050*/  PRMT R2, R74, 0x7632, R2 ;  /* 0x000076324a027816 */ /* 0x000fe20000000002 */
[----:B------:R-:W-:Y:S01]  /*1060*/  FMUL.FTZ R22, R32, R113 ;  /* 0x0000007120167220 */ /* 0x000fe20000410000 */
[----:B------:R-:W-:Y:S01]  /*1070*/  FFMA.FTZ R13, R24, R31, R13 ;  /* 0x0000001f180d7223 */ /* 0x000fe2000001000d */
[----:B------:R-:W-:Y:S01]  /*1080*/  FADD.FTZ R19, -R4, R19 ;  /* 0x0000001304137221 */ /* 0x000fe20000010100 */
[----:B------:R-:W-:Y:S01]  /*1090*/  FADD.FTZ R69, R27, R69 ;  /* 0x000000451b457221 */ /* 0x000fe20000010000 */
[-C--:B------:R-:W-:Y:S01]  /*10a0*/  FFMA.FTZ R15, R37, R27.reuse, R68 ;  /* 0x0000001b250f7223 */ /* 0x080fe20000010044 */
[----:B------:R-:W-:Y:S01]  /*10b0*/  SHF.L.U32 R23, R0, 0x10, RZ ;  /* 0x0000001000177819 */ /* 0x000fe200000006ff */
[----:B------:R-:W-:Y:S01]  /*10c0*/  FMUL.FTZ R27, R58, R27 ;  /* 0x0000001b3a1b7220 */ /* 0x000fe20000410000 */
[----:B------:R-:W-:Y:S01]  /*10d0*/  FADD.FTZ R0, RZ, R30 ;  /* 0x0000001eff007221 */ /* 0x000fe20000010000 */
[----:B------:R-:W-:Y:S01]  /*10e0*/  SHF.L.U32 R119, R80, 0x10, RZ ;  /* 0x0000001050777819 */ /* 0x000fe200000006ff */
[----:B------:R-:W-:Y:S01]  /*10f0*/  FFMA.FTZ R13, R22, R29, R13 ;  /* 0x0000001d160d7223 */ /* 0x000fe2000001000d */
[----:B------:R-:W-:Y:S01]  /*1100*/  SHF.L.U32 R21, R2, 0x10, RZ ;  /* 0x0000001002157819 */ /* 0x000fe200000006ff */
[----:B------:R-:W-:Y:S01]  /*1110*/  FMUL.FTZ R20, R32, R117 ;  /* 0x0000007520147220 */ /* 0x000fe20000410000 */
[----:B------:R-:W-:Y:S01]  /*1120*/  FADD.FTZ R12, R12, R35 ;  /* 0x000000230c0c7221 */ /* 0x000fe20000010000 */
[----:B------:R-:W-:Y:S01]  /*1130*/  FFMA.FTZ R2, R5, R30, RZ ;  /* 0x0000001e05027223 */ /* 0x000fe200000100ff */
[----:B------:R-:W-:Y:S01]  /*1140*/  FMUL.FTZ R18, R32, R19 ;  /* 0x0000001320127220 */ /* 0x000fe20000410000 */
[----:B------:R-:W-:Y:S01]  /*1150*/  FMUL.FTZ R35, R50, R35 ;  /* 0x0000002332237220 */ /* 0x000fe20000410000 */
[----:B------:R-:W-:Y:S01]  /*1160*/  FADD.FTZ R0, R0, R27 ;  /* 0x0000001b00007221 */ /* 0x000fe20000010000 */
[----:B------:R-:W-:Y:S01]  /*1170*/  FFMA.FTZ R145, R20, R119, R13 ;  /* 0x0000007714917223 */ /* 0x000fe2000001000d */
[----:B------:R-:W-:Y:S01]  /*1180*/  FADD.FTZ R69, R69, R23 ;  /* 0x0000001745457221 */ /* 0x000fe20000010000 */
[----:B------:R-:W-:Y:S01]  /*1190*/  FFMA.FTZ R13, R37, R27, R2 ;  /* 0x0000001b250d7223 */ /* 0x000fe20000010002 */
[-C--:B------:R-:W-:Y:S01]  /*11a0*/  FFMA.FTZ R15, R18, R23.reuse, R15 ;  /* 0x00000017120f7223 */ /* 0x080fe2000001000f */
[----:B------:R-:W-:Y:S01]  /*11b0*/  FMUL.FTZ R23, R58, R23 ;  /* 0x000000173a177220 */ /* 0x000fe20000410000 */
[----:B------:R-:W-:Y:S01]  /*11c0*/  FADD.FTZ R0, R0, R35 ;  /* 0x0000002300007221 */ /* 0x000fe20000010000 */
[----:B------:R-:W-:Y:S01]  /*11d0*/  FADD.FTZ R12, R12, R33 ;  /* 0x000000210c0c7221 */ /* 0x000fe20000010000 */
[----:B------:R-:W-:Y:S01]  /*11e0*/  FFMA.FTZ R13, R28, R35, R13 ;  /* 0x000000231c0d7223 */ /* 0x000fe2000001000d */
[----:B------:R-:W-:Y:S01]  /*11f0*/  FMUL.FTZ R16, R32, R109 ;  /* 0x0000006d20107220 */ /* 0x000fe20000410000 */
[----:B------:R-:W-:Y:S01]  /*1200*/  FMUL.FTZ R33, R50, R33 ;  /* 0x0000002132217220 */ /* 0x000fe20000410000 */
[----:B------:R-:W-:Y:S01]  /*1210*/  FADD.FTZ R0, R0, R23 ;  /* 0x0000001700007221 */ /* 0x000fe20000010000 */
[C---:B------:R-:W-:Y:S01]  /*1220*/  FADD.FTZ R107, -R4.reuse, R107 ;  /* 0x0000006b046b7221 */ /* 0x040fe20000010100 */
[----:B------:R-:W-:Y:S01]  /*1230*/  FADD.FTZ R105, -R4, R105 ;  /* 0x0000006904697221 */ /* 0x000fe20000010100 */
[----:B------:R-:W-:Y:S01]  /*1240*/  PRMT R4, R76, 0x7632, R4 ;  /* 0x000076324c047816 */ /* 0x000fe20000000004 */
[----:B------:R-:W-:Y:S01]  /*1250*/  FADD.FTZ R69, R69, R21 ;  /* 0x0000001545457221 */ /* 0x000fe20000010000 */
[----:B------:R-:W-:Y:S01]  /*1260*/  FFMA.FTZ R13, R18, R23, R13 ;  /* 0x00000017120d7223 */ /* 0x000fe2000001000d */
[-C--:B------:R-:W-:Y:S01]  /*1270*/  FFMA.FTZ R15, R16, R21.reuse, R15 ;  /* 0x00000015100f7223 */ /* 0x080fe2000001000f */
[----:B------:R-:W-:Y:S01]  /*1280*/  FMUL.FTZ R21, R58, R21 ;  /* 0x000000153a157220 */ /* 0x000fe20000410000 */
[----:B------:R-:W-:Y:S01]  /*1290*/  FADD.FTZ R0, R0, R33 ;  /* 0x0000002100007221 */ /* 0x000fe20000010000 */
[----:B------:R-:W-:Y:S01]  /*12a0*/  SHF.L.U32 R4, R4, 0x10, RZ ;  /* 0x0000001004047819 */ /* 0x000fe200000006ff */
[----:B------:R-:W-:Y:S01]  /*12b0*/  FADD.FTZ R12, R12, R31 ;  /* 0x0000001f0c0c7221 */ /* 0x000fe20000010000 */
[----:B------:R-:W-:Y:S01]  /*12c0*/  FFMA.FTZ R13, R26, R33, R13 ;  /* 0x000000211a0d7223 */ /* 0x000fe2000001000d */
[----:B------:R-:W-:Y:S01]  /*12d0*/  FMUL.FTZ R31, R50, R31 ;  /* 0x0000001f321f7220 */ /* 0x000fe20000410000 */
[----:B------:R-:W-:Y:S01]  /*12e0*/  FADD.FTZ R0, R0, R21 ;  /* 0x0000001500007221 */ /* 0x000fe20000010000 */
[----:B------:R-:W-:Y:S01]  /*12f0*/  PRMT R6, R78, 0x7632, R6 ;  /* 0x000076324e067816 */ /* 0x000fe20000000006 */
[----:B------:R-:W-:Y:S01]  /*1300*/  FFMA.FTZ R13, R16, R21, R13 ;  /* 0x00000015100d7223 */ /* 0x000fe2000001000d */
[----:B------:R-:W-:Y:S01]  /*1310*/  FMUL.FTZ R19, R58, R4 ;  /* 0x000000043a137220 */ /* 0x000fe20000410000 */
[----:B------:R-:W-:Y:S01]  /*1320*/  FADD.FTZ R0, R0, R31 ;  /* 0x0000001f00007221 */ /* 0x000fe20000010000 */
[----:B------:R-:W-:Y:S01]  /*1330*/  SHF.L.U32 R6, R6, 0x10, RZ ;  /* 0x0000001006067819 */ /* 0x000fe200000006ff */
[----:B------:R-:W-:Y:S01]  /*1340*/  FADD.FTZ R12, R12, R29 ;  /* 0x0000001d0c0c7221 */ /* 0x000fe20000010000 */
[----:B------:R-:W-:Y:S01]  /*1350*/  FMUL.FTZ R14, R32, R111 ;  /* 0x0000006f200e7220 */ /* 0x000fe20000410000 */
[----:B------:R-:W-:Y:S01]  /*1360*/  FFMA.FTZ R13, R24, R31, R13 ;  /* 0x0000001f180d7223 */ /* 0x000fe2000001000d */
[----:B------:R-:W-:Y:S01]  /*1370*/  FMUL.FTZ R29, R50, R29 ;  /* 0x0000001d321d7220 */ /* 0x000fe20000410000 */
[----:B------:R-:W-:Y:S01]  /*1380*/  FADD.FTZ R0, R0, R19 ;  /* 0x0000001300007221 */ /* 0x000fe20000010000 */
[----:B------:R-:W-:Y:S01]  /*1390*/  PRMT R8, R80, 0x7632, R8 ;  /* 0x0000763250087816 */ /* 0x000fe20000000008 */
[----:B------:R-:W-:Y:S01]  /*13a0*/  FFMA.FTZ R13, R14, R19, R13 ;  /* 0x000000130e0d7223 */ /* 0x000fe2000001000d */
[----:B------:R-:W-:Y:S01]  /*13b0*/  FMUL.FTZ R17, R58, R6 ;  /* 0x000000063a117220 */ /* 0x000fe20000410000 */
[----:B------:R-:W-:Y:S01]  /*13c0*/  FADD.FTZ R0, R0, R29 ;  /* 0x0000001d00007221 */ /* 0x000fe20000010000 */
[----:B------:R-:W-:Y:S01]  /*13d0*/  FADD.FTZ R70, R12, R119 ;  /* 0x000000770c467221 */ /* 0x000fe20000010000 */
[----:B------:R-:W-:Y:S01]  /*13e0*/  FADD.FTZ R69, R69, R4 ;  /* 0x0000000445457221 */ /* 0x000fe20000010000 */
[----:B------:R-:W-:Y:S01]  /*13f0*/  SHF.L.U32 R113, R8, 0x10, RZ ;  /* 0x0000001008717819 */ /* 0x000fe200000006ff */
[----:B------:R-:W-:Y:S01]  /*1400*/  FMUL.FTZ R12, R32, R115 ;  /* 0x00000073200c7220 */ /* 0x000fe20000410000 */
[----:B------:R-:W-:Y:S01]  /*1410*/  FFMA.FTZ R13, R22, R29, R13 ;  /* 0x0000001d160d7223 */ /* 0x000fe2000001000d */
[----:B------:R-:W-:Y:S01]  /*1420*/  FMUL.FTZ R25, R50, R119 ;  /* 0x0000007732197220 */ /* 0x000fe20000410000 */
[----:B------:R-:W-:Y:S01]  /*1430*/  FADD.FTZ R0, R0, R17 ;  /* 0x0000001100007221 */ /* 0x000fe20000010000 */
[----:B------:R-:W-:Y:S01]  /*1440*/  FADD.FTZ R68, R69, R6 ;  /* 0x0000000645447221 */ /* 0x000fe20000010000 */
[----:B------:R-:W-:Y:S01]  /*1450*/  PRMT R10, R82, 0x7632, R10 ;  /* 0x00007632520a7816 */ /* 0x000fe2000000000a */
[----:B------:R-:W-:Y:S01]  /*1460*/  FFMA.FTZ R15, R14, R4, R15 ;  /* 0x000000040e0f7223 */ /* 0x000fe2000001000f */
[----:B------:R-:W-:Y:S01]  /*1470*/  SHF.L.U32 R71, R82, 0x10, RZ ;  /* 0x0000001052477819 */ /* 0x000fe200000006ff */
[----:B------:R-:W-:Y:S01]  /*1480*/  FFMA.FTZ R69, R12, R17, R13 ;  /* 0x000000110c457223 */ /* 0x000fe2000001000d */
[----:B------:R-:W-:Y:S01]  /*1490*/  FMUL.FTZ R13, R58, R113 ;  /* 0x000000713a0d7220 */ /* 0x000fe20000410000 */
[----:B------:R-:W-:Y:S01]  /*14a0*/  FADD.FTZ R0, R0, R25 ;  /* 0x0000001900007221 */ /* 0x000fe20000010000 */
[----:B------:R-:W-:Y:S01]  /*14b0*/  FFMA.FTZ R109, R12, R6, R15 ;  /* 0x000000060c6d7223 */ /* 0x000fe2000001000f */
[----:B------:R-:W-:Y:S01]  /*14c0*/  SHF.L.U32 R147, R10, 0x10, RZ ;  /* 0x000000100a937819 */ /* 0x000fe200000006ff */
[----:B------:R-:W-:Y:S01]  /*14d0*/  FMUL.FTZ R15, R50, R71 ;  /* 0x00000047320f7220 */ /* 0x000fe20000410000 */
[----:B------:R-:W-:Y:S01]  /*14e0*/  FADD.FTZ R0, R0, R13 ;  /* 0x0000000d00007221 */ /* 0x000fe20000010000 */
[----:B------:R-:W-:Y:S01]  /*14f0*/  PRMT R143, R72, 0x7632, R143 ;  /* 0x00007632488f7816 */ /* 0x000fe2000000008f */
[----:B------:R-:W-:Y:S01]  /*1500*/  FMUL.FTZ R10, R32, R11 ;  /* 0x0000000b200a7220 */ /* 0x000fe20000410000 */
[----:B------:R-:W-:Y:S01]  /*1510*/  SHF.L.U32 R141, R72, 0x10, RZ ;  /* 0x00000010488d7819 */ /* 0x000fe200000006ff */
[----:B------:R-:W-:Y:S01]  /*1520*/  FMUL.FTZ R11, R58, R147 ;  /* 0x000000933a0b7220 */ /* 0x000fe20000410000 */
[----:B------:R-:W-:Y:S01]  /*1530*/  FADD.FTZ R0, R0, R15 ;  /* 0x0000000f00007221 */ /* 0x000fe20000010000 */
[----:B------:R-:W-:Y:S01]  /*1540*/  FFMA.FTZ R69, R20, R25, R69 ;  /* 0x0000001914457223 */ /* 0x000fe20000010045 */
[----:B------:R-:W-:Y:S01]  /*1550*/  SHF.L.U32 R143, R143, 0x10, RZ ;  /* 0x000000108f8f7819 */ /* 0x000fe200000006ff */
[----:B------:R-:W-:Y:S01]  /*1560*/  FMUL.FTZ R8, R32, R9 ;  /* 0x0000000920087220 */ /* 0x000fe20000410000 */
[----:B------:R-:W-:Y:S01]  /*1570*/  FMUL.FTZ R9, R50, R141 ;  /* 0x0000008d32097220 */ /* 0x000fe20000410000 */
[----:B------:R-:W-:Y:S01]  /*1580*/  FADD.FTZ R0, R0, R11 ;  /* 0x0000000b00007221 */ /* 0x000fe20000010000 */
[----:B------:R-:W-:Y:S01]  /*1590*/  FFMA.FTZ R69, R10, R13, R69 ;  /* 0x0000000d0a457223 */ /* 0x000fe20000010045 */
[----:B------:R-:W-:Y:S01]  /*15a0*/  FMUL.FTZ R4, R32, R7 ;  /* 0x0000000720047220 */ /* 0x000fe20000410000 */
[----:B------:R-:W-:Y:S01]  /*15b0*/  FMUL.FTZ R7, R58, R143 ;  /* 0x0000008f3a077220 */ /* 0x000fe20000410000 */
[----:B------:R-:W-:Y:S01]  /*15c0*/  FADD.FTZ R0, R0, R9 ;  /* 0x0000000900007221 */ /* 0x000fe20000010000 */
[----:B------:R-:W-:Y:S01]  /*15d0*/  FMUL.FTZ R6, R32, R107 ;  /* 0x0000006b20067220 */ /* 0x000fe20000410000 */
[----:B------:R-:W-:Y:S01]  /*15e0*/  FFMA.FTZ R69, R8, R15, R69 ;  /* 0x0000000f08457223 */ /* 0x000fe20000010045 */
[----:B------:R-:W-:Y:S01]  /*15f0*/  FADD.FTZ R72, R68, R113 ;  /* 0x0000007144487221 */ /* 0x000fe20000010000 */
[----:B------:R-:W-:Y:S01]  /*1600*/  FADD.FTZ R68, R0, R7 ;  /* 0x0000000700447221 */ /* 0x000fe20000010000 */
[----:B------:R-:W-:Y:S01]  /*1610*/  PRMT R0, R87, 0x7632, R0 ;  /* 0x0000763257007816 */ /* 0x000fe20000000000 */
[----:B------:R-:W-:Y:S01]  /*1620*/  FFMA.FTZ R69, R6, R11, R69 ;  /* 0x0000000b06457223 */ /* 0x000fe20000010045 */
[----:B------:R-:W-:Y:S01]  /*1630*/  FADD.FTZ R103, R103, UR6 ;  /* 0x0000000667677e21 */ /* 0x000fe20008010000 */
[----:B------:R-:W-:Y:S01]  /*1640*/  FMUL.FTZ R2, R32, R105 ;  /* 0x0000006920027220 */ /* 0x000fe20000410000 */
[----:B------:R-:W-:Y:S01]  /*1650*/  FADD.FTZ R70, R70, R71 ;  /* 0x0000004746467221 */ /* 0x000fe20000010000 */
[----:B------:R-:W-:Y:S01]  /*1660*/  FFMA.FTZ R145, R8, R71, R145 ;  /* 0x0000004708917223 */ /* 0x000fe20000010091 */
[----:B------:R-:W-:-:S02]  /*1670*/  PRMT R71, R89, 0x7632, R71 ;  /* 0x0000763259477816 */ /* 0x000fc40000000047 */
[----:B------:R-:W-:Y:S01]  /*1680*/  SHF.L.U32 R105, R89, 0x10, RZ ;  /* 0x0000001059697819 */ /* 0x000fe200000006ff */
[----:B------:R-:W-:Y:S01]  /*1690*/  FFMA.FTZ R69, R4, R9, R69 ;  /* 0x0000000904457223 */ /* 0x000fe20000010045 */
[----:B------:R-:W-:Y:S02]  /*16a0*/  SHF.L.U32 R89, R0, 0x10, RZ ;  /* 0x0000001000597819 */ /* 0x000fe400000006ff */
[----:B------:R-:W0:Y:S01]  /*16b0*/  MUFU.RSQ R0, R103 ;  /* 0x0000006700007308 */ /* 0x000e220000001400 */
[----:B------:R-:W-:Y:S01]  /*16c0*/  FFMA.FTZ R69, R2, R7, R69 ;  /* 0x0000000702457223 */ /* 0x000fe20000010045 */
[----:B------:R-:W-:Y:S01]  /*16d0*/  FFMA.FTZ R109, R10, R113, R109 ;  /* 0x000000710a6d7223 */ /* 0x000fe2000001006d */
[----:B------:R-:W-:Y:S01]  /*16e0*/  PRMT R78, R95, 0x7632, R78 ;  /* 0x000076325f4e7816 */ /* 0x000fe2000000004e */
[----:B------:R-:W-:Y:S01]  /*16f0*/  FADD.FTZ R72, R72, R147 ;  /* 0x0000009348487221 */ /* 0x000fe20000010000 */
[----:B------:R-:W-:Y:S01]  /*1700*/  PRMT R74, R91, 0x7632, R74 ;  /* 0x000076325b4a7816 */ /* 0x000fe2000000004a */
[----:B------:R-:W-:Y:S01]  /*1710*/  FFMA.FTZ R147, R6, R147, R109 ;  /* 0x0000009306937223 */ /* 0x000fe2000001006d */
[----:B------:R-:W-:Y:S01]  /*1720*/  SHF.L.U32 R87, R87, 0x10, RZ ;  /* 0x0000001057577819 */ /* 0x000fe200000006ff */
[----:B------:R1:W-:Y:S01]  /*1730*/  STS.64 [R49], R68 ;  /* 0x0000004431007388 */ /* 0x0003e20000000a00 */
[----:B------:R-:W-:-:S02]  /*1740*/  PRMT R76, R93, 0x7632, R76 ;  /* 0x000076325d4c7816 */ /* 0x000fc4000000004c */
[----:B------:R-:W-:Y:S02]  /*1750*/  SHF.L.U32 R93, R93, 0x10, RZ ;  /* 0x000000105d5d7819 */ /* 0x000fe400000006ff */
[----:B------:R-:W-:Y:S02]  /*1760*/  SHF.L.U32 R117, R97, 0x10, RZ ;  /* 0x0000001061757819 */ /* 0x000fe400000006ff */
[----:B------:R-:W-:Y:S02]  /*1770*/  SHF.L.U32 R109, R78, 0x10, RZ ;  /* 0x000000104e6d7819 */ /* 0x000fe400000006ff */
[C---:B------:R-:W-:Y:S02]  /*1780*/  PRMT R80, R101.reuse, 0x7632, R80 ;  /* 0x0000763265507816 */ /* 0x040fe40000000050 */
[----:B------:R-:W-:Y:S02]  /*1790*/  SHF.L.U32 R125, R101, 0x10, RZ ;  /* 0x00000010657d7819 */ /* 0x000fe400000006ff */
[----:B-1----:R-:W-:Y:S01]  /*17a0*/  PRMT R68, R97, 0x7632, R68 ;  /* 0x0000763261447816 */ /* 0x002fe20000000044 */
[----:B------:R-:W-:Y:S01]  /*17b0*/  FADD.FTZ R101, -R102, R105 ;  /* 0x0000006966657221 */ /* 0x000fe20000010100 */
[----:B------:R-:W-:Y:S01]  /*17c0*/  SHF.L.U32 R97, R74, 0x10, RZ ;  /* 0x000000104a617819 */ /* 0x000fe200000006ff */
[----:B------:R-:W-:Y:S01]  /*17d0*/  FADD.FTZ R105, -R102, R89 ;  /* 0x0000005966697221 */ /* 0x000fe20000010100 */
[----:B------:R-:W-:-:S02]  /*17e0*/  SHF.L.U32 R107, R95, 0x10, RZ ;  /* 0x000000105f6b7819 */ /* 0x000fc400000006ff */
[C---:B------:R-:W-:Y:S02]  /*17f0*/  PRMT R69, R99.reuse, 0x7632, R69 ;  /* 0x0000763263457816 */ /* 0x040fe40000000045 */
[----:B------:R-:W-:Y:S01]  /*1800*/  SHF.L.U32 R119, R99, 0x10, RZ ;  /* 0x0000001063777819 */ /* 0x000fe200000006ff */
[C---:B------:R-:W-:Y:S01]  /*1810*/  FADD.FTZ R99, -R102.reuse, R87 ;  /* 0x0000005766637221 */ /* 0x040fe20000010100 */
[C---:B------:R-:W-:Y:S01]  /*1820*/  PRMT R74, R85.reuse, 0x7632, R74 ;  /* 0x00007632554a7816 */ /* 0x040fe2000000004a */
[C---:B------:R-:W-:Y:S01]  /*1830*/  FADD.FTZ R113, -R102.reuse, R93 ;  /* 0x0000005d66717221 */ /* 0x040fe20000010100 */
[----:B------:R-:W-:Y:S01]  /*1840*/  SHF.L.U32 R82, R85, 0x10, RZ ;  /* 0x0000001055527819 */ /* 0x000fe200000006ff */
[----:B------:R-:W-:Y:S01]  /*1850*/  FADD.FTZ R93, -R102, R109 ;  /* 0x0000006d665d7221 */ /* 0x000fe20000010100 */
[----:B------:R-:W-:Y:S01]  /*1860*/  SHF.L.U32 R95, R76, 0x10, RZ ;  /* 0x000000104c5f7819 */ /* 0x000fe200000006ff */
[----:B------:R-:W-:Y:S01]  /*1870*/  FADD.FTZ R115, -R102, R107 ;  /* 0x0000006b66737221 */ /* 0x000fe20000010100 */
[C---:B------:R-:W-:Y:S01]  /*1880*/  PRMT R76, R3.reuse, 0x7632, R76 ;  /* 0x00007632034c7816 */ /* 0x040fe2000000004c */
[C---:B0-----:R-:W-:Y:S01]  /*1890*/  FMUL.FTZ R105, R0.reuse, R105 ;  /* 0x0000006900697220 */ /* 0x041fe20000410000 */
[----:B------:R-:W-:Y:S01]  /*18a0*/  SHF.L.U32 R109, R3, 0x10, RZ ;  /* 0x00000010036d7819 */ /* 0x000fe200000006ff */
[----:B------:R-:W-:Y:S01]  /*18b0*/  FMUL.FTZ R3, R0, R99 ;  /* 0x0000006300037220 */ /* 0x000fe20000410000 */
[----:B------:R-:W-:Y:S01]  /*18c0*/  SHF.L.U32 R116, R74, 0x10, RZ ;  /* 0x000000104a747819 */ /* 0x000fe200000006ff */
[----:B------:R-:W-:Y:S01]  /*18d0*/  FMUL.FTZ R107, R51, R82 ;  /* 0x00000052336b7220 */ /* 0x000fe20000410000 */
[----:B------:R-:W-:-:S02]  /*18e0*/  PRMT R78, R75, 0x7632, R78 ;  /* 0x000076324b4e7816 */ /* 0x000fc4000000004e */
[----:B------:R-:W-:Y:S02]  /*18f0*/  SHF.L.U32 R85, R75, 0x10, RZ ;  /* 0x000000104b557819 */ /* 0x000fe400000006ff */
[----:B------:R-:W-:Y:S02]  /*1900*/  SHF.L.U32 R91, R91, 0x10, RZ ;  /* 0x000000105b5b7819 */ /* 0x000fe400000006ff */
[C---:B------:R-:W-:Y:S02]  /*1910*/  PRMT R75, R77.reuse, 0x7632, R75 ;  /* 0x000076324d4b7816 */ /* 0x040fe4000000004b */
[----:B------:R-:W-:Y:S01]  /*1920*/  SHF.L.U32 R86, R77, 0x10, RZ ;  /* 0x000000104d567819 */ /* 0x000fe200000006ff */
[----:B------:R-:W-:Y:S01]  /*1930*/  FADD.FTZ R74, R82, R67 ;  /* 0x00000043524a7221 */ /* 0x000fe20000010000 */
[----:B------:R-:W-:Y:S02]  /*1940*/  SHF.L.U32 R121, R68, 0x10, RZ ;  /* 0x0000001044797819 */ /* 0x000fe400000006ff */
[----:B------:R-:W-:-:S02]  /*1950*/  PRMT R77, R79, 0x7632, R77 ;  /* 0x000076324f4d7816 */ /* 0x000fc4000000004d */
[----:B------:R-:W-:Y:S01]  /*1960*/  SHF.L.U32 R88, R79, 0x10, RZ ;  /* 0x000000104f587819 */ /* 0x000fe200000006ff */
[----:B------:R-:W-:Y:S01]  /*1970*/  FFMA.FTZ R67, R3, R82, R66 ;  /* 0x0000005203437223 */ /* 0x000fe20000010042 */
[C---:B------:R-:W-:Y:S01]  /*1980*/  PRMT R79, R81.reuse, 0x7632, R79 ;  /* 0x00007632514f7816 */ /* 0x040fe2000000004f */
[----:B------:R-:W-:Y:S01]  /*1990*/  FADD.FTZ R84, R116, R65 ;  /* 0x0000004174547221 */ /* 0x000fe20000010000 */
[----:B------:R-:W-:Y:S01]  /*19a0*/  SHF.L.U32 R90, R81, 0x10, RZ ;  /* 0x00000010515a7819 */ /* 0x000fe200000006ff */
[-C--:B------:R-:W-:Y:S01]  /*19b0*/  FFMA.FTZ R81, R105, R116.reuse, R64 ;  /* 0x0000007469517223 */ /* 0x080fe20000010040 */
[----:B------:R-:W-:Y:S01]  /*19c0*/  SHF.L.U32 R71, R71, 0x10, RZ ;  /* 0x0000001047477819 */ /* 0x000fe200000006ff */
[----:B------:R-:W-:Y:S01]  /*19d0*/  FMUL.FTZ R106, R0, R101 ;  /* 0x00000065006a7220 */ /* 0x000fe20000410000 */
[----:B------:R-:W-:Y:S01]  /*19e0*/  SHF.L.U32 R82, R76, 0x10, RZ ;  /* 0x000000104c527819 */ /* 0x000fe200000006ff */
[----:B------:R-:W-:Y:S01]  /*19f0*/  FMUL.FTZ R116, R59, R116 ;  /* 0x000000743b747220 */ /* 0x000fe20000410000 */
[----:B------:R-:W-:Y:S01]  /*1a00*/  FADD.FTZ R65, RZ, R107 ;  /* 0x0000006bff417221 */ /* 0x000fe20000010000 */
[C---:B------:R-:W-:Y:S01]  /*1a10*/  FADD.FTZ R111, -R102.reuse, R91 ;  /* 0x0000005b666f7221 */ /* 0x040fe20000010100 */
[----:B------:R-:W-:Y:S01]  /*1a20*/  FFMA.FTZ R76, R3, R107, RZ ;  /* 0x0000006b034c7223 */ /* 0x000fe200000100ff */
[C---:B------:R-:W-:Y:S01]  /*1a30*/  FADD.FTZ R91, -R102.reuse, R121 ;  /* 0x00000079665b7221 */ /* 0x040fe20000010100 */
[----:B------:R-:W-:Y:S01]  /*1a40*/  FADD.FTZ R87, -R102, R119 ;  /* 0x0000007766577221 */ /* 0x000fe20000010100 */
[----:B------:R-:W-:Y:S01]  /*1a50*/  SHF.L.U32 R121, R78, 0x10, RZ ;  /* 0x000000104e797819 */ /* 0x000fe200000006ff */
[----:B------:R-:W-:Y:S01]  /*1a60*/  FADD.FTZ R119, -R102, R71 ;  /* 0x0000004766777221 */ /* 0x000fe20000010100 */
[----:B------:R-:W-:Y:S01]  /*1a70*/  FADD.FTZ R74, R74, R109 ;  /* 0x0000006d4a4a7221 */ /* 0x000fe20000010000 */
[-C--:B------:R-:W-:Y:S01]  /*1a80*/  FFMA.FTZ R67, R106, R109.reuse, R67 ;  /* 0x0000006d6a437223 */ /* 0x080fe20000010043 */
[----:B------:R-:W-:Y:S01]  /*1a90*/  FADD.FTZ R78, R65, R116 ;  /* 0x00000074414e7221 */ /* 0x000fe20000010000 */
[----:B------:R-:W-:Y:S01]  /*1aa0*/  FMUL.FTZ R109, R51, R109 ;  /* 0x0000006d336d7220 */ /* 0x000fe20000410000 */
[----:B------:R-:W-:Y:S01]  /*1ab0*/  FFMA.FTZ R65, R105, R116, R76 ;  /* 0x0000007469417223 */ /* 0x000fe2000001004c */
[----:B------:R-:W-:Y:S01]  /*1ac0*/  FADD.FTZ R97, -R102, R97 ;  /* 0x0000006166617221 */ /* 0x000fe20000010100 */
[----:B------:R-:W-:Y:S01]  /*1ad0*/  FMUL.FTZ R118, R0, R119 ;  /* 0x0000007700767220 */ /* 0x000fe20000410000 */
[-C--:B------:R-:W-:Y:S01]  /*1ae0*/  FMUL.FTZ R119, R59, R82.reuse ;  /* 0x000000523b777220 */ /* 0x080fe20000410000 */
[----:B------:R-:W-:Y:S01]  /*1af0*/  FADD.FTZ R78, R78, R109 ;  /* 0x0000006d4e4e7221 */ /* 0x000fe20000010000 */
[----:B------:R-:W-:Y:S01]  /*1b00*/  FFMA.FTZ R65, R106, R109, R65 ;  /* 0x0000006d6a417223 */ /* 0x000fe20000010041 */
[----:B------:R-:W-:Y:S01]  /*1b10*/  FMUL.FTZ R108, R0, R111 ;  /* 0x0000006f006c7220 */ /* 0x000fe20000410000 */
[----:B------:R-:W-:Y:S01]  /*1b20*/  FADD.FTZ R84, R84, R82 ;  /* 0x0000005254547221 */ /* 0x000fe20000010000 */
[----:B------:R-:W-:Y:S01]  /*1b30*/  FFMA.FTZ R81, R118, R82, R81 ;  /* 0x0000005276517223 */ /* 0x000fe20000010051 */
[----:B------:R-:W-:Y:S01]  /*1b40*/  FMUL.FTZ R120, R0, R97 ;  /* 0x0000006100787220 */ /* 0x000fe20000410000 */
[----:B------:R-:W-:Y:S01]  /*1b50*/  FMUL.FTZ R111, R51, R85 ;  /* 0x00000055336f7220 */ /* 0x000fe20000410000 */
[----:B------:R-:W-:Y:S01]  /*1b60*/  FADD.FTZ R78, R78, R119 ;  /* 0x000000774e4e7221 */ /* 0x000fe20000010000 */
[----:B------:R-:W-:Y:S01]  /*1b70*/  FFMA.FTZ R65, R118, R119, R65 ;  /* 0x0000007776417223 */ /* 0x000fe20000010041 */
[----:B------:R-:W-:Y:S01]  /*1b80*/  FADD.FTZ R84, R84, R121 ;  /* 0x0000007954547221 */ /* 0x000fe20000010000 */
[-C--:B------:R-:W-:Y:S01]  /*1b90*/  FFMA.FTZ R81, R120, R121.reuse, R81 ;  /* 0x0000007978517223 */ /* 0x080fe20000010051 */
[----:B------:R-:W-:Y:S01]  /*1ba0*/  FMUL.FTZ R121, R59, R121 ;  /* 0x000000793b797220 */ /* 0x000fe20000410000 */
[----:B------:R-:W-:Y:S01]  /*1bb0*/  FADD.FTZ R78, R78, R111 ;  /* 0x0000006f4e4e7221 */ /* 0x000fe20000010000 */
[----:B------:R-:W-:Y:S01]  /*1bc0*/  FFMA.FTZ R65, R108, R111, R65 ;  /* 0x0000006f6c417223 */ /* 0x000fe20000010041 */
[----:B------:R-:W-:Y:S01]  /*1bd0*/  SHF.L.U32 R123, R69, 0x10, RZ ;  /* 0x00000010457b7819 */ /* 0x000fe200000006ff */
[----:B------:R-:W-:Y:S01]  /*1be0*/  FMUL.FTZ R110, R0, R113 ;  /* 0x00000071006e7220 */ /* 0x000fe20000410000 */
[----:B------:R-:W-:Y:S01]  /*1bf0*/  SHF.L.U32 R75, R75, 0x10, RZ ;  /* 0x000000104b4b7819 */ /* 0x000fe200000006ff */
[----:B------:R-:W-:Y:S01]  /*1c00*/  FADD.FTZ R95, -R102, R95 ;  /* 0x0000005f665f7221 */ /* 0x000fe20000010100 */
[----:B------:R-:W-:Y:S01]  /*1c10*/  FMUL.FTZ R113, R51, R86 ;  /* 0x0000005633717220 */ /* 0x000fe20000410000 */
[----:B------:R-:W-:Y:S01]  /*1c20*/  FADD.FTZ R78, R78, R121 ;  /* 0x000000794e4e7221 */ /* 0x000fe20000010000 */
[----:B------:R-:W-:Y:S01]  /*1c30*/  FFMA.FTZ R65, R120, R121, R65 ;  /* 0x0000007978417223 */ /* 0x000fe20000010041 */
[----:B------:R-:W-:Y:S01]  /*1c40*/  FADD.FTZ R89, -R102, R123 ;  /* 0x0000007b66597221 */ /* 0x000fe20000010100 */
[----:B------:R-:W-:Y:S01]  /*1c50*/  FMUL.FTZ R122, R0, R95 ;  /* 0x0000005f007a7220 */ /* 0x000fe20000410000 */
[----:B------:R-:W-:Y:S01]  /*1c60*/  FMUL.FTZ R123, R59, R75 ;  /* 0x0000004b3b7b7220 */ /* 0x000fe20000410000 */
[----:B------:R-:W-:Y:S01]  /*1c70*/  FADD.FTZ R78, R78, R113 ;  /* 0x000000714e4e7221 */ /* 0x000fe20000010000 */
[----:B------:R-:W-:Y:S01]  /*1c80*/  FFMA.FTZ R65, R110, R113, R65 ;  /* 0x000000716e417223 */ /* 0x000fe20000010041 */
[----:B------:R-:W-:Y:S01]  /*1c90*/  FMUL.FTZ R112, R0, R115 ;  /* 0x0000007300707220 */ /* 0x000fe20000410000 */
[----:B------:R-:W-:Y:S01]  /*1ca0*/  SHF.L.U32 R77, R77, 0x10, RZ ;  /* 0x000000104d4d7819 */ /* 0x000fe200000006ff */
[----:B------:R-:W-:Y:S01]  /*1cb0*/  FMUL.FTZ R115, R51, R88 ;  /* 0x0000005833737220 */ /* 0x000fe20000410000 */
[----:B------:R-:W-:Y:S01]  /*1cc0*/  FADD.FTZ R78, R78, R123 ;  /* 0x0000007b4e4e7221 */ /* 0x000fe20000010000 */
[----:B------:R-:W-:Y:S01]  /*1cd0*/  FFMA.FTZ R65, R122, R123, R65 ;  /* 0x0000007b7a417223 */ /* 0x000fe20000010041 */
[C---:B------:R-:W-:Y:S01]  /*1ce0*/  FADD.FTZ R117, -R102.reuse, R117 ;  /* 0x0000007566757221 */ /* 0x040fe20000010100 */
[----:B------:R-:W-:Y:S01]  /*1cf0*/  FADD.FTZ R69, -R102, R125 ;  /* 0x0000007d66457221 */ /* 0x000fe20000010100 */
[----:B------:R-:W-:Y:S01]  /*1d00*/  FMUL.FTZ R124, R0, R93 ;  /* 0x0000005d007c7220 */ /* 0x000fe20000410000 */
[----:B------:R-:W-:Y:S01]  /*1d10*/  FMUL.FTZ R125, R59, R77 ;  /* 0x0000004d3b7d7220 */ /* 0x000fe20000410000 */
[----:B------:R-:W-:Y:S01]  /*1d20*/  FADD.FTZ R78, R78, R115 ;  /* 0x000000734e4e7221 */ /* 0x000fe20000010000 */
[----:B------:R-:W-:Y:S01]  /*1d30*/  FFMA.FTZ R65, R112, R115, R65 ;  /* 0x0000007370417223 */ /* 0x000fe20000010041 */
[----:B------:R-:W-:Y:S01]  /*1d40*/  FADD.FTZ R74, R74, R85 ;  /* 0x000000554a4a7221 */ /* 0x000fe20000010000 */
[----:B------:R-:W-:Y:S01]  /*1d50*/  FMUL.FTZ R114, R0, R117 ;  /* 0x0000007500727220 */ /* 0x000fe20000410000 */
[----:B------:R-:W-:Y:S01]  /*1d60*/  SHF.L.U32 R64, R79, 0x10, RZ ;  /* 0x000000104f407819 */ /* 0x000fe200000006ff */
[----:B------:R-:W-:Y:S01]  /*1d70*/  FMUL.FTZ R117, R51, R90 ;  /* 0x0000005a33757220 */ /* 0x000fe20000410000 */
[----:B------:R-:W-:Y:S01]  /*1d80*/  FADD.FTZ R78, R78, R125 ;  /* 0x0000007d4e4e7221 */ /* 0x000fe20000010000 */
[----:B------:R-:W-:Y:S01]  /*1d90*/  FFMA.FTZ R65, R124, R125, R65 ;  /* 0x0000007d7c417223 */ /* 0x000fe20000010041 */
[----:B------:R-:W-:Y:S01]  /*1da0*/  SHF.L.U32 R127, R80, 0x10, RZ ;  /* 0x00000010507f7819 */ /* 0x000fe200000006ff */
[----:B------:R-:W-:Y:S01]  /*1db0*/  FADD.FTZ R74, R74, R86 ;  /* 0x000000564a4a7221 */ /* 0x000fe20000010000 */
[----:B------:R-:W-:Y:S01]  /*1dc0*/  PRMT R80, R83, 0x7632, R80 ;  /* 0x0000763253507816 */ /* 0x000fe20000000050 */
[----:B------:R-:W-:Y:S01]  /*1dd0*/  FMUL.FTZ R129, R59, R64 ;  /* 0x000000403b817220 */ /* 0x000fe20000410000 */
[----:B------:R-:W-:Y:S01]  /*1de0*/  SHF.L.U32 R83, R83, 0x10, RZ ;  /* 0x0000001053537819 */ /* 0x000fe200000006ff */
[----:B------:R-:W-:Y:S01]  /*1df0*/  FMUL.FTZ R126, R0, R91 ;  /* 0x0000005b007e7220 */ /* 0x000fe20000410000 */
[----:B------:R-:W-:Y:S01]  /*1e00*/  FADD.FTZ R78, R78, R117 ;  /* 0x000000754e4e7221 */ /* 0x000fe20000010000 */
[----:B------:R-:W-:Y:S01]  /*1e10*/  FFMA.FTZ R65, R114, R117, R65 ;  /* 0x0000007572417223 */ /* 0x000fe20000010041 */
[----:B------:R-:W-:Y:S01]  /*1e20*/  FADD.FTZ R66, R74, R88 ;  /* 0x000000584a427221 */ /* 0x000fe20000010000 */
[----:B------:R-:W-:Y:S01]  /*1e30*/  FADD.FTZ R71, -R102, R127 ;  /* 0x0000007f66477221 */ /* 0x000fe20000010100 */
[----:B------:R-:W-:Y:S01]  /*1e40*/  SHF.L.U32 R74, R80, 0x10, RZ ;  /* 0x00000010504a7819 */ /* 0x000fe200000006ff */
[----:B------:R-:W-:Y:S01]  /*1e50*/  FMUL.FTZ R127, R51, R83 ;  /* 0x00000053337f7220 */ /* 0x000fe20000410000 */
[----:B------:R-:W-:Y:S01]  /*1e60*/  FMUL.FTZ R128, R0, R87 ;  /* 0x0000005700807220 */ /* 0x000fe20000410000 */
[----:B------:R-:W-:Y:S01]  /*1e70*/  FADD.FTZ R78, R78, R129 ;  /* 0x000000814e4e7221 */ /* 0x000fe20000010000 */
[----:B------:R-:W-:Y:S01]  /*1e80*/  FFMA.FTZ R65, R126, R129, R65 ;  /* 0x000000817e417223 */ /* 0x000fe20000010041 */
[----:B------:R-:W-:Y:S01]  /*1e90*/  PRMT R68, R73, 0x7632, R68 ;  /* 0x0000763249447816 */ /* 0x000fe20000000044 */
[----:B------:R-:W-:Y:S01]  /*1ea0*/  FMUL.FTZ R133, R59, R74 ;  /* 0x0000004a3b857220 */ /* 0x000fe20000410000 */
[----:B------:R-:W-:Y:S01]  /*1eb0*/  SHF.L.U32 R73, R73, 0x10, RZ ;  /* 0x0000001049497819 */ /* 0x000fe200000006ff */
[----:B------:R-:W-:Y:S01]  /*1ec0*/  FMUL.FTZ R130, R0, R89 ;  /* 0x0000005900827220 */ /* 0x000fe20000410000 */
[----:B------:R-:W-:Y:S01]  /*1ed0*/  FADD.FTZ R78, R78, R127 ;  /* 0x0000007f4e4e7221 */ /* 0x000fe20000010000 */
[----:B------:R-:W-:Y:S01]  /*1ee0*/  FFMA.FTZ R65, R128, R127, R65 ;  /* 0x0000007f80417223 */ /* 0x000fe20000010041 */
[----:B------:R-:W-:Y:S01]  /*1ef0*/  FADD.FTZ R84, R84, R75 ;  /* 0x0000004b54547221 */ /* 0x000fe20000010000 */
[----:B------:R-:W-:Y:S01]  /*1f00*/  FFMA.FTZ R81, R122, R75, R81 ;  /* 0x0000004b7a517223 */ /* 0x000fe20000010051 */
[----:B------:R-:W-:Y:S01]  /*1f10*/  SHF.L.U32 R76, R68, 0x10, RZ ;  /* 0x00000010444c7819 */ /* 0x000fe200000006ff */
[----:B------:R-:W-:Y:S01]  /*1f20*/  FMUL.FTZ R131, R51, R73 ;  /* 0x0000004933837220 */ /* 0x000fe20000410000 */
[----:B------:R-:W-:Y:S01]  /*1f30*/  FMUL.FTZ R132, R0, R69 ;  /* 0x0000004500847220 */ /* 0x000fe20000410000 */
[----:B------:R-:W-:Y:S01]  /*1f40*/  FADD.FTZ R78, R78, R133 ;  /* 0x000000854e4e7221 */ /* 0x000fe20000010000 */
[----:B------:R-:W-:Y:S01]  /*1f50*/  FFMA.FTZ R65, R130, R133, R65 ;  /* 0x0000008582417223 */ /* 0x000fe20000010041 */
[----:B------:R-:W-:Y:S01]  /*1f60*/  FADD.FTZ R75, R84, R77 ;  /* 0x0000004d544b7221 */ /* 0x000fe20000010000 */
[----:B------:R-:W-:Y:S01]  /*1f70*/  FFMA.FTZ R81, R124, R77, R81 ;  /* 0x0000004d7c517223 */ /* 0x000fe20000010051 */
[----:B------:R-:W-:Y:S01]  /*1f80*/  FMUL.FTZ R135, R59, R76 ;  /* 0x0000004c3b877220 */ /* 0x000fe20000410000 */
[----:B------:R-:W-:Y:S01]  /*1f90*/  FMUL.FTZ R134, R0, R71 ;  /* 0x0000004700867220 */ /* 0x000fe20000410000 */
[----:B------:R-:W-:Y:S01]  /*1fa0*/  FADD.FTZ R78, R78, R131 ;  /* 0x000000834e4e7221 */ /* 0x000fe20000010000 */
[----:B------:R-:W-:Y:S01]  /*1fb0*/  FFMA.FTZ R65, R132, R131, R65 ;  /* 0x0000008384417223 */ /* 0x000fe20000010041 */
[----:B------:R-:W-:Y:S01]  /*1fc0*/  FADD.FTZ R75, R75, R64 ;  /* 0x000000404b4b7221 */ /* 0x000fe20000010000 */
[----:B------:R-:W-:Y:S01]  /*1fd0*/  FFMA.FTZ R81, R126, R64, R81 ;  /* 0x000000407e517223 */ /* 0x000fe20000010051 */
[----:B------:R-:W-:Y:S01]  /*1fe0*/  FADD.FTZ R64, R78, R135 ;  /* 0x000000874e407221 */ /* 0x000fe20000010000 */
[----:B------:R-:W-:Y:S01]  /*1ff0*/  FFMA.FTZ R65, R134, R135, R65 ;  /* 0x0000008786417223 */ /* 0x000fe20000010041 */
[----:B------:R-:W-:-:S04]  /*2000*/  FFMA.FTZ R67, R108, R85, R67 ;  /* 0x000000556c437223 */ /* 0x000fc80000010043 */
[----:B------:R0:W-:Y:S01]  /*2010*/  STS.64 [R49+0xc80], R64 ;  /* 0x000c804031007388 */ /* 0x0001e20000000a00 */
[----:B------:R-:W-:Y:S01]  /*2020*/  FFMA.FTZ R67, R110, R86, R67 ;  /* 0x000000566e437223 */ /* 0x000fe20000010043 */
[----:B------:R-:W-:-:S03]  /*2030*/  FADD.FTZ R66, R66, R90 ;  /* 0x0000005a42427221 */ /* 0x000fc60000010000 */
[----:B------:R-:W-:Y:S01]  /*2040*/  FFMA.FTZ R67, R112, R88, R67 ;  /* 0x0000005870437223 */ /* 0x000fe20000010043 */
[----:B------:R-:W-:-:S03]  /*2050*/  FADD.FTZ R66, R66, R83 ;  /* 0x0000005342427221 */ /* 0x000fc60000010000 */
[----:B------:R-:W-:Y:S01]  /*2060*/  FFMA.FTZ R67, R114, R90, R67 ;  /* 0x0000005a72437223 */ /* 0x000fe20000010043 */
[----:B------:R-:W-:Y:S01]  /*2070*/  FADD.FTZ R75, R75, R74 ;  /* 0x0000004a4b4b7221 */ /* 0x000fe20000010000 */
[----:B------:R-:W-:Y:S02]  /*2080*/  FFMA.FTZ R81, R130, R74, R81 ;  /* 0x0000004a82517223 */ /* 0x000fe40000010051 */
[----:B------:R-:W-:Y:S01]  /*2090*/  FFMA.FTZ R83, R128, R83, R67 ;  /* 0x0000005380537223 */ /* 0x000fe20000010043 */
[----:B------:R-:W-:Y:S02]  /*20a0*/  HFMA2 R82, -RZ, RZ, 0, 0 ;  /* 0x00000000ff527431 */ /* 0x000fe400000001ff */
[----:B------:R-:W-:Y:S01]  /*20b0*/  FADD.FTZ R71, R70, R141 ;  /* 0x0000008d46477221 */ /* 0x000fe20000010000 */
[----:B------:R-:W-:Y:S01]  /*20c0*/  FADD.FTZ R67, R66, R73 ;  /* 0x0000004942437221 */ /* 0x000fe20000010000 */
[----:B------:R-:W-:Y:S01]  /*20d0*/  FFMA.FTZ R70, R4, R141, R145 ;  /* 0x0000008d04467223 */ /* 0x000fe20000010091 */
[----:B------:R-:W-:Y:S01]  /*20e0*/  FADD.FTZ R69, R72, R143 ;  /* 0x0000008f48457221 */ /* 0x000fe20000010000 */
[----:B------:R-:W-:Y:S01]  /*20f0*/  FFMA.FTZ R68, R2, R143, R147 ;  /* 0x0000008f02447223 */ /* 0x000fe20000010093 */
[----:B------:R-:W-:Y:S01]  /*2100*/  BAR.SYNC.DEFER_BLOCKING 0x0 ;  /* 0x0000000000007b1d */ /* 0x000fe20000010000 */
[----:B------:R-:W-:Y:S01]  /*2110*/  ISETP.GT.U32.AND P0, PT, R34, 0x7f, PT ;  /* 0x0000007f2200780c */ /* 0x000fe20003f04070 */
[----:B------:R-:W-:Y:S01]  /*2120*/  FFMA.FTZ R66, R132, R73, R83 ;  /* 0x0000004984427223 */ /* 0x000fe20000010053 */
[----:B0-----:R-:W-:Y:S01]  /*2130*/  FADD.FTZ R65, R75, R76 ;  /* 0x0000004c4b417221 */ /* 0x001fe20000010000 */
[----:B------:R-:W-:Y:S01]  /*2140*/  FFMA.FTZ R64, R134, R76, R81 ;  /* 0x0000004c86407223 */ /* 0x000fe20000010051 */
[----:B------:R-:W-:Y:S01]  /*2150*/  MOV R80, RZ ;  /* 0x000000ff00507202 */ /* 0x000fe20000000f00 */
[----:B------:R-:W-:Y:S08]  /*2160*/  BRA.U !UP0, `(.L_x_45) ;  /* 0x0000000108487547 */ /* 0x000ff0000b800000 */
[----:B------:R-:W-:Y:S04]  /*2170*/  STS.64 [R38], R70 ;  /* 0x0000004626007388 */ /* 0x000fe80000000a00 */
[----:B------:R-:W-:Y:S04]  /*2180*/  STS.64 [R39], R68 ;  /* 0x0000004427007388 */ /* 0x000fe80000000a00 */
[----:B------:R-:W-:Y:S04]  /*2190*/  STS.64 [R40], R66 ;  /* 0x0000004228007388 */ /* 0x000fe80000000a00 */
[----:B------:R-:W-:Y:S01]  /*21a0*/  STS.64 [R41], R64 ;  /* 0x0000004029007388 */ /* 0x000fe20000000a00 */
[----:B------:R-:W-:Y:S06]  /*21b0*/  BAR.SYNC.DEFER_BLOCKING 0x0 ;  /* 0x0000000000007b1d */ /* 0x000fec0000010000 */
[----:B------:R-:W0:Y:S04]  /*21c0*/  LDS.64 R72, [R42] ;  /* 0x000000002a487984 */ /* 0x000e280000000a00 */
[----:B------:R-:W1:Y:S04]  /*21d0*/  LDS.64 R74, [R42+0xa00] ;  /* 0x000a00002a4a7984 */ /* 0x000e680000000a00 */
[----:B------:R-:W2:Y:S04]  /*21e0*/  LDS.64 R76, [R42+0x1400] ;  /* 0x001400002a4c7984 */ /* 0x000ea80000000a00 */
[----:B------:R-:W3:Y:S01]  /*21f0*/  LDS.64 R78, [R42+0x1e00] ;  /* 0x001e00002a4e7984 */ /* 0x000ee20000000a00 */
[----:B0-----:R-:W-:Y:S01]  /*2200*/  FADD.FTZ R81, RZ, R72 ;  /* 0x00000048ff517221 */ /* 0x001fe20000010000 */
[----:B------:R-:W-:-:S03]  /*2210*/  FADD.FTZ R72, RZ, R73 ;  /* 0x00000049ff487221 */ /* 0x000fc60000010000 */
[----:B-1----:R-:W-:Y:S01]  /*2220*/  FADD.FTZ R81, R81, R74 ;  /* 0x0000004a51517221 */ /* 0x002fe20000010000 */
[----:B------:R-:W-:-:S03]  /*2230*/  FADD.FTZ R72, R72, R75 ;  /* 0x0000004b48487221 */ /* 0x000fc60000010000 */
[----:B--2---:R-:W-:Y:S01]  /*2240*/  FADD.FTZ R81, R81, R76 ;  /* 0x0000004c51517221 */ /* 0x004fe20000010000 */
[----:B------:R-:W-:-:S03]  /*2250*/  FADD.FTZ R72, R72, R77 ;  /* 0x0000004d48487221 */ /* 0x000fc60000010000 */
[----:B---3--:R-:W-:Y:S01]  /*2260*/  FADD.FTZ R78, R81, R78 ;  /* 0x0000004e514e7221 */ /* 0x008fe20000010000 */
[----:B------:R-:W-:-:S05]  /*2270*/  FADD.FTZ R79, R72, R79 ;  /* 0x0000004f484f7221 */ /* 0x000fca0000010000 */
[----:B------:R0:W-:Y:S02]  /*2280*/  STG.E.64 desc[UR12][R136.64+0x10000], R78 ;  /* 0x0100004e88007986 */ /* 0x0001e4000c101b0c */
.L_x_45:
[----:B------:R-:W-:Y:S04]  /*2290*/  BSSY.RECONVERGENT B0, `(.L_x_46) ;  /* 0x0000011000007945 */ /* 0x000fe80003800200 */
[----:B------:R-:W-:Y:S05]  /*22a0*/  @P0 BRA `(.L_x_47) ;  /* 0x00000000003c0947 */ /* 0x000fea0003800000 */
[----:B------:R-:W1:Y:S04]  /*22b0*/  LDS.64 R72, [R44] ;  /* 0x000000002c487984 */ /* 0x000e680000000a00 */
[----:B------:R-:W2:Y:S04]  /*22c0*/  LDS.64 R74, [R45] ;  /* 0x000000002d4a7984 */ /* 0x000ea80000000a00 */
[----:B------:R-:W3:Y:S04]  /*22d0*/  LDS.64 R76, [R46] ;  /* 0x000000002e4c7984 */ /* 0x000ee80000000a00 */
[----:B0-----:R-:W0:Y:S04]  /*22e0*/  LDS.64 R78, [R48] ;  /* 0x00000000304e7984 */ /* 0x001e280000000a00 */
[----:B------:R-:W4:Y:S01]  /*22f0*/  LDS.64 R80, [R47] ;  /* 0x000000002f507984 */ /* 0x000f220000000a00 */
[----:B-1----:R-:W-:Y:S01]  /*2300*/  FADD.FTZ R83, RZ, R72 ;  /* 0x00000048ff537221 */ /* 0x002fe20000010000 */
[----:B------:R-:W-:-:S03]  /*2310*/  FADD.FTZ R72, RZ, R73 ;  /* 0x00000049ff487221 */ /* 0x000fc60000010000 */
[----:B--2---:R-:W-:Y:S01]  /*2320*/  FADD.FTZ R83, R83, R74 ;  /* 0x0000004a53537221 */ /* 0x004fe20000010000 */
[----:B------:R-:W-:-:S03]  /*2330*/  FADD.FTZ R72, R72, R75 ;  /* 0x0000004b48487221 */ /* 0x000fc60000010000 */
[----:B---3--:R-:W-:Y:S01]  /*2340*/  FADD.FTZ R83, R83, R76 ;  /* 0x0000004c53537221 */ /* 0x008fe20000010000 */
[----:B------:R-:W-:-:S03]  /*2350*/  FADD.FTZ R72, R72, R77 ;  /* 0x0000004d48487221 */ /* 0x000fc60000010000 */
[----:B0-----:R-:W-:Y:S01]  /*2360*/  FADD.FTZ R83, R83, R78 ;  /* 0x0000004e53537221 */ /* 0x001fe20000010000 */
[----:B------:R-:W-:-:S03]  /*2370*/  FADD.FTZ R72, R72, R79 ;  /* 0x0000004f48487221 */ /* 0x000fc60000010000 */
[----:B----4-:R-:W-:Y:S01]  /*2380*/  FADD.FTZ R82, R83, R80 ;  /* 0x0000005053527221 */ /* 0x010fe20000010000 */
[----:B------:R-:W-:-:S07]  /*2390*/  FADD.FTZ R80, R72, R81 ;  /* 0x0000005148507221 */ /* 0x000fce0000010000 */
.L_x_47:
[----:B------:R-:W-:Y:S05]  /*23a0*/  BSYNC.RECONVERGENT B0 ;  /* 0x0000000000007941 */ /* 0x000fea0003800200 */
.L_x_46:
[----:B------:R-:W1:Y:S01]  /*23b0*/  SHFL.BFLY PT, R73, R82, 0x2, 0x1f ;  /* 0x0c401f0052497f89 */ /* 0x000e6200000e0000 */
[----:B------:R-:W-:-:S03]  /*23c0*/  LOP3.LUT P0, RZ, R34, 0x383, RZ, 0xc0, !PT ;  /* 0x0000038322ff7812 */ /* 0x000fc6000780c0ff */
[----:B------:R-:W2:Y:S10]  /*23d0*/  SHFL.BFLY PT, R75, R80, 0x2, 0x1f ;  /* 0x0c401f00504b7f89 */ /* 0x000eb400000e0000 */
[----:B------:R-:W-:-:S05]  /*23e0*/  VOTEU.ALL UP1, P0 ;  /* 0x0000000000ff7886 */ /* 0x000fca0000020000 */
[----:B------:R-:W-:Y:S01]  /*23f0*/  @!UP1 UIMAD UR6, UR15, UR4, UR9 ;  /* 0x000000040f0692a4 */ /* 0x000fe2000f8e0209 */
[----:B-1----:R-:W-:-:S05]  /*2400*/  FADD.FTZ R76, R73, R82 ;  /* 0x00000052494c7221 */ /* 0x002fca0000010000 */
[----:B------:R-:W-:Y:S01]  /*2410*/  MOV R72, UR6 ;  /* 0x0000000600487c02 */ /* 0x000fe20008000f00 */
[----:B--2---:R-:W-:Y:S01]  /*2420*/  FADD.FTZ R77, R75, R80 ;  /* 0x000000504b4d7221 */ /* 0x004fe20000010000 */
[----:B------:R-:W1:Y:S01]  /*2430*/  SHFL.BFLY PT, R73, R76, 0x1, 0x1f ;  /* 0x0c201f004c497f89 */ /* 0x000e6200000e0000 */
[----:B------:R-:W2:Y:S01]  /*2440*/  @!P0 LDC.64 R74, c[0x0][0x3d0] ;  /* 0x0000f400ff4a8b82 */ /* 0x000ea20000000a00 */
[----:B0-----:R-:W-:Y:S02]  /*2450*/  @!P0 LEA R79, R72, R55, 0xd ;  /* 0x00000037484f8211 */ /* 0x001fe400078e68ff */
[----:B------:R-:W0:Y:S01]  /*2460*/  SHFL.BFLY PT, R78, R77, 0x1, 0x1f ;  /* 0x0c201f004d4e7f89 */ /* 0x000e2200000e0000 */
[----:B-1----:R-:W-:Y:S02]  /*2470*/  FADD.FTZ R72, R76, R73 ;  /* 0x000000494c487221 */ /* 0x002fe40000010000 */
[----:B--2---:R-:W-:-:S04]  /*2480*/  @!P0 IMAD.WIDE.U32 R74, R79, 0x4, R74 ;  /* 0x000000044f4a8825 */ /* 0x004fc800078e004a */
[----:B0-----:R-:W-:-:S05]  /*2490*/  FADD.FTZ R73, R77, R78 ;  /* 0x0000004e4d497221 */ /* 0x001fca0000010000 */
[----:B------:R0:W-:Y:S01]  /*24a0*/  @!P0 STG.E.64 desc[UR12][R74.64], R72 ;  /* 0x000000484a008986 */ /* 0x0001e2000c101b0c */
[----:B------:R-:W-:Y:S05]  /*24b0*/  BRA.U !UP0, `(.L_x_48) ;  /* 0x0000000108447547 */ /* 0x000fea000b800000 */
[----:B------:R-:W-:Y:S01]  /*24c0*/  BAR.SYNC.DEFER_BLOCKING 0x0 ;  /* 0x0000000000007b1d */ /* 0x000fe20000010000 */
[----:B------:R-:W-:-:S13]  /*24d0*/  ISETP.NE.AND P0, PT, R34, RZ, PT ;  /* 0x000000ff2200720c */ /* 0x000fda0003f05270 */
[----:B------:R-:W-:Y:S05]  /*24e0*/  @P0 BRA `(.L_x_49) ;  /* 0x00000000002c0947 */ /* 0x000fea0003800000 */
[----:B0-----:R-:W-:Y:S01]  /*24f0*/  MOV R73, UR22 ;  /* 0x0000001600497c02 */ /* 0x001fe20008000f00 */
[----:B------:R-:W-:Y:S06]  /*2500*/  MEMBAR.ALL.GPU ;  /* 0x0000000000007992 */ /* 0x000fec000000a000 */
[----:B------:R-:W-:-:S00]  /*2510*/  ERRBAR ;  /* 0x00000000000079ab */ /* 0x000fc00000000000 */
[----:B------:R-:W-:Y:S06]  /*2520*/  CGAERRBAR ;  /* 0x00000000000075ab */ /* 0x000fec0000000000 */
[----:B------:R0:W5:Y:S02]  /*2530*/  ATOM.E.ADD.STRONG.GPU PT, R72, desc[UR12][R138.64], R73 ;  /* 0x800000498a48798a */ /* 0x00016400081ef10c */
.L_x_50:
[----:B0-----:R-:W2:Y:S04]  /*2540*/  LD.E.STRONG.GPU R73, desc[UR12][R138.64] ;  /* 0x0000000c8a497980 */ /* 0x001ea8000c10f900 */
[----:B--2---:R-:W-:Y:S01]  /*2550*/  CCTL.IVALL ;  /* 0x00000000ff00798f */ /* 0x004fe20002000000 */
[----:B------:R-:W-:Y:S05]  /*2560*/  YIELD ;  /* 0x0000000000007946 */ /* 0x000fea0003800000 */
[----:B-----5:R-:W-:-:S04]  /*2570*/  LOP3.LUT R73, R73, R72, RZ, 0x3c, !PT ;  /* 0x0000004849497212 */ /* 0x020fc800078e3cff */
[----:B------:R-:W-:-:S13]  /*2580*/  ISETP.GT.AND P0, PT, R73, -0x1, PT ;  /* 0xffffffff4900780c */ /* 0x000fda0003f04270 */
[----:B------:R-:W-:Y:S05]  /*2590*/  @P0 BRA `(.L_x_50) ;  /* 0xfffffffc00e80947 */ /* 0x000fea000383ffff */
.L_x_49:
[----:B------:R-:W-:Y:S05]  /*25a0*/  WARPSYNC.ALL ;  /* 0x0000000000007948 */ /* 0x000fea0003800000 */
[----:B------:R-:W-:Y:S06]  /*25b0*/  BAR.SYNC.DEFER_BLOCKING 0x0 ;  /* 0x0000000000007b1d */ /* 0x000fec0000010000 */
[----:B------:R-:W-:Y:S05]  /*25c0*/  BRA `(.L_x_51) ;  /* 0x0000000000407947 */ /* 0x000fea0003800000 */
.L_x_48:
        /* <DEDUP_REMOVED lines=8> */
.L_x_53:
[----:B0-----:R-:W2:Y:S04]  /*2650*/  LD.E.STRONG.GPU R73, desc[UR12][R62.64] ;  /* 0x0000000c3e497980 */ /* 0x001ea8000c10f900 */
[----:B--2---:R-:W-:Y:S01]  /*2660*/  CCTL.IVALL ;  /* 0x00000000ff00798f */ /* 0x004fe20002000000 */
[----:B------:R-:W-:Y:S05]  /*2670*/  YIELD ;  /* 0x0000000000007946 */ /* 0x000fea0003800000 */
[----:B-----5:R-:W-:-:S04]  /*2680*/  LOP3.LUT R73, R73, R72, RZ, 0x3c, !PT ;  /* 0x0000004849497212 */ /* 0x020fc800078e3cff */
[----:B------:R-:W-:-:S13]  /*2690*/  ISETP.GT.AND P0, PT, R73, -0x1, PT ;  /* 0xffffffff4900780c */ /* 0x000fda0003f04270 */
[----:B------:R-:W-:Y:S05]  /*26a0*/  @P0 BRA `(.L_x_53) ;  /* 0xfffffffc00e80947 */ /* 0x000fea000383ffff */
.L_x_52:
[----:B------:R-:W-:Y:S05]  /*26b0*/  WARPSYNC.ALL ;  /* 0x0000000000007948 */ /* 0x000fea0003800000 */
[----:B------:R-:W-:Y:S06]  /*26c0*/  BAR.SYNC.DEFER_BLOCKING 0x0 ;  /* 0x0000000000007b1d */ /* 0x000fec0000010000 */
.L_x_51:
[----:B------:R-:W-:Y:S01]  /*26d0*/  ISETP.GT.U32.AND P0, PT, R34, 0xff, PT ;  /* 0x000000ff2200780c */ /* 0x000fe20003f04070 */
[----:B------:R-:W-:Y:S01]  /*26e0*/  BSSY.RECONVERGENT B0, `(.L_x_54) ;  /* 0x0000058000007945 */ /* 0x000fe20003800200 */
[----:B------:R-:W-:-:S11]  /*26f0*/  CS2R R102, SRZ ;  /* 0x0000000000667805 */ /* 0x000fd6000001ff00 */
[----:B------:R-:W-:Y:S05]  /*2700*/  @P0 BRA `(.L_x_55) ;  /* 0x0000000400540947 */ /* 0x000fea0003800000 */
[----:B------:R-:W1:Y:S01]  /*2710*/  LDC.64 R102, c[0x0][0x3d0] ;  /* 0x0000f400ff667b82 */ /* 0x000e620000000a00 */
[----:B------:R-:W-:-:S06]  /*2720*/  UIMAD UR6, UR15, UR4, UR9 ;  /* 0x000000040f0672a4 */ /* 0x000fcc000f8e0209 */
[----:B0-----:R-:W-:-:S04]  /*2730*/  MOV R72, UR6 ;  /* 0x0000000600487c02 */ /* 0x001fc80008000f00 */
[----:B------:R-:W-:-:S04]  /*2740*/  LEA R73, R72, R53, 0xc ;  /* 0x0000003548497211 */ /* 0x000fc800078e60ff */
[----:B------:R-:W-:-:S04]  /*2750*/  IADD3 R73, PT, PT, R52, R73, RZ ;  /* 0x0000004934497210 */ /* 0x000fc80007ffe0ff */
[----:B------:R-:W-:-:S04]  /*2760*/  SHF.L.U32 R101, R73, 0x1, RZ ;  /* 0x0000000149657819 */ /* 0x000fc800000006ff */
[C---:B------:R-:W-:Y:S01]  /*2770*/  IADD3 R75, PT, PT, R101.reuse, 0x10, RZ ;  /* 0x00000010654b7810 */ /* 0x040fe20007ffe0ff */
[C---:B-1----:R-:W-:Y:S01]  /*2780*/  IMAD.WIDE.U32 R72, R101.reuse, 0x4, R102 ;  /* 0x0000000465487825 */ /* 0x042fe200078e0066 */
[----:B------:R-:W-:-:S03]  /*2790*/  IADD3 R77, PT, PT, R101, 0x20, RZ ;  /* 0x00000020654d7810 */ /* 0x000fc60007ffe0ff */
[--C-:B------:R-:W-:Y:S02]  /*27a0*/  IMAD.WIDE.U32 R74, R75, 0x4, R102.reuse ;  /* 0x000000044b4a7825 */ /* 0x100fe400078e0066 */
[----:B------:R-:W2:Y:S01]  /*27b0*/  LDG.E.64 R72, desc[UR12][R72.64] ;  /* 0x0000000c48487981 */ /* 0x000ea2000c1e1b00 */
[----:B------:R-:W-:Y:S01]  /*27c0*/  IADD3 R79, PT, PT, R101, 0x30, RZ ;  /* 0x00000030654f7810 */ /* 0x000fe20007ffe0ff */
[--C-:B------:R-:W-:Y:S01]  /*27d0*/  IMAD.WIDE.U32 R76, R77, 0x4, R102.reuse ;  /* 0x000000044d4c7825 */ /* 0x100fe200078e0066 */
[----:B------:R-:W-:Y:S01]  /*27e0*/  IADD3 R81, PT, PT, R101, 0x40, RZ ;  /* 0x0000004065517810 */ /* 0x000fe20007ffe0ff */
[----:B------:R-:W3:Y:S02]  /*27f0*/  LDG.E.64 R74, desc[UR12][R74.64] ;  /* 0x0000000c4a4a7981 */ /* 0x000ee4000c1e1b00 */
[--C-:B------:R-:W-:Y:S01]  /*2800*/  IMAD.WIDE.U32 R78, R79, 0x4, R102.reuse ;  /* 0x000000044f4e7825 */ /* 0x100fe200078e0066 */
[----:B------:R-:W-:Y:S01]  /*2810*/  IADD3 R83, PT, PT, R101, 0x50, RZ ;  /* 0x0000005065537810 */ /* 0x000fe20007ffe0ff */
[----:B------:R-:W4:Y:S02]  /*2820*/  LDG.E.64 R76, desc[UR12][R76.64] ;  /* 0x0000000c4c4c7981 */ /* 0x000f24000c1e1b00 */
[--C-:B------:R-:W-:Y:S01]  /*2830*/  IMAD.WIDE.U32 R80, R81, 0x4, R102.reuse ;  /* 0x0000000451507825 */ /* 0x100fe200078e0066 */
[----:B------:R-:W-:Y:S01]  /*2840*/  IADD3 R85, PT, PT, R101, 0x60, RZ ;  /* 0x0000006065557810 */ /* 0x000fe20007ffe0ff */
[----:B------:R-:W5:Y:S02]  /*2850*/  LDG.E.64 R78, desc[UR12][R78.64] ;  /* 0x0000000c4e4e7981 */ /* 0x000f64000c1e1b00 */
        /* <DEDUP_REMOVED lines=27> */
[----:B------:R-:W-:-:S02]  /*2a10*/  IMAD.WIDE.U32 R100, R141, 0x4, R102 ;  /* 0x000000048d647825 */ /* 0x000fc400078e0066 */
[----:B------:R-:W5:Y:S02]  /*2a20*/  LDG.E.64 R98, desc[UR12][R98.64] ;  /* 0x0000000c62627981 */ /* 0x000f64000c1e1b00 */
[----:B------:R-:W-:Y:S02]  /*2a30*/  IMAD.WIDE.U32 R102, R143, 0x4, R102 ;  /* 0x000000048f667825 */ /* 0x000fe400078e0066 */
[----:B------:R-:W5:Y:S04]  /*2a40*/  LDG.E.64 R100, desc[UR12][R100.64] ;  /* 0x0000000c64647981 */ /* 0x000f68000c1e1b00 */
[----:B------:R-:W5:Y:S01]  /*2a50*/  LDG.E.64 R102, desc[UR12][R102.64] ;  /* 0x0000000c66667981 */ /* 0x000f62000c1e1b00 */
[----:B--2---:R-:W-:Y:S01]  /*2a60*/  FADD.FTZ R141, RZ, R72 ;  /* 0x00000048ff8d7221 */ /* 0x004fe20000010000 */
[----:B------:R-:W-:-:S03]  /*2a70*/  FADD.FTZ R72, RZ, R73 ;  /* 0x00000049ff487221 */ /* 0x000fc60000010000 */
        /* <DEDUP_REMOVED lines=29> */
[----:B------:R-:W-:-:S07]  /*2c50*/  FADD.FTZ R103, R103, R72 ;  /* 0x0000004867677221 */ /* 0x000fce0000010000 */
.L_x_55:
[----:B------:R-:W-:Y:S05]  /*2c60*/  BSYNC.RECONVERGENT B0 ;  /* 0x0000000000007941 */ /* 0x000fea0003800200 */
.L_x_54:
[----:B0-----:R-:W0:Y:S01]  /*2c70*/  SHFL.BFLY PT, R73, R102, 0x4, 0x1f ;  /* 0x0c801f0066497f89 */ /* 0x001e2200000e0000 */
[----:B------:R-:W-:Y:S01]  /*2c80*/  LOP3.LUT P0, RZ, R34, 0x307, RZ, 0xc0, !PT ;  /* 0x0000030722ff7812 */ /* 0x000fe2000780c0ff */
[----:B------:R-:W1:Y:S02]  /*2c90*/  LDCU.64 UR18, c[0x0][0x380] ;  /* 0x00007000ff1277ac */ /* 0x000e640008000a00 */
[----:B------:R-:W2:Y:S01]  /*2ca0*/  SHFL.BFLY PT, R72, R103, 0x4, 0x1f ;  /* 0x0c801f0067487f89 */ /* 0x000ea200000e0000 */
[----:B------:R-:W-:Y:S01]  /*2cb0*/  ULOP3.LUT UR4, UR4, 0x1, URZ, 0x3c, !UPT ;  /* 0x0000000104047892 */ /* 0x000fe2000f8e3cff */
[----:B0-----:R-:W-:Y:S01]  /*2cc0*/  FADD.FTZ R73, R73, R102 ;  /* 0x0000006649497221 */ /* 0x001fe20000010000 */
[----:B--2---:R-:W-:-:S04]  /*2cd0*/  FADD.FTZ R72, R72, R103 ;  /* 0x0000006748487221 */ /* 0x004fc80000010000 */
[----:B------:R-:W0:Y:S04]  /*2ce0*/  SHFL.BFLY PT, R74, R73, 0x2, 0x1f ;  /* 0x0c401f00494a7f89 */ /* 0x000e2800000e0000 */
[----:B------:R-:W2:Y:S01]  /*2cf0*/  SHFL.BFLY PT, R75, R72, 0x2, 0x1f ;  /* 0x0c401f00484b7f89 */ /* 0x000ea200000e0000 */
[----:B0-----:R-:W-:Y:S01]  /*2d00*/  FADD.FTZ R78, R73, R74 ;  /* 0x0000004a494e7221 */ /* 0x001fe20000010000 */
[----:B--2---:R-:W-:-:S04]  /*2d10*/  FADD.FTZ R79, R72, R75 ;  /* 0x0000004b484f7221 */ /* 0x004fc80000010000 */
[----:B------:R-:W0:Y:S04]  /*2d20*/  SHFL.BFLY PT, R75, R78, 0x1, 0x1f ;  /* 0x0c201f004e4b7f89 */ /* 0x000e2800000e0000 */
[----:B------:R-:W2:Y:S01]  /*2d30*/  SHFL.BFLY PT, R74, R79, 0x1, 0x1f ;  /* 0x0c201f004f4a7f89 */ /* 0x000ea200000e0000 */
[----:B0-----:R-:W-:Y:S01]  /*2d40*/  FADD.FTZ R75, R78, R75 ;  /* 0x0000004b4e4b7221 */ /* 0x001fe20000010000 */
[----:B--2---:R-:W-:-:S03]  /*2d50*/  FADD.FTZ R74, R79, R74 ;  /* 0x0000004a4f4a7221 */ /* 0x004fc60000010000 */
[----:B------:R-:W-:Y:S01]  /*2d60*/  @!P0 FMUL.FTZ R76, R75, 2.4414062863797880709e-05 ;  /* 0x37cccccd4b4c8820 */ /* 0x000fe20000410000 */
[----:B------:R-:W-:-:S05]  /*2d70*/  @!P0 FMUL.FTZ R77, R74, 2.4414062863797880709e-05 ;  /* 0x37cccccd4a4d8820 */ /* 0x000fca0000410000 */
[----:B------:R-:W-:Y:S01]  /*2d80*/  @!P0 STS.64 [R34+UR8], R76 ;  /* 0x0000004c22008988 */ /* 0x000fe20008000a08 */
[----:B------:R-:W-:Y:S06]  /*2d90*/  BAR.SYNC.DEFER_BLOCKING 0x0 ;  /* 0x0000000000007b1d */ /* 0x000fec0000010000 */
[----:B------:R-:W0:Y:S04]  /*2da0*/  LDS.64 R72, [R57] ;  /* 0x0000000039487984 */ /* 0x000e280000000a00 */
[----:B------:R-:W2:Y:S01]  /*2db0*/  LDS.64 R74, [R60] ;  /* 0x000000003c4a7984 */ /* 0x000ea20000000a00 */
[--C-:B0-----:R-:W-:Y:S01]  /*2dc0*/  FADD.FTZ R30, R30, -R72.reuse ;  /* 0x800000481e1e7221 */ /* 0x101fe20000010000 */
[--C-:B------:R-:W-:Y:S01]  /*2dd0*/  FADD.FTZ R7, R7, -R72.reuse ;  /* 0x8000004807077221 */ /* 0x100fe20000010000 */
[--C-:B------:R-:W-:Y:S01]  /*2de0*/  FADD.FTZ R9, R9, -R72.reuse ;  /* 0x8000004809097221 */ /* 0x100fe20000010000 */
[----:B------:R-:W-:Y:S01]  /*2df0*/  FADD.FTZ R35, R35, -R72 ;  /* 0x8000004823237221 */ /* 0x000fe20000010000 */
[-C--:B------:R-:W-:Y:S01]  /*2e00*/  FFMA.FTZ R5, -R5, R73.reuse, R30 ;  /* 0x0000004905057223 */ /* 0x080fe2000001011e */
[-C--:B------:R-:W-:Y:S01]  /*2e10*/  FFMA.FTZ R7, -R2, R73.reuse, R7 ;  /* 0x0000004902077223 */ /* 0x080fe20000010107 */
[--C-:B------:R-:W-:Y:S01]  /*2e20*/  FADD.FTZ R23, R23, -R72.reuse ;  /* 0x8000004817177221 */ /* 0x100fe20000010000 */
[--C-:B------:R-:W-:Y:S01]  /*2e30*/  FADD.FTZ R33, R33, -R72.reuse ;  /* 0x8000004821217221 */ /* 0x100fe20000010000 */
[----:B------:R-:W-:Y:S01]  /*2e40*/  FADD.FTZ R21, R21, -R72 ;  /* 0x8000004815157221 */ /* 0x000fe20000010000 */
[--C-:B--2---:R-:W-:Y:S01]  /*2e50*/  FADD.FTZ R2, R107, -R74.reuse ;  /* 0x8000004a6b027221 */ /* 0x104fe20000010000 */
[--C-:B------:R-:W-:Y:S01]  /*2e60*/  FADD.FTZ R116, R116, -R74.reuse ;  /* 0x8000004a74747221 */ /* 0x100fe20000010000 */
[--C-:B------:R-:W-:Y:S01]  /*2e70*/  FADD.FTZ R109, R109, -R74.reuse ;  /* 0x8000004a6d6d7221 */ /* 0x100fe20000010000 */
[----:B------:R-:W-:Y:S01]  /*2e80*/  FADD.FTZ R119, R119, -R74 ;  /* 0x8000004a77777221 */ /* 0x000fe20000010000 */
[----:B------:R-:W-:Y:S01]  /*2e90*/  FFMA.FTZ R9, -R4, R73, R9 ;  /* 0x0000004904097223 */ /* 0x000fe20000010109 */
[--C-:B------:R-:W-:Y:S01]  /*2ea0*/  FADD.FTZ R17, R17, -R72.reuse ;  /* 0x8000004811117221 */ /* 0x100fe20000010000 */
[--C-:B------:R-:W-:Y:S01]  /*2eb0*/  FADD.FTZ R13, R13, -R72.reuse ;  /* 0x800000480d0d7221 */ /* 0x100fe20000010000 */
[--C-:B------:R-:W-:Y:S01]  /*2ec0*/  FADD.FTZ R15, R15, -R72.reuse ;  /* 0x800000480f0f7221 */ /* 0x100fe20000010000 */
[----:B------:R-:W-:Y:S01]  /*2ed0*/  FADD.FTZ R11, R11, -R72 ;  /* 0x800000480b0b7221 */ /* 0x000fe20000010000 */
[----:B------:R-:W-:Y:S01]  /*2ee0*/  FMUL.FTZ R4, R32, R5 ;  /* 0x0000000520047220 */ /* 0x000fe20000410000 */
[-C--:B------:R-:W-:Y:S01]  /*2ef0*/  FFMA.FTZ R35, -R28, R73.reuse, R35 ;  /* 0x000000491c237223 */ /* 0x080fe20000010123 */
[-C--:B------:R-:W-:Y:S01]  /*2f00*/  FFMA.FTZ R23, -R18, R73.reuse, R23 ;  /* 0x0000004912177223 */ /* 0x080fe20000010117 */
[-C--:B------:R-:W-:Y:S01]  /*2f10*/  FFMA.FTZ R33, -R26, R73.reuse, R33 ;  /* 0x000000491a217223 */ /* 0x080fe20000010121 */
[----:B------:R-:W-:Y:S01]  /*2f20*/  FFMA.FTZ R21, -R16, R73, R21 ;  /* 0x0000004910157223 */ /* 0x000fe20000010115 */
[-C--:B------:R-:W-:Y:S01]  /*2f30*/  FFMA.FTZ R5, -R3, R75.reuse, R2 ;  /* 0x0000004b03057223 */ /* 0x080fe20000010102 */
[-C--:B------:R-:W-:Y:S01]  /*2f40*/  FFMA.FTZ R105, -R105, R75.reuse, R116 ;  /* 0x0000004b69697223 */ /* 0x080fe20000010174 */
[-C--:B------:R-:W-:Y:S01]  /*2f50*/  FFMA.FTZ R109, -R106, R75.reuse, R109 ;  /* 0x0000004b6a6d7223 */ /* 0x080fe2000001016d */
[----:B------:R-:W-:Y:S01]  /*2f60*/  FFMA.FTZ R119, -R118, R75, R119 ;  /* 0x0000004b76777223 */ /* 0x000fe20000010177 */
[--C-:B------:R-:W-:Y:S01]  /*2f70*/  FADD.FTZ R78, R27, -R72.reuse ;  /* 0x800000481b4e7221 */ /* 0x100fe20000010000 */
[--C-:B------:R-:W-:Y:S01]  /*2f80*/  FADD.FTZ R31, R31, -R72.reuse ;  /* 0x800000481f1f7221 */ /* 0x100fe20000010000 */
[--C-:B------:R-:W-:Y:S01]  /*2f90*/  FADD.FTZ R19, R19, -R72.reuse ;  /* 0x8000004813137221 */ /* 0x100fe20000010000 */
[--C-:B------:R-:W-:Y:S01]  /*2fa0*/  FADD.FTZ R29, R29, -R72.reuse ;  /* 0x800000481d1d7221 */ /* 0x100fe20000010000 */
[----:B------:R-:W-:Y:S01]  /*2fb0*/  FADD.FTZ R25, R25, -R72 ;  /* 0x8000004819197221 */ /* 0x000fe20000010000 */
[--C-:B------:R-:W-:Y:S01]  /*2fc0*/  FADD.FTZ R111, R111, -R74.reuse ;  /* 0x8000004a6f6f7221 */ /* 0x100fe20000010000 */
        /* <DEDUP_REMOVED lines=10> */
[-C--:B------:R-:W-:Y:S01]  /*3070*/  FFMA.FTZ R17, -R12, R73.reuse, R17 ;  /* 0x000000490c117223 */ /* 0x080fe20000010111 */
[-C--:B------:R-:W-:Y:S01]  /*3080*/  FFMA.FTZ R13, -R10, R73.reuse, R13 ;  /* 0x000000490a0d7223 */ /* 0x080fe2000001010d */
[-C--:B------:R-:W-:Y:S01]  /*3090*/  FFMA.FTZ R15, -R8, R73.reuse, R15 ;  /* 0x00000049080f7223 */ /* 0x080fe2000001010f */
[----:B------:R-:W-:Y:S01]  /*30a0*/  FFMA.FTZ R11, -R6, R73, R11 ;  /* 0x00000049060b7223 */ /* 0x000fe2000001010b */
[----:B------:R-:W-:Y:S01]  /*30b0*/  FADD.FTZ R135, R135, -R74 ;  /* 0x8000004a87877221 */ /* 0x000fe20000010000 */
[C---:B------:R-:W-:Y:S01]  /*30c0*/  FMUL.FTZ R35, R32.reuse, R35 ;  /* 0x0000002320237220 */ /* 0x040fe20000410000 */
[C---:B------:R-:W-:Y:S01]  /*30d0*/  FMUL.FTZ R8, R32.reuse, R23 ;  /* 0x0000001720087220 */ /* 0x040fe20000410000 */
[C---:B------:R-:W-:Y:S01]  /*30e0*/  FMUL.FTZ R33, R32.reuse, R33 ;  /* 0x0000002120217220 */ /* 0x040fe20000410000 */
[----:B------:R-:W-:Y:S01]  /*30f0*/  FMUL.FTZ R12, R32, R21 ;  /* 0x00000015200c7220 */ /* 0x000fe20000410000 */
[C---:B------:R-:W-:Y:S01]  /*3100*/  FMUL.FTZ R5, R0.reuse, R5 ;  /* 0x0000000500057220 */ /* 0x040fe20000410000 */
[C---:B------:R-:W-:Y:S01]  /*3110*/  FMUL.FTZ R6, R0.reuse, R105 ;  /* 0x0000006900067220 */ /* 0x040fe20000410000 */
[C---:B------:R-:W-:Y:S01]  /*3120*/  FMUL.FTZ R109, R0.reuse, R109 ;  /* 0x0000006d006d7220 */ /* 0x040fe20000410000 */
[----:B------:R-:W-:Y:S01]  /*3130*/  FMUL.FTZ R10, R0, R119 ;  /* 0x00000077000a7220 */ /* 0x000fe20000410000 */
        /* <DEDUP_REMOVED lines=16> */
[----:B------:R-:W-:Y:S01]  /*3240*/  FFMA.FTZ R135, -R134, R75, R135 ;  /* 0x0000004b86877223 */ /* 0x000fe20000010187 */
[----:B------:R-:W-:Y:S01]  /*3250*/  F2FP.BF16.F32.PACK_AB R108, R8, R35 ;  /* 0x00000023086c723e */ /* 0x000fe200000010ff */
[----:B------:R-:W-:Y:S01]  /*3260*/  FMUL.FTZ R37, R32, R37 ;  /* 0x0000002520257220 */ /* 0x000fe20000410000 */
[----:B------:R-:W-:Y:S01]  /*3270*/  F2FP.BF16.F32.PACK_AB R110, R12, R33 ;  /* 0x000000210c6e723e */ /* 0x000fe200000010ff */
[----:B------:R-:W-:Y:S01]  /*3280*/  FMUL.FTZ R31, R32, R31 ;  /* 0x0000001f201f7220 */ /* 0x000fe20000410000 */
[----:B------:R-:W-:Y:S01]  /*3290*/  F2FP.BF16.F32.PACK_AB R5, R6, R5 ;  /* 0x000000050605723e */ /* 0x000fe200000010ff */
[----:B------:R-:W-:Y:S01]  /*32a0*/  FMUL.FTZ R16, R32, R19 ;  /* 0x0000001320107220 */ /* 0x000fe20000410000 */
[----:B------:R-:W-:Y:S01]  /*32b0*/  F2FP.BF16.F32.PACK_AB R109, R10, R109 ;  /* 0x0000006d0a6d723e */ /* 0x000fe200000010ff */
[C---:B------:R-:W-:Y:S01]  /*32c0*/  FMUL.FTZ R29, R32.reuse, R29 ;  /* 0x0000001d201d7220 */ /* 0x040fe20000410000 */
[C---:B------:R-:W-:Y:S01]  /*32d0*/  FMUL.FTZ R18, R32.reuse, R17 ;  /* 0x0000001120127220 */ /* 0x040fe20000410000 */
        /* <DEDUP_REMOVED lines=18> */
[----:B-1----:R-:W-:-:S02]  /*3400*/  IADD3 R2, P0, PT, R61, UR18, RZ ;  /* 0x000000123d027c10 */ /* 0x002fc4000ff1e0ff */
[----:B------:R-:W-:Y:S02]  /*3410*/  F2FP.BF16.F32.PACK_AB R4, R37, R4 ;  /* 0x000000042504723e */ /* 0x000fe400000010ff */
[----:B------:R-:W-:Y:S02]  /*3420*/  IADD3.X R3, PT, PT, R104, UR19, RZ, P0, !PT ;  /* 0x0000001368037c10 */ /* 0x000fe400087fe4ff */
[----:B------:R-:W-:Y:S02]  /*3430*/  F2FP.BF16.F32.PACK_AB R111, R14, R111 ;  /* 0x0000006f0e6f723e */ /* 0x000fe400000010ff */
[----:B------:R-:W-:Y:S01]  /*3440*/  F2FP.BF16.F32.PACK_AB R16, R16, R31 ;  /* 0x0000001f1010723e */ /* 0x000fe200000010ff */
[----:B------:R0:W-:Y:S01]  /*3450*/  STG.E.64 desc[UR12][R2.64], R4 ;  /* 0x0000000402007986 */ /* 0x0001e2000c101b0c */
[----:B------:R-:W-:Y:S02]  /*3460*/  F2FP.BF16.F32.PACK_AB R18, R18, R29 ;  /* 0x0000001d1212723e */ /* 0x000fe400000010ff */
[----:B------:R-:W-:Y:S01]  /*3470*/  F2FP.BF16.F32.PACK_AB R20, R20, R25 ;  /* 0x000000191414723e */ /* 0x000fe200000010ff */
[----:B------:R0:W-:Y:S01]  /*3480*/  STG.E.64 desc[UR12][R2.64+0xa00], R108 ;  /* 0x000a006c02007986 */ /* 0x0001e2000c101b0c */
[----:B------:R-:W-:-:S02]  /*3490*/  F2FP.BF16.F32.PACK_AB R22, R22, R15 ;  /* 0x0000000f1616723e */ /* 0x000fc400000010ff */
[----:B------:R-:W-:Y:S01]  /*34a0*/  F2FP.BF16.F32.PACK_AB R32, R32, R9 ;  /* 0x000000092020723e */ /* 0x000fe200000010ff */
[----:B------:R0:W-:Y:S01]  /*34b0*/  STG.E.64 desc[UR12][R2.64+0x1400], R110 ;  /* 0x0014006e02007986 */ /* 0x0001e2000c101b0c */
[----:B------:R-:W-:Y:S02]  /*34c0*/  F2FP.BF16.F32.PACK_AB R17, R6, R113 ;  /* 0x000000710611723e */ /* 0x000fe400000010ff */
[----:B------:R-:W-:Y:S02]  /*34d0*/  F2FP.BF16.F32.PACK_AB R19, R8, R115 ;  /* 0x000000730813723e */ /* 0x000fe400000010ff */
[----:B------:R-:W-:Y:S01]  /*34e0*/  F2FP.BF16.F32.PACK_AB R21, R10, R117 ;  /* 0x000000750a15723e */ /* 0x000fe200000010ff */
[----:B------:R0:W-:Y:S01]  /*34f0*/  STG.E.64 desc[UR12][R2.64+0x1e00], R16 ;  /* 0x001e001002007986 */ /* 0x0001e2000c101b0c */
[----:B------:R-:W-:Y:S02]  /*3500*/  F2FP.BF16.F32.PACK_AB R23, R12, R127 ;  /* 0x0000007f0c17723e */ /* 0x000fe400000010ff */
[----:B------:R-:W-:Y:S01]  /*3510*/  F2FP.BF16.F32.PACK_AB R33, R0, R131 ;  /* 0x000000830021723e */ /* 0x000fe200000010ff */
[----:B------:R0:W-:Y:S04]  /*3520*/  STG.E.64 desc[UR12][R2.64+0x2800], R18 ;  /* 0x0028001202007986 */ /* 0x0001e8000c101b0c */
[----:B------:R0:W-:Y:S04]  /*3530*/  STG.E.64 desc[UR12][R2.64+0x3200], R20 ;  /* 0x0032001402007986 */ /* 0x0001e8000c101b0c */
[----:B------:R0:W-:Y:S04]  /*3540*/  STG.E.64 desc[UR12][R2.64+0x3c00], R22 ;  /* 0x003c001602007986 */ /* 0x0001e8000c101b0c */
[----:B------:R0:W-:Y:S01]  /*3550*/  STG.E.64 desc[UR12][R2.64+0x4600], R32 ;  /* 0x0046002002007986 */ /* 0x0001e2000c101b0c */
[----:B------:R-:W-:Y:S05]  /*3560*/  BRA.U !UP0, `(.L_x_56) ;  /* 0xffffffd5080c7547 */ /* 0x000fea000b83ffff */
.L_x_44:
[----:B------:R-:W-:-:S04]  /*3570*/  ULEA UR6, UR9, UR14, 0x7 ;  /* 0x0000000e09067291 */ /* 0x000fc8000f8e38ff */
[----:B------:R-:W-:-:S04]  /*3580*/  USHF.L.U32 UR6, UR6, 0x5, URZ ;  /* 0x0000000506067899 */ /* 0x000fc800080006ff */
[----:B------:R-:W-:-:S06]  /*3590*/  UISETP.GT.AND UP0, UPT, UR6, 0x13f, UPT ;  /* 0x0000013f0600788c */ /* 0x000fcc000bf04270 */
[----:B------:R-:W-:-:S13]  /*35a0*/  PLOP3.LUT P0, PT, PT, PT, UP0, 0x80, 0x8 ;  /* 0x000000000008781c */ /* 0x000fda0003f0f008 */
[----:B------:R-:W-:Y:S05]  /*35b0*/  @P0 EXIT ;  /* 0x000000000000094d */ /* 0x000fea0003800000 */
[----:B------:R-:W1:Y:S01]  /*35c0*/  S2R R11, SR_TID.X ;  /* 0x00000000000b7919 */ /* 0x000e620000002100 */
[----:B------:R-:W-:Y:S01]  /*35d0*/  UISETP.LT.U32.AND UP0, UPT, UR16, 0x1, UPT ;  /* 0x000000011000788c */ /* 0x000fe2000bf01070 */
[----:B------:R-:W2:Y:S01]  /*35e0*/  S2UR UR5, SR_CgaCtaId ;  /* 0x00000000000579c3 */ /* 0x000ea20000008800 */
[----:B------:R-:W3:Y:S02]  /*35f0*/  LDCU.64 UR10, c[0x0][0x3d0] ;  /* 0x00007a00ff0a77ac */ /* 0x000ee40008000a00 */
[----:B------:R-:W-:-:S04]  /*3600*/  UISETP.LT.AND.EX UP0, UPT, UR17, URZ, UPT, UP0 ;  /* 0x000000ff1100728c */ /* 0x000fc8000bf01300 */
[----:B------:R-:W-:Y:S02]  /*3610*/  USEL UR8, UR16, 0x1, UP0 ;  /* 0x0000000110087887 */ /* 0x000fe40008000000 */
[----:B------:R-:W-:Y:S02]  /*3620*/  USEL UR4, UR17, URZ, UP0 ;  /* 0x000000ff11047287 */ /* 0x000fe40008000000 */
[----:B------:R-:W-:Y:S02]  /*3630*/  USHF.L.U32 UR9, UR8, 0x7, URZ ;  /* 0x0000000708097899 */ /* 0x000fe400080006ff */
[----:B------:R-:W-:-:S03]  /*3640*/  USHF.L.U64.HI UR8, UR8, 0x7, UR4 ;  /* 0x0000000708087899 */ /* 0x000fc60008010204 */
[----:B------:R-:W-:-:S03]  /*3650*/  UMOV UR4, 0x400 ;  /* 0x0000040000047882 */ /* 0x000fc60000000000 */
[----:B------:R-:W-:Y:S01]  /*3660*/  MOV R9, UR8 ;  /* 0x0000000800097c02 */ /* 0x000fe20008000f00 */
[----:B--2---:R-:W-:Y:S02]  /*3670*/  ULEA UR4, UR5, UR4, 0x18 ;  /* 0x0000000405047291 */ /* 0x004fe4000f8ec0ff */
[----:B---3--:R-:W-:Y:S01]  /*3680*/  UIADD3 UR5, UP0, UPT, UR10, 0x22c00, URZ ;  /* 0x00022c000a057890 */ /* 0x008fe2000ff1e0ff */
[----:B-1----:R-:W-:-:S03]  /*3690*/  SHF.R.U32.HI R0, RZ, 0x5, R11 ;  /* 0x00000005ff007819 */ /* 0x002fc6000001160b */
[----:B------:R-:W-:Y:S01]  /*36a0*/  UIADD3.X UR7, UPT, UPT, URZ, UR11, URZ, UP0, !UPT ;  /* 0x0000000bff077290 */ /* 0x000fe200087fe4ff */
[----:B------:R-:W-:Y:S02]  /*36b0*/  SHF.R.U32.HI R35, RZ, 0x4, R11 ;  /* 0x00000004ff237819 */ /* 0x000fe4000001160b */
[----:B------:R-:W-:Y:S02]  /*36c0*/  LOP3.LUT R7, RZ, R0, RZ, 0x33, !PT ;  /* 0x00000000ff077212 */ /* 0x000fe400078e33ff */
[----:B------:R-:W-:Y:S02]  /*36d0*/  LOP3.LUT R36, R11, 0x1f, RZ, 0xc0, !PT ;  /* 0x0000001f0b247812 */ /* 0x000fe400078ec0ff */
[----:B------:R-:W-:Y:S02]  /*36e0*/  IADD3 R7, P0, PT, R7, UR9, RZ ;  /* 0x0000000907077c10 */ /* 0x000fe4000ff1e0ff */
[----:B------:R-:W-:Y:S02]  /*36f0*/  LOP3.LUT R38, R11, 0xf, RZ, 0xc0, !PT ;  /* 0x0000000f0b267812 */ /* 0x000fe400078ec0ff */
[----:B------:R-:W-:-:S02]  /*3700*/  IADD3.X R9, PT, PT, R9, -0x1, RZ, P0, !PT ;  /* 0xffffffff09097810 */ /* 0x000fc400007fe4ff */
[----:B------:R-:W-:-:S03]  /*3710*/  SHF.L.U32 R37, R11, 0x1, RZ ;  /* 0x000000010b257819 */ /* 0x000fc600000006ff */
[----:B0-----:R-:W-:-:S04]  /*3720*/  IMAD.WIDE.U32 R2, R9, -0x33333333, RZ ;  /* 0xcccccccd09027825 */ /* 0x001fc800078e00ff */
[----:B------:R-:W-:-:S04]  /*3730*/  IMAD.WIDE.U32 R4, P0, R7, -0x33333334, R2 ;  /* 0xcccccccc07047825 */ /* 0x000fc80007800002 */
[----:B------:R-:W-:Y:S01]  /*3740*/  IMAD.WIDE.U32 R2, R7, -0x33333333, RZ ;  /* 0xcccccccd07027825 */ /* 0x000fe200078e00ff */
[----:B------:R-:W-:Y:S02]  /*3750*/  IADD3.X R7, PT, PT, RZ, RZ, RZ, P0, !PT ;  /* 0x000000ffff077210 */ /* 0x000fe400007fe4ff */
[----:B------:R-:W-:Y:S02]  /*3760*/  MOV R6, R5 ;  /* 0x0000000500067202 */ /* 0x000fe40000000f00 */
[----:B------:R-:W-:Y:S02]  /*3770*/  IADD3 RZ, P0, PT, R3, R4, RZ ;  /* 0x0000000403ff7210 */ /* 0x000fe40007f1e0ff */
[----:B------:R-:W-:-:S03]  /*3780*/  LOP3.LUT R4, R35, 0x1e, RZ, 0xc0, !PT ;  /* 0x0000001e23047812 */ /* 0x000fc600078ec0ff */
[----:B------:R-:W-:Y:S01]  /*3790*/  IMAD.WIDE.U32.X R2, R9, -0x33333334, R6, P0 ;  /* 0xcccccccc09027825 */ /* 0x000fe200000e0406 */
[----:B------:R-:W-:-:S04]  /*37a0*/  LOP3.LUT R5, R4, 0x1f, R11, 0x78, !PT ;  /* 0x0000001f04057812 */ /* 0x000fc800078e780b */
[----:B------:R-:W-:Y:S02]  /*37b0*/  SHF.R.U64 R41, R2, 0x3, R3 ;  /* 0x0000000302297819 */ /* 0x000fe40000001203 */
[----:B------:R-:W-:Y:S02]  /*37c0*/  LEA R2, R0, UR4, 0x7 ;  /* 0x0000000400027c11 */ /* 0x000fe4000f8e38ff */
[----:B------:R-:W-:Y:S02]  /*37d0*/  IADD3 R40, P1, PT, R41, 0x1, RZ ;  /* 0x0000000129287810 */ /* 0x000fe40007f3e0ff */
[----:B------:R-:W-:Y:S02]  /*37e0*/  LEA R12, R5, R2, 0x2 ;  /* 0x00000002050c7211 */ /* 0x000fe400078e10ff */
[----:B------:R-:W-:Y:S02]  /*37f0*/  LOP3.LUT R39, R40, 0x7, RZ, 0xc0, !PT ;  /* 0x0000000728277812 */ /* 0x000fe400078ec0ff */
[----:B------:R-:W-:-:S02]  /*3800*/  SHF.L.U32 R2, R11, 0x7, RZ ;  /* 0x000000070b027819 */ /* 0x000fc400000006ff */
[----:B------:R-:W-:Y:S02]  /*3810*/  IADD3 R4, P2, PT, R39, -0x1, RZ ;  /* 0xffffffff27047810 */ /* 0x000fe40007f5e0ff */
[----:B------:R-:W-:Y:S02]  /*3820*/  LEA.HI.X R34, R3, RZ, RZ, 0x1d, P1 ;  /* 0x000000ff03227211 */ /* 0x000fe400008fecff */
[----:B------:R-:W-:Y:S02]  /*3830*/  ISETP.GE.U32.AND P0, PT, R4, 0x3, PT ;  /* 0x000000030400780c */ /* 0x000fe40003f06070 */
[----:B------:R-:W-:Y:S02]  /*3840*/  IADD3.X R4, PT, PT, RZ, -0x1, RZ, P2, !PT ;  /* 0xffffffffff047810 */ /* 0x000fe400017fe4ff */
[----:B------:R-:W-:Y:S02]  /*3850*/  LOP3.LUT R33, R40, 0xfffffff8, RZ, 0xc0, !PT ;  /* 0xfffffff828217812 */ /* 0x000fe400078ec0ff */
[----:B------:R-:W-:-:S02]  /*3860*/  ISETP.GE.U32.AND.EX P0, PT, R4, RZ, PT, P0 ;  /* 0x000000ff0400720c */ /* 0x000fc40003f06100 */
[----:B------:R-:W-:Y:S01]  /*3870*/  LOP3.LUT R4, R2, 0x780, RZ, 0xc0, !PT ;  /* 0x0000078002047812 */ /* 0x000fe200078ec0ff */
[----:B------:R-:W-:Y:S01]  /*3880*/  IMAD.WIDE.U32 R2, R0, 0x140, RZ ;  /* 0x0000014000027825 */ /* 0x000fe200078e00ff */
[----:B------:R-:W-:Y:S02]  /*3890*/  LOP3.LUT R34, R34, 0x3fffffff, RZ, 0xc0, !PT ;  /* 0x3fffffff22227812 */ /* 0x000fe400078ec0ff */
[----:B------:R-:W-:Y:S02]  /*38a0*/  IADD3 R13, PT, PT, R4, UR4, RZ ;  /* 0x00000004040d7c10 */ /* 0x000fe4000fffe0ff */
[----:B------:R-:W-:-:S07]  /*38b0*/  LOP3.LUT R32, R2, 0x1f, R11, 0xf8, !PT ;  /* 0x0000001f02207812 */ /* 0x000fce00078ef80b */
.L_x_67:
[----:B------:R-:W-:Y:S01]  /*38c0*/  ISETP.LT.U32.AND P1, PT, R0, UR9, PT ;  /* 0x0000000900007c0c */ /* 0x000fe2000bf21070 */
[----:B------:R-:W-:Y:S01]  /*38d0*/  BSSY.RECONVERGENT B0, `(.L_x_57) ;  /* 0x0000063000007945 */ /* 0x000fe20003800200 */
[----:B0-----:R-:W-:Y:S02]  /*38e0*/  MOV R4, UR8 ;  /* 0x0000000800047c02 */ /* 0x001fe40008000f00 */
[----:B------:R-:W-:Y:S02]  /*38f0*/  CS2R R14, SRZ ;  /* 0x00000000000e7805 */ /* 0x000fe4000001ff00 */
[----:B------:R-:W-:-:S13]  /*3900*/  ISETP.GT.AND.EX P1, PT, R4, RZ, PT, P1 ;  /* 0x000000ff0400720c */ /* 0x000fda0003f24310 */
[----:B-12---:R-:W-:Y:S05]  /*3910*/  @!P1 BRA `(.L_x_58) ;  /* 0x0000000400789947 */ /* 0x006fea0003800000 */
[----:B------:R-:W-:Y:S02]  /*3920*/  USHF.R.S32.HI UR4, URZ, 0x1f, UR6 ;  /* 0x0000001fff047899 */ /* 0x000fe40008011406 */
[----:B------:R-:W-:Y:S01]  /*3930*/  IADD3 R5, P1, PT, R32, UR6, RZ ;  /* 0x0000000620057c10 */ /* 0x000fe2000ff3e0ff */
[----:B------:R-:W-:Y:S01]  /*3940*/  HFMA2 R28, -RZ, RZ, 0, 0 ;  /* 0x00000000ff1c7431 */ /* 0x000fe200000001ff */
[----:B------:R-:W-:Y:S01]  /*3950*/  BSSY.RECONVERGENT B1, `(.L_x_59) ;  /* 0x000002b000017945 */ /* 0x000fe20003800200 */
[----:B------:R-:W-:Y:S02]  /*3960*/  CS2R R14, SRZ ;  /* 0x00000000000e7805 */ /* 0x000fe4000001ff00 */
[----:B------:R-:W-:Y:S02]  /*3970*/  LEA R4, P2, R5, UR5, 0x3 ;  /* 0x0000000505047c11 */ /* 0x000fe4000f8418ff */
[----:B------:R-:W-:Y:S02]  /*3980*/  IADD3.X R6, PT, PT, R3, UR4, RZ, P1, !PT ;  /* 0x0000000403067c10 */ /* 0x000fe40008ffe4ff */
[----:B------:R-:W-:-:S02]  /*3990*/  IADD3 R8, P1, PT, R36, UR6, RZ ;  /* 0x0000000624087c10 */ /* 0x000fc4000ff3e0ff */
[----:B------:R-:W-:Y:S02]  /*39a0*/  LEA.HI.X R5, R5, UR7, R6, 0x3, P2 ;  /* 0x0000000705057c11 */ /* 0x000fe400090f1c06 */
[----:B------:R-:W-:Y:S02]  /*39b0*/  MOV R30, R33 ;  /* 0x00000021001e7202 */ /* 0x000fe40000000f00 */
[----:B------:R-:W-:Y:S02]  /*39c0*/  MOV R31, R34 ;  /* 0x00000022001f7202 */ /* 0x000fe40000000f00 */
[----:B------:R-:W-:Y:S02]  /*39d0*/  MOV R29, R0 ;  /* 0x00000000001d7202 */ /* 0x000fe40000000f00 */
[----:B------:R-:W-:-:S07]  /*39e0*/  IADD3.X R9, PT, PT, RZ, UR4, RZ, P1, !PT ;  /* 0x00000004ff097c10 */ /* 0x000fce0008ffe4ff */
.L_x_60:
        /* <DEDUP_REMOVED lines=34> */
.L_x_59:
        /* <DEDUP_REMOVED lines=20> */
.L_x_62:
[----:B------:R-:W-:Y:S05]  /*3d50*/  BSYNC.RECONVERGENT B1 ;  /* 0x0000000000017941 */ /* 0x000fea0003800200 */
.L_x_61:
        /* <DEDUP_REMOVED lines=9> */
[----:B------:R-:W1:Y:S02]  /*3df0*/  @!P1 LDC.64 R16, c[0x0][0x3d0] ;  /* 0x0000f400ff109b82 */ /* 0x000e640000000a00 */
[----:B------:R-:W-:Y:S01]  /*3e00*/  @P2 IADD3 R5, PT, PT, R7, R5, RZ ;  /* 0x0000000507052210 */ /* 0x000fe20007ffe0ff */
        /* <DEDUP_REMOVED lines=15> */
.L_x_58:
[----:B------:R-:W-:Y:S05]  /*3f00*/  BSYNC.RECONVERGENT B0 ;  /* 0x0000000000007941 */ /* 0x000fea0003800200 */
.L_x_57:
[----:B------:R0:W-:Y:S01]  /*3f10*/  STS [R12], R15 ;  /* 0x0000000f0c007388 */ /* 0x0001e20000000800 */
[----:B------:R-:W1:Y:S01]  /*3f20*/  LDC.64 R8, c[0x0][0x388] ;  /* 0x0000e200ff087b82 */ /* 0x000e620000000a00 */
[----:B------:R-:W-:Y:S02]  /*3f30*/  ISETP.GT.U32.AND P1, PT, R38, 0x9, PT ;  /* 0x000000092600780c */ /* 0x000fe40003f24070 */
[----:B------:R0:W-:Y:S01]  /*3f40*/  STS [R12+0x500], R14 ;  /* 0x0005000e0c007388 */ /* 0x0001e20000000800 */
[----:B------:R-:W-:-:S04]  /*3f50*/  MOV R16, R35 ;  /* 0x0000002300107202 */ /* 0x000fc80000000f00 */
[----:B------:R-:W2:Y:S08]  /*3f60*/  LDC.64 R10, c[0x0][0x390] ;  /* 0x0000e400ff0a7b82 */ /* 0x000eb00000000a00 */
[----:B0-----:R-:W-:Y:S06]  /*3f70*/  BAR.SYNC.DEFER_BLOCKING 0x0 ;  /* 0x0000000000007b1d */ /* 0x001fec0000010000 */
.L_x_66:
        /* <DEDUP_REMOVED lines=8> */
[----:B------:R-:W-:Y:S02]  /*4000*/  MOV R17, 0xffff ;  /* 0x0000ffff00117802 */ /* 0x000fe40000000f00 */
[----:B------:R-:W-:Y:S02]  /*4010*/  MOV R18, 0xffff ;  /* 0x0000ffff00127802 */ /* 0x000fe40000000f00 */
[----:B------:R-:W-:Y:S01]  /*4020*/  MOV R20, 0xffff ;  /* 0x0000ffff00147802 */ /* 0x000fe20000000f00 */
[----:B---3--:R-:W3:Y:S01]  /*4030*/  SHFL.BFLY PT, R7, R4, 0x8, 0x101f ;  /* 0x0d101f0004077f89 */ /* 0x008ee200000e0000 */
[----:B------:R-:W-:Y:S02]  /*4040*/  MOV R19, 0xffff ;  /* 0x0000ffff00137802 */ /* 0x000fe40000000f00 */
[----:B------:R-:W-:Y:S01]  /*4050*/  MOV R21, 0xffff ;  /* 0x0000ffff00157802 */ /* 0x000fe20000000f00 */
[----:B0---4-:R-:W0:Y:S01]  /*4060*/  SHFL.BFLY PT, R6, R5, 0x8, 0x101f ;  /* 0x0d101f0005067f89 */ /* 0x011e2200000e0000 */
[----:B------:R-:W-:-:S02]  /*4070*/  MOV R22, 0xffff ;  /* 0x0000ffff00167802 */ /* 0x000fc40000000f00 */
        /* <DEDUP_REMOVED lines=15> */
.L_x_77:
[----:B------:R-:W-:Y:S01]  /*4170*/  BSSY.RECONVERGENT B0, `(.L_x_64) ;  /* 0x000000b000007945 */ /* 0x000fe20003800200 */
[----:B----4-:R-:W-:-:S03]  /*4180*/  FADD.FTZ R5, R4, R5 ;  /* 0x0000000504057221 */ /* 0x010fc60000010000 */
[----:B------:R-:W-:Y:S05]  /*4190*/  @P2 BRA `(.L_x_65) ;  /* 0x0000000000202947 */ /* 0x000fea0003800000 */
[----:B------:R-:W-:Y:S02]  /*41a0*/  F2FP.BF16.F32.PACK_AB R4, R5, R18 ;  /* 0x000000120504723e */ /* 0x000fe400000010ff */
[----:B------:R-:W-:Y:S02]  /*41b0*/  IADD3 R7, PT, PT, R16, UR6, RZ ;  /* 0x0000000610077c10 */ /* 0x000fe4000fffe0ff */
[C---:B------:R-:W-:Y:S02]  /*41c0*/  PRMT R14, R4.reuse, 0x7610, R14 ;  /* 0x00007610040e7816 */ /* 0x040fe4000000000e */
[----:B------:R-:W-:Y:S01]  /*41d0*/  PRMT R15, R4, 0x7632, R15 ;  /* 0x00007632040f7816 */ /* 0x000fe2000000000f */
[----:B-1----:R-:W-:-:S04]  /*41e0*/  IMAD.WIDE R4, R7, 0x2, R8 ;  /* 0x0000000207047825 */ /* 0x002fc800078e0208 */
[----:B--2---:R-:W-:Y:S01]  /*41f0*/  IMAD.WIDE R6, R7, 0x2, R10 ;  /* 0x0000000207067825 */ /* 0x004fe200078e020a */
[----:B------:R0:W-:Y:S04]  /*4200*/  STG.E.U16 desc[UR12][R4.64], R14 ;  /* 0x0000000e04007986 */ /* 0x0001e8000c10150c */
[----:B------:R0:W-:Y:S02]  /*4210*/  STG.E.U16 desc[UR12][R6.64], R15 ;  /* 0x0000000f06007986 */ /* 0x0001e4000c10150c */
.L_x_65:
[----:B------:R-:W-:Y:S05]  /*4220*/  BSYNC.RECONVERGENT B0 ;  /* 0x0000000000007941 */ /* 0x000fea0003800200 */
.L_x_64:
[C---:B------:R-:W-:Y:S02]  /*4230*/  ISETP.GE.U32.AND P2, PT, R16.reuse, 0xc, PT ;  /* 0x0000000c1000780c */ /* 0x040fe40003f46070 */
[----:B------:R-:W-:-:S11]  /*4240*/  IADD3 R16, PT, PT, R16, 0x14, RZ ;  /* 0x0000001410107810 */ /* 0x000fd60007ffe0ff */
[----:B------:R-:W-:Y:S05]  /*4250*/  @!P2 BRA `(.L_x_66) ;  /* 0xfffffffc0048a947 */ /* 0x000fea000383ffff */
[----:B------:R-:W-:Y:S05]  /*4260*/  WARPSYNC.ALL ;  /* 0x0000000000007948 */ /* 0x000fea0003800000 */
[----:B------:R-:W-:Y:S01]  /*4270*/  BAR.SYNC.DEFER_BLOCKING 0x0 ;  /* 0x0000000000007b1d */ /* 0x000fe20000010000 */
[----:B------:R-:W-:Y:S02]  /*4280*/  UISETP.GE.AND UP0, UPT, UR6, -0xec0, UPT ;  /* 0xfffff1400600788c */ /* 0x000fe4000bf06270 */
[----:B------:R-:W-:-:S07]  /*4290*/  UIADD3 UR4, UPT, UPT, UR6, 0x1000, URZ ;  /* 0x0000100006047890 */ /* 0x000fce000fffe0ff */
[----:B------:R-:W-:Y:S01]  /*42a0*/  UMOV UR6, UR4 ;  /* 0x0000000400067c82 */ /* 0x000fe20008000000 */
[----:B------:R-:W-:Y:S05]  /*42b0*/  BRA.U !UP0, `(.L_x_67) ;  /* 0xfffffff508807547 */ /* 0x000fea000b83ffff */
[----:B------:R-:W-:Y:S05]  /*42c0*/  EXIT ;  /* 0x000000000000794d */ /* 0x000fea0003800000 */
.L_x_63:
[----:B------:R-:W-:Y:S01]  /*42d0*/  HFMA2 R21, -RZ, RZ, 0, 4.76837158203125e-07 ;  /* 0x00000008ff157431 */ /* 0x000fe200000001ff */
[----:B------:R-:W-:Y:S01]  /*42e0*/  BSSY B0, `(.L_x_68) ;  /* 0x0000007000007945 */ /* 0x000fe20003800000 */
[----:B---3--:R-:W-:Y:S02]  /*42f0*/  MOV R22, R4 ;  /* 0x0000000400167202 */ /* 0x008fe40000000f00 */
[----:B------:R-:W-:Y:S02]  /*4300*/  MOV R24, 0x101f ;  /* 0x0000101f00187802 */ /* 0x000fe40000000f00 */
[----:B------:R-:W-:-:S07]  /*4310*/  MOV R19, 0xffff ;  /* 0x0000ffff00137802 */ /* 0x000fce0000000f00 */
[----:B012-4-:R-:W-:Y:S05]  /*4320*/  WARPSYNC.COLLECTIVE R19, `(.L_x_69) ;  /* 0x0000000013087348 */ /* 0x017fea0003c00000 */
[----:B------:R3:W0:Y:S02]  /*4330*/  SHFL.BFLY P3, R20, R22, R21, R24 ;  /* 0x0c00001516147389 */ /* 0x0006240000060018 */
[----:B01234-:R-:W-:Y:S05]  /*4340*/  ENDCOLLECTIVE ;  /* 0x000000000000791b */ /* 0x01ffea0003800000 */
.L_x_69:
[----:B------:R-:W-:Y:S05]  /*4350*/  BSYNC B0 ;  /* 0x0000000000007941 */ /* 0x000fea0003800000 */
.L_x_68:
        /* <DEDUP_REMOVED lines=8> */
.L_x_70:
[----:B------:R-:W-:Y:S01]  /*43e0*/  FADD.FTZ R7, R7, R4 ;  /* 0x0000000407077221 */ /* 0x000fe20000010000 */
[----:B------:R-:W-:-:S04]  /*43f0*/  HFMA2 R21, -RZ, RZ, 0, 2.384185791015625e-07 ;  /* 0x00000004ff157431 */ /* 0x000fc800000001ff */
[----:B------:R-:W-:Y:S02]  /*4400*/  MOV R22, R7 ;  /* 0x0000000700167202 */ /* 0x000fe40000000f00 */
[----:B------:R-:W-:-:S07]  /*4410*/  MOV R6, R20 ;  /* 0x0000001400067202 */ /* 0x000fce0000000f00 */
[----:B------:R-:W-:Y:S05]  /*4420*/  WARPSYNC.COLLECTIVE R19, `(.L_x_71) ;  /* 0x0000000013087348 */ /* 0x000fea0003c00000 */
[----:B------:R0:W1:Y:S02]  /*4430*/  SHFL.BFLY P3, R20, R22, R21, R24 ;  /* 0x0c00001516147389 */ /* 0x0000640000060018 */
[----:B01----:R-:W-:Y:S05]  /*4440*/  ENDCOLLECTIVE ;  /* 0x000000000000791b */ /* 0x003fea0003800000 */
.L_x_71:
[----:B------:R-:W-:-:S05]  /*4450*/  FADD.FTZ R6, R6, R5 ;  /* 0x0000000506067221 */ /* 0x000fca0000010000 */
[----:B------:R-:W-:Y:S02]  /*4460*/  MOV R22, R6 ;  /* 0x0000000600167202 */ /* 0x000fe40000000f00 */
[----:B------:R-:W-:-:S07]  /*4470*/  MOV R14, R20 ;  /* 0x00000014000e7202 */ /* 0x000fce0000000f00 */
[----:B------:R-:W-:Y:S05]  /*4480*/  WARPSYNC.COLLECTIVE R19, `(.L_x_72) ;  /* 0x0000000013087348 */ /* 0x000fea0003c00000 */
[----:B------:R0:W1:Y:S02]  /*4490*/  SHFL.BFLY P3, R20, R22, R21, R24 ;  /* 0x0c00001516147389 */ /* 0x0000640000060018 */
[----:B01----:R-:W-:Y:S05]  /*44a0*/  ENDCOLLECTIVE ;  /* 0x000000000000791b */ /* 0x003fea0003800000 */
.L_x_72:
[----:B------:R-:W-:Y:S01]  /*44b0*/  FADD.FTZ R14, R7, R14 ;  /* 0x0000000e070e7221 */ /* 0x000fe20000010000 */
[----:B------:R-:W-:-:S04]  /*44c0*/  HFMA2 R21, -RZ, RZ, 0, 1.1920928955078125e-07 ;  /* 0x00000002ff157431 */ /* 0x000fc800000001ff */
[----:B------:R-:W-:Y:S02]  /*44d0*/  MOV R22, R14 ;  /* 0x0000000e00167202 */ /* 0x000fe40000000f00 */
[----:B------:R-:W-:-:S07]  /*44e0*/  MOV R15, R20 ;  /* 0x00000014000f7202 */ /* 0x000fce0000000f00 */
[----:B------:R-:W-:Y:S05]  /*44f0*/  WARPSYNC.COLLECTIVE R19, `(.L_x_73) ;  /* 0x0000000013087348 */ /* 0x000fea0003c00000 */
[----:B------:R0:W1:Y:S02]  /*4500*/  SHFL.BFLY P3, R20, R22, R21, R24 ;  /* 0x0c00001516147389 */ /* 0x0000640000060018 */
[----:B01----:R-:W-:Y:S05]  /*4510*/  ENDCOLLECTIVE ;  /* 0x000000000000791b */ /* 0x003fea0003800000 */
.L_x_73:
[----:B------:R-:W-:-:S05]  /*4520*/  FADD.FTZ R15, R6, R15 ;  /* 0x0000000f060f7221 */ /* 0x000fca0000010000 */
[----:B------:R-:W-:Y:S02]  /*4530*/  MOV R22, R15 ;  /* 0x0000000f00167202 */ /* 0x000fe40000000f00 */
[----:B------:R-:W-:-:S07]  /*4540*/  MOV R17, R20 ;  /* 0x0000001400117202 */ /* 0x000fce0000000f00 */
[----:B------:R-:W-:Y:S05]  /*4550*/  WARPSYNC.COLLECTIVE R19, `(.L_x_74) ;  /* 0x0000000013087348 */ /* 0x000fea0003c00000 */
[----:B------:R0:W1:Y:S02]  /*4560*/  SHFL.BFLY P3, R20, R22, R21, R24 ;  /* 0x0c00001516147389 */ /* 0x0000640000060018 */
[----:B01----:R-:W-:Y:S05]  /*4570*/  ENDCOLLECTIVE ;  /* 0x000000000000791b */ /* 0x003fea0003800000 */
.L_x_74:
[----:B------:R-:W-:Y:S01]  /*4580*/  FADD.FTZ R17, R14, R17 ;  /* 0x000000110e117221 */ /* 0x000fe20000010000 */
[----:B------:R-:W-:-:S04]  /*4590*/  HFMA2 R21, -RZ, RZ, 0, 5.9604644775390625e-08 ;  /* 0x00000001ff157431 */ /* 0x000fc800000001ff */
[----:B------:R-:W-:Y:S02]  /*45a0*/  MOV R22, R17 ;  /* 0x0000001100167202 */ /* 0x000fe40000000f00 */
[----:B------:R-:W-:-:S07]  /*45b0*/  MOV R4, R20 ;  /* 0x0000001400047202 */ /* 0x000fce0000000f00 */
[----:B------:R-:W-:Y:S05]  /*45c0*/  WARPSYNC.COLLECTIVE R19, `(.L_x_75) ;  /* 0x0000000013087348 */ /* 0x000fea0003c00000 */
[----:B------:R0:W1:Y:S02]  /*45d0*/  SHFL.BFLY P3, R20, R22, R21, R24 ;  /* 0x0c00001516147389 */ /* 0x0000640000060018 */
[----:B01----:R-:W-:Y:S05]  /*45e0*/  ENDCOLLECTIVE ;  /* 0x000000000000791b */ /* 0x003fea0003800000 */
.L_x_75:
[----:B------:R-:W-:-:S05]  /*45f0*/  FADD.FTZ R4, R15, R4 ;  /* 0x000000040f047221 */ /* 0x000fca0000010000 */
[----:B------:R-:W-:Y:S02]  /*4600*/  MOV R22, R4 ;  /* 0x0000000400167202 */ /* 0x000fe40000000f00 */
[----:B------:R-:W-:-:S07]  /*4610*/  MOV R18, R20 ;  /* 0x0000001400127202 */ /* 0x000fce0000000f00 */
[----:B------:R-:W-:Y:S05]  /*4620*/  WARPSYNC.COLLECTIVE R19, `(.L_x_76) ;  /* 0x0000000013087348 */ /* 0x000fea0003c00000 */
[----:B------:R0:W1:Y:S02]  /*4630*/  SHFL.BFLY P3, R20, R22, R21, R24 ;  /* 0x0c00001516147389 */ /* 0x0000640000060018 */
[----:B01----:R-:W-:Y:S05]  /*4640*/  ENDCOLLECTIVE ;  /* 0x000000000000791b */ /* 0x003fea0003800000 */
.L_x_76:
[----:B------:R-:W-:Y:S01]  /*4650*/  FADD.FTZ R18, R17, R18 ;  /* 0x0000001211127221 */ /* 0x000fe20000010000 */
[----:B------:R-:W-:Y:S01]  /*4660*/  MOV R5, R20 ;  /* 0x0000001400057202 */ /* 0x000fe20000000f00 */
[----:B------:R-:W-:Y:S06]  /*4670*/  BRA `(.L_x_77) ;  /* 0xfffffff800bc7947 */ /* 0x000fec000383ffff */
.L_x_78:
        /* <DEDUP_REMOVED lines=16> */
.L_x_1309:


//--------------------- .text._ZN13group_norm_v218gn_bwd_cuda_kernelI13__nv_bfloat16Li320ELi1ELi32ELi10ELi4096ELb0ELb1ELi64ELi320ELi320ELi4ELb1ELi2ELb0ELb0ELNS_15WgradSyncMethodE3ENS_16CompileConditionILi1000EEEEEvPT_S6_S6_PKS5_S8_S8_S8_PKfflPfPj --------------------------
	.section	.text._ZN13group_norm_v218gn_bwd_cuda_kernelI13__nv_bfloat16Li320ELi1ELi32ELi10ELi4096ELb0ELb1ELi64ELi320ELi320ELi4ELb1ELi2ELb0ELb0ELNS_15WgradSyncMethodE3ENS_16CompileConditionILi1000EEEEEvPT_S6_S6_PKS5_S8_S8_S8_PKfflPfPj,"ax",@progbits
	.align	128
        .global         _ZN13group_norm_v218gn_bwd_cuda_kernelI13__nv_bfloat16Li320ELi1ELi32ELi10ELi4096ELb0ELb1ELi64ELi320ELi320ELi4ELb1ELi2ELb0ELb0ELNS_15WgradSyncMethodE3ENS_16CompileConditionILi1000EEEEEvPT_S6_S6_PKS5_S8_S8_S8_PKfflPfPj
        .type           _ZN13group_norm_v218gn_bwd_cuda_kernelI13__nv_bfloat16Li320ELi1ELi32ELi10ELi4096ELb0ELb1ELi64ELi320ELi320ELi4ELb1ELi2ELb0ELb0ELNS_15WgradSyncMethodE3ENS_16CompileConditionILi1000EEEEEvPT_S6_S6_PKS5_S8_S8_S8_PKfflPfPj,@function
        .size           _ZN13group_norm_v218gn_bwd_cuda_kernelI13__nv_bfloat16Li320ELi1ELi32ELi10ELi4096ELb0ELb1ELi64ELi320ELi320ELi4ELb1ELi2ELb0ELb0ELNS_15WgradSyncMethodE3ENS_16CompileConditionILi1000EEEEEvPT_S6_S6_PKS5_S8_S8_S8_PKfflPfPj,(.L_x_1310 - _ZN13group_norm_v218gn_bwd_cuda_kernelI13__nv_bfloat16Li320ELi1ELi32ELi10ELi4096ELb0ELb1ELi64ELi320ELi320ELi4ELb1ELi2ELb0ELb0ELNS_15WgradSyncMethodE3ENS_16CompileConditionILi1000EEEEEvPT_S6_S6_PKS5_S8_S8_S8_PKfflPfPj)
        .other          _ZN13group_norm_v218gn_bwd_cuda_kernelI13__nv_bfloat16Li320ELi1ELi32ELi10ELi4096ELb0ELb1ELi64ELi320ELi320ELi4ELb1ELi2ELb0ELb0ELNS_15WgradSyncMethodE3ENS_16CompileConditionILi1000EEEEEvPT_S6_S6_PKS5_S8_S8_S8_PKfflPfPj,@"STO_CUDA_ENTRY STV_DEFAULT"
_ZN13group_norm_v218gn_bwd_cuda_kernelI13__nv_bfloat16Li320ELi1ELi32ELi10ELi4096ELb0ELb1ELi64ELi320ELi320ELi4ELb1ELi2ELb0ELb0ELNS_15WgradSyncMethodE3ENS_16CompileConditionILi1000EEEEEvPT_S6_S6_PKS5_S8_S8_S8_PKfflPfPj:
.text._ZN13group_norm_v218gn_bwd_cuda_kernelI13__nv_bfloat16Li320ELi1ELi32ELi10ELi4096ELb0ELb1ELi64ELi320ELi320ELi4ELb1ELi2ELb0ELb0ELNS_15WgradSyncMethodE3ENS_16CompileConditionILi1000EEEEEvPT_S6_S6_PKS5_S8_S8_S8_PKfflPfPj:
        /* <DEDUP_REMOVED lines=9> */
[----:B------:R-:W-:-:S09]  /*0090*/  UISETP.GE.AND.EX UP0, UPT, URZ, UR17, UPT, UP0 ;  /* 0x00000011ff00728c */ /* 0x000fd2000bf06300 */
[----:B--23--:R-:W-:Y:S05]  /*00a0*/  BRA.U !UP0, `(.L_x_79) ;  /* 0x0000000108647547 */ /* 0x00cfea000b800000 */
[----:B------:R-:W0:Y:S01]  /*00b0*/  S2R R0, SR_TID.X ;  /* 0x0000000000007919 */ /* 0x000e220000002100 */
[----:B------:R-:W-:Y:S01]  /*00c0*/  BAR.SYNC.DEFER_BLOCKING 0x0 ;  /* 0x0000000000007b1d */ /* 0x000fe20000010000 */
[----:B0-----:R-:W-:-:S13]  /*00d0*/  ISETP.NE.AND P0, PT, R0, RZ, PT ;  /* 0x000000ff0000720c */ /* 0x001fda0003f05270 */
[----:B------:R-:W-:Y:S05]  /*00e0*/  @P0 BRA `(.L_x_80) ;  /* 0x0000000000480947 */ /* 0x000fea0003800000 */
[----:B------:R-:W-:Y:S01]  /*00f0*/  ULOP3.LUT UP0, URZ, UR18, UR9, URZ, 0xfc, !UPT ;  /* 0x0000000912ff7292 */ /* 0x000fe2000f80fcff */
[----:B------:R-:W-:Y:S01]  /*0100*/  MOV R2, UR14 ;  /* 0x0000000e00027c02 */ /* 0x000fe20008000f00 */
[----:B------:R-:W-:Y:S01]  /*0110*/  UMOV UR4, 0x7fffff81 ;  /* 0x7fffff8100047882 */ /* 0x000fe20000000000 */
[----:B------:R-:W-:Y:S01]  /*0120*/  MOV R3, UR15 ;  /* 0x0000000f00037c02 */ /* 0x000fe20008000f00 */
[----:B------:R-:W-:-:S06]  /*0130*/  USEL UR4, UR4, 0x1, !UP0 ;  /* 0x0000000104047887 */ /* 0x000fcc000c000000 */
[----:B------:R-:W-:Y:S01]  /*0140*/  MOV R5, UR4 ;  /* 0x0000000400057c02 */ /* 0x000fe20008000f00 */
[----:B------:R-:W-:Y:S06]  /*0150*/  MEMBAR.ALL.GPU ;  /* 0x0000000000007992 */ /* 0x000fec000000a000 */
[----:B------:R-:W-:-:S00]  /*0160*/  ERRBAR ;  /* 0x00000000000079ab */ /* 0x000fc00000000000 */
[----:B------:R-:W-:Y:S06]  /*0170*/  CGAERRBAR ;  /* 0x00000000000075ab */ /* 0x000fec0000000000 */
[----:B------:R0:W5:Y:S02]  /*0180*/  ATOM.E.ADD.STRONG.GPU PT, R0, desc[UR12][R2.64], R5 ;  /* 0x800000050200798a */ /* 0x00016400081ef10c */
.L_x_81:
[----:B0-----:R-:W-:Y:S02]  /*0190*/  MOV R3, UR15 ;  /* 0x0000000f00037c02 */ /* 0x001fe40008000f00 */
[----:B------:R-:W-:-:S05]  /*01a0*/  MOV R2, UR14 ;  /* 0x0000000e00027c02 */ /* 0x000fca0008000f00 */
[----:B------:R-:W2:Y:S04]  /*01b0*/  LD.E.STRONG.GPU R3, desc[UR12][R2.64] ;  /* 0x0000000c02037980 */ /* 0x000ea8000c10f900 */
[----:B--2---:R-:W-:Y:S01]  /*01c0*/  CCTL.IVALL ;  /* 0x00000000ff00798f */ /* 0x004fe20002000000 */
[----:B------:R-:W-:Y:S05]  /*01d0*/  YIELD ;  /* 0x0000000000007946 */ /* 0x000fea0003800000 */
[----:B-----5:R-:W-:-:S04]  /*01e0*/  LOP3.LUT R4, R3, R0, RZ, 0x3c, !PT ;  /* 0x0000000003047212 */ /* 0x020fc800078e3cff */
[----:B------:R-:W-:-:S13]  /*01f0*/  ISETP.GT.AND P0, PT, R4, -0x1, PT ;  /* 0xffffffff0400780c */ /* 0x000fda0003f04270 */
[----:B------:R-:W-:Y:S05]  /*0200*/  @P0 BRA `(.L_x_81) ;  /* 0xfffffffc00e00947 */ /* 0x000fea000383ffff */
.L_x_80:
[----:B------:R-:W-:Y:S05]  /*0210*/  WARPSYNC.ALL ;  /* 0x0000000000007948 */ /* 0x000fea0003800000 */
[----:B------:R-:W-:Y:S06]  /*0220*/  BAR.SYNC.DEFER_BLOCKING 0x0 ;  /* 0x0000000000007b1d */ /* 0x000fec0000010000 */
[----:B------:R-:W-:Y:S05]  /*0230*/  BRA `(.L_x_82) ;  /* 0x0000004c00d47947 */ /* 0x000fea0003800000 */
.L_x_79:
[----:B------:R-:W0:Y:S01]  /*0240*/  S2R R2, SR_TID.X ;  /* 0x0000000000027919 */ /* 0x000e220000002100 */
[----:B------:R-:W1:Y:S01]  /*0250*/  LDC.64 R4, c[0x0][0x3a8] ;  /* 0x0000ea00ff047b82 */ /* 0x000e620000000a00 */
[----:B------:R-:W2:Y:S01]  /*0260*/  S2R R10, SR_CgaCtaId ;  /* 0x00000000000a7919 */ /* 0x000ea20000008800 */
        /* <DEDUP_REMOVED lines=14> */
[----:B------:R-:W-:Y:S01]  /*0350*/  MOV R0, 0x400 ;  /* 0x0000040000007802 */ /* 0x000fe20000000f00 */
[----:B------:R-:W-:Y:S01]  /*0360*/  ULEA UR4, UR9, UR4, 0x6 ;  /* 0x0000000409047291 */ /* 0x000fe2000f8e30ff */
[--C-:B------:R-:W-:Y:S01]  /*0370*/  SHF.R.U32.HI R9, RZ, 0x4, R2.reuse ;  /* 0x00000004ff097819 */ /* 0x100fe20000011602 */
[----:B------:R-:W-:Y:S01]  /*0380*/  ULEA UR6, UP0, UR9, UR6, 0x2 ;  /* 0x0000000609067291 */ /* 0x000fe2000f8010ff */
[----:B------:R-:W-:Y:S02]  /*0390*/  IADD3 R3, PT, PT, R0, 0x2800, RZ ;  /* 0x0000280000037810 */ /* 0x000fe40007ffe0ff */
[----:B------:R-:W-:Y:S02]  /*03a0*/  CS2R R52, SRZ ;  /* 0x0000000000347805 */ /* 0x000fe4000001ff00 */
[----:B------:R-:W-:Y:S02]  /*03b0*/  SHF.R.U32.HI R6, RZ, 0x2, R2 ;  /* 0x00000002ff067819 */ /* 0x000fe40000011602 */
[----:B------:R-:W-:-:S02]  /*03c0*/  CS2R R50, SRZ ;  /* 0x0000000000327805 */ /* 0x000fc4000001ff00 */
[----:B------:R-:W-:Y:S02]  /*03d0*/  SHF.L.U32 R8, R2, 0x1, RZ ;  /* 0x0000000102087819 */ /* 0x000fe400000006ff */
[----:B------:R-:W-:Y:S02]  /*03e0*/  CS2R R48, SRZ ;  /* 0x0000000000307805 */ /* 0x000fe4000001ff00 */
[C---:B--2---:R-:W-:Y:S02]  /*03f0*/  LEA R7, R10.reuse, R0, 0x18 ;  /* 0x000000000a077211 */ /* 0x044fe400078ec0ff */
[----:B------:R-:W-:Y:S02]  /*0400*/  CS2R R46, SRZ ;  /* 0x00000000002e7805 */ /* 0x000fe4000001ff00 */
[----:B------:R-:W-:Y:S01]  /*0410*/  LOP3.LUT R9, R9, R2, RZ, 0x3c, !PT ;  /* 0x0000000209097212 */ /* 0x000fe200078e3cff */
[----:B------:R-:W-:Y:S01]  /*0420*/  ULEA.HI.X UR7, UR9, UR7, URZ, 0x2, UP0 ;  /* 0x0000000709077291 */ /* 0x000fe200080f14ff */
[----:B------:R-:W-:Y:S01]  /*0430*/  LEA R0, R10, R3, 0x18 ;  /* 0x000000030a007211 */ /* 0x000fe200078ec0ff */
[----:B------:R-:W-:Y:S01]  /*0440*/  IMAD R10, R6, 0xa, RZ ;  /* 0x0000000a060a7824 */ /* 0x000fe200078e02ff */
[C---:B------:R-:W-:Y:S01]  /*0450*/  LOP3.LUT R3, R8.reuse, 0x18, RZ, 0xc0, !PT ;  /* 0x0000001808037812 */ /* 0x040fe200078ec0ff */
[----:B------:R-:W1:Y:S01]  /*0460*/  LDCU UR19, c[0x0][0x374] ;  /* 0x00006e80ff1377ac */ /* 0x000e620008000800 */
[----:B------:R-:W-:-:S02]  /*0470*/  LOP3.LUT R8, R8, 0x18, RZ, 0xc, !PT ;  /* 0x0000001808087812 */ /* 0x000fc400078e0cff */
[----:B0-----:R-:W-:Y:S01]  /*0480*/  LEA R5, R2, R7, 0x5 ;  /* 0x0000000702057211 */ /* 0x001fe200078e28ff */
[----:B------:R-:W-:Y:S01]  /*0490*/  UMOV UR10, UR9 ;  /* 0x00000009000a7c82 */ /* 0x000fe20008000000 */
[----:B------:R-:W-:Y:S01]  /*04a0*/  SHF.L.U32 R9, R9, 0x3, RZ ;  /* 0x0000000309097819 */ /* 0x000fe200000006ff */
[----:B------:R-:W-:Y:S01]  /*04b0*/  UMOV UR5, URZ ;  /* 0x000000ff00057c82 */ /* 0x000fe20008000000 */
[C---:B------:R-:W-:Y:S02]  /*04c0*/  LOP3.LUT R4, R3.reuse, 0x8, RZ, 0x3c, !PT ;  /* 0x0000000803047812 */ /* 0x040fe400078e3cff */
[----:B------:R-:W-:Y:S02]  /*04d0*/  LOP3.LUT R12, R3, 0x10, RZ, 0x3c, !PT ;  /* 0x00000010030c7812 */ /* 0x000fe400078e3cff */
[----:B------:R-:W-:Y:S02]  /*04e0*/  IADD3 R3, PT, PT, R5, R8, RZ ;  /* 0x0000000805037210 */ /* 0x000fe40007ffe0ff */
[----:B------:R-:W-:-:S02]  /*04f0*/  LOP3.LUT P0, RZ, R10, 0x2, RZ, 0xc0, !PT ;  /* 0x000000020aff7812 */ /* 0x000fc4000780c0ff */
[----:B------:R-:W-:Y:S02]  /*0500*/  LOP3.LUT R8, R9, 0x18, RZ, 0xc0, !PT ;  /* 0x0000001809087812 */ /* 0x000fe400078ec0ff */
[C---:B------:R-:W-:Y:S02]  /*0510*/  IADD3 R11, PT, PT, R10.reuse, 0x2, RZ ;  /* 0x000000020a0b7810 */ /* 0x040fe40007ffe0ff */
[----:B------:R-:W-:Y:S02]  /*0520*/  IADD3 R16, PT, PT, R10, 0x6, RZ ;  /* 0x000000060a107810 */ /* 0x000fe40007ffe0ff */
[----:B------:R-:W-:Y:S01]  /*0530*/  IADD3 R7, PT, PT, R7, R8, RZ ;  /* 0x0000000807077210 */ /* 0x000fe20007ffe0ff */
[----:B------:R-:W-:Y:S01]  /*0540*/  IMAD R8, R6, -0x80000000, RZ ;  /* 0x8000000006087824 */ /* 0x000fe200078e02ff */
[----:B------:R-:W-:Y:S02]  /*0550*/  SHF.R.U32.HI R9, RZ, 0x2, R11 ;  /* 0x00000002ff097819 */ /* 0x000fe4000001160b */
[----:B------:R-:W-:-:S02]  /*0560*/  LEA.HI R13, R11, 0x50, RZ, 0x1e ;  /* 0x000000500b0d7811 */ /* 0x000fc400078ff0ff */
[----:B------:R-:W-:Y:S02]  /*0570*/  SHF.L.U32 R11, R16, 0x1e, RZ ;  /* 0x0000001e100b7819 */ /* 0x000fe400000006ff */
[----:B------:R-:W-:Y:S02]  /*0580*/  SHF.R.S32.HI R8, RZ, 0x1f, R8 ;  /* 0x0000001fff087819 */ /* 0x000fe40000011408 */
[----:B------:R-:W-:Y:S02]  /*0590*/  SHF.R.S32.HI R11, RZ, 0x1f, R11 ;  /* 0x0000001fff0b7819 */ /* 0x000fe4000001140b */
[----:B------:R-:W-:Y:S02]  /*05a0*/  @P0 IADD3 R13, PT, PT, R9, RZ, RZ ;  /* 0x000000ff090d0210 */ /* 0x000fe40007ffe0ff */
[----:B------:R-:W-:Y:S02]  /*05b0*/  LOP3.LUT R9, R8, 0x50, RZ, 0xc0, !PT ;  /* 0x0000005008097812 */ /* 0x000fe400078ec0ff */
[----:B------:R-:W-:-:S02]  /*05c0*/  IADD3 R14, PT, PT, R10, 0x4, RZ ;  /* 0x000000040a0e7810 */ /* 0x000fc40007ffe0ff */
[----:B------:R-:W-:Y:S02]  /*05d0*/  IADD3 R8, PT, PT, R10, 0x8, RZ ;  /* 0x000000080a087810 */ /* 0x000fe40007ffe0ff */
[----:B------:R-:W-:Y:S02]  /*05e0*/  LOP3.LUT R19, R11, 0x50, RZ, 0xc0, !PT ;  /* 0x000000500b137812 */ /* 0x000fe400078ec0ff */
[-C--:B------:R-:W-:Y:S02]  /*05f0*/  LEA.HI R17, R14, R9.reuse, RZ, 0x1e ;  /* 0x000000090e117211 */ /* 0x080fe400078ff0ff */
[-C--:B------:R-:W-:Y:S02]  /*0600*/  LEA.HI R11, R10, R9.reuse, RZ, 0x1e ;  /* 0x000000090a0b7211 */ /* 0x080fe400078ff0ff */
[----:B------:R-:W-:Y:S01]  /*0610*/  LEA.HI R21, R8, R9, RZ, 0x1e ;  /* 0x0000000908157211 */ /* 0x000fe200078ff0ff */
[--C-:B------:R-:W-:Y:S01]  /*0620*/  IMAD R9, R13, 0x28, R0.reuse ;  /* 0x000000280d097824 */ /* 0x100fe200078e0200 */
[----:B------:R-:W-:Y:S01]  /*0630*/  LEA.HI R19, R16, R19, RZ, 0x1e ;  /* 0x0000001310137211 */ /* 0x000fe200078ff0ff */
[--C-:B------:R-:W-:Y:S01]  /*0640*/  IMAD R17, R17, 0x28, R0.reuse ;  /* 0x0000002811117824 */ /* 0x100fe200078e0200 */
[----:B------:R-:W-:Y:S01]  /*0650*/  IADD3 R4, PT, PT, R5, R4, RZ ;  /* 0x0000000405047210 */ /* 0x000fe20007ffe0ff */
[--C-:B------:R-:W-:Y:S01]  /*0660*/  IMAD R11, R11, 0x28, R0.reuse ;  /* 0x000000280b0b7824 */ /* 0x100fe200078e0200 */
[----:B------:R-:W-:Y:S01]  /*0670*/  MOV R25, UR4 ;  /* 0x0000000400197c02 */ /* 0x000fe20008000f00 */
[--C-:B------:R-:W-:Y:S01]  /*0680*/  IMAD R21, R21, 0x28, R0.reuse ;  /* 0x0000002815157824 */ /* 0x100fe200078e0200 */
[----:B------:R-:W-:Y:S01]  /*0690*/  IADD3 R5, PT, PT, R5, R12, RZ ;  /* 0x0000000c05057210 */ /* 0x000fe20007ffe0ff */
[----:B------:R-:W-:Y:S01]  /*06a0*/  IMAD R19, R19, 0x28, R0 ;  /* 0x0000002813137824 */ /* 0x000fe200078e0200 */
[----:B------:R-:W-:Y:S01]  /*06b0*/  SHF.L.U32 R12, R2, 0x3, RZ ;  /* 0x00000003020c7819 */ /* 0x000fe200000006ff */
[----:B------:R-:W-:Y:S01]  /*06c0*/  UMOV UR4, URZ ;  /* 0x000000ff00047c82 */ /* 0x000fe20008000000 */
[----:B------:R-:W-:-:S02]  /*06d0*/  IADD3 R0, PT, PT, R15, 0x2, RZ ;  /* 0x000000020f007810 */ /* 0x000fc40007ffe0ff */
[----:B------:R-:W-:Y:S01]  /*06e0*/  LEA R6, R6, R7, 0x5 ;  /* 0x0000000706067211 */ /* 0x000fe200078e28ff */
[----:B------:R-:W-:Y:S01]  /*06f0*/  IMAD R7, R25, 0x140, R2 ;  /* 0x0000014019077824 */ /* 0x000fe200078e0202 */
[----:B------:R-:W-:Y:S02]  /*0700*/  LOP3.LUT R12, R12, 0x18, RZ, 0xc0, !PT ;  /* 0x000000180c0c7812 */ /* 0x000fe400078ec0ff */
[----:B------:R-:W-:Y:S02]  /*0710*/  LOP3.LUT R15, R15, 0xffff, RZ, 0xc0, !PT ;  /* 0x0000ffff0f0f7812 */ /* 0x000fe400078ec0ff */
[----:B------:R-:W-:Y:S02]  /*0720*/  LOP3.LUT R0, R0, 0xffff, RZ, 0xc0, !PT ;  /* 0x0000ffff00007812 */ /* 0x000fe400078ec0ff */
[----:B------:R-:W-:Y:S01]  /*0730*/  SHF.L.U32 R13, R7, 0x1, RZ ;  /* 0x00000001070d7819 */ /* 0x000fe200000006ff */
[----:B------:R-:W-:Y:S01]  /*0740*/  IMAD R14, R15, 0x199a, RZ ;  /* 0x0000199a0f0e7824 */ /* 0x000fe200078e02ff */
[----:B------:R-:W-:Y:S01]  /*0750*/  IADD3 R8, PT, PT, R12, R9, RZ ;  /* 0x000000090c087210 */ /* 0x000fe20007ffe0ff */
[----:B------:R-:W-:Y:S01]  /*0760*/  IMAD R0, R0, 0x199a, RZ ;  /* 0x0000199a00007824 */ /* 0x000fe200078e02ff */
[----:B------:R-:W-:Y:S01]  /*0770*/  IADD3 R9, PT, PT, R12, R17, RZ ;  /* 0x000000110c097210 */ /* 0x000fe20007ffe0ff */
[----:B---3--:R-:W-:Y:S01]  /*0780*/  IMAD.WIDE.U32 R128, R13, 0x4, R128 ;  /* 0x000000040d807825 */ /* 0x008fe200078e0080 */
[----:B------:R-:W-:-:S02]  /*0790*/  IADD3 R7, PT, PT, R11, R12, RZ ;  /* 0x0000000c0b077210 */ /* 0x000fc40007ffe0ff */
[C---:B------:R-:W-:Y:S02]  /*07a0*/  IADD3 R10, PT, PT, R12.reuse, R21, RZ ;  /* 0x000000150c0a7210 */ /* 0x040fe40007ffe0ff */
[----:B------:R-:W-:Y:S02]  /*07b0*/  IADD3 R11, PT, PT, R12, R19, RZ ;  /* 0x000000130c0b7210 */ /* 0x000fe40007ffe0ff */
[----:B------:R-:W-:Y:S02]  /*07c0*/  SHF.R.U32.HI R14, RZ, 0x10, R14 ;  /* 0x00000010ff0e7819 */ /* 0x000fe4000001160e */
[----:B------:R-:W-:Y:S02]  /*07d0*/  SHF.R.U32.HI R15, RZ, 0x10, R0 ;  /* 0x00000010ff0f7819 */ /* 0x000fe40000011600 */
[----:B----4-:R-:W-:Y:S02]  /*07e0*/  PRMT R16, R22, 0x7632, R16 ;  /* 0x0000763216107816 */ /* 0x010fe40000000010 */
[----:B------:R-:W-:-:S02]  /*07f0*/  PRMT R17, R23, 0x7632, R17 ;  /* 0x0000763217117816 */ /* 0x000fc40000000011 */
[----:B------:R-:W-:Y:S02]  /*0800*/  SHF.L.U32 R12, R22, 0x10, RZ ;  /* 0x00000010160c7819 */ /* 0x000fe400000006ff */
[----:B------:R-:W-:Y:S02]  /*0810*/  SHF.L.U32 R13, R23, 0x10, RZ ;  /* 0x00000010170d7819 */ /* 0x000fe400000006ff */
[----:B------:R-:W-:Y:S02]  /*0820*/  SHF.L.U32 R16, R16, 0x10, RZ ;  /* 0x0000001010107819 */ /* 0x000fe400000006ff */
[----:B-1----:R-:W-:-:S07]  /*0830*/  SHF.L.U32 R17, R17, 0x10, RZ ;  /* 0x0000001011117819 */ /* 0x002fce00000006ff */
.L_x_94:
[----:B------:R-:W-:Y:S01]  /*0840*/  LOP3.LUT R0, R2, 0xffff, RZ, 0xc0, !PT ;  /* 0x0000ffff02007812 */ /* 0x000fe200078ec0ff */
[----:B------:R-:W-:Y:S01]  /*0850*/  USHF.L.U32 UR8, UR18, 0x6, URZ ;  /* 0x0000000612087899 */ /* 0x000fe200080006ff */
[----:B0-----:R-:W-:Y:S01]  /*0860*/  MOV R23, UR10 ;  /* 0x0000000a00177c02 */ /* 0x001fe20008000f00 */
[----:B------:R-:W0:Y:S02]  /*0870*/  LDCU.64 UR20, c[0x0][0x3b8] ;  /* 0x00007700ff1477ac */ /* 0x000e240008000a00 */
[----:B------:R-:W-:Y:S01]  /*0880*/  IMAD R0, R0, 0x334, RZ ;  /* 0x0000033400007824 */ /* 0x000fe200078e02ff */
[----:B------:R-:W-:Y:S02]  /*0890*/  USHF.L.U64.HI UR11, UR10, 0x6, UR5 ;  /* 0x000000060a0b7899 */ /* 0x000fe40008010205 */
[----:B------:R-:W-:Y:S02]  /*08a0*/  USHF.L.U32 UR16, UR10, 0x6, URZ ;  /* 0x000000060a107899 */ /* 0x000fe400080006ff */
[----:B------:R-:W-:Y:S01]  /*08b0*/  SHF.R.U32.HI R28, RZ, 0x10, R0 ;  /* 0x00000010ff1c7819 */ /* 0x000fe20000011600 */
[----:B------:R-:W1:Y:S01]  /*08c0*/  LDCU.64 UR22, c[0x0][0x3a0] ;  /* 0x00007400ff1677ac */ /* 0x000e620008000a00 */
[----:B------:R-:W-:-:S02]  /*08d0*/  MOV R21, UR11 ;  /* 0x0000000b00157c02 */ /* 0x000fc40008000f00 */
[----:B------:R-:W-:Y:S02]  /*08e0*/  PRMT R0, R28, 0x9910, RZ ;  /* 0x000099101c007816 */ /* 0x000fe400000000ff */
[----:B------:R-:W-:-:S03]  /*08f0*/  MOV R20, UR16 ;  /* 0x0000001000147c02 */ /* 0x000fc60008000f00 */
[----:B------:R-:W-:Y:S01]  /*0900*/  IMAD R0, R0, 0x50, RZ ;  /* 0x0000005000007824 */ /* 0x000fe200078e02ff */
[----:B------:R-:W2:Y:S01]  /*0910*/  LDCU.64 UR16, c[0x0][0x398] ;  /* 0x00007300ff1077ac */ /* 0x000ea20008000a00 */
[----:B------:R-:W-:-:S03]  /*0920*/  IMAD.WIDE.U32 R24, R14, 0x2, R20 ;  /* 0x000000020e187825 */ /* 0x000fc600078e0014 */
[----:B------:R-:W-:Y:S02]  /*0930*/  IADD3 R0, PT, PT, RZ, -R0, RZ ;  /* 0x80000000ff007210 */ /* 0x000fe40007ffe0ff */
[----:B0-----:R-:W-:Y:S02]  /*0940*/  LEA R22, P0, R24, UR20, 0x2 ;  /* 0x0000001418167c11 */ /* 0x001fe4000f8010ff */
[----:B------:R-:W-:-:S04]  /*0950*/  PRMT R19, R0, 0x7710, RZ ;  /* 0x0000771000137816 */ /* 0x000fc800000000ff */
[----:B------:R-:W-:-:S04]  /*0960*/  IADD3 R19, PT, PT, R19, R2, RZ ;  /* 0x0000000213137210 */ /* 0x000fc80007ffe0ff */
[----:B------:R-:W-:Y:S02]  /*0970*/  LOP3.LUT R127, R19, 0xffff, RZ, 0xc0, !PT ;  /* 0x0000ffff137f7812 */ /* 0x000fe400078ec0ff */
[----:B------:R-:W-:Y:S01]  /*0980*/  MOV R19, UR8 ;  /* 0x0000000800137c02 */ /* 0x000fe20008000f00 */
[----:B------:R-:W-:Y:S01]  /*0990*/  UIMAD UR8, UR5, 0x140000, URZ ;  /* 0x00140000050878a4 */ /* 0x000fe2000f8e02ff */
[----:B------:R-:W-:Y:S02]  /*09a0*/  SHF.L.U32 R18, R127, 0x2, RZ ;  /* 0x000000027f127819 */ /* 0x000fe400000006ff */
[----:B------:R-:W-:Y:S01]  /*09b0*/  LOP3.LUT R0, R28, 0xfc0, R19, 0xf8, !PT ;  /* 0x00000fc01c007812 */ /* 0x000fe200078ef813 */
[----:B------:R-:W-:-:S03]  /*09c0*/  HFMA2 R19, -RZ, RZ, 0, 0 ;  /* 0x00000000ff137431 */ /* 0x000fc600000001ff */
[----:B------:R-:W-:-:S04]  /*09d0*/  IMAD.WIDE.U32 R18, R23, 0x140000, R18 ;  /* 0x0014000017127825 */ /* 0x000fc800078e0012 */
[----:B------:R-:W-:-:S05]  /*09e0*/  IMAD R23, R0, 0x140, RZ ;  /* 0x0000014000177824 */ /* 0x000fca00078e02ff */
[----:B------:R-:W-:Y:S02]  /*09f0*/  IADD3 R0, P1, PT, R23, R18, RZ ;  /* 0x0000001217007210 */ /* 0x000fe40007f3e0ff */
[----:B------:R-:W-:Y:S02]  /*0a00*/  LEA.HI.X R23, R24, UR21, R25, 0x2, P0 ;  /* 0x0000001518177c11 */ /* 0x000fe400080f1419 */
[----:B------:R-:W-:Y:S02]  /*0a10*/  IADD3.X R19, PT, PT, R19, UR8, RZ, P1, !PT ;  /* 0x0000000813137c10 */ /* 0x000fe40008ffe4ff */
[C---:B------:R-:W-:Y:S02]  /*0a20*/  SHF.L.U32 R18, R0.reuse, 0x1, RZ ;  /* 0x0000000100127819 */ /* 0x040fe400000006ff */
[----:B------:R-:W3:Y:S01]  /*0a30*/  LDG.E.64.CONSTANT R22, desc[UR12][R22.64] ;  /* 0x0000000c16167981 */ /* 0x000ee2000c1e9b00 */
[----:B------:R-:W-:Y:S02]  /*0a40*/  SHF.L.U64.HI R19, R0, 0x1, R19 ;  /* 0x0000000100137819 */ /* 0x000fe40000010213 */
[----:B-1----:R-:W-:-:S04]  /*0a50*/  IADD3 R24, P0, PT, R18, UR22, RZ ;  /* 0x0000001612187c10 */ /* 0x002fc8000ff1e0ff */
[----:B------:R-:W-:Y:S02]  /*0a60*/  IADD3.X R25, PT, PT, R19, UR23, RZ, P0, !PT ;  /* 0x0000001713197c10 */ /* 0x000fe400087fe4ff */
[----:B--2---:R-:W-:Y:S01]  /*0a70*/  IADD3 R26, P0, PT, R18, UR16, RZ ;  /* 0x00000010121a7c10 */ /* 0x004fe2000ff1e0ff */
[----:B------:R-:W-:Y:S01]  /*0a80*/  IMAD.WIDE.U32 R20, R15, 0x2, R20 ;  /* 0x000000020f147825 */ /* 0x000fe200078e0014 */
[----:B------:R-:W3:Y:S01]  /*0a90*/  LDCU UR16, c[0x0][0x3c0] ;  /* 0x00007800ff1077ac */ /* 0x000ee20008000800 */
[----:B------:R-:W2:Y:S01]  /*0aa0*/  LDG.E.64.CONSTANT R54, desc[UR12][R24.64] ;  /* 0x0000000c18367981 */ /* 0x000ea2000c1e9b00 */
[----:B------:R-:W-:-:S03]  /*0ab0*/  IADD3.X R27, PT, PT, R19, UR17, RZ, P0, !PT ;  /* 0x00000011131b7c10 */ /* 0x000fc600087fe4ff */
[----:B------:R-:W4:Y:S04]  /*0ac0*/  LDG.E.64.CONSTANT R60, desc[UR12][R24.64+0x1e00] ;  /* 0x001e000c183c7981 */ /* 0x000f28000c1e9b00 */
[----:B------:R-:W5:Y:S04]  /*0ad0*/  LDG.E.64.CONSTANT R56, desc[UR12][R24.64+0xa00] ;  /* 0x000a000c18387981 */ /* 0x000f68000c1e9b00 */
        /* <DEDUP_REMOVED lines=32> */
[----:B------:R-:W1:Y:S01]  /*0ce0*/  S2UR UR11, SR_CgaCtaId ;  /* 0x00000000000b79c3 */ /* 0x000e620000008800 */
[----:B------:R-:W-:Y:S02]  /*0cf0*/  UMOV UR8, 0x400 ;  /* 0x0000040000087882 */ /* 0x000fe40000000000 */
[----:B------:R-:W-:-:S04]  /*0d00*/  UIADD3 UR8, UPT, UPT, UR8, 0x2800, URZ ;  /* 0x0000280008087890 */ /* 0x000fc8000fffe0ff */
[----:B-1----:R-:W-:-:S06]  /*0d10*/  ULEA UR8, UR11, UR8, 0x18 ;  /* 0x000000080b087291 */ /* 0x002fcc000f8ec0ff */
[----:B------:R-:W-:-:S05]  /*0d20*/  LEA R28, R28, UR8, 0x3 ;  /* 0x000000081c1c7c11 */ /* 0x000fca000f8e18ff */
[----:B------:R-:W-:Y:S02]  /*0d30*/  IMAD R127, R127, 0x28, R28 ;  /* 0x000000287f7f7824 */ /* 0x000fe400078e021c */
[----:B---3--:R-:W-:-:S06]  /*0d40*/  FADD.FTZ R20, R23, UR16 ;  /* 0x0000001017147e21 */ /* 0x008fcc0008010000 */
[----:B------:R-:W1:Y:S01]  /*0d50*/  MUFU.RSQ R20, R20 ;  /* 0x0000001400147308 */ /* 0x000e620000001400 */
[C---:B--2---:R-:W-:Y:S02]  /*0d60*/  PRMT R0, R54.reuse, 0x7632, R0 ;  /* 0x0000763236007816 */ /* 0x044fe40000000000 */
[----:B0-----:R-:W-:Y:S02]  /*0d70*/  SHF.L.U32 R27, R54, 0x10, RZ ;  /* 0x00000010361b7819 */ /* 0x001fe400000006ff */
[----:B----4-:R-:W-:Y:S02]  /*0d80*/  SHF.L.U32 R29, R60, 0x10, RZ ;  /* 0x000000103c1d7819 */ /* 0x010fe400000006ff */
[----:B------:R-:W-:Y:S02]  /*0d90*/  SHF.L.U32 R131, R0, 0x10, RZ ;  /* 0x0000001000837819 */ /* 0x000fe400000006ff */
[----:B-----5:R-:W-:Y:S01]  /*0da0*/  PRMT R21, R56, 0x7632, R21 ;  /* 0x0000763238157816 */ /* 0x020fe20000000015 */
[----:B------:R-:W-:Y:S01]  /*0db0*/  FADD.FTZ R121, -R22, R27 ;  /* 0x0000001b16797221 */ /* 0x000fe20000010100 */
[----:B------:R-:W-:-:S02]  /*0dc0*/  SHF.L.U32 R161, R56, 0x10, RZ ;  /* 0x0000001038a17819 */ /* 0x000fc400000006ff */
[----:B------:R-:W-:Y:S01]  /*0dd0*/  SHF.L.U32 R35, R66, 0x10, RZ ;  /* 0x0000001042237819 */ /* 0x000fe200000006ff */
[----:B------:R-:W-:Y:S01]  /*0de0*/  FADD.FTZ R27, -R22, R29 ;  /* 0x0000001d161b7221 */ /* 0x000fe20000010100 */
[----:B------:R-:W-:-:S03]  /*0df0*/  SHF.L.U32 R37, R68, 0x10, RZ ;  /* 0x0000001044257819 */ /* 0x000fc600000006ff */
[----:B------:R-:W-:Y:S01]  /*0e00*/  FADD.FTZ R29, -R22, R35 ;  /* 0x00000023161d7221 */ /* 0x000fe20000010100 */
[----:B------:R-:W-:Y:S02]  /*0e10*/  SHF.L.U32 R165, R21, 0x10, RZ ;  /* 0x0000001015a57819 */ /* 0x000fe400000006ff */
[----:B------:R-:W-:Y:S01]  /*0e20*/  SHF.L.U32 R43, R74, 0x10, RZ ;  /* 0x000000104a2b7819 */ /* 0x000fe200000006ff */
[----:B------:R-:W-:Y:S01]  /*0e30*/  FADD.FTZ R21, -R22, R131 ;  /* 0x0000008316157221 */ /* 0x000fe20000010100 */
[----:B------:R-:W-:Y:S01]  /*0e40*/  SHF.L.U32 R45, R76, 0x10, RZ ;  /* 0x000000104c2d7819 */ /* 0x000fe200000006ff */
[----:B------:R-:W-:Y:S01]  /*0e50*/  FADD.FTZ R35, -R22, R37 ;  /* 0x0000002516237221 */ /* 0x000fe20000010100 */
[----:B------:R-:W-:Y:S01]  /*0e60*/  PRMT R56, R84, 0x7632, R56 ;  /* 0x0000763254387816 */ /* 0x000fe20000000038 */
[----:B------:R-:W-:Y:S01]  /*0e70*/  FADD.FTZ R37, -R22, R43 ;  /* 0x0000002b16257221 */ /* 0x000fe20000010100 */
[----:B------:R-:W-:Y:S02]  /*0e80*/  PRMT R25, R60, 0x7632, R25 ;  /* 0x000076323c197816 */ /* 0x000fe40000000019 */
[----:B------:R-:W-:-:S02]  /*0e90*/  SHF.L.U32 R135, R80, 0x10, RZ ;  /* 0x0000001050877819 */ /* 0x000fc400000006ff */
[----:B------:R-:W-:Y:S02]  /*0ea0*/  PRMT R44, R80, 0x7632, R44 ;  /* 0x00007632502c7816 */ /* 0x000fe4000000002c */
[C---:B------:R-:W-:Y:S02]  /*0eb0*/  PRMT R125, R86.reuse, 0x7632, R125 ;  /* 0x00007632567d7816 */ /* 0x040fe4000000007d */
[----:B------:R-:W-:Y:S02]  /*0ec0*/  SHF.L.U32 R23, R86, 0x10, RZ ;  /* 0x0000001056177819 */ /* 0x000fe400000006ff */
[----:B------:R-:W-:Y:S01]  /*0ed0*/  SHF.L.U32 R31, R62, 0x10, RZ ;  /* 0x000000103e1f7819 */ /* 0x000fe200000006ff */
[----:B------:R-:W-:Y:S01]  /*0ee0*/  FADD.FTZ R43, -R22, R45 ;  /* 0x0000002d162b7221 */ /* 0x000fe20000010100 */
[----:B------:R-:W-:Y:S02]  /*0ef0*/  PRMT R26, R62, 0x7632, R26 ;  /* 0x000076323e1a7816 */ /* 0x000fe4000000001a */
[----:B------:R-:W-:-:S02]  /*0f00*/  PRMT R24, R58, 0x7632, R24 ;  /* 0x000076323a187816 */ /* 0x000fc40000000018 */
[----:B------:R-:W-:Y:S02]  /*0f10*/  PRMT R30, R66, 0x7632, R30 ;  /* 0x00007632421e7816 */ /* 0x000fe4000000001e */
[C---:B------:R-:W-:Y:S02]  /*0f20*/  PRMT R28, R64.reuse, 0x7632, R28 ;  /* 0x00007632401c7816 */ /* 0x040fe4000000001c */
[----:B------:R-:W-:Y:S02]  /*0f30*/  SHF.L.U32 R33, R64, 0x10, RZ ;  /* 0x0000001040217819 */ /* 0x000fe400000006ff */
[----:B------:R-:W-:Y:S02]  /*0f40*/  PRMT R32, R68, 0x7632, R32 ;  /* 0x0000763244207816 */ /* 0x000fe40000000020 */
[----:B------:R-:W-:Y:S02]  /*0f50*/  PRMT R34, R70, 0x7632, R34 ;  /* 0x0000763246227816 */ /* 0x000fe40000000022 */
[----:B------:R-:W-:-:S02]  /*0f60*/  PRMT R36, R72, 0x7632, R36 ;  /* 0x0000763248247816 */ /* 0x000fc40000000024 */
[----:B------:R-:W-:Y:S02]  /*0f70*/  PRMT R38, R74, 0x7632, R38 ;  /* 0x000076324a267816 */ /* 0x000fe40000000026 */
[----:B------:R-:W-:Y:S02]  /*0f80*/  PRMT R40, R76, 0x7632, R40 ;  /* 0x000076324c287816 */ /* 0x000fe40000000028 */
[----:B------:R-:W-:Y:S02]  /*0f90*/  PRMT R42, R78, 0x7632, R42 ;  /* 0x000076324e2a7816 */ /* 0x000fe4000000002a */
[----:B------:R-:W-:Y:S02]  /*0fa0*/  PRMT R54, R82, 0x7632, R54 ;  /* 0x0000763252367816 */ /* 0x000fe40000000036 */
[----:B------:R-:W-:Y:S01]  /*0fb0*/  SHF.L.U32 R56, R56, 0x10, RZ ;  /* 0x0000001038387819 */ /* 0x000fe200000006ff */
[----:B------:R-:W-:Y:S01]  /*0fc0*/  FADD.FTZ R45, -R22, R135 ;  /* 0x00000087162d7221 */ /* 0x000fe20000010100 */
[----:B------:R-:W-:Y:S01]  /*0fd0*/  SHF.L.U32 R123, R58, 0x10, RZ ;  /* 0x000000103a7b7819 */ /* 0x000fe200000006ff */
[----:B-1----:R-:W-:Y:S01]  /*0fe0*/  FMUL.FTZ R21, R20, R21 ;  /* 0x0000001514157220 */ /* 0x002fe20000410000 */
[----:B------:R-:W-:-:S02]  /*0ff0*/  SHF.L.U32 R39, R70, 0x10, RZ ;  /* 0x0000001046277819 */ /* 0x000fc400000006ff */
[----:B------:R-:W-:Y:S01]  /*1000*/  SHF.L.U32 R125, R125, 0x10, RZ ;  /* 0x000000107d7d7819 */ /* 0x000fe200000006ff */
[----:B------:R-:W-:Y:S01]  /*1010*/  FMUL.FTZ R126, R12, R23 ;  /* 0x000000170c7e7220 */ /* 0x000fe20000410000 */
[----:B------:R-:W-:Y:S01]  /*1020*/  SHF.L.U32 R41, R72, 0x10, RZ ;  /* 0x0000001048297819 */ /* 0x000fe200000006ff */
[----:B------:R-:W-:Y:S01]  /*1030*/  FMUL.FTZ R0, R20, R121 ;  /* 0x0000007914007220 */ /* 0x000fe20000410000 */
[----:B------:R-:W-:Y:S02]  /*1040*/  SHF.L.U32 R133, R78, 0x10, RZ ;  /* 0x000000104e857819 */ /* 0x000fe400000006ff */
[----:B------:R-:W-:Y:S01]  /*1050*/  SHF.L.U32 R159, R25, 0x10, RZ ;  /* 0x00000010199f7819 */ /* 0x000fe200000006ff */
[----:B------:R-:W-:Y:S01]  /*1060*/  FADD.FTZ R25, -R22, R31 ;  /* 0x0000001f16197221 */ /* 0x000fe20000010100 */
[----:B------:R-:W-:Y:S01]  /*1070*/  SHF.L.U32 R135, R44, 0x10, RZ ;  /* 0x000000102c877819 */ /* 0x000fe200000006ff */
[----:B------:R-:W-:Y:S01]  /*1080*/  FADD.FTZ R31, -R22, R33 ;  /* 0x00000021161f7221 */ /* 0x000fe20000010100 */
[----:B------:R-:W-:Y:S01]  /*1090*/  SHF.L.U32 R137, R82, 0x10, RZ ;  /* 0x0000001052897819 */ /* 0x000fe200000006ff */
[----:B------:R-:W-:Y:S01]  /*10a0*/  FADD.FTZ R121, -R22, R56 ;  /* 0x0000003816797221 */ /* 0x000fe20000010100 */
[----:B------:R-:W-:-:S02]  /*10b0*/  SHF.L.U32 R84, R84, 0x10, RZ ;  /* 0x0000001054547819 */ /* 0x000fc400000006ff */
[----:B------:R-:W-:Y:S02]  /*10c0*/  SHF.L.U32 R163, R24, 0x10, RZ ;  /* 0x0000001018a37819 */ /* 0x000fe400000006ff */
[----:B------:R-:W-:Y:S02]  /*10d0*/  SHF.L.U32 R157, R26, 0x10, RZ ;  /* 0x000000101a9d7819 */ /* 0x000fe400000006ff */
[----:B------:R-:W-:Y:S02]  /*10e0*/  SHF.L.U32 R155, R28, 0x10, RZ ;  /* 0x000000101c9b7819 */ /* 0x000fe400000006ff */
[----:B------:R-:W-:Y:S02]  /*10f0*/  SHF.L.U32 R153, R30, 0x10, RZ ;  /* 0x000000101e997819 */ /* 0x000fe400000006ff */
[----:B------:R-:W-:Y:S02]  /*1100*/  SHF.L.U32 R151, R32, 0x10, RZ ;  /* 0x0000001020977819 */ /* 0x000fe400000006ff */
[----:B------:R-:W-:-:S02]  /*1110*/  SHF.L.U32 R149, R34, 0x10, RZ ;  /* 0x0000001022957819 */ /* 0x000fc400000006ff */
[----:B------:R-:W-:Y:S02]  /*1120*/  SHF.L.U32 R147, R36, 0x10, RZ ;  /* 0x0000001024937819 */ /* 0x000fe400000006ff */
[----:B------:R-:W-:Y:S02]  /*1130*/  SHF.L.U32 R145, R38, 0x10, RZ ;  /* 0x0000001026917819 */ /* 0x000fe400000006ff */
[----:B------:R-:W-:Y:S02]  /*1140*/  SHF.L.U32 R141, R40, 0x10, RZ ;  /* 0x00000010288d7819 */ /* 0x000fe400000006ff */
[----:B------:R-:W-:Y:S02]  /*1150*/  SHF.L.U32 R139, R42, 0x10, RZ ;  /* 0x000000102a8b7819 */ /* 0x000fe400000006ff */
[----:B------:R-:W-:Y:S01]  /*1160*/  SHF.L.U32 R143, R54, 0x10, RZ ;  /* 0x00000010368f7819 */ /* 0x000fe200000006ff */
[----:B------:R-:W-:Y:S01]  /*1170*/  FADD.FTZ R161, -R22, R161 ;  /* 0x000000a116a17221 */ /* 0x000fe20000010100 */
[----:B------:R-:W-:Y:S01]  /*1180*/  PRMT R58, R88, 0x7632, R58 ;  /* 0x00007632583a7816 */ /* 0x000fe2000000003a */
[C---:B------:R-:W-:Y:S01]  /*1190*/  FADD.FTZ R123, -R22.reuse, R123 ;  /* 0x0000007b167b7221 */ /* 0x040fe20000010100 */
[----:B------:R-:W-:Y:S01]  /*11a0*/  FADD.FTZ R33, -R22, R39 ;  /* 0x0000002716217221 */ /* 0x000fe20000010100 */
[----:B------:R-:W-:Y:S01]  /*11b0*/  FADD.FTZ R54, R125, R51 ;  /* 0x000000337d367221 */ /* 0x000fe20000010000 */
[CC--:B------:R-:W-:Y:S01]  /*11c0*/  FFMA.FTZ R56, R21.reuse, R125.reuse, R50 ;  /* 0x0000007d15387223 */ /* 0x0c0fe20000010032 */
[----:B------:R-:W-:Y:S01]  /*11d0*/  SHF.L.U32 R88, R88, 0x10, RZ ;  /* 0x0000001058587819 */ /* 0x000fe200000006ff */
[C---:B------:R-:W-:Y:S01]  /*11e0*/  FADD.FTZ R39, -R22.reuse, R41 ;  /* 0x0000002916277221 */ /* 0x040fe20000010100 */
[----:B------:R-:W-:Y:S01]  /*11f0*/  FADD.FTZ R165, -R22, R165 ;  /* 0x000000a516a57221 */ /* 0x000fe20000010100 */
[----:B------:R-:W-:Y:S01]  /*1200*/  FMUL.FTZ R125, R16, R125 ;  /* 0x0000007d107d7220 */ /* 0x000fe20000410000 */
[----:B------:R-:W-:Y:S01]  /*1210*/  FADD.FTZ R64, RZ, R126 ;  /* 0x0000007eff407221 */ /* 0x000fe20000010000 */
[C---:B------:R-:W-:Y:S01]  /*1220*/  FADD.FTZ R41, -R22.reuse, R133 ;  /* 0x0000008516297221 */ /* 0x040fe20000010100 */
[----:B------:R-:W-:Y:S01]  /*1230*/  FADD.FTZ R131, -R22, R135 ;  /* 0x0000008716837221 */ /* 0x000fe20000010100 */
[----:B------:R-:W-:Y:S01]  /*1240*/  FFMA.FTZ R68, R0, R126, RZ ;  /* 0x0000007e00447223 */ /* 0x000fe200000100ff */
[C---:B------:R-:W-:Y:S01]  /*1250*/  FADD.FTZ R137, -R22.reuse, R137 ;  /* 0x0000008916897221 */ /* 0x040fe20000010100 */
        /* <DEDUP_REMOVED lines=12> */
[----:B------:R-:W-:Y:S01]  /*1320*/  FADD.FTZ R135, -R22, R143 ;  /* 0x0000008f16877221 */ /* 0x000fe20000010100 */
[----:B------:R-:W-:Y:S01]  /*1330*/  SHF.L.U32 R58, R58, 0x10, RZ ;  /* 0x000000103a3a7819 */ /* 0x000fe200000006ff */
[----:B------:R-:W-:Y:S01]  /*1340*/  FFMA.FTZ R24, R0, R23, R52 ;  /* 0x0000001700187223 */ /* 0x000fe20000010034 */
[C---:B------:R-:W-:Y:S01]  /*1350*/  FMUL.FTZ R124, R20.reuse, R161 ;  /* 0x000000a1147c7220 */ /* 0x040fe20000410000 */
[----:B------:R-:W-:Y:S01]  /*1360*/  FMUL.FTZ R22, R20, R123 ;  /* 0x0000007b14167220 */ /* 0x000fe20000410000 */
[-C--:B------:R-:W-:Y:S01]  /*1370*/  FMUL.FTZ R123, R12, R88.reuse ;  /* 0x000000580c7b7220 */ /* 0x080fe20000410000 */
[----:B------:R-:W-:Y:S01]  /*1380*/  FMUL.FTZ R122, R20, R165 ;  /* 0x000000a5147a7220 */ /* 0x000fe20000410000 */
[----:B------:R-:W-:Y:S01]  /*1390*/  FADD.FTZ R64, R64, R125 ;  /* 0x0000007d40407221 */ /* 0x000fe20000010000 */
[----:B------:R-:W-:Y:S01]  /*13a0*/  FFMA.FTZ R165, R21, R125, R68 ;  /* 0x0000007d15a57223 */ /* 0x000fe20000010044 */
[----:B------:R-:W-:Y:S01]  /*13b0*/  FADD.FTZ R26, R23, R53 ;  /* 0x00000035171a7221 */ /* 0x000fe20000010000 */
[----:B------:R-:W-:Y:S01]  /*13c0*/  SHF.L.U32 R28, R90, 0x10, RZ ;  /* 0x000000105a1c7819 */ /* 0x000fe200000006ff */
[----:B------:R-:W-:Y:S01]  /*13d0*/  FFMA.FTZ R23, R124, R88, R24 ;  /* 0x000000587c177223 */ /* 0x000fe20000010018 */
[----:B------:R-:W-:Y:S01]  /*13e0*/  PRMT R60, R90, 0x7632, R60 ;  /* 0x000076325a3c7816 */ /* 0x000fe2000000003c */
[----:B------:R-:W-:Y:S01]  /*13f0*/  FADD.FTZ R72, R54, R58 ;  /* 0x0000003a36487221 */ /* 0x000fe20000010000 */
[----:B------:R-:W-:Y:S01]  /*1400*/  FMUL.FTZ R54, R16, R58 ;  /* 0x0000003a10367220 */ /* 0x000fe20000410000 */
[----:B------:R-:W-:Y:S01]  /*1410*/  FADD.FTZ R64, R64, R123 ;  /* 0x0000007b40407221 */ /* 0x000fe20000010000 */
[----:B------:R-:W-:Y:S01]  /*1420*/  FFMA.FTZ R165, R124, R123, R165 ;  /* 0x0000007b7ca57223 */ /* 0x000fe200000100a5 */
[----:B------:R-:W-:Y:S01]  /*1430*/  FADD.FTZ R26, R26, R88 ;  /* 0x000000581a1a7221 */ /* 0x000fe20000010000 */
[----:B------:R-:W-:Y:S01]  /*1440*/  SHF.L.U32 R60, R60, 0x10, RZ ;  /* 0x000000103c3c7819 */ /* 0x000fe200000006ff */
[-C--:B------:R-:W-:Y:S01]  /*1450*/  FFMA.FTZ R161, R22, R28.reuse, R23 ;  /* 0x0000001c16a17223 */ /* 0x080fe20000010017 */
[----:B------:R-:W-:Y:S01]  /*1460*/  FMUL.FTZ R23, R12, R28 ;  /* 0x0000001c0c177220 */ /* 0x000fe20000410000 */
[----:B------:R-:W-:Y:S01]  /*1470*/  FADD.FTZ R64, R64, R54 ;  /* 0x0000003640407221 */ /* 0x000fe20000010000 */
[----:B------:R-:W-:Y:S01]  /*1480*/  PRMT R62, R92, 0x7632, R62 ;  /* 0x000076325c3e7816 */ /* 0x000fe2000000003e */
[C---:B------:R-:W-:Y:S01]  /*1490*/  FFMA.FTZ R68, R122.reuse, R58, R56 ;  /* 0x0000003a7a447223 */ /* 0x040fe20000010038 */
[----:B------:R-:W-:Y:S01]  /*14a0*/  FFMA.FTZ R165, R122, R54, R165 ;  /* 0x000000367aa57223 */ /* 0x000fe200000100a5 */
[----:B------:R-:W-:Y:S01]  /*14b0*/  SHF.L.U32 R92, R92, 0x10, RZ ;  /* 0x000000105c5c7819 */ /* 0x000fe200000006ff */
[----:B------:R-:W-:Y:S01]  /*14c0*/  FMUL.FTZ R56, R20, R163 ;  /* 0x000000a314387220 */ /* 0x000fe20000410000 */
[----:B------:R-:W-:Y:S01]  /*14d0*/  FADD.FTZ R26, R26, R28 ;  /* 0x0000001c1a1a7221 */ /* 0x000fe20000010000 */
[-C--:B------:R-:W-:Y:S01]  /*14e0*/  FMUL.FTZ R58, R16, R60.reuse ;  /* 0x0000003c103a7220 */ /* 0x080fe20000410000 */
[----:B------:R-:W-:Y:S01]  /*14f0*/  FADD.FTZ R163, R64, R23 ;  /* 0x0000001740a37221 */ /* 0x000fe20000010000 */
[----:B------:R-:W-:Y:S01]  /*1500*/  FFMA.FTZ R165, R22, R23, R165 ;  /* 0x0000001716a57223 */ /* 0x000fe200000100a5 */
[----:B------:R-:W-:Y:S01]  /*1510*/  FMUL.FTZ R24, R20, R27 ;  /* 0x0000001b14187220 */ /* 0x000fe20000410000 */
[----:B------:R-:W-:Y:S01]  /*1520*/  SHF.L.U32 R62, R62, 0x10, RZ ;  /* 0x000000103e3e7819 */ /* 0x000fe200000006ff */
[----:B------:R-:W-:Y:S01]  /*1530*/  FADD.FTZ R72, R72, R60 ;  /* 0x0000003c48487221 */ /* 0x000fe20000010000 */
[----:B------:R-:W-:Y:S01]  /*1540*/  FFMA.FTZ R68, R56, R60, R68 ;  /* 0x0000003c38447223 */ /* 0x000fe20000010044 */
[----:B------:R-:W-:Y:S01]  /*1550*/  PRMT R66, R94, 0x7632, R66 ;  /* 0x000076325e427816 */ /* 0x000fe20000000042 */
[----:B------:R-:W-:Y:S01]  /*1560*/  FADD.FTZ R27, R26, R92 ;  /* 0x0000005c1a1b7221 */ /* 0x000fe20000010000 */
[----:B------:R-:W-:Y:S01]  /*1570*/  FMUL.FTZ R60, R20, R159 ;  /* 0x0000009f143c7220 */ /* 0x000fe20000410000 */
[----:B------:R-:W-:Y:S01]  /*1580*/  FMUL.FTZ R26, R12, R92 ;  /* 0x0000005c0c1a7220 */ /* 0x000fe20000410000 */
[----:B------:R-:W-:Y:S01]  /*1590*/  FADD.FTZ R163, R163, R58 ;  /* 0x0000003aa3a37221 */ /* 0x000fe20000010000 */
[----:B------:R-:W-:Y:S01]  /*15a0*/  FFMA.FTZ R165, R56, R58, R165 ;  /* 0x0000003a38a57223 */ /* 0x000fe200000100a5 */
[----:B------:R-:W-:Y:S01]  /*15b0*/  SHF.L.U32 R30, R94, 0x10, RZ ;  /* 0x000000105e1e7819 */ /* 0x000fe200000006ff */
[----:B------:R-:W-:Y:S01]  /*15c0*/  FADD.FTZ R72, R72, R62 ;  /* 0x0000003e48487221 */ /* 0x000fe20000010000 */
[----:B------:R-:W-:Y:S01]  /*15d0*/  SHF.L.U32 R66, R66, 0x10, RZ ;  /* 0x0000001042427819 */ /* 0x000fe200000006ff */
[-C--:B------:R-:W-:Y:S01]  /*15e0*/  FFMA.FTZ R159, R60, R62.reuse, R68 ;  /* 0x0000003e3c9f7223 */ /* 0x080fe20000010044 */
[----:B------:R-:W-:Y:S01]  /*15f0*/  FMUL.FTZ R62, R16, R62 ;  /* 0x0000003e103e7220 */ /* 0x000fe20000410000 */
[----:B------:R-:W-:Y:S01]  /*1600*/  FADD.FTZ R163, R163, R26 ;  /* 0x0000001aa3a37221 */ /* 0x000fe20000010000 */
[----:B------:R-:W-:Y:S01]  /*1610*/  FFMA.FTZ R165, R24, R26, R165 ;  /* 0x0000001a18a57223 */ /* 0x000fe200000100a5 */
[----:B------:R-:W-:Y:S01]  /*1620*/  FADD.FTZ R36, R27, R30 ;  /* 0x0000001e1b247221 */ /* 0x000fe20000010000 */
[----:B------:R-:W-:Y:S01]  /*1630*/  FMUL.FTZ R64, R20, R157 ;  /* 0x0000009d14407220 */ /* 0x000fe20000410000 */
[----:B------:R-:W-:Y:S01]  /*1640*/  FMUL.FTZ R27, R12, R30 ;  /* 0x0000001e0c1b7220 */ /* 0x000fe20000410000 */
[----:B------:R-:W-:Y:S01]  /*1650*/  FADD.FTZ R76, R72, R66 ;  /* 0x00000042484c7221 */ /* 0x000fe20000010000 */
[----:B------:R-:W-:Y:S01]  /*1660*/  FADD.FTZ R68, R163, R62 ;  /* 0x0000003ea3447221 */ /* 0x000fe20000010000 */
[----:B------:R-:W-:Y:S01]  /*1670*/  FMUL.FTZ R25, R20, R25 ;  /* 0x0000001914197220 */ /* 0x000fe20000410000 */
[----:B------:R-:W-:Y:S01]  /*1680*/  FFMA.FTZ R72, R60, R62, R165 ;  /* 0x0000003e3c487223 */ /* 0x000fe200000100a5 */
[----:B------:R-:W-:Y:S01]  /*1690*/  PRMT R70, R96, 0x7632, R70 ;  /* 0x0000763260467816 */ /* 0x000fe20000000046 */
[----:B------:R-:W-:Y:S01]  /*16a0*/  FFMA.FTZ R28, R24, R92, R161 ;  /* 0x0000005c181c7223 */ /* 0x000fe200000100a1 */
[----:B------:R-:W-:Y:S01]  /*16b0*/  SHF.L.U32 R96, R96, 0x10, RZ ;  /* 0x0000001060607819 */ /* 0x000fe200000006ff */
[-C--:B------:R-:W-:Y:S01]  /*16c0*/  FFMA.FTZ R163, R64, R66.reuse, R159 ;  /* 0x0000004240a37223 */ /* 0x080fe2000001009f */
[----:B------:R-:W-:Y:S01]  /*16d0*/  FMUL.FTZ R66, R16, R66 ;  /* 0x0000004210427220 */ /* 0x000fe20000410000 */
[----:B------:R-:W-:Y:S01]  /*16e0*/  FADD.FTZ R157, R68, R27 ;  /* 0x0000001b449d7221 */ /* 0x000fe20000010000 */
[C---:B------:R-:W-:Y:S01]  /*16f0*/  FFMA.FTZ R159, R25.reuse, R27, R72 ;  /* 0x0000001b199f7223 */ /* 0x040fe20000010048 */
[----:B------:R-:W-:Y:S01]  /*1700*/  SHF.L.U32 R70, R70, 0x10, RZ ;  /* 0x0000001046467819 */ /* 0x000fe200000006ff */
[----:B------:R-:W-:Y:S01]  /*1710*/  FFMA.FTZ R161, R25, R30, R28 ;  /* 0x0000001e19a17223 */ /* 0x000fe2000001001c */
[----:B------:R-:W-:Y:S01]  /*1720*/  FMUL.FTZ R68, R20, R155 ;  /* 0x0000009b14447220 */ /* 0x000fe20000410000 */
[----:B------:R-:W-:Y:S01]  /*1730*/  FMUL.FTZ R30, R12, R96 ;  /* 0x000000600c1e7220 */ /* 0x000fe20000410000 */
[----:B------:R-:W-:Y:S01]  /*1740*/  FADD.FTZ R157, R157, R66 ;  /* 0x000000429d9d7221 */ /* 0x000fe20000010000 */
[----:B------:R-:W-:Y:S01]  /*1750*/  FMUL.FTZ R28, R20, R31 ;  /* 0x0000001f141c7220 */ /* 0x000fe20000410000 */
[----:B------:R-:W-:Y:S01]  /*1760*/  FFMA.FTZ R159, R64, R66, R159 ;  /* 0x00000042409f7223 */ /* 0x000fe2000001009f */
[----:B------:R-:W-:Y:S01]  /*1770*/  PRMT R74, R98, 0x7632, R74 ;  /* 0x00007632624a7816 */ /* 0x000fe2000000004a */
[----:B------:R-:W-:Y:S01]  /*1780*/  FADD.FTZ R31, R36, R96 ;  /* 0x00000060241f7221 */ /* 0x000fe20000010000 */
[----:B------:R-:W-:Y:S01]  /*1790*/  SHF.L.U32 R32, R98, 0x10, RZ ;  /* 0x0000001062207819 */ /* 0x000fe200000006ff */
[----:B------:R-:W-:Y:S01]  /*17a0*/  FADD.FTZ R155, R76, R70 ;  /* 0x000000464c9b7221 */ /* 0x000fe20000010000 */
[-C--:B------:R-:W-:Y:S01]  /*17b0*/  FFMA.FTZ R163, R68, R70.reuse, R163 ;  /* 0x0000004644a37223 */ /* 0x080fe200000100a3 */
[----:B------:R-:W-:Y:S01]  /*17c0*/  FMUL.FTZ R70, R16, R70 ;  /* 0x0000004610467220 */ /* 0x000fe20000410000 */
[----:B------:R-:W-:Y:S01]  /*17d0*/  FADD.FTZ R157, R157, R30 ;  /* 0x0000001e9d9d7221 */ /* 0x000fe20000010000 */
[----:B------:R-:W-:Y:S01]  /*17e0*/  FFMA.FTZ R159, R28, R30, R159 ;  /* 0x0000001e1c9f7223 */ /* 0x000fe2000001009f */
[----:B------:R-:W-:Y:S01]  /*17f0*/  FMUL.FTZ R29, R20, R29 ;  /* 0x0000001d141d7220 */ /* 0x000fe20000410000 */
[----:B------:R-:W-:Y:S01]  /*1800*/  FFMA.FTZ R36, R28, R96, R161 ;  /* 0x000000601c247223 */ /* 0x000fe200000100a1 */
[----:B------:R-:W-:Y:S01]  /*1810*/  SHF.L.U32 R74, R74, 0x10, RZ ;  /* 0x000000104a4a7819 */ /* 0x000fe200000006ff */
[----:B------:R-:W-:Y:S01]  /*1820*/  FADD.FTZ R40, R31, R32 ;  /* 0x000000201f287221 */ /* 0x000fe20000010000 */
[----:B------:R-:W-:Y:S01]  /*1830*/  FMUL.FTZ R72, R20, R153 ;  /* 0x0000009914487220 */ /* 0x000fe20000410000 */
[----:B------:R-:W-:Y:S01]  /*1840*/  FMUL.FTZ R31, R12, R32 ;  /* 0x000000200c1f7220 */ /* 0x000fe20000410000 */
[----:B------:R-:W-:Y:S01]  /*1850*/  FADD.FTZ R76, R157, R70 ;  /* 0x000000469d4c7221 */ /* 0x000fe20000010000 */
[----:B------:R-:W-:Y:S01]  /*1860*/  FFMA.FTZ R80, R68, R70, R159 ;  /* 0x0000004644507223 */ /* 0x000fe2000001009f */
[C---:B------:R-:W-:Y:S01]  /*1870*/  PRMT R78, R100.reuse, 0x7632, R78 ;  /* 0x00007632644e7816 */ /* 0x040fe2000000004e */
[----:B------:R-:W-:Y:S01]  /*1880*/  FFMA.FTZ R161, R29, R32, R36 ;  /* 0x000000201da17223 */ /* 0x000fe20000010024 */
[----:B------:R-:W-:Y:S01]  /*1890*/  SHF.L.U32 R34, R100, 0x10, RZ ;  /* 0x0000001064227819 */ /* 0x000fe200000006ff */
[----:B------:R-:W-:Y:S01]  /*18a0*/  FMUL.FTZ R32, R20, R35 ;  /* 0x0000002314207220 */ /* 0x000fe20000410000 */
[----:B------:R-:W-:Y:S01]  /*18b0*/  FADD.FTZ R165, R155, R74 ;  /* 0x0000004a9ba57221 */ /* 0x000fe20000010000 */
[-C--:B------:R-:W-:Y:S01]  /*18c0*/  FFMA.FTZ R163, R72, R74.reuse, R163 ;  /* 0x0000004a48a37223 */ /* 0x080fe200000100a3 */
[----:B------:R-:W-:Y:S01]  /*18d0*/  FMUL.FTZ R74, R16, R74 ;  /* 0x0000004a104a7220 */ /* 0x000fe20000410000 */
[----:B------:R-:W-:Y:S01]  /*18e0*/  FADD.FTZ R153, R76, R31 ;  /* 0x0000001f4c997221 */ /* 0x000fe20000010000 */
[----:B------:R-:W-:Y:S01]  /*18f0*/  FFMA.FTZ R155, R29, R31, R80 ;  /* 0x0000001f1d9b7223 */ /* 0x000fe20000010050 */
[----:B------:R-:W-:Y:S01]  /*1900*/  SHF.L.U32 R78, R78, 0x10, RZ ;  /* 0x000000104e4e7819 */ /* 0x000fe200000006ff */
[----:B------:R-:W-:Y:S01]  /*1910*/  FADD.FTZ R35, R40, R34 ;  /* 0x0000002228237221 */ /* 0x000fe20000010000 */
[-C--:B------:R-:W-:Y:S01]  /*1920*/  FFMA.FTZ R36, R32, R34.reuse, R161 ;  /* 0x0000002220247223 */ /* 0x080fe200000100a1 */
[----:B------:R-:W-:Y:S01]  /*1930*/  FMUL.FTZ R76, R20, R151 ;  /* 0x00000097144c7220 */ /* 0x000fe20000410000 */
[----:B------:R-:W-:Y:S01]  /*1940*/  FMUL.FTZ R34, R12, R34 ;  /* 0x000000220c227220 */ /* 0x000fe20000410000 */
[----:B------:R-:W-:Y:S01]  /*1950*/  FADD.FTZ R153, R153, R74 ;  /* 0x0000004a99997221 */ /* 0x000fe20000010000 */
[----:B------:R-:W-:Y:S01]  /*1960*/  PRMT R82, R102, 0x7632, R82 ;  /* 0x0000763266527816 */ /* 0x000fe20000000052 */
[----:B------:R-:W-:Y:S01]  /*1970*/  FFMA.FTZ R155, R72, R74, R155 ;  /* 0x0000004a489b7223 */ /* 0x000fe2000001009b */
[----:B------:R-:W-:Y:S01]  /*1980*/  SHF.L.U32 R102, R102, 0x10, RZ ;  /* 0x0000001066667819 */ /* 0x000fe200000006ff */
[----:B------:R-:W-:Y:S01]  /*1990*/  FADD.FTZ R165, R165, R78 ;  /* 0x0000004ea5a57221 */ /* 0x000fe20000010000 */
[-C--:B------:R-:W-:Y:S01]  /*19a0*/  FFMA.FTZ R163, R76, R78.reuse, R163 ;  /* 0x0000004e4ca37223 */ /* 0x080fe200000100a3 */
[----:B------:R-:W-:Y:S01]  /*19b0*/  FMUL.FTZ R78, R16, R78 ;  /* 0x0000004e104e7220 */ /* 0x000fe20000410000 */
[----:B------:R-:W-:Y:S01]  /*19c0*/  FADD.FTZ R153, R153, R34 ;  /* 0x0000002299997221 */ /* 0x000fe20000010000 */
[----:B------:R-:W-:Y:S01]  /*19d0*/  FFMA.FTZ R155, R32, R34, R155 ;  /* 0x00000022209b7223 */ /* 0x000fe2000001009b */
[----:B------:R-:W-:Y:S01]  /*19e0*/  FMUL.FTZ R33, R20, R33 ;  /* 0x0000002114217220 */ /* 0x000fe20000410000 */
[----:B------:R-:W-:Y:S01]  /*19f0*/  SHF.L.U32 R82, R82, 0x10, RZ ;  /* 0x0000001052527819 */ /* 0x000fe200000006ff */
[----:B------:R-:W-:Y:S01]  /*1a00*/  FADD.FTZ R40, R35, R102 ;  /* 0x0000006623287221 */ /* 0x000fe20000010000 */
[----:B------:R-:W-:Y:S01]  /*1a10*/  FMUL.FTZ R80, R20, R149 ;  /* 0x0000009514507220 */ /* 0x000fe20000410000 */
[----:B------:R-:W-:Y:S01]  /*1a20*/  FMUL.FTZ R35, R12, R102 ;  /* 0x000000660c237220 */ /* 0x000fe20000410000 */
[----:B------:R-:W-:Y:S01]  /*1a30*/  FADD.FTZ R84, R153, R78 ;  /* 0x0000004e99547221 */ /* 0x000fe20000010000 */
[----:B------:R-:W-:Y:S01]  /*1a40*/  SHF.L.U32 R38, R104, 0x10, RZ ;  /* 0x0000001068267819 */ /* 0x000fe200000006ff */
[----:B------:R-:W-:Y:S01]  /*1a50*/  FFMA.FTZ R88, R76, R78, R155 ;  /* 0x0000004e4c587223 */ /* 0x000fe2000001009b */
[----:B------:R-:W-:Y:S01]  /*1a60*/  PRMT R86, R104, 0x7632, R86 ;  /* 0x0000763268567816 */ /* 0x000fe20000000056 */
[----:B------:R-:W-:Y:S01]  /*1a70*/  FFMA.FTZ R161, R33, R102, R36 ;  /* 0x0000006621a17223 */ /* 0x000fe20000010024 */
        /* <DEDUP_REMOVED lines=50> */
[----:B------:R-:W-:Y:S01]  /*1da0*/  PRMT R50, R116, 0x7632, R50 ;  /* 0x0000763274327816 */ /* 0x000fe20000000032 */
[----:B------:R-:W-:Y:S01]  /*1db0*/  FMUL.FTZ R96, R20, R139 ;  /* 0x0000008b14607220 */ /* 0x000fe20000410000 */
[----:B------:R-:W-:Y:S01]  /*1dc0*/  SHF.L.U32 R52, R116, 0x10, RZ ;  /* 0x0000001074347819 */ /* 0x000fe200000006ff */
[----:B------:R-:W-:Y:S01]  /*1dd0*/  FADD.FTZ R116, R43, R110 ;  /* 0x0000006e2b747221 */ /* 0x000fe20000010000 */
[----:B------:R-:W-:Y:S01]  /*1de0*/  SHF.L.U32 R98, R98, 0x10, RZ ;  /* 0x0000001062627819 */ /* 0x000fe200000006ff */
[----:B------:R-:W-:Y:S01]  /*1df0*/  FMUL.FTZ R43, R12, R110 ;  /* 0x0000006e0c2b7220 */ /* 0x000fe20000410000 */
[----:B------:R-:W-:Y:S01]  /*1e00*/  FADD.FTZ R100, R145, R94 ;  /* 0x0000005e91647221 */ /* 0x000fe20000010000 */
[----:B------:R-:W-:Y:S01]  /*1e10*/  FMUL.FTZ R41, R20, R41 ;  /* 0x0000002914297220 */ /* 0x000fe20000410000 */
[----:B------:R-:W-:Y:S01]  /*1e20*/  FFMA.FTZ R102, R92, R94, R147 ;  /* 0x0000005e5c667223 */ /* 0x000fe20000010093 */
[C---:B------:R-:W-:Y:S01]  /*1e30*/  PRMT R53, R112.reuse, 0x7632, R53 ;  /* 0x0000763270357816 */ /* 0x040fe20000000035 */
[----:B------:R-:W-:Y:S01]  /*1e40*/  FADD.FTZ R130, R165, R98 ;  /* 0x00000062a5827221 */ /* 0x000fe20000010000 */
[----:B------:R-:W-:Y:S01]  /*1e50*/  SHF.L.U32 R112, R112, 0x10, RZ ;  /* 0x0000001070707819 */ /* 0x000fe200000006ff */
[-C--:B------:R-:W-:Y:S01]  /*1e60*/  FFMA.FTZ R163, R96, R98.reuse, R163 ;  /* 0x0000006260a37223 */ /* 0x080fe200000100a3 */
[----:B------:R-:W-:Y:S01]  /*1e70*/  FMUL.FTZ R98, R16, R98 ;  /* 0x0000006210627220 */ /* 0x000fe20000410000 */
[----:B------:R-:W-:Y:S01]  /*1e80*/  FADD.FTZ R139, R100, R43 ;  /* 0x0000002b648b7221 */ /* 0x000fe20000010000 */
[C---:B------:R-:W-:Y:S01]  /*1e90*/  FFMA.FTZ R141, R41.reuse, R43, R102 ;  /* 0x0000002b298d7223 */ /* 0x040fe20000010066 */
[----:B------:R-:W-:Y:S01]  /*1ea0*/  FFMA.FTZ R161, R41, R110, R44 ;  /* 0x0000006e29a17223 */ /* 0x000fe2000001002c */
        /* <DEDUP_REMOVED lines=8> */
[----:B------:R-:W-:Y:S01]  /*1f30*/  SHF.L.U32 R145, R51, 0x10, RZ ;  /* 0x0000001033917819 */ /* 0x000fe200000006ff */
[----:B------:R-:W-:Y:S01]  /*1f40*/  FADD.FTZ R51, R106, R45 ;  /* 0x0000002d6a337221 */ /* 0x000fe20000010000 */
[----:B------:R-:W-:Y:S01]  /*1f50*/  FMUL.FTZ R104, R20, R131 ;  /* 0x0000008314687220 */ /* 0x000fe20000410000 */
[----:B------:R-:W-:Y:S01]  /*1f60*/  FFMA.FTZ R141, R44, R45, R141 ;  /* 0x0000002d2c8d7223 */ /* 0x000fe2000001008d */
[----:B------:R-:W-:Y:S01]  /*1f70*/  FMUL.FTZ R100, R12, R143 ;  /* 0x0000008f0c647220 */ /* 0x000fe20000410000 */
[----:B------:R-:W-:Y:S01]  /*1f80*/  FADD.FTZ R51, R51, R102 ;  /* 0x0000006633337221 */ /* 0x000fe20000010000 */
[----:B------:R-:W-:Y:S01]  /*1f90*/  FMUL.FTZ R106, R20, R137 ;  /* 0x00000089146a7220 */ /* 0x000fe20000410000 */
[----:B------:R-:W-:Y:S01]  /*1fa0*/  FFMA.FTZ R141, R104, R102, R141 ;  /* 0x00000066688d7223 */ /* 0x000fe2000001008d */
[----:B------:R-:W-:Y:S01]  /*1fb0*/  FMUL.FTZ R108, R16, R145 ;  /* 0x00000091106c7220 */ /* 0x000fe20000410000 */
[----:B------:R-:W-:Y:S01]  /*1fc0*/  FADD.FTZ R51, R51, R100 ;  /* 0x0000006433337221 */ /* 0x000fe20000010000 */
[----:B------:R-:W-:Y:S01]  /*1fd0*/  FMUL.FTZ R110, R20, R135 ;  /* 0x00000087146e7220 */ /* 0x000fe20000410000 */
[----:B------:R-:W-:Y:S01]  /*1fe0*/  FFMA.FTZ R141, R106, R100, R141 ;  /* 0x000000646a8d7223 */ /* 0x000fe2000001008d */
[----:B------:R-:W-:Y:S01]  /*1ff0*/  FADD.FTZ R116, R116, R112 ;  /* 0x0000007074747221 */ /* 0x000fe20000010000 */
[----:B------:R-:W-:Y:S01]  /*2000*/  FFMA.FTZ R161, R44, R112, R161 ;  /* 0x000000702ca17223 */ /* 0x000fe200000100a1 */
[----:B------:R-:W-:Y:S01]  /*2010*/  SHF.L.U32 R131, R50, 0x10, RZ ;  /* 0x0000001032837819 */ /* 0x000fe200000006ff */
[----:B------:R-:W-:Y:S01]  /*2020*/  FMUL.FTZ R112, R12, R52 ;  /* 0x000000340c707220 */ /* 0x000fe20000410000 */
[----:B------:R-:W-:Y:S01]  /*2030*/  FADD.FTZ R51, R51, R108 ;  /* 0x0000006c33337221 */ /* 0x000fe20000010000 */
[----:B------:R-:W-:Y:S01]  /*2040*/  FMUL.FTZ R114, R20, R133 ;  /* 0x0000008514727220 */ /* 0x000fe20000410000 */
[----:B------:R-:W-:Y:S01]  /*2050*/  FFMA.FTZ R141, R110, R108, R141 ;  /* 0x0000006c6e8d7223 */ /* 0x000fe2000001008d */
[----:B------:R-:W-:Y:S01]  /*2060*/  FMUL.FTZ R120, R16, R131 ;  /* 0x0000008310787220 */ /* 0x000fe20000410000 */
[----:B------:R-:W-:Y:S01]  /*2070*/  FADD.FTZ R51, R51, R112 ;  /* 0x0000007033337221 */ /* 0x000fe20000010000 */
[----:B------:R-:W-:Y:S01]  /*2080*/  FMUL.FTZ R121, R20, R121 ;  /* 0x0000007914797220 */ /* 0x000fe20000410000 */
[----:B------:R-:W-:-:S02]  /*2090*/  FFMA.FTZ R132, R114, R112, R141 ;  /* 0x0000007072847223 */ /* 0x000fc4000001008d */
[----:B------:R-:W-:Y:S01]  /*20a0*/  FADD.FTZ R50, R51, R120 ;  /* 0x0000007833327221 */ /* 0x000fe20000010000 */
[----:B------:R-:W-:Y:S01]  /*20b0*/  FADD.FTZ R130, R130, R53 ;  /* 0x0000003582827221 */ /* 0x000fe20000010000 */
[--C-:B------:R-:W-:Y:S01]  /*20c0*/  FFMA.FTZ R51, R121, R120, R132.reuse ;  /* 0x0000007879337223 */ /* 0x100fe20000010084 */
[--C-:B------:R-:W-:Y:S01]  /*20d0*/  FFMA.FTZ R133, R104, R53, R163.reuse ;  /* 0x0000003568857223 */ /* 0x100fe200000100a3 */
[C---:B------:R-:W-:Y:S02]  /*20e0*/  PRMT R163, R57.reuse, 0x7632, R163 ;  /* 0x0000763239a37816 */ /* 0x040fe400000000a3 */
[----:B------:R-:W-:Y:S01]  /*20f0*/  SHF.L.U32 R141, R57, 0x10, RZ ;  /* 0x00000010398d7819 */ /* 0x000fe200000006ff */
[----:B------:R-:W-:Y:S01]  /*2100*/  FADD.FTZ R135, R130, R145 ;  /* 0x0000009182877221 */ /* 0x000fe20000010000 */
[----:B------:R-:W-:Y:S01]  /*2110*/  PRMT R57, R69, 0x7632, R57 ;  /* 0x0000763245397816 */ /* 0x000fe20000000039 */
[----:B------:R-:W-:Y:S01]  /*2120*/  FFMA.FTZ R133, R110, R145, R133 ;  /* 0x000000916e857223 */ /* 0x000fe20000010085 */
[----:B------:R0:W-:Y:S01]  /*2130*/  STS.64 [R127], R50 ;  /* 0x000000327f007388 */ /* 0x0001e20000000a00 */
[----:B------:R-:W-:-:S02]  /*2140*/  PRMT R132, R83, 0x7632, R132 ;  /* 0x0000763253847816 */ /* 0x000fc40000000084 */
[----:B------:R-:W-:Y:S02]  /*2150*/  SHF.L.U32 R145, R65, 0x10, RZ ;  /* 0x0000001041917819 */ /* 0x000fe400000006ff */
[----:B------:R-:W-:Y:S02]  /*2160*/  SHF.L.U32 R147, R71, 0x10, RZ ;  /* 0x0000001047937819 */ /* 0x000fe400000006ff */
[----:B0-----:R-:W-:Y:S02]  /*2170*/  PRMT R50, R65, 0x7632, R50 ;  /* 0x0000763241327816 */ /* 0x001fe40000000032 */
[----:B------:R-:W-:Y:S02]  /*2180*/  PRMT R65, R71, 0x7632, R65 ;  /* 0x0000763247417816 */ /* 0x000fe40000000041 */
[----:B------:R-:W-:Y:S02]  /*2190*/  SHF.L.U32 R71, R57, 0x10, RZ ;  /* 0x0000001039477819 */ /* 0x000fe400000006ff */
[----:B------:R-:W-:-:S05]  /*21a0*/  SHF.L.U32 R57, R132, 0x10, RZ ;  /* 0x0000001084397819 */ /* 0x000fca00000006ff */
[----:B------:R-:W-:Y:S01]  /*21b0*/  FADD.FTZ R164, -R118, R57 ;  /* 0x0000003976a47221 */ /* 0x000fe20000010100 */
[----:B------:R-:W-:Y:S01]  /*21c0*/  FADD.FTZ R57, R119, UR16 ;  /* 0x0000001077397e21 */ /* 0x000fe20008010000 */
[--C-:B------:R-:W-:Y:S01]  /*21d0*/  FFMA.FTZ R137, R106, R143, R161.reuse ;  /* 0x0000008f6a897223 */ /* 0x100fe200000100a1 */
[----:B------:R-:W-:Y:S01]  /*21e0*/  PRMT R161, R55, 0x7632, R161 ;  /* 0x0000763237a17816 */ /* 0x000fe200000000a1 */
[----:B------:R-:W-:Y:S01]  /*21f0*/  FADD.FTZ R53, R116, R143 ;  /* 0x0000008f74357221 */ /* 0x000fe20000010000 */
[----:B------:R-:W-:Y:S02]  /*2200*/  PRMT R51, R67, 0x7632, R51 ;  /* 0x0000763243337816 */ /* 0x000fe40000000033 */
[----:B------:R-:W-:Y:S01]  /*2210*/  SHF.L.U32 R163, R163, 0x10, RZ ;  /* 0x00000010a3a37819 */ /* 0x000fe200000006ff */
[----:B------:R-:W0:Y:S01]  /*2220*/  MUFU.RSQ R57, R57 ;  /* 0x0000003900397308 */ /* 0x000e220000001400 */
[----:B------:R-:W-:Y:S02]  /*2230*/  SHF.L.U32 R55, R55, 0x10, RZ ;  /* 0x0000001037377819 */ /* 0x000fe400000006ff */
[----:B------:R-:W-:-:S02]  /*2240*/  PRMT R154, R59, 0x7632, R154 ;  /* 0x000076323b9a7816 */ /* 0x000fc4000000009a */
[----:B------:R-:W-:Y:S02]  /*2250*/  SHF.L.U32 R149, R73, 0x10, RZ ;  /* 0x0000001049957819 */ /* 0x000fe400000006ff */
[----:B------:R-:W-:Y:S02]  /*2260*/  SHF.L.U32 R157, R83, 0x10, RZ ;  /* 0x00000010539d7819 */ /* 0x000fe400000006ff */
[----:B------:R-:W-:Y:S02]  /*2270*/  SHF.L.U32 R159, R85, 0x10, RZ ;  /* 0x00000010559f7819 */ /* 0x000fe400000006ff */
[----:B------:R-:W-:Y:S02]  /*2280*/  PRMT R139, R63, 0x7632, R139 ;  /* 0x000076323f8b7816 */ /* 0x000fe4000000008b */
[C---:B------:R-:W-:Y:S02]  /*2290*/  PRMT R130, R77.reuse, 0x7632, R130 ;  /* 0x000076324d827816 */ /* 0x040fe40000000082 */
[----:B------:R-:W-:Y:S01]  /*22a0*/  SHF.L.U32 R151, R77, 0x10, RZ ;  /* 0x000000104d977819 */ /* 0x000fe200000006ff */
[----:B------:R-:W-:Y:S01]  /*22b0*/  FADD.FTZ R160, -R118, R141 ;  /* 0x0000008d76a07221 */ /* 0x000fe20000010100 */
[----:B------:R-:W-:-:S02]  /*22c0*/  SHF.L.U32 R161, R161, 0x10, RZ ;  /* 0x00000010a1a17819 */ /* 0x000fc400000006ff */
[C---:B------:R-:W-:Y:S02]  /*22d0*/  PRMT R165, R81.reuse, 0x7632, R165 ;  /* 0x0000763251a57816 */ /* 0x040fe400000000a5 */
[----:B------:R-:W-:Y:S02]  /*22e0*/  SHF.L.U32 R155, R81, 0x10, RZ ;  /* 0x00000010519b7819 */ /* 0x000fe400000006ff */
[----:B------:R-:W-:Y:S02]  /*22f0*/  SHF.L.U32 R153, R79, 0x10, RZ ;  /* 0x000000104f997819 */ /* 0x000fe400000006ff */
[----:B------:R-:W-:Y:S01]  /*2300*/  PRMT R150, R61, 0x7632, R150 ;  /* 0x000076323d967816 */ /* 0x000fe20000000096 */
[C---:B------:R-:W-:Y:S01]  /*2310*/  FADD.FTZ R132, -R118.reuse, R147 ;  /* 0x0000009376847221 */ /* 0x040fe20000010100 */
[----:B------:R-:W-:Y:S01]  /*2320*/  SHF.L.U32 R143, R59, 0x10, RZ ;  /* 0x000000103b8f7819 */ /* 0x000fe200000006ff */
[C---:B------:R-:W-:Y:S01]  /*2330*/  FADD.FTZ R55, -R118.reuse, R55 ;  /* 0x0000003776377221 */ /* 0x040fe20000010100 */
[----:B------:R-:W-:Y:S01]  /*2340*/  PRMT R59, R73, 0x7632, R59 ;  /* 0x00007632493b7816 */ /* 0x000fe2000000003b */
[C---:B------:R-:W-:Y:S01]  /*2350*/  FADD.FTZ R162, -R118.reuse, R161 ;  /* 0x000000a176a27221 */ /* 0x040fe20000010100 */
[----:B------:R-:W-:Y:S01]  /*2360*/  PRMT R116, R75, 0x7632, R116 ;  /* 0x000076324b747816 */ /* 0x000fe20000000074 */
[----:B------:R-:W-:Y:S01]  /*2370*/  FADD.FTZ R158, -R118, R163 ;  /* 0x000000a3769e7221 */ /* 0x000fe20000010100 */
[----:B------:R-:W-:Y:S01]  /*2380*/  SHF.L.U32 R83, R50, 0x10, RZ ;  /* 0x0000001032537819 */ /* 0x000fe200000006ff */
[----:B------:R-:W-:Y:S01]  /*2390*/  FADD.FTZ R144, -R118, R145 ;  /* 0x0000009176907221 */ /* 0x000fe20000010100 */
[----:B------:R-:W-:Y:S01]  /*23a0*/  SHF.L.U32 R73, R51, 0x10, RZ ;  /* 0x0000001033497819 */ /* 0x000fe200000006ff */
[----:B------:R-:W1:Y:S01]  /*23b0*/  LDCU.64 UR16, c[0x0][0x3c8] ;  /* 0x00007900ff1077ac */ /* 0x000e620008000a00 */
[----:B------:R-:W-:-:S02]  /*23c0*/  PRMT R161, R87, 0x7632, R161 ;  /* 0x0000763257a17816 */ /* 0x000fc400000000a1 */
[----:B------:R-:W-:Y:S02]  /*23d0*/  SHF.L.U32 R63, R63, 0x10, RZ ;  /* 0x000000103f3f7819 */ /* 0x000fe400000006ff */
[----:B------:R-:W-:Y:S02]  /*23e0*/  SHF.L.U32 R75, R75, 0x10, RZ ;  /* 0x000000104b4b7819 */ /* 0x000fe400000006ff */
[----:B------:R-:W-:Y:S02]  /*23f0*/  PRMT R77, R79, 0x7632, R77 ;  /* 0x000076324f4d7816 */ /* 0x000fe4000000004d */
[----:B------:R-:W-:Y:S01]  /*2400*/  SHF.L.U32 R163, R87, 0x10, RZ ;  /* 0x0000001057a37819 */ /* 0x000fe200000006ff */
[----:B0-----:R-:W-:Y:S01]  /*2410*/  FMUL.FTZ R55, R57, R55 ;  /* 0x0000003739377220 */ /* 0x001fe20000410000 */
[----:B------:R-:W-:Y:S01]  /*2420*/  SHF.L.U32 R67, R67, 0x10, RZ ;  /* 0x0000001043437819 */ /* 0x000fe200000006ff */
[----:B------:R-:W-:Y:S01]  /*2430*/  FADD.FTZ R142, -R118, R83 ;  /* 0x00000053768e7221 */ /* 0x000fe20000010100 */
[----:B------:R-:W-:Y:S01]  /*2440*/  SHF.L.U32 R81, R116, 0x10, RZ ;  /* 0x0000001074517819 */ /* 0x000fe200000006ff */
[C---:B------:R-:W-:Y:S01]  /*2450*/  FADD.FTZ R116, -R118.reuse, R159 ;  /* 0x0000009f76747221 */ /* 0x040fe20000010100 */
[----:B------:R-:W-:Y:S01]  /*2460*/  SHF.L.U32 R79, R59, 0x10, RZ ;  /* 0x000000103b4f7819 */ /* 0x000fe200000006ff */
[C---:B------:R-:W-:Y:S01]  /*2470*/  FADD.FTZ R138, -R118.reuse, R73 ;  /* 0x00000049768a7221 */ /* 0x040fe20000010100 */
[----:B------:R-:W-:Y:S01]  /*2480*/  SHF.L.U32 R161, R161, 0x10, RZ ;  /* 0x00000010a1a17819 */ /* 0x000fe200000006ff */
[----:B------:R-:W-:Y:S01]  /*2490*/  FMUL.FTZ R162, R57, R162 ;  /* 0x000000a239a27220 */ /* 0x000fe20000410000 */
[----:B------:R-:W-:Y:S01]  /*24a0*/  SHF.L.U32 R59, R77, 0x10, RZ ;  /* 0x000000104d3b7819 */ /* 0x000fe200000006ff */
[C---:B------:R-:W-:Y:S01]  /*24b0*/  FADD.FTZ R148, -R118.reuse, R63 ;  /* 0x0000003f76947221 */ /* 0x040fe20000010100 */
[----:B------:R-:W-:Y:S01]  /*24c0*/  SHF.L.U32 R159, R89, 0x10, RZ ;  /* 0x00000010599f7819 */ /* 0x000fe200000006ff */
[----:B------:R-:W-:Y:S01]  /*24d0*/  FADD.FTZ R77, -R118, R75 ;  /* 0x0000004b764d7221 */ /* 0x000fe20000010100 */
[----:B------:R-:W-:-:S02]  /*24e0*/  PRMT R83, R107, 0x7632, R83 ;  /* 0x000076326b537816 */ /* 0x000fc40000000053 */
[----:B------:R-:W-:Y:S01]  /*24f0*/  SHF.L.U32 R73, R107, 0x10, RZ ;  /* 0x000000106b497819 */ /* 0x000fe200000006ff */
[----:B------:R-:W-:Y:S01]  /*2500*/  FADD.FTZ R107, R163, R49 ;  /* 0x00000031a36b7221 */ /* 0x000fe20000010000 */
[----:B------:R-:W-:Y:S01]  /*2510*/  SHF.L.U32 R61, R61, 0x10, RZ ;  /* 0x000000103d3d7819 */ /* 0x000fe200000006ff */
[C---:B------:R-:W-:Y:S01]  /*2520*/  FADD.FTZ R156, -R118.reuse, R143 ;  /* 0x0000008f769c7221 */ /* 0x040fe20000010100 */
[C---:B------:R-:W-:Y:S01]  /*2530*/  FADD.FTZ R140, -R118.reuse, R67 ;  /* 0x00000043768c7221 */ /* 0x040fe20000010100 */
[C---:B------:R-:W-:Y:S01]  /*2540*/  FADD.FTZ R63, -R118.reuse, R149 ;  /* 0x00000095763f7221 */ /* 0x040fe20000010100 */
[C---:B------:R-:W-:Y:S01]  /*2550*/  FADD.FTZ R75, -R118.reuse, R151 ;  /* 0x00000097764b7221 */ /* 0x040fe20000010100 */
[----:B------:R-:W-:Y:S01]  /*2560*/  FFMA.FTZ R49, R55, R163, R48 ;  /* 0x000000a337317223 */ /* 0x000fe20000010030 */
[----:B------:R-:W-:Y:S01]  /*2570*/  FMUL.FTZ R160, R57, R160 ;  /* 0x000000a039a07220 */ /* 0x000fe20000410000 */
[----:B------:R-:W-:Y:S01]  /*2580*/  FADD.FTZ R67, -R118, R155 ;  /* 0x0000009b76437221 */ /* 0x000fe20000010100 */
[----:B------:R-:W-:-:S02]  /*2590*/  PRMT R149, R93, 0x7632, R149 ;  /* 0x000076325d957816 */ /* 0x000fc40000000095 */
[----:B------:R-:W-:Y:S01]  /*25a0*/  SHF.L.U32 R151, R93, 0x10, RZ ;  /* 0x000000105d977819 */ /* 0x000fe200000006ff */
[----:B------:R-:W-:Y:S01]  /*25b0*/  FFMA.FTZ R93, R162, R161, R46 ;  /* 0x000000a1a25d7223 */ /* 0x000fe2000001002e */
[----:B------:R-:W-:Y:S01]  /*25c0*/  SHF.L.U32 R155, R91, 0x10, RZ ;  /* 0x000000105b9b7819 */ /* 0x000fe200000006ff */
[----:B------:R-:W-:Y:S01]  /*25d0*/  FADD.FTZ R46, R107, R159 ;  /* 0x0000009f6b2e7221 */ /* 0x000fe20000010000 */
[----:B------:R-:W-:Y:S01]  /*25e0*/  FADD.FTZ R152, -R118, R61 ;  /* 0x0000003d76987221 */ /* 0x000fe20000010100 */
[----:B------:R-:W-:Y:S01]  /*25f0*/  FFMA.FTZ R49, R160, R159, R49 ;  /* 0x0000009fa0317223 */ /* 0x000fe20000010031 */
[C---:B------:R-:W-:Y:S01]  /*2600*/  FMUL.FTZ R156, R57.reuse, R156 ;  /* 0x0000009c399c7220 */ /* 0x040fe20000410000 */
[----:B------:R-:W-:Y:S01]  /*2610*/  FADD.FTZ R46, R46, R155 ;  /* 0x0000009b2e2e7221 */ /* 0x000fe20000010000 */
[----:B------:R-:W-:Y:S02]  /*2620*/  FMUL.FTZ R152, R57, R152 ;  /* 0x0000009839987220 */ /* 0x000fe40000410000 */
[----:B------:R-:W-:Y:S01]  /*2630*/  FFMA.FTZ R49, R156, R155, R49 ;  /* 0x0000009b9c317223 */ /* 0x000fe20000010031 */
[----:B------:R-:W-:Y:S01]  /*2640*/  SHF.L.U32 R147, R95, 0x10, RZ ;  /* 0x000000105f937819 */ /* 0x000fe200000006ff */
[----:B------:R-:W-:Y:S01]  /*2650*/  FADD.FTZ R46, R46, R151 ;  /* 0x000000972e2e7221 */ /* 0x000fe20000010000 */
[----:B------:R-:W-:Y:S01]  /*2660*/  PRMT R134, R85, 0x7632, R134 ;  /* 0x0000763255867816 */ /* 0x000fe20000000086 */
[----:B------:R-:W-:Y:S01]  /*2670*/  FFMA.FTZ R49, R152, R151, R49 ;  /* 0x0000009798317223 */ /* 0x000fe20000010031 */
[----:B------:R-:W-:Y:S01]  /*2680*/  SHF.L.U32 R139, R139, 0x10, RZ ;  /* 0x000000108b8b7819 */ /* 0x000fe200000006ff */
[----:B------:R-:W-:Y:S01]  /*2690*/  FMUL.FTZ R148, R57, R148 ;  /* 0x0000009439947220 */ /* 0x000fe20000410000 */
[----:B------:R-:W-:Y:S01]  /*26a0*/  SHF.L.U32 R69, R69, 0x10, RZ ;  /* 0x0000001045457819 */ /* 0x000fe200000006ff */
[----:B------:R-:W-:Y:S01]  /*26b0*/  FADD.FTZ R46, R46, R147 ;  /* 0x000000932e2e7221 */ /* 0x000fe20000010000 */
[----:B------:R-:W-:-:S02]  /*26c0*/  SHF.L.U32 R154, R154, 0x10, RZ ;  /* 0x000000109a9a7819 */ /* 0x000fc400000006ff */
[----:B------:R-:W-:Y:S02]  /*26d0*/  SHF.L.U32 R150, R150, 0x10, RZ ;  /* 0x0000001096967819 */ /* 0x000fe400000006ff */
[----:B------:R-:W-:Y:S02]  /*26e0*/  SHF.L.U32 R65, R65, 0x10, RZ ;  /* 0x0000001041417819 */ /* 0x000fe400000006ff */
[----:B------:R-:W-:Y:S02]  /*26f0*/  SHF.L.U32 R85, R130, 0x10, RZ ;  /* 0x0000001082557819 */ /* 0x000fe400000006ff */
[----:B------:R-:W-:Y:S02]  /*2700*/  SHF.L.U32 R165, R165, 0x10, RZ ;  /* 0x00000010a5a57819 */ /* 0x000fe400000006ff */
[----:B------:R-:W-:Y:S01]  /*2710*/  SHF.L.U32 R143, R97, 0x10, RZ ;  /* 0x00000010618f7819 */ /* 0x000fe200000006ff */
[----:B------:R-:W-:Y:S01]  /*2720*/  FMUL.FTZ R144, R57, R144 ;  /* 0x0000009039907220 */ /* 0x000fe20000410000 */
[----:B------:R-:W-:Y:S01]  /*2730*/  SHF.L.U32 R51, R134, 0x10, RZ ;  /* 0x0000001086337819 */ /* 0x000fe200000006ff */
[----:B------:R-:W-:Y:S01]  /*2740*/  FFMA.FTZ R49, R148, R147, R49 ;  /* 0x0000009394317223 */ /* 0x000fe20000010031 */
[C---:B------:R-:W-:Y:S01]  /*2750*/  FADD.FTZ R146, -R118.reuse, R139 ;  /* 0x0000008b76927221 */ /* 0x040fe20000010100 */
[C---:B------:R-:W-:Y:S01]  /*2760*/  FADD.FTZ R136, -R118.reuse, R69 ;  /* 0x0000004576887221 */ /* 0x040fe20000010100 */
[----:B------:R-:W-:Y:S01]  /*2770*/  SHF.L.U32 R139, R99, 0x10, RZ ;  /* 0x00000010638b7819 */ /* 0x000fe200000006ff */
        /* <DEDUP_REMOVED lines=11> */
[----:B------:R-:W-:Y:S01]  /*2830*/  FADD.FTZ R46, R46, R143 ;  /* 0x0000008f2e2e7221 */ /* 0x000fe20000010000 */
[----:B------:R-:W-:Y:S01]  /*2840*/  FADD.FTZ R118, -R118, R51 ;  /* 0x0000003376767221 */ /* 0x000fe20000010100 */
[----:B------:R-:W-:Y:S01]  /*2850*/  FFMA.FTZ R49, R144, R143, R49 ;  /* 0x0000008f90317223 */ /* 0x000fe20000010031 */
[----:B------:R-:W-:Y:S01]  /*2860*/  FMUL.FTZ R140, R57, R140 ;  /* 0x0000008c398c7220 */ /* 0x000fe20000410000 */
[----:B------:R-:W-:Y:S01]  /*2870*/  FADD.FTZ R51, R135, R131 ;  /* 0x0000008387337221 */ /* 0x000fe20000010000 */
[----:B------:R-:W-:Y:S01]  /*2880*/  SHF.L.U32 R135, R101, 0x10, RZ ;  /* 0x0000001065877819 */ /* 0x000fe200000006ff */
[----:B------:R-:W-:Y:S01]  /*2890*/  FADD.FTZ R46, R46, R139 ;  /* 0x0000008b2e2e7221 */ /* 0x000fe20000010000 */
[----:B------:R-:W-:Y:S01]  /*28a0*/  FMUL.FTZ R136, R57, R136 ;  /* 0x0000008839887220 */ /* 0x000fe20000410000 */
[----:B------:R-:W-:Y:S01]  /*28b0*/  FFMA.FTZ R49, R140, R139, R49 ;  /* 0x0000008b8c317223 */ /* 0x000fe20000010031 */
[----:B------:R-:W-:Y:S01]  /*28c0*/  FFMA.FTZ R50, R121, R131, R133 ;  /* 0x0000008379327223 */ /* 0x000fe20000010085 */
[----:B------:R-:W-:Y:S01]  /*28d0*/  SHF.L.U32 R131, R103, 0x10, RZ ;  /* 0x0000001067837819 */ /* 0x000fe200000006ff */
[----:B------:R-:W-:Y:S01]  /*28e0*/  FADD.FTZ R46, R46, R135 ;  /* 0x000000872e2e7221 */ /* 0x000fe20000010000 */
[----:B------:R-:W-:Y:S01]  /*28f0*/  PRMT R145, R95, 0x7632, R145 ;  /* 0x000076325f917816 */ /* 0x000fe20000000091 */
[----:B------:R-:W-:Y:S01]  /*2900*/  FFMA.FTZ R49, R136, R135, R49 ;  /* 0x0000008788317223 */ /* 0x000fe20000010031 */
[----:B------:R-:W-:Y:S01]  /*2910*/  PRMT R141, R97, 0x7632, R141 ;  /* 0x00007632618d7816 */ /* 0x000fe2000000008d */
[----:B------:R-:W-:Y:S01]  /*2920*/  FMUL.FTZ R132, R57, R132 ;  /* 0x0000008439847220 */ /* 0x000fe20000410000 */
[----:B------:R-:W-:-:S02]  /*2930*/  PRMT R133, R101, 0x7632, R133 ;  /* 0x0000763265857816 */ /* 0x000fc40000000085 */
[----:B------:R-:W-:Y:S02]  /*2940*/  PRMT R101, R105, 0x7632, R101 ;  /* 0x0000763269657816 */ /* 0x000fe40000000065 */
[C---:B------:R-:W-:Y:S02]  /*2950*/  PRMT R95, R113.reuse, 0x7632, R95 ;  /* 0x00007632715f7816 */ /* 0x040fe4000000005f */
[----:B------:R-:W-:Y:S01]  /*2960*/  SHF.L.U32 R97, R113, 0x10, RZ ;  /* 0x0000001071617819 */ /* 0x000fe200000006ff */
[----:B------:R-:W-:Y:S01]  /*2970*/  FMUL.FTZ R113, R57, R63 ;  /* 0x0000003f39717220 */ /* 0x000fe20000410000 */
[----:B------:R-:W-:Y:S01]  /*2980*/  SHF.L.U32 R105, R105, 0x10, RZ ;  /* 0x0000001069697819 */ /* 0x000fe200000006ff */
[----:B------:R-:W-:Y:S01]  /*2990*/  FADD.FTZ R63, R46, R131 ;  /* 0x000000832e3f7221 */ /* 0x000fe20000010000 */
[----:B------:R-:W-:Y:S01]  /*29a0*/  FFMA.FTZ R48, R132, R131, R49 ;  /* 0x0000008384307223 */ /* 0x000fe20000010031 */
[----:B------:R-:W-:Y:S02]  /*29b0*/  FMUL.FTZ R77, R57, R77 ;  /* 0x0000004d394d7220 */ /* 0x000fe40000410000 */
[----:B------:R-:W-:Y:S01]  /*29c0*/  FADD.FTZ R63, R63, R105 ;  /* 0x000000693f3f7221 */ /* 0x000fe20000010000 */
[----:B------:R-:W-:Y:S01]  /*29d0*/  FFMA.FTZ R48, R113, R105, R48 ;  /* 0x0000006971307223 */ /* 0x000fe20000010030 */
[----:B------:R-:W-:Y:S01]  /*29e0*/  SHF.L.U32 R71, R109, 0x10, RZ ;  /* 0x000000106d477819 */ /* 0x000fe200000006ff */
[----:B------:R-:W-:Y:S01]  /*29f0*/  FMUL.FTZ R75, R57, R75 ;  /* 0x0000004b394b7220 */ /* 0x000fe20000410000 */
[----:B------:R-:W-:Y:S01]  /*2a00*/  FADD.FTZ R63, R63, R73 ;  /* 0x000000493f3f7221 */ /* 0x000fe20000010000 */
[----:B------:R-:W-:Y:S01]  /*2a10*/  FFMA.FTZ R48, R77, R73, R48 ;  /* 0x000000494d307223 */ /* 0x000fe20000010030 */
[----:B------:R-:W-:Y:S01]  /*2a20*/  SHF.L.U32 R65, R111, 0x10, RZ ;  /* 0x000000106f417819 */ /* 0x000fe200000006ff */
[----:B------:R-:W-:Y:S01]  /*2a30*/  FMUL.FTZ R69, R57, R69 ;  /* 0x0000004539457220 */ /* 0x000fe20000410000 */
[----:B------:R-:W-:Y:S01]  /*2a40*/  FADD.FTZ R63, R63, R71 ;  /* 0x000000473f3f7221 */ /* 0x000fe20000010000 */
[----:B------:R-:W-:Y:S01]  /*2a50*/  FFMA.FTZ R48, R75, R71, R48 ;  /* 0x000000474b307223 */ /* 0x000fe20000010030 */
[----:B------:R-:W-:-:S02]  /*2a60*/  FMUL.FTZ R67, R57, R67 ;  /* 0x0000004339437220 */ /* 0x000fc40000410000 */
[----:B------:R-:W-:Y:S01]  /*2a70*/  FADD.FTZ R63, R63, R65 ;  /* 0x000000413f3f7221 */ /* 0x000fe20000010000 */
[----:B------:R-:W-:Y:S01]  /*2a80*/  FFMA.FTZ R48, R69, R65, R48 ;  /* 0x0000004145307223 */ /* 0x000fe20000010030 */
[----:B------:R-:W-:Y:S01]  /*2a90*/  FMUL.FTZ R163, R13, R163 ;  /* 0x000000a30da37220 */ /* 0x000fe20000410000 */
[----:B------:R-:W-:Y:S01]  /*2aa0*/  PRMT R157, R89, 0x7632, R157 ;  /* 0x00007632599d7816 */ /* 0x000fe2000000009d */
[----:B------:R-:W-:Y:S01]  /*2ab0*/  FADD.FTZ R49, R63, R97 ;  /* 0x000000613f317221 */ /* 0x000fe20000010000 */
[----:B------:R-:W-:Y:S01]  /*2ac0*/  PRMT R89, R117, 0x7632, R89 ;  /* 0x0000763275597816 */ /* 0x000fe20000000059 */
[----:B------:R-:W-:Y:S01]  /*2ad0*/  FADD.FTZ R47, R161, R47 ;  /* 0x0000002fa12f7221 */ /* 0x000fe20000010000 */
[-C--:B------:R-:W-:Y:S01]  /*2ae0*/  FFMA.FTZ R48, R67, R97.reuse, R48 ;  /* 0x0000006143307223 */ /* 0x080fe20000010030 */
[----:B------:R-:W-:Y:S01]  /*2af0*/  FMUL.FTZ R63, R13, R97 ;  /* 0x000000610d3f7220 */ /* 0x000fe20000410000 */
[----:B------:R-:W-:Y:S01]  /*2b00*/  FMUL.FTZ R161, R17, R161 ;  /* 0x000000a111a17220 */ /* 0x000fe20000410000 */
[----:B------:R-:W-:Y:S01]  /*2b10*/  FADD.FTZ R97, RZ, R163 ;  /* 0x000000a3ff617221 */ /* 0x000fe20000010000 */
[----:B------:R-:W-:-:S02]  /*2b20*/  PRMT R119, R103, 0x7632, R119 ;  /* 0x0000763267777816 */ /* 0x000fc40000000077 */
[----:B------:R-:W-:Y:S02]  /*2b30*/  SHF.L.U32 R103, R117, 0x10, RZ ;  /* 0x0000001075677819 */ /* 0x000fe400000006ff */
[----:B------:R-:W-:Y:S01]  /*2b40*/  SHF.L.U32 R117, R89, 0x10, RZ ;  /* 0x0000001059757819 */ /* 0x000fe200000006ff */
[----:B------:R-:W-:Y:S01]  /*2b50*/  FADD.FTZ R89, R97, R161 ;  /* 0x000000a161597221 */ /* 0x000fe20000010000 */
[----:B------:R-:W-:Y:S01]  /*2b60*/  FFMA.FTZ R97, R55, R163, RZ ;  /* 0x000000a337617223 */ /* 0x000fe200000100ff */
[----:B------:R-:W-:Y:S01]  /*2b70*/  SHF.L.U32 R157, R157, 0x10, RZ ;  /* 0x000000109d9d7819 */ /* 0x000fe200000006ff */
[----:B------:R-:W-:Y:S01]  /*2b80*/  FMUL.FTZ R158, R57, R158 ;  /* 0x0000009e399e7220 */ /* 0x000fe20000410000 */
[----:B------:R-:W-:Y:S01]  /*2b90*/  FMUL.FTZ R159, R13, R159 ;  /* 0x0000009f0d9f7220 */ /* 0x000fe20000410000 */
[----:B------:R-:W-:Y:S01]  /*2ba0*/  FFMA.FTZ R97, R162, R161, R97 ;  /* 0x000000a1a2617223 */ /* 0x000fe20000010061 */
[----:B------:R-:W-:Y:S01]  /*2bb0*/  PRMT R153, R91, 0x7632, R153 ;  /* 0x000076325b997816 */ /* 0x000fe20000000099 */
[----:B------:R-:W-:Y:S01]  /*2bc0*/  FADD.FTZ R47, R47, R157 ;  /* 0x0000009d2f2f7221 */ /* 0x000fe20000010000 */
[-C--:B------:R-:W-:Y:S01]  /*2bd0*/  FFMA.FTZ R93, R158, R157.reuse, R93 ;  /* 0x0000009d9e5d7223 */ /* 0x080fe2000001005d */
        /* <DEDUP_REMOVED lines=35> */
[----:B------:R-:W-:Y:S01]  /*2e10*/  FADD.FTZ R53, R53, R52 ;  /* 0x0000003435357221 */ /* 0x000fe20000010000 */
[----:B------:R-:W-:Y:S01]  /*2e20*/  FMUL.FTZ R143, R13, R143 ;  /* 0x0000008f0d8f7220 */ /* 0x000fe20000410000 */
[----:B------:R-:W-:Y:S01]  /*2e30*/  FADD.FTZ R89, R89, R145 ;  /* 0x0000009159597221 */ /* 0x000fe20000010000 */
[----:B------:R-:W-:Y:S01]  /*2e40*/  FFMA.FTZ R97, R146, R145, R97 ;  /* 0x0000009192617223 */ /* 0x000fe20000010061 */
[--C-:B------:R-:W-:Y:S01]  /*2e50*/  FFMA.FTZ R52, R114, R52, R137.reuse ;  /* 0x0000003472347223 */ /* 0x100fe20000010089 */
        /* <DEDUP_REMOVED lines=21> */
[----:B------:R-:W-:Y:S01]  /*2fb0*/  PRMT R87, R109, 0x7632, R87 ;  /* 0x000076326d577816 */ /* 0x000fe20000000057 */
[----:B------:R-:W-:Y:S01]  /*2fc0*/  FADD.FTZ R47, R47, R133 ;  /* 0x000000852f2f7221 */ /* 0x000fe20000010000 */
[----:B------:R-:W-:Y:S01]  /*2fd0*/  FFMA.FTZ R93, R134, R133, R93 ;  /* 0x00000085865d7223 */ /* 0x000fe2000001005d */
[----:B------:R-:W-:Y:S01]  /*2fe0*/  MOV R109, R59 ;  /* 0x0000003b006d7202 */ /* 0x000fe20000000f00 */
[----:B------:R-:W-:Y:S01]  /*2ff0*/  FMUL.FTZ R133, R17, R133 ;  /* 0x0000008511857220 */ /* 0x000fe20000410000 */
[----:B------:R-:W-:Y:S01]  /*3000*/  FADD.FTZ R89, R89, R135 ;  /* 0x0000008759597221 */ /* 0x000fe20000010000 */
[----:B------:R-:W-:Y:S01]  /*3010*/  FFMA.FTZ R97, R136, R135, R97 ;  /* 0x0000008788617223 */ /* 0x000fe20000010061 */
[----:B------:R-:W-:-:S02]  /*3020*/  PRMT R99, R115, 0x7632, R99 ;  /* 0x0000763273637816 */ /* 0x000fc40000000063 */
[----:B------:R-:W-:Y:S01]  /*3030*/  SHF.L.U32 R59, R115, 0x10, RZ ;  /* 0x00000010733b7819 */ /* 0x000fe200000006ff */
[----:B------:R-:W-:Y:S01]  /*3040*/  FMUL.FTZ R130, R57, R130 ;  /* 0x0000008239827220 */ /* 0x000fe20000410000 */
[----:B------:R-:W-:Y:S01]  /*3050*/  SHF.L.U32 R115, R119, 0x10, RZ ;  /* 0x0000001077737819 */ /* 0x000fe200000006ff */
[----:B------:R-:W-:Y:S01]  /*3060*/  FMUL.FTZ R131, R13, R131 ;  /* 0x000000830d837220 */ /* 0x000fe20000410000 */
[----:B------:R-:W-:Y:S01]  /*3070*/  FADD.FTZ R89, R89, R133 ;  /* 0x0000008559597221 */ /* 0x000fe20000010000 */
[----:B------:R-:W-:Y:S02]  /*3080*/  FFMA.FTZ R97, R134, R133, R97 ;  /* 0x0000008586617223 */ /* 0x000fe40000010061 */
        /* <DEDUP_REMOVED lines=9> */
[----:B------:R-:W-:Y:S01]  /*3120*/  FFMA.FTZ R97, R130, R115, R97 ;  /* 0x0000007382617223 */ /* 0x000fe20000010061 */
[----:B------:R-:W-:Y:S01]  /*3130*/  MOV R107, R109 ;  /* 0x0000006d006b7202 */ /* 0x000fe20000000f00 */
[----:B------:R-:W-:Y:S01]  /*3140*/  FMUL.FTZ R109, R57, R79 ;  /* 0x0000004f396d7220 */ /* 0x000fe20000410000 */
[-C--:B------:R-:W-:Y:S01]  /*3150*/  FMUL.FTZ R79, R17, R46.reuse ;  /* 0x0000002e114f7220 */ /* 0x080fe20000410000 */
[----:B------:R-:W-:Y:S01]  /*3160*/  FADD.FTZ R89, R89, R111 ;  /* 0x0000006f59597221 */ /* 0x000fe20000010000 */
[----:B------:R-:W-:Y:S01]  /*3170*/  FFMA.FTZ R97, R113, R111, R97 ;  /* 0x0000006f71617223 */ /* 0x000fe20000010061 */
[----:B------:R-:W-:Y:S01]  /*3180*/  SHF.L.U32 R83, R83, 0x10, RZ ;  /* 0x0000001053537819 */ /* 0x000fe200000006ff */
        /* <DEDUP_REMOVED lines=26> */
[----:B------:R-:W-:Y:S01]  /*3330*/  SHF.L.U32 R95, R95, 0x10, RZ ;  /* 0x000000105f5f7819 */ /* 0x000fe200000006ff */
        /* <DEDUP_REMOVED lines=8> */
[----:B------:R-:W-:Y:S01]  /*33c0*/  FADD.FTZ R101, R101, R91 ;  /* 0x0000005b65657221 */ /* 0x000fe20000010000 */
[----:B------:R-:W-:Y:S01]  /*33d0*/  FFMA.FTZ R105, R89, R91, R97 ;  /* 0x0000005b59697223 */ /* 0x000fe20000010061 */
[C---:B------:R-:W-:Y:S01]  /*33e0*/  FMUL.FTZ R97, R57.reuse, R164 ;  /* 0x000000a439617220 */ /* 0x040fe20000410000 */
[----:B------:R-:W-:Y:S01]  /*33f0*/  FMUL.FTZ R61, R57, R61 ;  /* 0x0000003d393d7220 */ /* 0x000fe20000410000 */
[-C--:B------:R-:W-:Y:S01]  /*3400*/  FFMA.FTZ R47, R93, R95.reuse, R47 ;  /* 0x0000005f5d2f7223 */ /* 0x080fe2000001002f */
[----:B------:R-:W-:Y:S01]  /*3410*/  FADD.FTZ R164, R46, R99 ;  /* 0x000000632ea47221 */ /* 0x000fe20000010000 */
        /* <DEDUP_REMOVED lines=8> */
[-C--:B------:R-:W-:Y:S01]  /*34a0*/  FFMA.FTZ R119, R97, R99.reuse, R47 ;  /* 0x0000006361777223 */ /* 0x080fe2000001002f */
        /* <DEDUP_REMOVED lines=9> */
[----:B------:R-:W-:Y:S01]  /*3540*/  FMUL.FTZ R105, R57, R118 ;  /* 0x0000007639697220 */ /* 0x000fe20000410000 */
[----:B------:R-:W-:Y:S01]  /*3550*/  FMUL.FTZ R107, R17, R117 ;  /* 0x00000075116b7220 */ /* 0x000fe20000410000 */
[----:B------:R-:W-:Y:S01]  /*3560*/  FADD.FTZ R46, R46, R103 ;  /* 0x000000672e2e7221 */ /* 0x000fe20000010000 */
[----:B------:R-:W-:-:S03]  /*3570*/  FFMA.FTZ R116, R101, R103, R116 ;  /* 0x0000006765747223 */ /* 0x000fc60000010074 */
[----:B------:R-:W-:Y:S01]  /*3580*/  FADD.FTZ R46, R46, R107 ;  /* 0x0000006b2e2e7221 */ /* 0x000fe20000010000 */
[----:B------:R-:W-:Y:S01]  /*3590*/  FFMA.FTZ R47, R105, R107, R116 ;  /* 0x0000006b692f7223 */ /* 0x000fe20000010074 */
[----:B------:R-:W-:-:S04]  /*35a0*/  UIADD3 UR10, UP0, UPT, UR10, 0x2, URZ ;  /* 0x000000020a0a7890 */ /* 0x000fc8000ff1e0ff */
[----:B------:R0:W-:Y:S01]  /*35b0*/  STS.64 [R127+0xc80], R46 ;  /* 0x000c802e7f007388 */ /* 0x0001e20000000a00 */
[----:B------:R-:W-:Y:S02]  /*35c0*/  UIADD3.X UR8, UPT, UPT, URZ, UR5, URZ, UP0, !UPT ;  /* 0x00000005ff087290 */ /* 0x000fe400087fe4ff */
[----:B-1----:R-:W-:-:S04]  /*35d0*/  UISETP.GE.U32.AND UP0, UPT, UR10, UR16, UPT ;  /* 0x000000100a00728c */ /* 0x002fc8000bf06070 */
[----:B------:R-:W-:Y:S01]  /*35e0*/  UISETP.GE.AND.EX UP0, UPT, UR8, UR17, UPT, UP0 ;  /* 0x000000110800728c */ /* 0x000fe2000bf06300 */
[----:B------:R-:W-:Y:S01]  /*35f0*/  BAR.SYNC.DEFER_BLOCKING 0x0 ;  /* 0x0000000000007b1d */ /* 0x000fe20000010000 */
[----:B------:R-:W-:Y:S01]  /*3600*/  ISETP.GT.U32.AND P0, PT, R2, 0x7f, PT ;  /* 0x0000007f0200780c */ /* 0x000fe20003f04070 */
[----:B0-----:R-:W-:Y:S01]  /*3610*/  FADD.FTZ R47, R164, R117 ;  /* 0x00000075a42f7221 */ /* 0x001fe20000010000 */
[----:B------:R-:W-:-:S05]  /*3620*/  FFMA.FTZ R46, R105, R117, R119 ;  /* 0x00000075692e7223 */ /* 0x000fca0000010077 */
[----:B------:R-:W-:Y:S06]  /*3630*/  BRA.U !UP0, `(.L_x_83) ;  /* 0x0000000108647547 */ /* 0x000fec000b800000 */
[----:B------:R-:W0:Y:S01]  /*3640*/  S2UR UR11, SR_CgaCtaId ;  /* 0x00000000000b79c3 */ /* 0x000e220000008800 */
[----:B------:R-:W-:Y:S01]  /*3650*/  UMOV UR5, 0x400 ;  /* 0x0000040000057882 */ /* 0x000fe20000000000 */
[----:B------:R-:W-:-:S04]  /*3660*/  SHF.L.U32 R116, R2, 0x1, RZ ;  /* 0x0000000102747819 */ /* 0x000fc800000006ff */
[----:B------:R-:W-:Y:S01]  /*3670*/  LOP3.LUT R116, R116, 0x18, RZ, 0xc0, !PT ;  /* 0x0000001874747812 */ /* 0x000fe200078ec0ff */
[----:B0-----:R-:W-:-:S06]  /*3680*/  ULEA UR5, UR11, UR5, 0x18 ;  /* 0x000000050b057291 */ /* 0x001fcc000f8ec0ff */
[----:B------:R-:W-:-:S04]  /*3690*/  LEA R127, R2, UR5, 0x5 ;  /* 0x00000005027f7c11 */ /* 0x000fc8000f8e28ff */
[----:B------:R-:W-:-:S05]  /*36a0*/  IADD3 R127, PT, PT, R127, R116, RZ ;  /* 0x000000747f7f7210 */ /* 0x000fca0007ffe0ff */
[----:B------:R-:W-:Y:S04]  /*36b0*/  STS.64 [R127], R52 ;  /* 0x000000347f007388 */ /* 0x000fe80000000a00 */
[----:B------:R-:W-:Y:S04]  /*36c0*/  STS.64 [R4], R50 ;  /* 0x0000003204007388 */ /* 0x000fe80000000a00 */
[----:B------:R-:W-:Y:S04]  /*36d0*/  STS.64 [R5], R48 ;  /* 0x0000003005007388 */ /* 0x000fe80000000a00 */
[----:B------:R-:W-:Y:S01]  /*36e0*/  STS.64 [R3], R46 ;  /* 0x0000002e03007388 */ /* 0x000fe20000000a00 */
        /* <DEDUP_REMOVED lines=10> */
[----:B------:R-:W0:Y:S02]  /*3790*/  LDS.64 R116, [R6+0x1e00] ;  /* 0x001e000006747984 */ /* 0x000e240000000a00 */
[----:B0-----:R-:W-:Y:S01]  /*37a0*/  FADD.FTZ R116, R165, R116 ;  /* 0x00000074a5747221 */ /* 0x001fe20000010000 */
[----:B------:R-:W-:-:S05]  /*37b0*/  FADD.FTZ R117, R118, R117 ;  /* 0x0000007576757221 */ /* 0x000fca0000010000 */
[----:B------:R0:W-:Y:S02]  /*37c0*/  STG.E.64 desc[UR12][R128.64+0x10000], R116 ;  /* 0x0100007480007986 */ /* 0x0001e4000c101b0c */
.L_x_83:
[----:B------:R-:W-:Y:S01]  /*37d0*/  BSSY.RECONVERGENT B0, `(.L_x_84) ;  /* 0x0000013000007945 */ /* 0x000fe20003800200 */
[----:B------:R-:W-:Y:S02]  /*37e0*/  MOV R119, RZ ;  /* 0x000000ff00777202 */ /* 0x000fe40000000f00 */
[----:B------:R-:W-:Y:S01]  /*37f0*/  MOV R127, RZ ;  /* 0x000000ff007f7202 */ /* 0x000fe20000000f00 */
[----:B------:R-:W-:Y:S06]  /*3800*/  @P0 BRA `(.L_x_85) ;  /* 0x00000000003c0947 */ /* 0x000fec0003800000 */
[----:B0-----:R-:W0:Y:S04]  /*3810*/  LDS.64 R116, [R7] ;  /* 0x0000000007747984 */ /* 0x001e280000000a00 */
[----:B------:R-:W1:Y:S01]  /*3820*/  LDS.64 R118, [R8] ;  /* 0x0000000008767984 */ /* 0x000e620000000a00 */
[----:B0-----:R-:W-:Y:S01]  /*3830*/  FADD.FTZ R127, RZ, R116 ;  /* 0x00000074ff7f7221 */ /* 0x001fe20000010000 */
[----:B------:R-:W-:-:S03]  /*3840*/  FADD.FTZ R116, RZ, R117 ;  /* 0x00000075ff747221 */ /* 0x000fc60000010000 */
[----:B-1----:R-:W-:Y:S01]  /*3850*/  FADD.FTZ R127, R127, R118 ;  /* 0x000000767f7f7221 */ /* 0x002fe20000010000 */
[----:B------:R-:W-:Y:S02]  /*3860*/  FADD.FTZ R118, R116, R119 ;  /* 0x0000007774767221 */ /* 0x000fe40000010000 */
[----:B------:R-:W0:Y:S02]  /*3870*/  LDS.64 R116, [R9] ;  /* 0x0000000009747984 */ /* 0x000e240000000a00 */
[----:B0-----:R-:W-:Y:S01]  /*3880*/  FADD.FTZ R127, R127, R116 ;  /* 0x000000747f7f7221 */ /* 0x001fe20000010000 */
[----:B------:R-:W-:Y:S02]  /*3890*/  FADD.FTZ R118, R118, R117 ;  /* 0x0000007576767221 */ /* 0x000fe40000010000 */
[----:B------:R-:W0:Y:S02]  /*38a0*/  LDS.64 R116, [R11] ;  /* 0x000000000b747984 */ /* 0x000e240000000a00 */
[----:B0-----:R-:W-:Y:S01]  /*38b0*/  FADD.FTZ R127, R127, R116 ;  /* 0x000000747f7f7221 */ /* 0x001fe20000010000 */
[----:B------:R-:W-:-:S02]  /*38c0*/  FADD.FTZ R118, R118, R117 ;  /* 0x0000007576767221 */ /* 0x000fc40000010000 */
[----:B------:R-:W0:Y:S02]  /*38d0*/  LDS.64 R116, [R10] ;  /* 0x000000000a747984 */ /* 0x000e240000000a00 */
[----:B0-----:R-:W-:Y:S01]  /*38e0*/  FADD.FTZ R127, R127, R116 ;  /* 0x000000747f7f7221 */ /* 0x001fe20000010000 */
[----:B------:R-:W-:-:S07]  /*38f0*/  FADD.FTZ R119, R118, R117 ;  /* 0x0000007576777221 */ /* 0x000fce0000010000 */
.L_x_85:
[----:B------:R-:W-:Y:S05]  /*3900*/  BSYNC.RECONVERGENT B0 ;  /* 0x0000000000007941 */ /* 0x000fea0003800200 */
.L_x_84:
[----:B------:R-:W1:Y:S01]  /*3910*/  SHFL.BFLY PT, R118, R119, 0x2, 0x1f ;  /* 0x0c401f0077767f89 */ /* 0x000e6200000e0000 */
[----:B------:R-:W-:-:S03]  /*3920*/  LOP3.LUT P0, RZ, R2, 0x383, RZ, 0xc0, !PT ;  /* 0x0000038302ff7812 */ /* 0x000fc6000780c0ff */
[----:B0-----:R-:W0:Y:S10]  /*3930*/  SHFL.BFLY PT, R116, R127, 0x2, 0x1f ;  /* 0x0c401f007f747f89 */ /* 0x001e3400000e0000 */
[----:B------:R-:W-:-:S05]  /*3940*/  VOTEU.ALL UP1, P0 ;  /* 0x0000000000ff7886 */ /* 0x000fca0000020000 */
[----:B------:R-:W-:Y:S01]  /*3950*/  @!UP1 UIMAD UR5, UR19, UR4, UR9 ;  /* 0x00000004130592a4 */ /* 0x000fe2000f8e0209 */
[----:B-1----:R-:W-:Y:S01]  /*3960*/  FADD.FTZ R118, R118, R119 ;  /* 0x0000007776767221 */ /* 0x002fe20000010000 */
[----:B0-----:R-:W-:-:S04]  /*3970*/  FADD.FTZ R164, R116, R127 ;  /* 0x0000007f74a47221 */ /* 0x001fc80000010000 */
[----:B------:R-:W0:Y:S04]  /*3980*/  SHFL.BFLY PT, R117, R118, 0x1, 0x1f ;  /* 0x0c201f0076757f89 */ /* 0x000e2800000e0000 */
[----:B------:R-:W1:Y:S01]  /*3990*/  SHFL.BFLY PT, R165, R164, 0x1, 0x1f ;  /* 0x0c201f00a4a57f89 */ /* 0x000e6200000e0000 */
[----:B0-----:R-:W-:Y:S02]  /*39a0*/  FADD.FTZ R117, R118, R117 ;  /* 0x0000007576757221 */ /* 0x001fe40000010000 */
[----:B------:R-:W0:Y:S01]  /*39b0*/  @!P0 LDC.64 R118, c[0x0][0x3d0] ;  /* 0x0000f400ff768b82 */ /* 0x000e220000000a00 */
[----:B-1----:R-:W-:Y:S01]  /*39c0*/  FADD.FTZ R116, R164, R165 ;  /* 0x000000a5a4747221 */ /* 0x002fe20000010000 */
[----:B------:R-:W-:Y:S02]  /*39d0*/  MOV R165, UR18 ;  /* 0x0000001200a57c02 */ /* 0x000fe40008000f00 */
[----:B------:R-:W-:-:S02]  /*39e0*/  MOV R164, UR5 ;  /* 0x0000000500a47c02 */ /* 0x000fc40008000f00 */
[----:B------:R-:W-:-:S04]  /*39f0*/  @!P0 SHF.L.U32 R165, R165, 0x1, RZ ;  /* 0x00000001a5a58819 */ /* 0x000fc800000006ff */
[----:B------:R-:W-:-:S04]  /*3a00*/  @!P0 LOP3.LUT R165, R165, 0x7e, RZ, 0xc0, !PT ;  /* 0x0000007ea5a58812 */ /* 0x000fc800078ec0ff */
[----:B------:R-:W-:-:S04]  /*3a10*/  @!P0 LEA R165, R2, R165, 0x5 ;  /* 0x000000a502a58211 */ /* 0x000fc800078e28ff */
[----:B------:R-:W-:-:S05]  /*3a20*/  @!P0 LEA R165, R164, R165, 0xc ;  /* 0x000000a5a4a58211 */ /* 0x000fca00078e60ff */
[----:B0-----:R-:W-:-:S05]  /*3a30*/  @!P0 IMAD.WIDE.U32 R118, R165, 0x4, R118 ;  /* 0x00000004a5768825 */ /* 0x001fca00078e0076 */
[----:B------:R0:W-:Y:S01]  /*3a40*/  @!P0 STG.E.64 desc[UR12][R118.64], R116 ;  /* 0x0000007476008986 */ /* 0x0001e2000c101b0c */
[----:B------:R-:W-:Y:S05]  /*3a50*/  BRA.U !UP0, `(.L_x_86) ;  /* 0x0000000108607547 */ /* 0x000fea000b800000 */
[----:B------:R-:W-:Y:S01]  /*3a60*/  BAR.SYNC.DEFER_BLOCKING 0x0 ;  /* 0x0000000000007b1d */ /* 0x000fe20000010000 */
[----:B------:R-:W-:-:S13]  /*3a70*/  ISETP.NE.AND P0, PT, R2, RZ, PT ;  /* 0x000000ff0200720c */ /* 0x000fda0003f05270 */
[----:B------:R-:W-:Y:S05]  /*3a80*/  @P0 BRA `(.L_x_87) ;  /* 0x0000000000480947 */ /* 0x000fea0003800000 */
[----:B------:R-:W-:Y:S01]  /*3a90*/  ULOP3.LUT UP1, URZ, UR18, UR9, URZ, 0xfc, !UPT ;  /* 0x0000000912ff7292 */ /* 0x000fe2000f82fcff */
[----:B0-----:R-:W-:Y:S01]  /*3aa0*/  MOV R116, UR14 ;  /* 0x0000000e00747c02 */ /* 0x001fe20008000f00 */
        /* <DEDUP_REMOVED lines=8> */
.L_x_88:
        /* <DEDUP_REMOVED lines=8> */
.L_x_87:
[----:B------:R-:W-:Y:S05]  /*3bb0*/  WARPSYNC.ALL ;  /* 0x0000000000007948 */ /* 0x000fea0003800000 */
[----:B------:R-:W-:Y:S06]  /*3bc0*/  BAR.SYNC.DEFER_BLOCKING 0x0 ;  /* 0x0000000000007b1d */ /* 0x000fec0000010000 */
[----:B------:R-:W-:Y:S05]  /*3bd0*/  BRA `(.L_x_89) ;  /* 0x0000000000587947 */ /* 0x000fea0003800000 */
.L_x_86:
[----:B------:R-:W-:Y:S01]  /*3be0*/  BAR.SYNC.DEFER_BLOCKING 0x0 ;  /* 0x0000000000007b1d */ /* 0x000fe20000010000 */
[----:B------:R-:W-:-:S13]  /*3bf0*/  ISETP.NE.AND P0, PT, R2, RZ, PT ;  /* 0x000000ff0200720c */ /* 0x000fda0003f05270 */
[----:B------:R-:W-:Y:S05]  /*3c00*/  @P0 BRA `(.L_x_90) ;  /* 0x0000000000440947 */ /* 0x000fea0003800000 */
[----:B------:R-:W-:Y:S02]  /*3c10*/  ISETP.NE.AND P0, PT, RZ, UR18, PT ;  /* 0x00000012ff007c0c */ /* 0x000fe4000bf05270 */
[----:B0-----:R-:W-:Y:S02]  /*3c20*/  MOV R119, 0x7fffffc1 ;  /* 0x7fffffc100777802 */ /* 0x001fe40000000f00 */
[----:B------:R-:W-:Y:S02]  /*3c30*/  MOV R116, UR6 ;  /* 0x0000000600747c02 */ /* 0x000fe40008000f00 */
[----:B------:R-:W-:Y:S02]  /*3c40*/  SEL R119, R119, 0x1, !P0 ;  /* 0x0000000177777807 */ /* 0x000fe40004000000 */
[----:B------:R-:W-:Y:S01]  /*3c50*/  MOV R117, UR7 ;  /* 0x0000000700757c02 */ /* 0x000fe20008000f00 */
[----:B------:R-:W-:Y:S06]  /*3c60*/  MEMBAR.ALL.GPU ;  /* 0x0000000000007992 */ /* 0x000fec000000a000 */
[----:B------:R-:W-:-:S00]  /*3c70*/  ERRBAR ;  /* 0x00000000000079ab */ /* 0x000fc00000000000 */
[----:B------:R-:W-:Y:S06]  /*3c80*/  CGAERRBAR ;  /* 0x00000000000075ab */ /* 0x000fec0000000000 */
[----:B------:R0:W5:Y:S02]  /*3c90*/  ATOM.E.ADD.STRONG.GPU PT, R119, desc[UR12][R116.64], R119 ;  /* 0x800000777477798a */ /* 0x00016400081ef10c */
.L_x_91:
        /* <DEDUP_REMOVED lines=8> */
.L_x_90:
[----:B------:R-:W-:Y:S05]  /*3d20*/  WARPSYNC.ALL ;  /* 0x0000000000007948 */ /* 0x000fea0003800000 */
[----:B------:R-:W-:Y:S06]  /*3d30*/  BAR.SYNC.DEFER_BLOCKING 0x0 ;  /* 0x0000000000007b1d */ /* 0x000fec0000010000 */
.L_x_89:
[----:B------:R-:W-:Y:S01]  /*3d40*/  ISETP.GT.U32.AND P0, PT, R2, 0xff, PT ;  /* 0x000000ff0200780c */ /* 0x000fe20003f04070 */
[----:B------:R-:W-:Y:S01]  /*3d50*/  BSSY.RECONVERGENT B0, `(.L_x_92) ;  /* 0x0000034000007945 */ /* 0x000fe20003800200 */
[----:B0-----:R-:W-:Y:S01]  /*3d60*/  HFMA2 R118, -RZ, RZ, 0, 0 ;  /* 0x00000000ff767431 */ /* 0x001fe200000001ff */
[----:B------:R-:W-:-:S10]  /*3d70*/  MOV R127, RZ ;  /* 0x000000ff007f7202 */ /* 0x000fd40000000f00 */
[----:B------:R-:W-:Y:S05]  /*3d80*/  @P0 BRA `(.L_x_93) ;  /* 0x0000000000c00947 */ /* 0x000fea0003800000 */
[----:B------:R-:W-:Y:S01]  /*3d90*/  UIMAD UR5, UR19, UR4, UR9 ;  /* 0x00000004130572a4 */ /* 0x000fe2000f8e0209 */
[----:B------:R-:W0:Y:S01]  /*3da0*/  LDC.64 R164, c[0x0][0x3d0] ;  /* 0x0000f400ffa47b82 */ /* 0x000e220000000a00 */
[----:B------:R-:W-:-:S04]  /*3db0*/  SHF.L.U32 R116, R2, 0x3, RZ ;  /* 0x0000000302747819 */ /* 0x000fc800000006ff */
[----:B------:R-:W-:Y:S02]  /*3dc0*/  LOP3.LUT R116, R116, 0x7c0, RZ, 0xc0, !PT ;  /* 0x000007c074747812 */ /* 0x000fe400078ec0ff */
[----:B------:R-:W-:-:S04]  /*3dd0*/  MOV R117, UR5 ;  /* 0x0000000500757c02 */ /* 0x000fc80008000f00 */
[----:B------:R-:W-:Y:S02]  /*3de0*/  LEA R116, R117, R116, 0xb ;  /* 0x0000007475747211 */ /* 0x000fe400078e58ff */
[----:B------:R-:W-:-:S04]  /*3df0*/  LOP3.LUT R117, R2, 0x7, RZ, 0xc0, !PT ;  /* 0x0000000702757812 */ /* 0x000fc800078ec0ff */
[----:B------:R-:W-:-:S04]  /*3e00*/  IADD3 R116, PT, PT, R116, R117, RZ ;  /* 0x0000007574747210 */ /* 0x000fc80007ffe0ff */
[----:B------:R-:W-:-:S04]  /*3e10*/  SHF.L.U32 R127, R116, 0x1, RZ ;  /* 0x00000001747f7819 */ /* 0x000fc800000006ff */
[C---:B------:R-:W-:Y:S01]  /*3e20*/  IADD3 R118, PT, PT, R127.reuse, 0x10, RZ ;  /* 0x000000107f767810 */ /* 0x040fe20007ffe0ff */
[----:B0-----:R-:W-:-:S04]  /*3e30*/  IMAD.WIDE.U32 R116, R127, 0x4, R164 ;  /* 0x000000047f747825 */ /* 0x001fc800078e00a4 */
[----:B------:R-:W-:Y:S02]  /*3e40*/  IMAD.WIDE.U32 R118, R118, 0x4, R164 ;  /* 0x0000000476767825 */ /* 0x000fe400078e00a4 */
[----:B------:R-:W2:Y:S04]  /*3e50*/  LDG.E.64 R116, desc[UR12][R116.64] ;  /* 0x0000000c74747981 */ /* 0x000ea8000c1e1b00 */
[----:B------:R-:W3:Y:S01]  /*3e60*/  LDG.E.64 R118, desc[UR12][R118.64] ;  /* 0x0000000c76767981 */ /* 0x000ee2000c1e1b00 */
[----:B--2---:R-:W-:Y:S01]  /*3e70*/  FADD.FTZ R117, RZ, R117 ;  /* 0x00000075ff757221 */ /* 0x004fe20000010000 */
[----:B------:R-:W-:-:S03]  /*3e80*/  FADD.FTZ R116, RZ, R116 ;  /* 0x00000074ff747221 */ /* 0x000fc60000010000 */
[----:B---3--:R-:W-:Y:S01]  /*3e90*/  FADD.FTZ R119, R119, R117 ;  /* 0x0000007577777221 */ /* 0x008fe20000010000 */
[----:B------:R-:W-:Y:S01]  /*3ea0*/  IADD3 R117, PT, PT, R127, 0x20, RZ ;  /* 0x000000207f757810 */ /* 0x000fe20007ffe0ff */
[----:B------:R-:W-:-:S04]  /*3eb0*/  FADD.FTZ R118, R118, R116 ;  /* 0x0000007476767221 */ /* 0x000fc80000010000 */
[----:B------:R-:W-:-:S06]  /*3ec0*/  IMAD.WIDE.U32 R116, R117, 0x4, R164 ;  /* 0x0000000475747825 */ /* 0x000fcc00078e00a4 */
[----:B------:R-:W2:Y:S02]  /*3ed0*/  LDG.E.64 R116, desc[UR12][R116.64] ;  /* 0x0000000c74747981 */ /* 0x000ea4000c1e1b00 */
[----:B--2---:R-:W-:Y:S01]  /*3ee0*/  FADD.FTZ R119, R117, R119 ;  /* 0x0000007775777221 */ /* 0x004fe20000010000 */
        /* <DEDUP_REMOVED lines=18> */
[----:B------:R-:W2:Y:S01]  /*4010*/  LDG.E.64 R116, desc[UR12][R116.64] ;  /* 0x0000000c74747981 */ /* 0x000ea2000c1e1b00 */
[----:B------:R-:W-:-:S05]  /*4020*/  IADD3 R127, PT, PT, R127, 0x70, RZ ;  /* 0x000000707f7f7810 */ /* 0x000fca0007ffe0ff */
[----:B------:R-:W-:-:S04]  /*4030*/  IMAD.WIDE.U32 R164, R127, 0x4, R164 ;  /* 0x000000047fa47825 */ /* 0x000fc800078e00a4 */
[----:B--2---:R-:W-:Y:S01]  /*4040*/  FADD.FTZ R127, R116, R118 ;  /* 0x00000076747f7221 */ /* 0x004fe20000010000 */
[----:B------:R-:W-:Y:S02]  /*4050*/  FADD.FTZ R118, R117, R119 ;  /* 0x0000007775767221 */ /* 0x000fe40000010000 */
[----:B------:R-:W2:Y:S02]  /*4060*/  LDG.E.64 R116, desc[UR12][R164.64] ;  /* 0x0000000ca4747981 */ /* 0x000ea4000c1e1b00 */
[----:B--2---:R-:W-:Y:S01]  /*4070*/  FADD.FTZ R127, R116, R127 ;  /* 0x0000007f747f7221 */ /* 0x004fe20000010000 */
[----:B------:R-:W-:-:S07]  /*4080*/  FADD.FTZ R118, R117, R118 ;  /* 0x0000007675767221 */ /* 0x000fce0000010000 */
.L_x_93:
[----:B------:R-:W-:Y:S05]  /*4090*/  BSYNC.RECONVERGENT B0 ;  /* 0x0000000000007941 */ /* 0x000fea0003800200 */
.L_x_92:
[----:B------:R-:W0:Y:S01]  /*40a0*/  SHFL.BFLY PT, R116, R127, 0x4, 0x1f ;  /* 0x0c801f007f747f89 */ /* 0x000e2200000e0000 */
[----:B------:R-:W1:Y:S01]  /*40b0*/  S2UR UR11, SR_CgaCtaId ;  /* 0x00000000000b79c3 */ /* 0x000e620000008800 */
[----:B------:R-:W-:Y:S01]  /*40c0*/  LOP3.LUT P0, RZ, R2, 0x307, RZ, 0xc0, !PT ;  /* 0x0000030702ff7812 */ /* 0x000fe2000780c0ff */
[----:B------:R-:W-:Y:S01]  /*40d0*/  UMOV UR5, 0x400 ;  /* 0x0000040000057882 */ /* 0x000fe20000000000 */
[----:B------:R-:W2:Y:S01]  /*40e0*/  SHFL.BFLY PT, R117, R118, 0x4, 0x1f ;  /* 0x0c801f0076757f89 */ /* 0x000ea200000e0000 */
[----:B------:R-:W-:Y:S01]  /*40f0*/  UIADD3 UR5, UPT, UPT, UR5, 0x4100, URZ ;  /* 0x0000410005057890 */ /* 0x000fe2000fffe0ff */
[----:B------:R-:W3:Y:S01]  /*4100*/  LDCU.64 UR20, c[0x0][0x380] ;  /* 0x00007000ff1477ac */ /* 0x000ee20008000a00 */
[----:B------:R-:W-:Y:S01]  /*4110*/  ULOP3.LUT UR4, UR4, 0x1, URZ, 0x3c, !UPT ;  /* 0x0000000104047892 */ /* 0x000fe2000f8e3cff */
[----:B0-----:R-:W-:Y:S01]  /*4120*/  FADD.FTZ R116, R116, R127 ;  /* 0x0000007f74747221 */ /* 0x001fe20000010000 */
[----:B-1----:R-:W-:Y:S01]  /*4130*/  ULEA UR5, UR11, UR5, 0x18 ;  /* 0x000000050b057291 */ /* 0x002fe2000f8ec0ff */
[----:B--2---:R-:W-:-:S03]  /*4140*/  FADD.FTZ R117, R117, R118 ;  /* 0x0000007675757221 */ /* 0x004fc60000010000 */
[----:B------:R-:W0:Y:S04]  /*4150*/  SHFL.BFLY PT, R119, R116, 0x2, 0x1f ;  /* 0x0c401f0074777f89 */ /* 0x000e2800000e0000 */
[----:B------:R-:W1:Y:S01]  /*4160*/  SHFL.BFLY PT, R164, R117, 0x2, 0x1f ;  /* 0x0c401f0075a47f89 */ /* 0x000e6200000e0000 */
[----:B0-----:R-:W-:Y:S01]  /*4170*/  FADD.FTZ R119, R116, R119 ;  /* 0x0000007774777221 */ /* 0x001fe20000010000 */
[----:B-1----:R-:W-:-:S04]  /*4180*/  FADD.FTZ R164, R117, R164 ;  /* 0x000000a475a47221 */ /* 0x002fc80000010000 */
[----:B------:R-:W0:Y:S04]  /*4190*/  SHFL.BFLY PT, R165, R119, 0x1, 0x1f ;  /* 0x0c201f0077a57f89 */ /* 0x000e2800000e0000 */
[----:B------:R-:W1:Y:S01]  /*41a0*/  SHFL.BFLY PT, R117, R164, 0x1, 0x1f ;  /* 0x0c201f00a4757f89 */ /* 0x000e6200000e0000 */
[----:B0-----:R-:W-:Y:S01]  /*41b0*/  FADD.FTZ R165, R119, R165 ;  /* 0x000000a577a57221 */ /* 0x001fe20000010000 */
[----:B-1----:R-:W-:-:S03]  /*41c0*/  FADD.FTZ R118, R164, R117 ;  /* 0x00000075a4767221 */ /* 0x002fc60000010000 */
[----:B------:R-:W-:Y:S01]  /*41d0*/  @!P0 FMUL.FTZ R116, R165, 2.4414062863797880709e-05 ;  /* 0x37cccccda5748820 */ /* 0x000fe20000410000 */
[----:B------:R-:W-:Y:S01]  /*41e0*/  @!P0 FMUL.FTZ R117, R118, 2.4414062863797880709e-05 ;  /* 0x37cccccd76758820 */ /* 0x000fe20000410000 */
[----:B------:R-:W-:-:S04]  /*41f0*/  LEA R118, R14, UR5, 0x3 ;  /* 0x000000050e767c11 */ /* 0x000fc8000f8e18ff */
[----:B------:R-:W-:Y:S01]  /*4200*/  @!P0 STS.64 [R2+UR5], R116 ;  /* 0x0000007402008988 */ /* 0x000fe20008000a05 */
[----:B------:R-:W-:Y:S01]  /*4210*/  BAR.SYNC.DEFER_BLOCKING 0x0 ;  /* 0x0000000000007b1d */ /* 0x000fe20000010000 */
[----:B---3--:R-:W-:-:S04]  /*4220*/  IADD3 R18, P0, PT, R18, UR20, RZ ;  /* 0x0000001412127c10 */ /* 0x008fc8000ff1e0ff */
[----:B------:R-:W-:Y:S01]  /*4230*/  IADD3.X R19, PT, PT, R19, UR21, RZ, P0, !PT ;  /* 0x0000001513137c10 */ /* 0x000fe200087fe4ff */
[----:B------:R-:W0:Y:S02]  /*4240*/  LDS.64 R116, [R118] ;  /* 0x0000000076747984 */ /* 0x000e240000000a00 */
[--C-:B0-----:R-:W-:Y:S01]  /*4250*/  FADD.FTZ R119, R126, -R116.reuse ;  /* 0x800000747e777221 */ /* 0x101fe20000010000 */
[--C-:B------:R-:W-:Y:S01]  /*4260*/  FADD.FTZ R23, R23, -R116.reuse ;  /* 0x8000007417177221 */ /* 0x100fe20000010000 */
[--C-:B------:R-:W-:Y:S01]  /*4270*/  FADD.FTZ R118, R125, -R116.reuse ;  /* 0x800000747d767221 */ /* 0x100fe20000010000 */
[--C-:B------:R-:W-:Y:S01]  /*4280*/  FADD.FTZ R125, R54, -R116.reuse ;  /* 0x80000074367d7221 */ /* 0x100fe20000010000 */
[-C--:B------:R-:W-:Y:S01]  /*4290*/  FFMA.FTZ R119, -R0, R117.reuse, R119 ;  /* 0x0000007500777223 */ /* 0x080fe20000010177 */
[-C--:B------:R-:W-:Y:S01]  /*42a0*/  FFMA.FTZ R0, -R22, R117.reuse, R23 ;  /* 0x0000007516007223 */ /* 0x080fe20000010117 */
[----:B------:R-:W-:Y:S01]  /*42b0*/  LEA R22, R15, UR5, 0x3 ;  /* 0x000000050f167c11 */ /* 0x000fe2000f8e18ff */
[--C-:B------:R-:W-:Y:S01]  /*42c0*/  FADD.FTZ R127, R58, -R116.reuse ;  /* 0x800000743a7f7221 */ /* 0x100fe20000010000 */
[--C-:B------:R-:W-:Y:S01]  /*42d0*/  FADD.FTZ R165, R26, -R116.reuse ;  /* 0x800000741aa57221 */ /* 0x100fe20000010000 */
[--C-:B------:R-:W-:Y:S01]  /*42e0*/  FADD.FTZ R26, R27, -R116.reuse ;  /* 0x800000741b1a7221 */ /* 0x100fe20000010000 */
[--C-:B------:R-:W-:Y:S01]  /*42f0*/  FADD.FTZ R54, R31, -R116.reuse ;  /* 0x800000741f367221 */ /* 0x100fe20000010000 */
[--C-:B------:R-:W-:Y:S01]  /*4300*/  FADD.FTZ R58, R35, -R116.reuse ;  /* 0x80000074233a7221 */ /* 0x100fe20000010000 */
[----:B------:R-:W0:Y:S01]  /*4310*/  LDS.64 R22, [R22] ;  /* 0x0000000016167984 */ /* 0x000e220000000a00 */
[--C-:B------:R-:W-:Y:S01]  /*4320*/  FADD.FTZ R27, R66, -R116.reuse ;  /* 0x80000074421b7221 */ /* 0x100fe20000010000 */
[--C-:B------:R-:W-:Y:S01]  /*4330*/  FADD.FTZ R31, R74, -R116.reuse ;  /* 0x800000744a1f7221 */ /* 0x100fe20000010000 */
[--C-:B------:R-:W-:Y:S01]  /*4340*/  FADD.FTZ R70, R70, -R116.reuse ;  /* 0x8000007446467221 */ /* 0x100fe20000010000 */
[--C-:B------:R-:W-:Y:S01]  /*4350*/  FADD.FTZ R78, R78, -R116.reuse ;  /* 0x800000744e4e7221 */ /* 0x100fe20000010000 */
[--C-:B------:R-:W-:Y:S01]  /*4360*/  FADD.FTZ R86, R86, -R116.reuse ;  /* 0x8000007456567221 */ /* 0x100fe20000010000 */
[--C-:B------:R-:W-:Y:S01]  /*4370*/  FADD.FTZ R30, R30, -R116.reuse ;  /* 0x800000741e1e7221 */ /* 0x100fe20000010000 */
[----:B------:R-:W-:Y:S01]  /*4380*/  FADD.FTZ R34, R34, -R116 ;  /* 0x8000007422227221 */ /* 0x000fe20000010000 */
[-C--:B------:R-:W-:Y:S01]  /*4390*/  FFMA.FTZ R33, -R33, R117.reuse, R58 ;  /* 0x0000007521217223 */ /* 0x080fe2000001013a */
[-C--:B------:R-:W-:Y:S01]  /*43a0*/  FFMA.FTZ R21, -R21, R117.reuse, R118 ;  /* 0x0000007515157223 */ /* 0x080fe20000010176 */
[-C--:B------:R-:W-:Y:S01]  /*43b0*/  FFMA.FTZ R27, -R64, R117.reuse, R27 ;  /* 0x00000075401b7223 */ /* 0x080fe2000001011b */
[-C--:B------:R-:W-:Y:S01]  /*43c0*/  FFMA.FTZ R31, -R72, R117.reuse, R31 ;  /* 0x00000075481f7223 */ /* 0x080fe2000001011f */
[--C-:B------:R-:W-:Y:S01]  /*43d0*/  FADD.FTZ R62, R62, -R116.reuse ;  /* 0x800000743e3e7221 */ /* 0x100fe20000010000 */
[--C-:B------:R-:W-:Y:S01]  /*43e0*/  FADD.FTZ R35, R82, -R116.reuse ;  /* 0x8000007452237221 */ /* 0x100fe20000010000 */
[--C-:B------:R-:W-:Y:S01]  /*43f0*/  FADD.FTZ R66, R39, -R116.reuse ;  /* 0x8000007427427221 */ /* 0x100fe20000010000 */
[----:B------:R-:W-:Y:S01]  /*4400*/  FADD.FTZ R74, R43, -R116 ;  /* 0x800000742b4a7221 */ /* 0x000fe20000010000 */
[-C--:B------:R-:W-:Y:S01]  /*4410*/  FFMA.FTZ R70, -R68, R117.reuse, R70 ;  /* 0x0000007544467223 */ /* 0x080fe20000010146 */
[-C--:B------:R-:W-:Y:S01]  /*4420*/  FFMA.FTZ R78, -R76, R117.reuse, R78 ;  /* 0x000000754c4e7223 */ /* 0x080fe2000001014e */
[-C--:B------:R-:W-:Y:S01]  /*4430*/  FFMA.FTZ R86, -R84, R117.reuse, R86 ;  /* 0x0000007554567223 */ /* 0x080fe20000010156 */
[----:B------:R-:W-:Y:S01]  /*4440*/  FADD.FTZ R39, R90, -R116 ;  /* 0x800000745a277221 */ /* 0x000fe20000010000 */
[-C--:B------:R-:W-:Y:S01]  /*4450*/  FFMA.FTZ R25, -R25, R117.reuse, R26 ;  /* 0x0000007519197223 */ /* 0x080fe2000001011a */
[-C--:B------:R-:W-:Y:S01]  /*4460*/  FFMA.FTZ R30, -R28, R117.reuse, R30 ;  /* 0x000000751c1e7223 */ /* 0x080fe2000001011e */
[----:B------:R-:W-:Y:S01]  /*4470*/  FFMA.FTZ R34, -R32, R117, R34 ;  /* 0x0000007520227223 */ /* 0x000fe20000010122 */
[--C-:B------:R-:W-:Y:S01]  /*4480*/  FADD.FTZ R42, R42, -R116.reuse ;  /* 0x800000742a2a7221 */ /* 0x100fe20000010000 */
[--C-:B------:R-:W-:Y:S01]  /*4490*/  FADD.FTZ R43, R98, -R116.reuse ;  /* 0x80000074622b7221 */ /* 0x100fe20000010000 */
[--C-:B------:R-:W-:Y:S01]  /*44a0*/  FADD.FTZ R45, R45, -R116.reuse ;  /* 0x800000742d2d7221 */ /* 0x100fe20000010000 */
[C---:B------:R-:W-:Y:S01]  /*44b0*/  FMUL.FTZ R26, R20.reuse, R21 ;  /* 0x00000015141a7220 */ /* 0x040fe20000410000 */
[C---:B------:R-:W-:Y:S01]  /*44c0*/  FMUL.FTZ R28, R20.reuse, R27 ;  /* 0x0000001b141c7220 */ /* 0x040fe20000410000 */
[----:B------:R-:W-:Y:S01]  /*44d0*/  FMUL.FTZ R32, R20, R31 ;  /* 0x0000001f14207220 */ /* 0x000fe20000410000 */
        /* <DEDUP_REMOVED lines=10> */
[----:B------:R-:W-:Y:S01]  /*4580*/  FFMA.FTZ R41, -R41, R117, R74 ;  /* 0x0000007529297223 */ /* 0x000fe2000001014a */
[--C-:B0-----:R-:W-:Y:S01]  /*4590*/  FADD.FTZ R58, R163, -R22.reuse ;  /* 0x80000016a33a7221 */ /* 0x101fe20000010000 */
[----:B------:R-:W-:Y:S01]  /*45a0*/  FADD.FTZ R161, R161, -R22 ;  /* 0x80000016a1a17221 */ /* 0x000fe20000010000 */
[C---:B------:R-:W-:Y:S01]  /*45b0*/  FMUL.FTZ R21, R20.reuse, R70 ;  /* 0x0000004614157220 */ /* 0x040fe20000410000 */
[----:B------:R-:W-:Y:S01]  /*45c0*/  FMUL.FTZ R27, R20, R78 ;  /* 0x0000004e141b7220 */ /* 0x000fe20000410000 */
[-C--:B------:R-:W-:Y:S01]  /*45d0*/  FFMA.FTZ R58, -R55, R23.reuse, R58 ;  /* 0x00000017373a7223 */ /* 0x080fe2000001013a */
[----:B------:R-:W-:Y:S01]  /*45e0*/  FFMA.FTZ R162, -R162, R23, R161 ;  /* 0x00000017a2a27223 */ /* 0x000fe200000101a1 */
[----:B------:R-:W-:Y:S01]  /*45f0*/  FMUL.FTZ R31, R20, R86 ;  /* 0x00000056141f7220 */ /* 0x000fe20000410000 */
        /* <DEDUP_REMOVED lines=31> */
[----:B------:R-:W-:Y:S01]  /*47f0*/  FADD.FTZ R22, R107, -R22 ;  /* 0x800000166b167221 */ /* 0x000fe20000010000 */
[-C--:B------:R-:W-:Y:S01]  /*4800*/  FFMA.FTZ R165, -R24, R117.reuse, R165 ;  /* 0x0000007518a57223 */ /* 0x080fe200000101a5 */
[-C--:B------:R-:W-:Y:S01]  /*4810*/  FFMA.FTZ R29, -R29, R117.reuse, R54 ;  /* 0x000000751d1d7223 */ /* 0x080fe20000010136 */
[-C--:B------:R-:W-:Y:S01]  /*4820*/  FFMA.FTZ R42, -R40, R117.reuse, R42 ;  /* 0x00000075282a7223 */ /* 0x080fe2000001012a */
[-C--:B------:R-:W-:Y:S01]  /*4830*/  FFMA.FTZ R43, -R96, R117.reuse, R43 ;  /* 0x00000075602b7223 */ /* 0x080fe2000001012b */
[----:B------:R-:W-:Y:S01]  /*4840*/  FFMA.FTZ R45, -R44, R117, R45 ;  /* 0x000000752c2d7223 */ /* 0x000fe2000001012d */
[----:B------:R-:W-:Y:S01]  /*4850*/  FMUL.FTZ R119, R20, R119 ;  /* 0x0000007714777220 */ /* 0x000fe20000410000 */
[C---:B------:R-:W-:Y:S01]  /*4860*/  FMUL.FTZ R58, R57.reuse, R58 ;  /* 0x0000003a393a7220 */ /* 0x040fe20000410000 */
[----:B------:R-:W-:Y:S01]  /*4870*/  FMUL.FTZ R55, R57, R162 ;  /* 0x000000a239377220 */ /* 0x000fe20000410000 */
        /* <DEDUP_REMOVED lines=39> */
[C---:B------:R-:W-:Y:S01]  /*4af0*/  FMUL.FTZ R36, R20.reuse, R35 ;  /* 0x0000002314247220 */ /* 0x040fe20000410000 */
[C---:B------:R-:W-:Y:S01]  /*4b00*/  FMUL.FTZ R40, R20.reuse, R39 ;  /* 0x0000002714287220 */ /* 0x040fe20000410000 */
[----:B------:R-:W-:Y:S01]  /*4b10*/  FFMA.FTZ R88, -R105, R23, R22 ;  /* 0x0000001769587223 */ /* 0x000fe20000010116 */
        /* <DEDUP_REMOVED lines=56> */
[----:B------:R0:W-:Y:S01]  /*4ea0*/  STG.E.64 desc[UR12][R18.64], R22 ;  /* 0x0000001612007986 */ /* 0x0001e2000c101b0c */
[----:B------:R-:W-:Y:S01]  /*4eb0*/  F2FP.BF16.F32.PACK_AB R62, R28, R25 ;  /* 0x000000191c3e723e */ /* 0x000fe200000010ff */
[----:B------:R-:W-:Y:S01]  /*4ec0*/  UMOV UR5, UR8 ;  /* 0x0000000800057c82 */ /* 0x000fe20008000000 */
[----:B------:R-:W-:-:S02]  /*4ed0*/  F2FP.BF16.F32.PACK_AB R64, R21, R30 ;  /* 0x0000001e1540723e */ /* 0x000fc400000010ff */
[----:B------:R-:W-:Y:S02]  /*4ee0*/  F2FP.BF16.F32.PACK_AB R25, R55, R160 ;  /* 0x000000a03719723e */ /* 0x000fe400000010ff */
[----:B------:R-:W-:Y:S02]  /*4ef0*/  F2FP.BF16.F32.PACK_AB R36, R36, R33 ;  /* 0x000000212424723e */ /* 0x000fe400000010ff */
[----:B------:R-:W-:Y:S02]  /*4f00*/  F2FP.BF16.F32.PACK_AB R80, R43, R56 ;  /* 0x000000382b50723e */ /* 0x000fe400000010ff */
[----:B------:R-:W-:Y:S02]  /*4f10*/  F2FP.BF16.F32.PACK_AB R20, R20, R45 ;  /* 0x0000002d1414723e */ /* 0x000fe400000010ff */
[----:B------:R-:W-:Y:S02]  /*4f20*/  F2FP.BF16.F32.PACK_AB R24, R24, R123 ;  /* 0x0000007b1818723e */ /* 0x000fe400000010ff */
[----:B0-----:R-:W-:-:S02]  /*4f30*/  F2FP.BF16.F32.PACK_AB R22, R40, R37 ;  /* 0x000000252816723e */ /* 0x001fc400000010ff */
        /* <DEDUP_REMOVED lines=30> */
[----:B------:R-:W-:-:S03]  /*5120*/  F2FP.BF16.F32.PACK_AB R21, R57, R86 ;  /* 0x000000563915723e */ /* 0x000fc600000010ff */
[----:B------:R0:W-:Y:S04]  /*5130*/  STG.E.64 desc[UR12][R18.64+0x6e00], R42 ;  /* 0x006e002a12007986 */ /* 0x0001e8000c101b0c */
[----:B------:R0:W-:Y:S04]  /*5140*/  STG.E.64 desc[UR12][R18.64+0x7800], R44 ;  /* 0x0078002c12007986 */ /* 0x0001e8000c101b0c */
[----:B------:R0:W-:Y:S04]  /*5150*/  STG.E.64 desc[UR12][R18.64+0x8200], R80 ;  /* 0x0082005012007986 */ /* 0x0001e8000c101b0c */
[----:B------:R0:W-:Y:S04]  /*5160*/  STG.E.64 desc[UR12][R18.64+0x8c00], R54 ;  /* 0x008c003612007986 */ /* 0x0001e8000c101b0c */
[----:B------:R0:W-:Y:S01]  /*5170*/  STG.E.64 desc[UR12][R18.64+0x9600], R20 ;  /* 0x0096001412007986 */ /* 0x0001e2000c101b0c */
[----:B------:R-:W-:Y:S05]  /*5180*/  BRA.U !UP0, `(.L_x_94) ;  /* 0xffffffb508ac7547 */ /* 0x000fea000b83ffff */
.L_x_82:
[----:B------:R-:W-:-:S04]  /*5190*/  ULEA UR8, UR9, UR18, 0x6 ;  /* 0x0000001209087291 */ /* 0x000fc8000f8e30ff */
[----:B------:R-:W-:-:S04]  /*51a0*/  USHF.L.U32 UR8, UR8, 0x5, URZ ;  /* 0x0000000508087899 */ /* 0x000fc800080006ff */
[----:B------:R-:W-:-:S06]  /*51b0*/  UISETP.GT.AND UP0, UPT, UR8, 0x13f, UPT ;  /* 0x0000013f0800788c */ /* 0x000fcc000bf04270 */
[----:B------:R-:W-:-:S13]  /*51c0*/  PLOP3.LUT P0, PT, PT, PT, UP0, 0x80, 0x8 ;  /* 0x000000000008781c */ /* 0x000fda0003f0f008 */
[----:B------:R-:W-:Y:S05]  /*51d0*/  @P0 EXIT ;  /* 0x000000000000094d */ /* 0x000fea0003800000 */
[----:B0-----:R-:W0:Y:S01]  /*51e0*/  S2R R37, SR_TID.X ;  /* 0x0000000000257919 */ /* 0x001e220000002100 */
[----:B------:R-:W-:Y:S01]  /*51f0*/  UISETP.LT.U32.AND UP0, UPT, UR16, 0x2, UPT ;  /* 0x000000021000788c */ /* 0x000fe2000bf01070 */
[----:B------:R-:W1:Y:S01]  /*5200*/  S2UR UR9, SR_CgaCtaId ;  /* 0x00000000000979c3 */ /* 0x000e620000008800 */
[----:B------:R-:W-:Y:S01]  /*5210*/  UMOV UR7, 0x400 ;  /* 0x0000040000077882 */ /* 0x000fe20000000000 */
[----:B------:R-:W-:Y:S01]  /*5220*/  MOV R16, UR8 ;  /* 0x0000000800107c02 */ /* 0x000fe20008000f00 */
[----:B------:R-:W-:-:S04]  /*5230*/  UISETP.LT.AND.EX UP0, UPT, UR17, URZ, UPT, UP0 ;  /* 0x000000ff1100728c */ /* 0x000fc8000bf01300 */
[----:B------:R-:W-:Y:S02]  /*5240*/  USEL UR6, UR16, 0x2, UP0 ;  /* 0x0000000210067887 */ /* 0x000fe40008000000 */
[----:B------:R-:W-:Y:S02]  /*5250*/  USEL UR4, UR17, URZ, UP0 ;  /* 0x000000ff11047287 */ /* 0x000fe40008000000 */
[----:B------:R-:W-:Y:S02]  /*5260*/  USHF.L.U32 UR10, UR6, 0x6, URZ ;  /* 0x00000006060a7899 */ /* 0x000fe400080006ff */
[----:B------:R-:W-:-:S06]  /*5270*/  USHF.L.U64.HI UR6, UR6, 0x6, UR4 ;  /* 0x0000000606067899 */ /* 0x000fcc0008010204 */
[----:B------:R-:W-:Y:S01]  /*5280*/  MOV R5, UR6 ;  /* 0x0000000600057c02 */ /* 0x000fe20008000f00 */
[----:B------:R-:W2:Y:S01]  /*5290*/  LDCU.64 UR4, c[0x0][0x3d0] ;  /* 0x00007a00ff0477ac */ /* 0x000ea20008000a00 */
[----:B-1----:R-:W-:Y:S01]  /*52a0*/  ULEA UR7, UR9, UR7, 0x18 ;  /* 0x0000000709077291 */ /* 0x002fe2000f8ec0ff */
[----:B0-----:R-:W-:Y:S02]  /*52b0*/  SHF.R.U32.HI R0, RZ, 0x5, R37 ;  /* 0x00000005ff007819 */ /* 0x001fe40000011625 */
[C---:B------:R-:W-:Y:S02]  /*52c0*/  LOP3.LUT R17, R37.reuse, 0x1f, RZ, 0xc0, !PT ;  /* 0x0000001f25117812 */ /* 0x040fe400078ec0ff */
[----:B------:R-:W-:Y:S02]  /*52d0*/  LOP3.LUT R4, RZ, R0, RZ, 0x33, !PT ;  /* 0x00000000ff047212 */ /* 0x000fe400078e33ff */
[C---:B------:R-:W-:Y:S02]  /*52e0*/  LOP3.LUT R45, R37.reuse, 0xf, RZ, 0xc0, !PT ;  /* 0x0000000f252d7812 */ /* 0x040fe400078ec0ff */
[----:B------:R-:W-:Y:S01]  /*52f0*/  IADD3 R4, P0, PT, R4, UR10, RZ ;  /* 0x0000000a04047c10 */ /* 0x000fe2000ff1e0ff */
[----:B--2---:R-:W-:Y:S01]  /*5300*/  UIADD3 UR4, UP0, UPT, UR4, 0x22c00, URZ ;  /* 0x00022c0004047890 */ /* 0x004fe2000ff1e0ff */
[----:B------:R-:W-:-:S02]  /*5310*/  SHF.L.U32 R40, R37, 0x1, RZ ;  /* 0x0000000125287819 */ /* 0x000fc400000006ff */
[----:B------:R-:W-:Y:S01]  /*5320*/  IADD3.X R5, PT, PT, R5, -0x1, RZ, P0, !PT ;  /* 0xffffffff05057810 */ /* 0x000fe200007fe4ff */
[----:B------:R-:W-:-:S04]  /*5330*/  UIADD3.X UR5, UPT, UPT, URZ, UR5, URZ, UP0, !UPT ;  /* 0x00000005ff057290 */ /* 0x000fc800087fe4ff */
[----:B------:R-:W-:-:S04]  /*5340*/  IMAD.WIDE.U32 R2, R5, -0x33333333, RZ ;  /* 0xcccccccd05027825 */ /* 0x000fc800078e00ff */
[----:B------:R-:W-:-:S04]  /*5350*/  IMAD.WIDE.U32 R6, P0, R4, -0x33333334, R2 ;  /* 0xcccccccc04067825 */ /* 0x000fc80007800002 */
[----:B------:R-:W-:Y:S01]  /*5360*/  IMAD.WIDE.U32 R2, R4, -0x33333333, RZ ;  /* 0xcccccccd04027825 */ /* 0x000fe200078e00ff */
[----:B------:R-:W-:Y:S02]  /*5370*/  IADD3.X R9, PT, PT, RZ, RZ, RZ, P0, !PT ;  /* 0x000000ffff097210 */ /* 0x000fe400007fe4ff */
[----:B------:R-:W-:Y:S02]  /*5380*/  MOV R8, R7 ;  /* 0x0000000700087202 */ /* 0x000fe40000000f00 */
[----:B------:R-:W-:Y:S02]  /*5390*/  IADD3 RZ, P0, PT, R3, R6, RZ ;  /* 0x0000000603ff7210 */ /* 0x000fe40007f1e0ff */
[----:B------:R-:W-:Y:S02]  /*53a0*/  SHF.R.U32.HI R6, RZ, 0x4, R37 ;  /* 0x00000004ff067819 */ /* 0x000fe40000011625 */
[----:B------:R-:W-:Y:S01]  /*53b0*/  LEA R7, R0, UR7, 0x7 ;  /* 0x0000000700077c11 */ /* 0x000fe2000f8e38ff */
[----:B------:R-:W-:-:S05]  /*53c0*/  IMAD.WIDE.U32.X R2, R5, -0x33333334, R8, P0 ;  /* 0xcccccccc05027825 */ /* 0x000fca00000e0408 */
[----:B------:R-:W-:Y:S02]  /*53d0*/  SHF.R.U64 R44, R2, 0x3, R3 ;  /* 0x00000003022c7819 */ /* 0x000fe40000001203 */
[----:B------:R-:W-:Y:S02]  /*53e0*/  LOP3.LUT R2, R6, 0x1e, RZ, 0xc0, !PT ;  /* 0x0000001e06027812 */ /* 0x000fe400078ec0ff */
[----:B------:R-:W-:Y:S02]  /*53f0*/  IADD3 R43, P1, PT, R44, 0x1, RZ ;  /* 0x000000012c2b7810 */ /* 0x000fe40007f3e0ff */
[----:B------:R-:W-:Y:S02]  /*5400*/  LOP3.LUT R2, R2, 0x1f, R37, 0x78, !PT ;  /* 0x0000001f02027812 */ /* 0x000fe400078e7825 */
[----:B------:R-:W-:Y:S02]  /*5410*/  LOP3.LUT R42, R43, 0x7, RZ, 0xc0, !PT ;  /* 0x000000072b2a7812 */ /* 0x000fe400078ec0ff */
[----:B------:R-:W-:-:S02]  /*5420*/  LEA R7, R2, R7, 0x2 ;  /* 0x0000000702077211 */ /* 0x000fc400078e10ff */
[----:B------:R-:W-:Y:S02]  /*5430*/  IADD3 R8, P2, PT, R42, -0x1, RZ ;  /* 0xffffffff2a087810 */ /* 0x000fe40007f5e0ff */
[----:B------:R-:W-:Y:S02]  /*5440*/  SHF.L.U32 R2, R37, 0x7, RZ ;  /* 0x0000000725027819 */ /* 0x000fe400000006ff */
[----:B------:R-:W-:Y:S02]  /*5450*/  ISETP.GE.U32.AND P0, PT, R8, 0x3, PT ;  /* 0x000000030800780c */ /* 0x000fe40003f06070 */
[----:B------:R-:W-:Y:S02]  /*5460*/  IADD3.X R8, PT, PT, RZ, -0x1, RZ, P2, !PT ;  /* 0xffffffffff087810 */ /* 0x000fe400017fe4ff */
[----:B------:R-:W-:Y:S02]  /*5470*/  LEA.HI.X R39, R3, RZ, RZ, 0x1d, P1 ;  /* 0x000000ff03277211 */ /* 0x000fe400008fecff */
[----:B------:R-:W-:-:S02]  /*5480*/  ISETP.GE.U32.AND.EX P0, PT, R8, RZ, PT, P0 ;  /* 0x000000ff0800720c */ /* 0x000fc40003f06100 */
[----:B------:R-:W-:Y:S01]  /*5490*/  LOP3.LUT R8, R2, 0x780, RZ, 0xc0, !PT ;  /* 0x0000078002087812 */ /* 0x000fe200078ec0ff */
[----:B------:R-:W-:Y:S01]  /*54a0*/  IMAD.WIDE.U32 R2, R0, 0x140, RZ ;  /* 0x0000014000027825 */ /* 0x000fe200078e00ff */
[----:B------:R-:W-:Y:S02]  /*54b0*/  LOP3.LUT R38, R43, 0xfffffff8, RZ, 0xc0, !PT ;  /* 0xfffffff82b267812 */ /* 0x000fe400078ec0ff */
[----:B------:R-:W-:Y:S02]  /*54c0*/  IADD3 R18, PT, PT, R8, UR7, RZ ;  /* 0x0000000708127c10 */ /* 0x000fe4000fffe0ff */
[----:B------:R-:W-:Y:S02]  /*54d0*/  LOP3.LUT R37, R2, 0x1f, R37, 0xf8, !PT ;  /* 0x0000001f02257812 */ /* 0x000fe400078ef825 */
[----:B------:R-:W-:-:S07]  /*54e0*/  LOP3.LUT R39, R39, 0x3fffffff, RZ, 0xc0, !PT ;  /* 0x3fffffff27277812 */ /* 0x000fce00078ec0ff */
.L_x_106:
[----:B------:R-:W-:Y:S01]  /*54f0*/  ISETP.LT.U32.AND P1, PT, R0, UR10, PT ;  /* 0x0000000a00007c0c */ /* 0x000fe2000bf21070 */
[----:B------:R-:W-:Y:S01]  /*5500*/  BSSY.RECONVERGENT B0, `(.L_x_95) ;  /* 0x0000075000007945 */ /* 0x000fe20003800200 */
[----:B0-----:R-:W-:Y:S01]  /*5510*/  MOV R8, UR6 ;  /* 0x0000000600087c02 */ /* 0x001fe20008000f00 */
[----:B------:R-:W-:Y:S01]  /*5520*/  HFMA2 R19, -RZ, RZ, 0, 0 ;  /* 0x00000000ff137431 */ /* 0x000fe200000001ff */
[----:B------:R-:W-:Y:S02]  /*5530*/  MOV R20, RZ ;  /* 0x000000ff00147202 */ /* 0x000fe40000000f00 */
[----:B------:R-:W-:-:S13]  /*5540*/  ISETP.GT.AND.EX P1, PT, R8, RZ, PT, P1 ;  /* 0x000000ff0800720c */ /* 0x000fda0003f24310 */
[----:B-12---:R-:W-:Y:S05]  /*5550*/  @!P1 BRA `(.L_x_96) ;  /* 0x0000000400bc9947 */ /* 0x006fea0003800000 */
[----:B------:R-:W-:Y:S01]  /*5560*/  ISETP.GE.U32.AND P2, PT, R4, 0x46, PT ;  /* 0x000000460400780c */ /* 0x000fe20003f46070 */
[----:B------:R-:W-:Y:S01]  /*5570*/  BSSY.RECONVERGENT B1, `(.L_x_97) ;  /* 0x0000035000017945 */ /* 0x000fe20003800200 */
[----:B------:R-:W-:Y:S02]  /*5580*/  ISETP.NE.U32.AND P1, PT, R42, RZ, PT ;  /* 0x000000ff2a00720c */ /* 0x000fe40003f25070 */
[----:B------:R-:W-:Y:S02]  /*5590*/  ISETP.GE.U32.AND.EX P2, PT, R5, RZ, PT, P2 ;  /* 0x000000ff0500720c */ /* 0x000fe40003f46120 */
[----:B------:R-:W-:Y:S02]  /*55a0*/  IADD3 R12, P3, PT, R17, R16, RZ ;  /* 0x00000010110c7210 */ /* 0x000fe40007f7e0ff */
[----:B------:R-:W-:Y:S02]  /*55b0*/  ISETP.NE.AND.EX P1, PT, RZ, RZ, PT, P1 ;  /* 0x000000ffff00720c */ /* 0x000fe40003f25310 */
[----:B------:R-:W-:-:S02]  /*55c0*/  SHF.R.S32.HI R41, RZ, 0x1f, R16 ;  /* 0x0000001fff297819 */ /* 0x000fc40000011410 */
[----:B------:R-:W-:Y:S02]  /*55d0*/  MOV R20, RZ ;  /* 0x000000ff00147202 */ /* 0x000fe40000000f00 */
[----:B------:R-:W-:Y:S02]  /*55e0*/  MOV R35, R0 ;  /* 0x0000000000237202 */ /* 0x000fe40000000f00 */
[----:B------:R-:W-:Y:S02]  /*55f0*/  MOV R36, RZ ;  /* 0x000000ff00247202 */ /* 0x000fe40000000f00 */
[----:B------:R-:W-:Y:S01]  /*5600*/  MOV R19, RZ ;  /* 0x000000ff00137202 */ /* 0x000fe20000000f00 */
[----:B------:R-:W-:Y:S06]  /*5610*/  @!P2 BRA `(.L_x_98) ;  /* 0x0000000000a8a947 */ /* 0x000fec0003800000 */
[----:B------:R-:W-:Y:S01]  /*5620*/  IADD3 R9, P2, PT, R16, R37, RZ ;  /* 0x0000002510097210 */ /* 0x000fe20007f5e0ff */
[----:B------:R-:W-:Y:S01]  /*5630*/  HFMA2 R20, -RZ, RZ, 0, 0 ;  /* 0x00000000ff147431 */ /* 0x000fe200000001ff */
[----:B------:R-:W-:Y:S01]  /*5640*/  MOV R21, R38 ;  /* 0x0000002600157202 */ /* 0x000fe20000000f00 */
[----:B------:R-:W-:Y:S01]  /*5650*/  HFMA2 R36, -RZ, RZ, 0, 0 ;  /* 0x00000000ff247431 */ /* 0x000fe200000001ff */
[----:B------:R-:W-:Y:S02]  /*5660*/  IADD3.X R10, PT, PT, R3, R41, RZ, P2, !PT ;  /* 0x00000029030a7210 */ /* 0x000fe400017fe4ff */
[C---:B------:R-:W-:Y:S02]  /*5670*/  LEA R8, P2, R9.reuse, UR4, 0x3 ;  /* 0x0000000409087c11 */ /* 0x040fe4000f8418ff */
[----:B------:R-:W-:Y:S02]  /*5680*/  MOV R34, R39 ;  /* 0x0000002700227202 */ /* 0x000fe40000000f00 */
[----:B------:R-:W-:-:S02]  /*5690*/  LEA.HI.X R9, R9, UR5, R10, 0x3, P2 ;  /* 0x0000000509097c11 */ /* 0x000fc400090f1c0a */
[----:B------:R-:W-:-:S07]  /*56a0*/  MOV R35, R0 ;  /* 0x0000000000237202 */ /* 0x000fce0000000f00 */
.L_x_99:
        /* <DEDUP_REMOVED lines=33> */
.L_x_98:
[----:B------:R-:W-:Y:S05]  /*58c0*/  BSYNC.RECONVERGENT B1 ;  /* 0x0000000000017941 */ /* 0x000fea0003800200 */
.L_x_97:
[----:B------:R-:W-:Y:S01]  /*58d0*/  IADD3.X R13, PT, PT, RZ, R41, RZ, P3, !PT ;  /* 0x00000029ff0d7210 */ /* 0x000fe20001ffe4ff */
[----:B------:R-:W-:Y:S06]  /*58e0*/  @!P1 BRA `(.L_x_96) ;  /* 0x0000000000d89947 */ /* 0x000fec0003800000 */
[----:B------:R-:W-:Y:S01]  /*58f0*/  BSSY.RECONVERGENT B1, `(.L_x_100) ;  /* 0x0000017000017945 */ /* 0x000fe20003800200 */
[----:B------:R-:W-:-:S03]  /*5900*/  LOP3.LUT P1, RZ, R43, 0x3, RZ, 0xc0, !PT ;  /* 0x000000032bff7812 */ /* 0x000fc6000782c0ff */
[----:B------:R-:W-:Y:S10]  /*5910*/  @!P0 BRA `(.L_x_101) ;  /* 0x0000000000508947 */ /* 0x000ff40003800000 */
[----:B------:R-:W0:Y:S01]  /*5920*/  LDCU.64 UR8, c[0x0][0x3d0] ;  /* 0x00007a00ff0877ac */ /* 0x000e220008000a00 */
[----:B------:R-:W-:Y:S02]  /*5930*/  IMAD R9, R36, 0x140, RZ ;  /* 0x0000014024097824 */ /* 0x000fe400078e02ff */
[----:B------:R-:W-:-:S05]  /*5940*/  IMAD.WIDE.U32 R10, R35, 0x140, R12 ;  /* 0x00000140230a7825 */ /* 0x000fca00078e000c */
[----:B------:R-:W-:Y:S02]  /*5950*/  IADD3 R9, PT, PT, R11, R9, RZ ;  /* 0x000000090b097210 */ /* 0x000fe40007ffe0ff */
[----:B0-----:R-:W-:-:S04]  /*5960*/  LEA R8, P2, R10, UR8, 0x3 ;  /* 0x000000080a087c11 */ /* 0x001fc8000f8418ff */
[----:B------:R-:W-:-:S05]  /*5970*/  LEA.HI.X R9, R10, UR9, R9, 0x3, P2 ;  /* 0x000000090a097c11 */ /* 0x000fca00090f1c09 */
        /* <DEDUP_REMOVED lines=14> */
.L_x_101:
[----:B------:R-:W-:Y:S05]  /*5a60*/  BSYNC.RECONVERGENT B1 ;  /* 0x0000000000017941 */ /* 0x000fea0003800200 */
.L_x_100:
[----:B------:R-:W-:Y:S05]  /*5a70*/  @!P1 BRA `(.L_x_96) ;  /* 0x0000000000749947 */ /* 0x000fea0003800000 */
[C---:B------:R-:W-:Y:S02]  /*5a80*/  LOP3.LUT P2, RZ, R44.reuse, 0x3, RZ, 0xc0, !PT ;  /* 0x000000032cff7812 */ /* 0x040fe4000784c0ff */
[----:B------:R-:W-:-:S11]  /*5a90*/  LOP3.LUT P1, RZ, R44, 0x1, RZ, 0xc0, !PT ;  /* 0x000000012cff7812 */ /* 0x000fd6000782c0ff */
[----:B------:R-:W0:Y:S01]  /*5aa0*/  @P2 LDC.64 R22, c[0x0][0x3d0] ;  /* 0x0000f400ff162b82 */ /* 0x000e220000000a00 */
[----:B------:R-:W-:Y:S01]  /*5ab0*/  @P2 MOV R8, R12 ;  /* 0x0000000c00082202 */ /* 0x000fe20000000f00 */
[----:B------:R-:W-:Y:S01]  /*5ac0*/  @P2 IMAD R15, R36, 0x140, RZ ;  /* 0x00000140240f2824 */ /* 0x000fe200078e02ff */
[----:B------:R-:W-:-:S05]  /*5ad0*/  @P2 MOV R9, R13 ;  /* 0x0000000d00092202 */ /* 0x000fca0000000f00 */
[----:B------:R-:W1:Y:S01]  /*5ae0*/  @!P1 LDC.64 R24, c[0x0][0x3d0] ;  /* 0x0000f400ff189b82 */ /* 0x000e620000000a00 */
[C---:B------:R-:W-:Y:S01]  /*5af0*/  @P2 IMAD.WIDE.U32 R10, R35.reuse, 0x140, R8 ;  /* 0x00000140230a2825 */ /* 0x040fe200078e0008 */
[----:B------:R-:W-:Y:S02]  /*5b00*/  @P2 IADD3 R35, P3, PT, R35, 0x14, RZ ;  /* 0x0000001423232810 */ /* 0x000fe40007f7e0ff */
[----:B------:R-:W-:Y:S02]  /*5b10*/  @!P1 MOV R8, R12 ;  /* 0x0000000c00089202 */ /* 0x000fe40000000f00 */
[----:B------:R-:W-:Y:S02]  /*5b20*/  @P2 IADD3.X R36, PT, PT, RZ, R36, RZ, P3, !PT ;  /* 0x00000024ff242210 */ /* 0x000fe40001ffe4ff */
[----:B------:R-:W-:Y:S02]  /*5b30*/  @!P1 MOV R9, R13 ;  /* 0x0000000d00099202 */ /* 0x000fe40000000f00 */
[----:B------:R-:W-:Y:S01]  /*5b40*/  @P2 IADD3 R15, PT, PT, R11, R15, RZ ;  /* 0x0000000f0b0f2210 */ /* 0x000fe20007ffe0ff */
[----:B------:R-:W-:-:S02]  /*5b50*/  @!P1 IMAD R11, R36, 0x140, RZ ;  /* 0x00000140240b9824 */ /* 0x000fc400078e02ff */
[----:B------:R-:W-:Y:S01]  /*5b60*/  @!P1 IMAD.WIDE.U32 R8, R35, 0x140, R8 ;  /* 0x0000014023089825 */ /* 0x000fe200078e0008 */
[----:B0-----:R-:W-:-:S04]  /*5b70*/  @P2 LEA R14, P3, R10, R22, 0x3 ;  /* 0x000000160a0e2211 */ /* 0x001fc800078618ff */
[----:B------:R-:W-:Y:S02]  /*5b80*/  @!P1 IADD3 R9, PT, PT, R9, R11, RZ ;  /* 0x0000000b09099210 */ /* 0x000fe40007ffe0ff */
        /* <DEDUP_REMOVED lines=12> */
.L_x_96:
[----:B------:R-:W-:Y:S05]  /*5c50*/  BSYNC.RECONVERGENT B0 ;  /* 0x0000000000007941 */ /* 0x000fea0003800200 */
.L_x_95:
[----:B------:R0:W-:Y:S01]  /*5c60*/  STS [R7], R19 ;  /* 0x0000001307007388 */ /* 0x0001e20000000800 */
[----:B------:R-:W1:Y:S01]  /*5c70*/  LDC.64 R12, c[0x0][0x388] ;  /* 0x0000e200ff0c7b82 */ /* 0x000e620000000a00 */
[----:B------:R-:W-:Y:S02]  /*5c80*/  ISETP.GT.U32.AND P1, PT, R45, 0x9, PT ;  /* 0x000000092d00780c */ /* 0x000fe40003f24070 */
[----:B------:R0:W-:Y:S01]  /*5c90*/  STS [R7+0x500], R20 ;  /* 0x0005001407007388 */ /* 0x0001e20000000800 */
[----:B------:R-:W-:-:S04]  /*5ca0*/  MOV R21, R6 ;  /* 0x0000000600157202 */ /* 0x000fc80000000f00 */
[----:B------:R-:W2:Y:S08]  /*5cb0*/  LDC.64 R14, c[0x0][0x390] ;  /* 0x0000e400ff0e7b82 */ /* 0x000eb00000000a00 */
[----:B0-----:R-:W-:Y:S06]  /*5cc0*/  BAR.SYNC.DEFER_BLOCKING 0x0 ;  /* 0x0000000000007b1d */ /* 0x001fec0000010000 */
.L_x_105:
[----:B0-----:R-:W-:Y:S01]  /*5cd0*/  @!P1 LOP3.LUT R9, R21, 0x1e, R40, 0x78, !PT ;  /* 0x0000001e15099812 */ /* 0x001fe200078e7828 */
[----:B------:R-:W-:Y:S01]  /*5ce0*/  UMOV UR7, 0xffff ;  /* 0x0000ffff00077882 */ /* 0x000fe20000000000 */
[----:B------:R-:W-:Y:S02]  /*5cf0*/  ISETP.NE.AND P2, PT, R45, RZ, PT ;  /* 0x000000ff2d00720c */ /* 0x000fe40003f45270 */
[----:B------:R-:W-:Y:S02]  /*5d00*/  @!P1 LEA R10, R9, R18, 0x2 ;  /* 0x00000012090a9211 */ /* 0x000fe400078e10ff */
[----:B------:R-:W-:-:S06]  /*5d10*/  CS2R R8, SRZ ;  /* 0x0000000000087805 */ /* 0x000fcc000001ff00 */
        /* <DEDUP_REMOVED lines=26> */
.L_x_116:
        /* <DEDUP_REMOVED lines=11> */
.L_x_104:
[----:B------:R-:W-:Y:S05]  /*5f70*/  BSYNC.RECONVERGENT B0 ;  /* 0x0000000000007941 */ /* 0x000fea0003800200 */
.L_x_103:
        /* <DEDUP_REMOVED lines=9> */
.L_x_102:
        /* <DEDUP_REMOVED lines=8> */
.L_x_108:
[----:B------:R-:W-:Y:S05]  /*6090*/  BSYNC B0 ;  /* 0x0000000000007941 */ /* 0x000fea0003800000 */
.L_x_107:
        /* <DEDUP_REMOVED lines=8> */
.L_x_109:
[----:B------:R-:W-:Y:S01]  /*6120*/  FADD.FTZ R11, R11, R8 ;  /* 0x000000080b0b7221 */ /* 0x000fe20000010000 */
[----:B------:R-:W-:-:S04]  /*6130*/  HFMA2 R26, -RZ, RZ, 0, 2.384185791015625e-07 ;  /* 0x00000004ff1a7431 */ /* 0x000fc800000001ff */
[----:B------:R-:W-:Y:S02]  /*6140*/  MOV R27, R11 ;  /* 0x0000000b001b7202 */ /* 0x000fe40000000f00 */
[----:B------:R-:W-:-:S07]  /*6150*/  MOV R10, R25 ;  /* 0x00000019000a7202 */ /* 0x000fce0000000f00 */
[----:B------:R-:W-:Y:S05]  /*6160*/  WARPSYNC.COLLECTIVE R24, `(.L_x_110) ;  /* 0x0000000018087348 */ /* 0x000fea0003c00000 */
[----:B------:R0:W1:Y:S02]  /*6170*/  SHFL.BFLY P3, R25, R27, R26, R29 ;  /* 0x0c00001a1b197389 */ /* 0x000064000006001d */
[----:B01----:R-:W-:Y:S05]  /*6180*/  ENDCOLLECTIVE ;  /* 0x000000000000791b */ /* 0x003fea0003800000 */
.L_x_110:
[----:B------:R-:W-:-:S05]  /*6190*/  FADD.FTZ R10, R10, R9 ;  /* 0x000000090a0a7221 */ /* 0x000fca0000010000 */
[----:B------:R-:W-:Y:S02]  /*61a0*/  MOV R27, R10 ;  /* 0x0000000a001b7202 */ /* 0x000fe40000000f00 */
[----:B------:R-:W-:-:S07]  /*61b0*/  MOV R20, R25 ;  /* 0x0000001900147202 */ /* 0x000fce0000000f00 */
[----:B------:R-:W-:Y:S05]  /*61c0*/  WARPSYNC.COLLECTIVE R24, `(.L_x_111) ;  /* 0x0000000018087348 */ /* 0x000fea0003c00000 */
[----:B------:R0:W1:Y:S02]  /*61d0*/  SHFL.BFLY P3, R25, R27, R26, R29 ;  /* 0x0c00001a1b197389 */ /* 0x000064000006001d */
[----:B01----:R-:W-:Y:S05]  /*61e0*/  ENDCOLLECTIVE ;  /* 0x000000000000791b */ /* 0x003fea0003800000 */
.L_x_111:
[----:B------:R-:W-:Y:S01]  /*61f0*/  FADD.FTZ R20, R11, R20 ;  /* 0x000000140b147221 */ /* 0x000fe20000010000 */
[----:B------:R-:W-:-:S04]  /*6200*/  HFMA2 R26, -RZ, RZ, 0, 1.1920928955078125e-07 ;  /* 0x00000002ff1a7431 */ /* 0x000fc800000001ff */
[----:B------:R-:W-:Y:S02]  /*6210*/  MOV R27, R20 ;  /* 0x00000014001b7202 */ /* 0x000fe40000000f00 */
[----:B------:R-:W-:-:S07]  /*6220*/  MOV R19, R25 ;  /* 0x0000001900137202 */ /* 0x000fce0000000f00 */
[----:B------:R-:W-:Y:S05]  /*6230*/  WARPSYNC.COLLECTIVE R24, `(.L_x_112) ;  /* 0x0000000018087348 */ /* 0x000fea0003c00000 */
[----:B------:R0:W1:Y:S02]  /*6240*/  SHFL.BFLY P3, R25, R27, R26, R29 ;  /* 0x0c00001a1b197389 */ /* 0x000064000006001d */
[----:B01----:R-:W-:Y:S05]  /*6250*/  ENDCOLLECTIVE ;  /* 0x000000000000791b */ /* 0x003fea0003800000 */
.L_x_112:
[----:B------:R-:W-:-:S05]  /*6260*/  FADD.FTZ R19, R10, R19 ;  /* 0x000000130a137221 */ /* 0x000fca0000010000 */
[----:B------:R-:W-:Y:S02]  /*6270*/  MOV R27, R19 ;  /* 0x00000013001b7202 */ /* 0x000fe40000000f00 */
[----:B------:R-:W-:-:S07]  /*6280*/  MOV R23, R25 ;  /* 0x0000001900177202 */ /* 0x000fce0000000f00 */
[----:B------:R-:W-:Y:S05]  /*6290*/  WARPSYNC.COLLECTIVE R24, `(.L_x_113) ;  /* 0x0000000018087348 */ /* 0x000fea0003c00000 */
[----:B------:R0:W1:Y:S02]  /*62a0*/  SHFL.BFLY P3, R25, R27, R26, R29 ;  /* 0x0c00001a1b197389 */ /* 0x000064000006001d */
[----:B01----:R-:W-:Y:S05]  /*62b0*/  ENDCOLLECTIVE ;  /* 0x000000000000791b */ /* 0x003fea0003800000 */
.L_x_113:
[----:B------:R-:W-:Y:S01]  /*62c0*/  FADD.FTZ R23, R20, R23 ;  /* 0x0000001714177221 */ /* 0x000fe20000010000 */
[----:B------:R-:W-:-:S04]  /*62d0*/  HFMA2 R26, -RZ, RZ, 0, 5.9604644775390625e-08 ;  /* 0x00000001ff1a7431 */ /* 0x000fc800000001ff */
[----:B------:R-:W-:Y:S02]  /*62e0*/  MOV R27, R23 ;  /* 0x00000017001b7202 */ /* 0x000fe40000000f00 */
[----:B------:R-:W-:-:S07]  /*62f0*/  MOV R8, R25 ;  /* 0x0000001900087202 */ /* 0x000fce0000000f00 */
[----:B------:R-:W-:Y:S05]  /*6300*/  WARPSYNC.COLLECTIVE R24, `(.L_x_114) ;  /* 0x0000000018087348 */ /* 0x000fea0003c00000 */
[----:B------:R0:W1:Y:S02]  /*6310*/  SHFL.BFLY P3, R25, R27, R26, R29 ;  /* 0x0c00001a1b197389 */ /* 0x000064000006001d */
[----:B01----:R-:W-:Y:S05]  /*6320*/  ENDCOLLECTIVE ;  /* 0x000000000000791b */ /* 0x003fea0003800000 */
.L_x_114:
[----:B------:R-:W-:-:S05]  /*6330*/  FADD.FTZ R8, R19, R8 ;  /* 0x0000000813087221 */ /* 0x000fca0000010000 */
[----:B------:R-:W-:Y:S02]  /*6340*/  MOV R27, R8 ;  /* 0x00000008001b7202 */ /* 0x000fe40000000f00 */
[----:B------:R-:W-:-:S07]  /*6350*/  MOV R22, R25 ;  /* 0x0000001900167202 */ /* 0x000fce0000000f00 */
[----:B------:R-:W-:Y:S05]  /*6360*/  WARPSYNC.COLLECTIVE R24, `(.L_x_115) ;  /* 0x0000000018087348 */ /* 0x000fea0003c00000 */
[----:B------:R0:W1:Y:S02]  /*6370*/  SHFL.BFLY P3, R25, R27, R26, R29 ;  /* 0x0c00001a1b197389 */ /* 0x000064000006001d */
[----:B01----:R-:W-:Y:S05]  /*6380*/  ENDCOLLECTIVE ;  /* 0x000000000000791b */ /* 0x003fea0003800000 */
.L_x_115:
[----:B------:R-:W-:Y:S01]  /*6390*/  FADD.FTZ R22, R23, R22 ;  /* 0x0000001617167221 */ /* 0x000fe20000010000 */
[----:B------:R-:W-:Y:S01]  /*63a0*/  MOV R9, R25 ;  /* 0x0000001900097202 */ /* 0x000fe20000000f00 */
[----:B------:R-:W-:Y:S06]  /*63b0*/  BRA `(.L_x_116) ;  /* 0xfffffff800c07947 */ /* 0x000fec000383ffff */
.L_x_117:
        /* <DEDUP_REMOVED lines=12> */
.L_x_1310:


//--------------------- .text._ZN13group_norm_v218gn_bwd_cuda_kernelI13__nv_bfloat16Li320ELi2ELi32ELi10ELi4096ELb0ELb1ELi32ELi320ELi320ELi4ELb1ELi2ELb0ELb0ELNS_15WgradSyncMethodE3ENS_16CompileConditionILi1000EEEEEvPT_S6_S6_PKS5_S8_S8_S8_PKfflPfPj --------------------------
	.section	.text._ZN13group_norm_v218gn_bwd_cuda_kernelI13__nv_bfloat16Li320ELi2ELi32ELi10ELi4096ELb0ELb1ELi32ELi320ELi320ELi4ELb1ELi2ELb0ELb0ELNS_15WgradSyncMethodE3ENS_16CompileConditionILi1000EEEEEvPT_S6_S6_PKS5_S8_S8_S8_PKfflPfPj,"ax",@progbits
	.align	128
        .global         _ZN13group_norm_v218gn_bwd_cuda_kernelI13__nv_bfloat16Li320ELi2ELi32ELi10ELi4096ELb0ELb1ELi32ELi320ELi320ELi4ELb1ELi2ELb0ELb0ELNS_15WgradSyncMethodE3ENS_16CompileConditionILi1000EEEEEvPT_S6_S6_PKS5_S8_S8_S8_PKfflPfPj
        .type           _ZN13group_norm_v218gn_bwd_cuda_kernelI13__nv_bfloat16Li320ELi2ELi32ELi10ELi4096ELb0ELb1ELi32ELi320ELi320ELi4ELb1ELi2ELb0ELb0ELNS_15WgradSyncMethodE3ENS_16CompileConditionILi1000EEEEEvPT_S6_S6_PKS5_S8_S8_S8_PKfflPfPj,@function
        .size           _ZN13group_norm_v218gn_bwd_cuda_kernelI13__nv_bfloat16Li320ELi2ELi32ELi10ELi4096ELb0ELb1ELi32ELi320ELi320ELi4ELb1ELi2ELb0ELb0ELNS_15WgradSyncMethodE3ENS_16CompileConditionILi1000EEEEEvPT_S6_S6_PKS5_S8_S8_S8_PKfflPfPj,(.L_x_1311 - _ZN13group_norm_v218gn_bwd_cuda_kernelI13__nv_bfloat16Li320ELi2ELi32ELi10ELi4096ELb0ELb1ELi32ELi320ELi320ELi4ELb1ELi2ELb0ELb0ELNS_15WgradSyncMethodE3ENS_16CompileConditionILi1000EEEEEvPT_S6_S6_PKS5_S8_S8_S8_PKfflPfPj)
        .other          _ZN13group_norm_v218gn_bwd_cuda_kernelI13__nv_bfloat16Li320ELi2ELi32ELi10ELi4096ELb0ELb1ELi32ELi320ELi320ELi4ELb1ELi2ELb0ELb0ELNS_15WgradSyncMethodE3ENS_16CompileConditionILi1000EEEEEvPT_S6_S6_PKS5_S8_S8_S8_PKfflPfPj,@"STO_CUDA_ENTRY STV_DEFAULT"
_ZN13group_norm_v218gn_bwd_cuda_kernelI13__nv_bfloat16Li320ELi2ELi32ELi10ELi4096ELb0ELb1ELi32ELi320ELi320ELi4ELb1ELi2ELb0ELb0ELNS_15WgradSyncMethodE3ENS_16CompileConditionILi1000EEEEEvPT_S6_S6_PKS5_S8_S8_S8_PKfflPfPj:
.text._ZN13group_norm_v218gn_bwd_cuda_kernelI13__nv_bfloat16Li320ELi2ELi32ELi10ELi4096ELb0ELb1ELi32ELi320ELi320ELi4ELb1ELi2ELb0ELb0ELNS_15WgradSyncMethodE3ENS_16CompileConditionILi1000EEEEEvPT_S6_S6_PKS5_S8_S8_S8_PKfflPfPj:
[----:B------:R-:W0:Y:S08]  /*0000*/  LDC R1, c[0x0][0x37c] ;  /* 0x0000df00ff017b82 */ /* 0x000e300000000800 */
[----:B------:R-:W1:Y:S01]  /*0010*/  S2UR UR9, SR_CTAID.Y ;  /* 0x00000000000979c3 */ /* 0x000e620000002600 */
[----:B------:R-:W1:Y:S01]  /*0020*/  LDCU.64 UR14, c[0x0][0x3c8] ;  /* 0x00007900ff0e77ac */ /* 0x000e620008000a00 */
[----:B------:R-:W2:Y:S01]  /*0030*/  S2R R3, SR_CTAID.X ;  /* 0x0000000000037919 */ /* 0x000ea20000002500 */
[----:B0-----:R-:W-:Y:S01]  /*0040*/  IADD3 R1, PT, PT, R1, -0x18, RZ ;  /* 0xffffffe801017810 */ /* 0x001fe20007ffe0ff */
[----:B------:R-:W0:Y:S01]  /*0050*/  LDCU.64 UR4, c[0x0][0x3d8] ;  /* 0x00007b00ff0477ac */ /* 0x000e220008000a00 */
[----:B------:R-:W-:Y:S01]  /*0060*/  UMOV UR6, 0x8 ;  /* 0x0000000800067882 */ /* 0x000fe20000000000 */
[----:B------:R-:W-:Y:S01]  /*0070*/  UMOV UR7, 0x0 ;  /* 0x0000000000077882 */ /* 0x000fe20000000000 */
[----:B------:R-:W3:Y:S01]  /*0080*/  LDCU.64 UR12, c[0x0][0x358] ;  /* 0x00006b00ff0c77ac */ /* 0x000ee20008000a00 */
[----:B0-----:R-:W-:-:S02]  /*0090*/  UIMAD.WIDE.U32 UR6, UR4, 0x1, UR6 ;  /* 0x00000001040678a5 */ /* 0x001fc4000f8e0006 */
[----:B-1----:R-:W-:Y:S02]  /*00a0*/  UISETP.GE.U32.AND UP0, UPT, UR9, UR14, UPT ;  /* 0x0000000e0900728c */ /* 0x002fe4000bf06070 */
[----:B------:R-:W-:Y:S02]  /*00b0*/  UIADD3 UR7, UPT, UPT, UR7, UR5, URZ ;  /* 0x0000000507077290 */ /* 0x000fe4000fffe0ff */
[----:B------:R-:W-:Y:S01]  /*00c0*/  UISETP.GE.AND.EX UP0, UPT, URZ, UR15, UPT, UP0 ;  /* 0x0000000fff00728c */ /* 0x000fe2000bf06300 */
[----:B------:R-:W-:-:S08]  /*00d0*/  UMOV UR5, URZ ;  /* 0x000000ff00057c82 */ /* 0x000fd00008000000 */
[----:B--23--:R-:W-:Y:S05]  /*00e0*/  BRA.U !UP0, `(.L_x_118) ;  /* 0x0000000108607547 */ /* 0x00cfea000b800000 */
[----:B------:R-:W0:Y:S01]  /*00f0*/  S2R R0, SR_TID.X ;  /* 0x0000000000007919 */ /* 0x000e220000002100 */
[----:B------:R-:W-:Y:S01]  /*0100*/  BAR.SYNC.DEFER_BLOCKING 0x0 ;  /* 0x0000000000007b1d */ /* 0x000fe20000010000 */
[----:B0-----:R-:W-:-:S13]  /*0110*/  ISETP.NE.AND P0, PT, R0, RZ, PT ;  /* 0x000000ff0000720c */ /* 0x001fda0003f05270 */
[----:B------:R-:W-:Y:S05]  /*0120*/  @P0 BRA `(.L_x_119) ;  /* 0x0000000000440947 */ /* 0x000fea0003800000 */
[----:B------:R-:W-:Y:S02]  /*0130*/  LOP3.LUT P0, RZ, R3, UR9, RZ, 0xfc, !PT ;  /* 0x0000000903ff7c12 */ /* 0x000fe4000f80fcff */
[----:B------:R-:W-:Y:S02]  /*0140*/  MOV R5, 0x7fffff01 ;  /* 0x7fffff0100057802 */ /* 0x000fe40000000f00 */
[----:B------:R-:W-:Y:S02]  /*0150*/  MOV R2, UR6 ;  /* 0x0000000600027c02 */ /* 0x000fe40008000f00 */
[----:B------:R-:W-:Y:S02]  /*0160*/  SEL R5, R5, 0x1, !P0 ;  /* 0x0000000105057807 */ /* 0x000fe40004000000 */
[----:B------:R-:W-:Y:S01]  /*0170*/  MOV R3, UR7 ;  /* 0x0000000700037c02 */ /* 0x000fe20008000f00 */
[----:B------:R-:W-:Y:S06]  /*0180*/  MEMBAR.ALL.GPU ;  /* 0x0000000000007992 */ /* 0x000fec000000a000 */
[----:B------:R-:W-:-:S00]  /*0190*/  ERRBAR ;  /* 0x00000000000079ab */ /* 0x000fc00000000000 */
[----:B------:R-:W-:Y:S06]  /*01a0*/  CGAERRBAR ;  /* 0x00000000000075ab */ /* 0x000fec0000000000 */
[----:B------:R0:W5:Y:S02]  /*01b0*/  ATOM.E.ADD.STRONG.GPU PT, R5, desc[UR12][R2.64], R5 ;  /* 0x800000050205798a */ /* 0x00016400081ef10c */
.L_x_120:
        /* <DEDUP_REMOVED lines=8> */
.L_x_119:
[----:B------:R-:W-:Y:S05]  /*0240*/  WARPSYNC.ALL ;  /* 0x0000000000007948 */ /* 0x000fea0003800000 */
[----:B------:R-:W-:Y:S06]  /*0250*/  BAR.SYNC.DEFER_BLOCKING 0x0 ;  /* 0x0000000000007b1d */ /* 0x000fec0000010000 */
[----:B------:R-:W-:Y:S05]  /*0260*/  BRA `(.L_x_121) ;  /* 0x0000003400887947 */ /* 0x000fea0003800000 */
.L_x_118:
[----:B------:R-:W0:Y:S01]  /*0270*/  S2R R6, SR_TID.X ;  /* 0x0000000000067919 */ /* 0x000e220000002100 */
[----:B------:R-:W1:Y:S01]  /*0280*/  LDC.64 R4, c[0x0][0x3a8] ;  /* 0x0000ea00ff047b82 */ /* 0x000e620000000a00 */
        /* <DEDUP_REMOVED lines=8> */
[----:B------:R-:W-:Y:S01]  /*0310*/  LOP3.LUT R9, R6, 0xffff, RZ, 0xc0, !PT ;  /* 0x0000ffff06097812 */ /* 0x000fe200078ec0ff */
[----:B------:R-:W0:Y:S01]  /*0320*/  S2UR UR8, SR_CgaCtaId ;  /* 0x00000000000879c3 */ /* 0x000e220000008800 */
[----:B------:R-:W-:Y:S01]  /*0330*/  UMOV UR4, 0x400 ;  /* 0x0000040000047882 */ /* 0x000fe20000000000 */
[----:B------:R-:W-:Y:S01]  /*0340*/  SHF.L.U32 R3, R3, 0x5, RZ ;  /* 0x0000000503037819 */ /* 0x000fe200000006ff */
[----:B------:R2:W-:Y:S01]  /*0350*/  STL [R1+0xc], R6 ;  /* 0x00000c0601007387 */ /* 0x0005e20000100800 */
[----:B------:R-:W-:-:S05]  /*0360*/  SHF.L.U32 R7, R9, 0x2, RZ ;  /* 0x0000000209077819 */ /* 0x000fca00000006ff */
[----:B-1----:R-:W-:-:S05]  /*0370*/  IMAD.WIDE.U32 R4, R7, 0x2, R4 ;  /* 0x0000000207047825 */ /* 0x002fca00078e0004 */
[----:B------:R1:W3:Y:S01]  /*0380*/  LDG.E.64.CONSTANT R10, desc[UR12][R4.64] ;  /* 0x0000000c040a7981 */ /* 0x0002e2000c1e9b00 */
[----:B------:R-:W-:Y:S01]  /*0390*/  UIADD3 UR4, UPT, UPT, UR4, 0x2800, URZ ;  /* 0x0000280004047890 */ /* 0x000fe2000fffe0ff */
[----:B------:R-:W-:Y:S02]  /*03a0*/  CS2R R44, SRZ ;  /* 0x00000000002c7805 */ /* 0x000fe4000001ff00 */
[----:B------:R-:W-:Y:S02]  /*03b0*/  CS2R R42, SRZ ;  /* 0x00000000002a7805 */ /* 0x000fe4000001ff00 */
[----:B------:R-:W-:Y:S02]  /*03c0*/  CS2R R40, SRZ ;  /* 0x0000000000287805 */ /* 0x000fe4000001ff00 */
[----:B------:R-:W-:Y:S02]  /*03d0*/  CS2R R38, SRZ ;  /* 0x0000000000267805 */ /* 0x000fe4000001ff00 */
[----:B-1----:R-:W-:Y:S01]  /*03e0*/  LOP3.LUT R4, R0, 0xfe0, R3, 0xf8, !PT ;  /* 0x00000fe000047812 */ /* 0x002fe200078ef803 */
[----:B0-----:R-:W-:Y:S01]  /*03f0*/  ULEA UR4, UR8, UR4, 0x18 ;  /* 0x0000000408047291 */ /* 0x001fe2000f8ec0ff */
[----:B------:R-:W-:-:S02]  /*0400*/  IADD3 R4, PT, PT, R7, 0x2, RZ ;  /* 0x0000000207047810 */ /* 0x000fc40007ffe0ff */
[----:B------:R-:W-:Y:S02]  /*0410*/  LOP3.LUT R7, R7, 0xffff, RZ, 0xc0, !PT ;  /* 0x0000ffff07077812 */ /* 0x000fe400078ec0ff */
[----:B------:R-:W-:Y:S02]  /*0420*/  LOP3.LUT R4, R4, 0xffff, RZ, 0xc0, !PT ;  /* 0x0000ffff04047812 */ /* 0x000fe400078ec0ff */
[----:B------:R-:W-:Y:S01]  /*0430*/  LEA R2, R0, UR4, 0x3 ;  /* 0x0000000400027c11 */ /* 0x000fe2000f8e18ff */
[----:B------:R-:W-:Y:S01]  /*0440*/  IMAD R7, R7, 0x199a, RZ ;  /* 0x0000199a07077824 */ /* 0x000fe200078e02ff */
[----:B------:R-:W-:Y:S01]  /*0450*/  UMOV UR4, URZ ;  /* 0x000000ff00047c82 */ /* 0x000fe20008000000 */
[----:B------:R-:W-:Y:S02]  /*0460*/  IMAD R4, R4, 0x199a, RZ ;  /* 0x0000199a04047824 */ /* 0x000fe400078e02ff */
[----:B------:R-:W-:Y:S01]  /*0470*/  IMAD R3, R9, 0x28, R2 ;  /* 0x0000002809037824 */ /* 0x000fe200078e0202 */
[----:B------:R-:W-:-:S02]  /*0480*/  SHF.R.U32.HI R7, RZ, 0x10, R7 ;  /* 0x00000010ff077819 */ /* 0x000fc40000011607 */
[----:B--2---:R-:W-:Y:S02]  /*0490*/  SHF.R.U32.HI R6, RZ, 0x10, R4 ;  /* 0x00000010ff067819 */ /* 0x004fe40000011604 */
[----:B------:R0:W-:Y:S04]  /*04a0*/  STL [R1], R3 ;  /* 0x0000000301007387 */ /* 0x0001e80000100800 */
[----:B------:R1:W-:Y:S04]  /*04b0*/  STL [R1+0x8], R7 ;  /* 0x0000080701007387 */ /* 0x0003e80000100800 */
[----:B------:R1:W-:Y:S01]  /*04c0*/  STL [R1+0x4], R6 ;  /* 0x0000040601007387 */ /* 0x0003e20000100800 */
[----:B---3--:R-:W-:-:S02]  /*04d0*/  PRMT R0, R10, 0x7632, R0 ;  /* 0x000076320a007816 */ /* 0x008fc40000000000 */
[C---:B------:R-:W-:Y:S02]  /*04e0*/  PRMT R5, R11.reuse, 0x7632, R5 ;  /* 0x000076320b057816 */ /* 0x040fe40000000005 */
[----:B------:R-:W-:Y:S02]  /*04f0*/  SHF.L.U32 R2, R10, 0x10, RZ ;  /* 0x000000100a027819 */ /* 0x000fe400000006ff */
[----:B0-----:R-:W-:Y:S02]  /*0500*/  SHF.L.U32 R3, R11, 0x10, RZ ;  /* 0x000000100b037819 */ /* 0x001fe400000006ff */
[----:B------:R-:W-:Y:S02]  /*0510*/  SHF.L.U32 R4, R0, 0x10, RZ ;  /* 0x0000001000047819 */ /* 0x000fe400000006ff */
[----:B-1----:R-:W-:-:S07]  /*0520*/  SHF.L.U32 R5, R5, 0x10, RZ ;  /* 0x0000001005057819 */ /* 0x002fce00000006ff */
.L_x_135:
[----:B0-----:R-:W2:Y:S01]  /*0530*/  LDL R6, [R1+0xc] ;  /* 0x00000c0001067983 */ /* 0x001ea20000100800 */
[----:B------:R-:W0:Y:S03]  /*0540*/  LDCU.64 UR16, c[0x0][0x3b8] ;  /* 0x00007700ff1077ac */ /* 0x000e260008000a00 */
[----:B------:R-:W3:Y:S01]  /*0550*/  LDL R0, [R1+0x8] ;  /* 0x0000080001007983 */ /* 0x000ee20000100800 */
[----:B------:R-:W-:Y:S02]  /*0560*/  USHF.L.U64.HI UR10, UR9, 0x6, UR5 ;  /* 0x00000006090a7899 */ /* 0x000fe40008010205 */
[----:B------:R-:W-:Y:S01]  /*0570*/  USHF.L.U32 UR11, UR9, 0x6, URZ ;  /* 0x00000006090b7899 */ /* 0x000fe200080006ff */
[----:B------:R-:W4:Y:S01]  /*0580*/  LDL R54, [R1+0x4] ;  /* 0x0000040001367983 */ /* 0x000f220000100800 */
[----:B------:R-:W-:Y:S02]  /*0590*/  UIMAD.WIDE.U32 UR14, UR9, 0x140000, URZ ;  /* 0x00140000090e78a5 */ /* 0x000fe4000f8e00ff */
[----:B------:R-:W-:Y:S01]  /*05a0*/  MOV R7, UR10 ;  /* 0x0000000a00077c02 */ /* 0x000fe20008000f00 */
[----:B------:R-:W1:Y:S01]  /*05b0*/  S2R R9, SR_TID.X ;  /* 0x0000000000097919 */ /* 0x000e620000002100 */
[----:B------:R-:W-:Y:S01]  /*05c0*/  UIMAD UR8, UR5, 0x140000, URZ ;  /* 0x00140000050878a4 */ /* 0x000fe2000f8e02ff */
[----:B-----5:R-:W5:Y:S01]  /*05d0*/  LDCU.64 UR18, c[0x0][0x3a0] ;  /* 0x00007400ff1277ac */ /* 0x020f620008000a00 */
[----:B------:R-:W0:Y:S02]  /*05e0*/  S2R R11, SR_CTAID.X ;  /* 0x00000000000b7919 */ /* 0x000e240000002500 */
[----:B------:R-:W-:Y:S01]  /*05f0*/  UIADD3 UR8, UPT, UPT, UR15, UR8, URZ ;  /* 0x000000080f087290 */ /* 0x000fe2000fffe0ff */
[----:B------:R-:W5:Y:S01]  /*0600*/  LDL R82, [R1] ;  /* 0x0000000001527983 */ /* 0x000f620000100800 */
[----:B-1----:R-:W-:-:S02]  /*0610*/  LOP3.LUT R10, R9, 0xffff, RZ, 0xc0, !PT ;  /* 0x0000ffff090a7812 */ /* 0x002fc400078ec0ff */
[----:B0-----:R-:W-:-:S03]  /*0620*/  SHF.L.U32 R11, R11, 0x5, RZ ;  /* 0x000000050b0b7819 */ /* 0x001fc600000006ff */
[----:B------:R-:W-:-:S05]  /*0630*/  IMAD R10, R10, 0x334, RZ ;  /* 0x000003340a0a7824 */ /* 0x000fca00078e02ff */
[----:B------:R-:W-:-:S04]  /*0640*/  SHF.R.U32.HI R10, RZ, 0x10, R10 ;  /* 0x00000010ff0a7819 */ /* 0x000fc8000001160a */
[----:B------:R-:W-:-:S05]  /*0650*/  LOP3.LUT R10, R10, 0xfe0, R11, 0xf8, !PT ;  /* 0x00000fe00a0a7812 */ /* 0x000fca00078ef80b */
[----:B------:R-:W-:Y:S01]  /*0660*/  IMAD R10, R10, 0x140, RZ ;  /* 0x000001400a0a7824 */ /* 0x000fe200078e02ff */
[----:B--2---:R-:W-:Y:S02]  /*0670*/  LOP3.LUT R8, R6, 0xffff, RZ, 0xc0, !PT ;  /* 0x0000ffff06087812 */ /* 0x004fe400078ec0ff */
[----:B------:R-:W-:Y:S01]  /*0680*/  MOV R6, UR11 ;  /* 0x0000000b00067c02 */ /* 0x000fe20008000f00 */
[----:B------:R-:W0:Y:S02]  /*0690*/  LDCU.64 UR10, c[0x0][0x398] ;  /* 0x00007300ff0a77ac */ /* 0x000e240008000a00 */
[----:B------:R-:W-:-:S04]  /*06a0*/  IMAD.WIDE.U32 R8, R8, 0x4, RZ ;  /* 0x0000000408087825 */ /* 0x000fc800078e00ff */
[----:B---3--:R-:W-:Y:S01]  /*06b0*/  IMAD.WIDE.U32 R12, R0, 0x2, R6 ;  /* 0x00000002000c7825 */ /* 0x008fe200078e0006 */
[----:B------:R-:W-:Y:S01]  /*06c0*/  LOP3.LUT R93, R8, UR14, RZ, 0xfc, !PT ;  /* 0x0000000e085d7c12 */ /* 0x000fe2000f8efcff */
[----:B------:R-:W1:Y:S01]  /*06d0*/  LDCU.64 UR14, c[0x0][0x3c8] ;  /* 0x00007900ff0e77ac */ /* 0x000e620008000a00 */
[----:B------:R-:W-:-:S04]  /*06e0*/  LEA R50, P0, R12, UR16, 0x2 ;  /* 0x000000100c327c11 */ /* 0x000fc8000f8010ff */
[----:B------:R-:W-:Y:S02]  /*06f0*/  LEA.HI.X R51, R12, UR17, R13, 0x2, P0 ;  /* 0x000000110c337c11 */ /* 0x000fe400080f140d */
[----:B------:R-:W-:Y:S01]  /*0700*/  LOP3.LUT R0, R9, UR8, RZ, 0xfc, !PT ;  /* 0x0000000809007c12 */ /* 0x000fe2000f8efcff */
[----:B----4-:R-:W-:Y:S01]  /*0710*/  IMAD.WIDE.U32 R6, R54, 0x2, R6 ;  /* 0x0000000236067825 */ /* 0x010fe200078e0006 */
[----:B------:R-:W-:Y:S01]  /*0720*/  IADD3 R93, P1, PT, R10, R93, RZ ;  /* 0x0000005d0a5d7210 */ /* 0x000fe20007f3e0ff */
[----:B------:R-:W2:Y:S01]  /*0730*/  LDCU UR8, c[0x0][0x3c0] ;  /* 0x00007800ff0877ac */ /* 0x000ea20008000800 */
[----:B------:R-:W2:Y:S02]  /*0740*/  LDG.E.64.CONSTANT R50, desc[UR12][R50.64] ;  /* 0x0000000c32327981 */ /* 0x000ea4000c1e9b00 */
[----:B------:R-:W-:Y:S02]  /*0750*/  IADD3.X R0, PT, PT, RZ, R0, RZ, P1, !PT ;  /* 0x00000000ff007210 */ /* 0x000fe40000ffe4ff */
[----:B------:R-:W-:-:S02]  /*0760*/  SHF.L.U32 R92, R93, 0x1, RZ ;  /* 0x000000015d5c7819 */ /* 0x000fc400000006ff */
[----:B------:R-:W-:Y:S02]  /*0770*/  SHF.L.U64.HI R93, R93, 0x1, R0 ;  /* 0x000000015d5d7819 */ /* 0x000fe40000010200 */
[----:B-----5:R-:W-:-:S04]  /*0780*/  IADD3 R20, P0, PT, R92, UR18, RZ ;  /* 0x000000125c147c10 */ /* 0x020fc8000ff1e0ff */
[----:B------:R-:W-:Y:S02]  /*0790*/  IADD3.X R21, PT, PT, R93, UR19, RZ, P0, !PT ;  /* 0x000000135d157c10 */ /* 0x000fe400087fe4ff */
[----:B0-----:R-:W-:-:S03]  /*07a0*/  IADD3 R52, P0, PT, R92, UR10, RZ ;  /* 0x0000000a5c347c10 */ /* 0x001fc6000ff1e0ff */
[----:B------:R-:W3:Y:S01]  /*07b0*/  LDG.E.64.CONSTANT R22, desc[UR12][R20.64] ;  /* 0x0000000c14167981 */ /* 0x000ee2000c1e9b00 */
        /* <DEDUP_REMOVED lines=13> */
[----:B------:R-:W5:Y:S01]  /*0890*/  LDG.E.64.CONSTANT R48, desc[UR12][R20.64+0x4600] ;  /* 0x0046000c14307981 */ /* 0x000f62000c1e9b00 */
[----:B------:R-:W-:-:S03]  /*08a0*/  LEA R54, P0, R6, UR16, 0x2 ;  /* 0x0000001006367c11 */ /* 0x000fc6000f8010ff */
[----:B------:R-:W5:Y:S01]  /*08b0*/  LDG.E.64.CONSTANT R30, desc[UR12][R52.64+0x3c00] ;  /* 0x003c000c341e7981 */ /* 0x000f62000c1e9b00 */
[----:B------:R-:W-:-:S03]  /*08c0*/  LEA.HI.X R55, R6, UR17, R7, 0x2, P0 ;  /* 0x0000001106377c11 */ /* 0x000fc600080f1407 */
[----:B------:R0:W5:Y:S04]  /*08d0*/  LDG.E.64.CONSTANT R34, desc[UR12][R52.64+0x4600] ;  /* 0x0046000c34227981 */ /* 0x000168000c1e9b00 */
[----:B------:R1:W5:Y:S01]  /*08e0*/  LDG.E.64.CONSTANT R20, desc[UR12][R54.64] ;  /* 0x0000000c36147981 */ /* 0x000362000c1e9b00 */
[----:B------:R-:W-:Y:S01]  /*08f0*/  UIADD3 UR9, UP0, UPT, UR9, 0x2, URZ ;  /* 0x0000000209097890 */ /* 0x000fe2000ff1e0ff */
[----:B--2---:R-:W-:-:S06]  /*0900*/  FADD.FTZ R6, R51, UR8 ;  /* 0x0000000833067e21 */ /* 0x004fcc0008010000 */
[----:B------:R-:W2:Y:S01]  /*0910*/  MUFU.RSQ R6, R6 ;  /* 0x0000000600067308 */ /* 0x000ea20000001400 */
[----:B---3--:R-:W-:Y:S02]  /*0920*/  SHF.L.U32 R51, R22, 0x10, RZ ;  /* 0x0000001016337819 */ /* 0x008fe400000006ff */
[----:B----4-:R-:W-:-:S03]  /*0930*/  SHF.L.U32 R89, R24, 0x10, RZ ;  /* 0x0000001018597819 */ /* 0x010fc600000006ff */
[----:B0-----:R-:W-:Y:S01]  /*0940*/  FADD.FTZ R53, -R50, R51 ;  /* 0x0000003332357221 */ /* 0x001fe20000010100 */
[----:B------:R-:W-:Y:S02]  /*0950*/  PRMT R0, R22, 0x7632, R0 ;  /* 0x0000763216007816 */ /* 0x000fe40000000000 */
[----:B-----5:R-:W-:Y:S01]  /*0960*/  SHF.L.U32 R87, R26, 0x10, RZ ;  /* 0x000000101a577819 */ /* 0x020fe200000006ff */
[----:B------:R-:W-:Y:S01]  /*0970*/  FADD.FTZ R89, -R50, R89 ;  /* 0x0000005932597221 */ /* 0x000fe20000010100 */
[----:B--2---:R-:W-:Y:S01]  /*0980*/  FMUL.FTZ R90, R6, R53 ;  /* 0x00000035065a7220 */ /* 0x004fe20000410000 */
[----:B------:R-:W-:Y:S02]  /*0990*/  SHF.L.U32 R7, R10, 0x10, RZ ;  /* 0x000000100a077819 */ /* 0x000fe400000006ff */
[----:B------:R-:W-:Y:S01]  /*09a0*/  FADD.FTZ R87, -R50, R87 ;  /* 0x0000005732577221 */ /* 0x000fe20000010100 */
[----:B-1----:R-:W-:Y:S01]  /*09b0*/  SHF.L.U32 R55, R0, 0x10, RZ ;  /* 0x0000001000377819 */ /* 0x002fe200000006ff */
[----:B------:R-:W-:Y:S01]  /*09c0*/  FMUL.FTZ R89, R6, R89 ;  /* 0x0000005906597220 */ /* 0x000fe20000410000 */
[----:B------:R-:W-:Y:S01]  /*09d0*/  SHF.L.U32 R85, R28, 0x10, RZ ;  /* 0x000000101c557819 */ /* 0x000fe200000006ff */
[----:B------:R-:W-:Y:S01]  /*09e0*/  FADD.FTZ R0, R7, R45 ;  /* 0x0000002d07007221 */ /* 0x000fe20000010000 */
[----:B------:R-:W-:Y:S01]  /*09f0*/  FFMA.FTZ R44, R90, R7, R44 ;  /* 0x000000075a2c7223 */ /* 0x000fe2000001002c */
[----:B------:R-:W-:-:S02]  /*0a00*/  SHF.L.U32 R69, R12, 0x10, RZ ;  /* 0x000000100c457819 */ /* 0x000fc400000006ff */
[----:B------:R-:W-:Y:S01]  /*0a10*/  FADD.FTZ R85, -R50, R85 ;  /* 0x0000005532557221 */ /* 0x000fe20000010100 */
[----:B------:R-:W-:Y:S01]  /*0a20*/  FMUL.FTZ R87, R6, R87 ;  /* 0x0000005706577220 */ /* 0x000fe20000410000 */
[----:B------:R-:W-:Y:S01]  /*0a30*/  SHF.L.U32 R83, R32, 0x10, RZ ;  /* 0x0000001020537819 */ /* 0x000fe200000006ff */
[----:B------:R-:W-:Y:S01]  /*0a40*/  FADD.FTZ R0, R0, R69 ;  /* 0x0000004500007221 */ /* 0x000fe20000010000 */
[----:B------:R-:W-:Y:S01]  /*0a50*/  FFMA.FTZ R44, R89, R69, R44 ;  /* 0x00000045592c7223 */ /* 0x000fe2000001002c */
[----:B------:R-:W-:Y:S02]  /*0a60*/  SHF.L.U32 R67, R14, 0x10, RZ ;  /* 0x000000100e437819 */ /* 0x000fe400000006ff */
[----:B------:R-:W-:Y:S01]  /*0a70*/  FADD.FTZ R83, -R50, R83 ;  /* 0x0000005332537221 */ /* 0x000fe20000010100 */
[----:B------:R-:W-:Y:S01]  /*0a80*/  FMUL.FTZ R85, R6, R85 ;  /* 0x0000005506557220 */ /* 0x000fe20000410000 */
[----:B------:R-:W-:Y:S01]  /*0a90*/  SHF.L.U32 R79, R36, 0x10, RZ ;  /* 0x00000010244f7819 */ /* 0x000fe200000006ff */
[----:B------:R-:W-:Y:S01]  /*0aa0*/  FADD.FTZ R0, R0, R67 ;  /* 0x0000004300007221 */ /* 0x000fe20000010000 */
[----:B------:R-:W-:Y:S01]  /*0ab0*/  FFMA.FTZ R44, R87, R67, R44 ;  /* 0x00000043572c7223 */ /* 0x000fe2000001002c */
[----:B------:R-:W-:Y:S01]  /*0ac0*/  SHF.L.U32 R65, R16, 0x10, RZ ;  /* 0x0000001010417819 */ /* 0x000fe200000006ff */
[----:B------:R-:W-:Y:S01]  /*0ad0*/  FADD.FTZ R55, -R50, R55 ;  /* 0x0000003732377221 */ /* 0x000fe20000010100 */
[----:B------:R-:W-:-:S02]  /*0ae0*/  PRMT R22, R24, 0x7632, R22 ;  /* 0x0000763218167816 */ /* 0x000fc40000000016 */
[----:B------:R-:W-:Y:S02]  /*0af0*/  PRMT R70, R10, 0x7632, R70 ;  /* 0x000076320a467816 */ /* 0x000fe40000000046 */
[----:B------:R-:W-:Y:S01]  /*0b00*/  PRMT R62, R18, 0x7632, R62 ;  /* 0x00007632123e7816 */ /* 0x000fe2000000003e */
[----:B------:R-:W-:Y:S01]  /*0b10*/  FADD.FTZ R79, -R50, R79 ;  /* 0x0000004f324f7221 */ /* 0x000fe20000010100 */
[----:B------:R-:W-:Y:S01]  /*0b20*/  SHF.L.U32 R18, R18, 0x10, RZ ;  /* 0x0000001012127819 */ /* 0x000fe200000006ff */
[----:B------:R-:W-:Y:S01]  /*0b30*/  FMUL.FTZ R83, R6, R83 ;  /* 0x0000005306537220 */ /* 0x000fe20000410000 */
[----:B------:R-:W-:Y:S01]  /*0b40*/  FADD.FTZ R63, R0, R65 ;  /* 0x00000041003f7221 */ /* 0x000fe20000010000 */
[----:B------:R-:W-:Y:S01]  /*0b50*/  FFMA.FTZ R44, R85, R65, R44 ;  /* 0x00000041552c7223 */ /* 0x000fe2000001002c */
[----:B------:R-:W-:Y:S01]  /*0b60*/  SHF.L.U32 R77, R22, 0x10, RZ ;  /* 0x00000010164d7819 */ /* 0x000fe200000006ff */
[----:B------:R-:W-:Y:S01]  /*0b70*/  FMUL.FTZ R91, R6, R55 ;  /* 0x00000037065b7220 */ /* 0x000fe20000410000 */
[----:B------:R-:W-:-:S02]  /*0b80*/  SHF.L.U32 R70, R70, 0x10, RZ ;  /* 0x0000001046467819 */ /* 0x000fc400000006ff */
[----:B------:R-:W-:Y:S01]  /*0b90*/  PRMT R68, R12, 0x7632, R68 ;  /* 0x000076320c447816 */ /* 0x000fe20000000044 */
[----:B------:R-:W-:Y:S01]  /*0ba0*/  FMUL.FTZ R7, R2, R7 ;  /* 0x0000000702077220 */ /* 0x000fe20000410000 */
[----:B------:R-:W-:Y:S01]  /*0bb0*/  SHF.L.U32 R12, R8, 0x10, RZ ;  /* 0x00000010080c7819 */ /* 0x000fe200000006ff */
[----:B------:R-:W-:Y:S01]  /*0bc0*/  FADD.FTZ R0, R63, R18 ;  /* 0x000000123f007221 */ /* 0x000fe20000010000 */
[----:B------:R-:W-:Y:S01]  /*0bd0*/  FFMA.FTZ R44, R83, R18, R44 ;  /* 0x00000012532c7223 */ /* 0x000fe2000001002c */
[----:B------:R-:W-:Y:S01]  /*0be0*/  FMUL.FTZ R80, R6, R79 ;  /* 0x0000004f06507220 */ /* 0x000fe20000410000 */
[----:B------:R-:W-:Y:S01]  /*0bf0*/  PRMT R24, R26, 0x7632, R24 ;  /* 0x000076321a187816 */ /* 0x000fe20000000018 */
[----:B------:R-:W-:Y:S01]  /*0c00*/  FADD.FTZ R77, -R50, R77 ;  /* 0x0000004d324d7221 */ /* 0x000fe20000010100 */
[----:B------:R-:W-:Y:S01]  /*0c10*/  FADD.FTZ R10, R70, R43 ;  /* 0x0000002b460a7221 */ /* 0x000fe20000010000 */
[CC--:B------:R-:W-:Y:S01]  /*0c20*/  FFMA.FTZ R45, R91.reuse, R70.reuse, R42 ;  /* 0x000000465b2d7223 */ /* 0x0c0fe2000001002a */
[----:B------:R-:W-:Y:S01]  /*0c30*/  PRMT R66, R14, 0x7632, R66 ;  /* 0x000076320e427816 */ /* 0x000fe20000000042 */
[----:B------:R-:W-:Y:S01]  /*0c40*/  FMUL.FTZ R70, R4, R70 ;  /* 0x0000004604467220 */ /* 0x000fe20000410000 */
[----:B------:R-:W-:Y:S01]  /*0c50*/  FADD.FTZ R14, RZ, R7 ;  /* 0x00000007ff0e7221 */ /* 0x000fe20000010000 */
[----:B------:R-:W-:Y:S01]  /*0c60*/  FADD.FTZ R0, R0, R12 ;  /* 0x0000000c00007221 */ /* 0x000fe20000010000 */
[-C--:B------:R-:W-:Y:S01]  /*0c70*/  FFMA.FTZ R44, R80, R12.reuse, R44 ;  /* 0x0000000c502c7223 */ /* 0x080fe2000001002c */
[----:B------:R-:W-:Y:S01]  /*0c80*/  FMUL.FTZ R79, R2, R12 ;  /* 0x0000000c024f7220 */ /* 0x000fe20000410000 */
[----:B------:R-:W-:Y:S01]  /*0c90*/  FFMA.FTZ R12, R90, R7, RZ ;  /* 0x000000075a0c7223 */ /* 0x000fe200000100ff */
[----:B------:R-:W-:Y:S01]  /*0ca0*/  SHF.L.U32 R75, R24, 0x10, RZ ;  /* 0x00000010184b7819 */ /* 0x000fe200000006ff */
[----:B------:R-:W-:Y:S01]  /*0cb0*/  FMUL.FTZ R88, R6, R77 ;  /* 0x0000004d06587220 */ /* 0x000fe20000410000 */
[----:B------:R-:W-:Y:S01]  /*0cc0*/  SHF.L.U32 R68, R68, 0x10, RZ ;  /* 0x0000001044447819 */ /* 0x000fe200000006ff */
[----:B------:R-:W-:Y:S01]  /*0cd0*/  FMUL.FTZ R69, R2, R69 ;  /* 0x0000004502457220 */ /* 0x000fe20000410000 */
[----:B------:R-:W-:Y:S01]  /*0ce0*/  FADD.FTZ R14, R14, R70 ;  /* 0x000000460e0e7221 */ /* 0x000fe20000010000 */
[----:B------:R-:W-:Y:S01]  /*0cf0*/  FFMA.FTZ R12, R91, R70, R12 ;  /* 0x000000465b0c7223 */ /* 0x000fe2000001000c */
[----:B------:R-:W-:Y:S01]  /*0d00*/  PRMT R26, R28, 0x7632, R26 ;  /* 0x000076321c1a7816 */ /* 0x000fe2000000001a */
[----:B------:R-:W-:Y:S01]  /*0d10*/  FADD.FTZ R75, -R50, R75 ;  /* 0x0000004b324b7221 */ /* 0x000fe20000010100 */
[----:B------:R-:W-:Y:S01]  /*0d20*/  PRMT R64, R16, 0x7632, R64 ;  /* 0x0000763210407816 */ /* 0x000fe20000000040 */
[----:B------:R-:W-:Y:S01]  /*0d30*/  FADD.FTZ R10, R10, R68 ;  /* 0x000000440a0a7221 */ /* 0x000fe20000010000 */
[----:B------:R-:W-:Y:S01]  /*0d40*/  SHF.L.U32 R66, R66, 0x10, RZ ;  /* 0x0000001042427819 */ /* 0x000fe200000006ff */
        /* <DEDUP_REMOVED lines=10> */
[----:B------:R-:W-:Y:S01]  /*0df0*/  PRMT R28, R32, 0x7632, R28 ;  /* 0x00007632201c7816 */ /* 0x000fe2000000001c */
[----:B------:R-:W-:Y:S01]  /*0e00*/  FADD.FTZ R73, -R50, R73 ;  /* 0x0000004932497221 */ /* 0x000fe20000010100 */
[-C--:B------:R-:W-:Y:S01]  /*0e10*/  FFMA.FTZ R77, R86, R66.reuse, R16 ;  /* 0x00000042564d7223 */ /* 0x080fe20000010010 */
[----:B------:R-:W-:Y:S01]  /*0e20*/  FMUL.FTZ R66, R4, R66 ;  /* 0x0000004204427220 */ /* 0x000fe20000410000 */
[----:B------:R-:W-:Y:S01]  /*0e30*/  FADD.FTZ R45, R10, R67 ;  /* 0x000000430a2d7221 */ /* 0x000fe20000010000 */
[----:B------:R-:W-:Y:S01]  /*0e40*/  FFMA.FTZ R75, R87, R67, R12 ;  /* 0x00000043574b7223 */ /* 0x000fe2000001000c */
[----:B------:R-:W-:Y:S01]  /*0e50*/  SHF.L.U32 R81, R28, 0x10, RZ ;  /* 0x000000101c517819 */ /* 0x000fe200000006ff */
[----:B------:R-:W-:Y:S01]  /*0e60*/  FMUL.FTZ R84, R6, R73 ;  /* 0x0000004906547220 */ /* 0x000fe20000410000 */
[----:B------:R-:W-:Y:S01]  /*0e70*/  SHF.L.U32 R64, R64, 0x10, RZ ;  /* 0x0000001040407819 */ /* 0x000fe200000006ff */
[----:B------:R-:W-:Y:S01]  /*0e80*/  FMUL.FTZ R65, R2, R65 ;  /* 0x0000004102417220 */ /* 0x000fe20000410000 */
[----:B------:R-:W-:Y:S01]  /*0e90*/  FADD.FTZ R10, R45, R66 ;  /* 0x000000422d0a7221 */ /* 0x000fe20000010000 */
[----:B------:R-:W-:Y:S01]  /*0ea0*/  FFMA.FTZ R12, R86, R66, R75 ;  /* 0x00000042560c7223 */ /* 0x000fe2000001004b */
[----:B------:R-:W-:Y:S01]  /*0eb0*/  FADD.FTZ R81, -R50, R81 ;  /* 0x0000005132517221 */ /* 0x000fe20000010100 */
[----:B------:R-:W-:Y:S01]  /*0ec0*/  SHF.L.U32 R62, R62, 0x10, RZ ;  /* 0x000000103e3e7819 */ /* 0x000fe200000006ff */
[----:B------:R-:W-:Y:S01]  /*0ed0*/  FADD.FTZ R14, R14, R64 ;  /* 0x000000400e0e7221 */ /* 0x000fe20000010000 */
[-C--:B------:R-:W-:Y:S01]  /*0ee0*/  FFMA.FTZ R16, R84, R64.reuse, R77 ;  /* 0x0000004054107223 */ /* 0x080fe2000001004d */
[----:B------:R-:W-:Y:S01]  /*0ef0*/  FMUL.FTZ R64, R4, R64 ;  /* 0x0000004004407220 */ /* 0x000fe20000410000 */
[----:B------:R-:W-:Y:S01]  /*0f00*/  FADD.FTZ R45, R10, R65 ;  /* 0x000000410a2d7221 */ /* 0x000fe20000010000 */
[----:B------:R-:W-:Y:S01]  /*0f10*/  PRMT R32, R36, 0x7632, R32 ;  /* 0x0000763224207816 */ /* 0x000fe20000000020 */
[----:B------:R-:W-:Y:S01]  /*0f20*/  FFMA.FTZ R73, R85, R65, R12 ;  /* 0x0000004155497223 */ /* 0x000fe2000001000c */
[----:B------:R-:W-:Y:S01]  /*0f30*/  FMUL.FTZ R81, R6, R81 ;  /* 0x0000005106517220 */ /* 0x000fe20000410000 */
[----:B------:R-:W-:Y:S01]  /*0f40*/  PRMT R36, R46, 0x7632, R36 ;  /* 0x000076322e247816 */ /* 0x000fe20000000024 */
[----:B------:R-:W-:Y:S01]  /*0f50*/  FMUL.FTZ R63, R2, R18 ;  /* 0x00000012023f7220 */ /* 0x000fe20000410000 */
[----:B------:R-:W-:Y:S01]  /*0f60*/  FADD.FTZ R10, R14, R62 ;  /* 0x0000003e0e0a7221 */ /* 0x000fe20000010000 */
[----:B------:R-:W-:Y:S01]  /*0f70*/  FADD.FTZ R12, R45, R64 ;  /* 0x000000402d0c7221 */ /* 0x000fe20000010000 */
[----:B------:R-:W-:Y:S01]  /*0f80*/  SHF.L.U32 R71, R32, 0x10, RZ ;  /* 0x0000001020477819 */ /* 0x000fe200000006ff */
[----:B------:R-:W-:Y:S01]  /*0f90*/  FFMA.FTZ R14, R84, R64, R73 ;  /* 0x00000040540e7223 */ /* 0x000fe20000010049 */
[----:B------:R-:W-:Y:S01]  /*0fa0*/  PRMT R43, R8, 0x7632, R43 ;  /* 0x00007632082b7816 */ /* 0x000fe2000000002b */
[-C--:B------:R-:W-:Y:S01]  /*0fb0*/  FFMA.FTZ R45, R81, R62.reuse, R16 ;  /* 0x0000003e512d7223 */ /* 0x080fe20000010010 */
[----:B------:R-:W-:Y:S01]  /*0fc0*/  SHF.L.U32 R61, R48, 0x10, RZ ;  /* 0x00000010303d7819 */ /* 0x000fe200000006ff */
[----:B------:R-:W-:Y:S01]  /*0fd0*/  FMUL.FTZ R62, R4, R62 ;  /* 0x0000003e043e7220 */ /* 0x000fe20000410000 */
[----:B------:R-:W-:Y:S01]  /*0fe0*/  SHF.L.U32 R59, R36, 0x10, RZ ;  /* 0x00000010243b7819 */ /* 0x000fe200000006ff */
[----:B------:R-:W-:Y:S01]  /*0ff0*/  FADD.FTZ R73, R12, R63 ;  /* 0x0000003f0c497221 */ /* 0x000fe20000010000 */
[----:B------:R-:W-:Y:S01]  /*1000*/  FFMA.FTZ R14, R83, R63, R14 ;  /* 0x0000003f530e7223 */ /* 0x000fe2000001000e */
[----:B------:R-:W-:Y:S01]  /*1010*/  FADD.FTZ R71, -R50, R71 ;  /* 0x0000004732477221 */ /* 0x000fe20000010100 */
[----:B------:R-:W-:Y:S01]  /*1020*/  SHF.L.U32 R57, R46, 0x10, RZ ;  /* 0x000000102e397819 */ /* 0x000fe200000006ff */
[----:B------:R-:W-:Y:S01]  /*1030*/  FADD.FTZ R12, R73, R62 ;  /* 0x0000003e490c7221 */ /* 0x000fe20000010000 */
[----:B------:R-:W-:Y:S01]  /*1040*/  SHF.L.U32 R43, R43, 0x10, RZ ;  /* 0x000000102b2b7819 */ /* 0x000fe200000006ff */
[----:B------:R-:W-:Y:S01]  /*1050*/  FADD.FTZ R51, -R50, R61 ;  /* 0x0000003d32337221 */ /* 0x000fe20000010100 */
[----:B------:R-:W-:Y:S01]  /*1060*/  PRMT R46, R48, 0x7632, R46 ;  /* 0x00007632302e7816 */ /* 0x000fe2000000002e */
[----:B------:R-:W-:Y:S01]  /*1070*/  FADD.FTZ R53, -R50, R59 ;  /* 0x0000003b32357221 */ /* 0x000fe20000010100 */
[----:B------:R-:W-:Y:S01]  /*1080*/  PRMT R8, R30, 0x7632, R8 ;  /* 0x000076321e087816 */ /* 0x000fe20000000008 */
[----:B------:R-:W-:Y:S01]  /*1090*/  FFMA.FTZ R73, R81, R62, R14 ;  /* 0x0000003e51497223 */ /* 0x000fe2000001000e */
[----:B------:R-:W-:Y:S01]  /*10a0*/  FMUL.FTZ R78, R6, R71 ;  /* 0x00000047064e7220 */ /* 0x000fe20000410000 */
[----:B------:R-:W-:Y:S01]  /*10b0*/  SHF.L.U32 R59, R30, 0x10, RZ ;  /* 0x000000101e3b7819 */ /* 0x000fe200000006ff */
[----:B------:R-:W-:Y:S01]  /*10c0*/  FADD.FTZ R57, -R50, R57 ;  /* 0x0000003932397221 */ /* 0x000fe20000010100 */
[----:B------:R-:W-:Y:S01]  /*10d0*/  FMUL.FTZ R77, R4, R43 ;  /* 0x0000002b044d7220 */ /* 0x000fe20000410000 */
[----:B------:R-:W-:Y:S01]  /*10e0*/  FADD.FTZ R12, R12, R79 ;  /* 0x0000004f0c0c7221 */ /* 0x000fe20000010000 */
[----:B------:R-:W-:Y:S01]  /*10f0*/  SHF.L.U32 R61, R46, 0x10, RZ ;  /* 0x000000102e3d7819 */ /* 0x000fe200000006ff */
[----:B------:R-:W-:Y:S01]  /*1100*/  FFMA.FTZ R73, R80, R79, R73 ;  /* 0x0000004f50497223 */ /* 0x000fe20000010049 */
[----:B------:R-:W-:Y:S01]  /*1110*/  SHF.L.U32 R8, R8, 0x10, RZ ;  /* 0x0000001008087819 */ /* 0x000fe200000006ff */
[C---:B------:R-:W-:Y:S01]  /*1120*/  FMUL.FTZ R74, R6.reuse, R53 ;  /* 0x00000035064a7220 */ /* 0x040fe20000410000 */
[----:B------:R-:W-:Y:S01]  /*1130*/  FMUL.FTZ R72, R6, R51 ;  /* 0x0000003306487220 */ /* 0x000fe20000410000 */
[----:B------:R-:W-:Y:S01]  /*1140*/  FADD.FTZ R53, R10, R43 ;  /* 0x0000002b0a357221 */ /* 0x000fe20000010000 */
[----:B------:R-:W-:Y:S01]  /*1150*/  FFMA.FTZ R51, R78, R43, R45 ;  /* 0x0000002b4e337223 */ /* 0x000fe2000001002d */
[----:B------:R-:W-:Y:S01]  /*1160*/  FMUL.FTZ R75, R2, R59 ;  /* 0x0000003b024b7220 */ /* 0x000fe20000410000 */
[----:B------:R-:W-:Y:S01]  /*1170*/  FMUL.FTZ R76, R6, R57 ;  /* 0x00000039064c7220 */ /* 0x000fe20000410000 */
[----:B------:R-:W-:Y:S01]  /*1180*/  FADD.FTZ R12, R12, R77 ;  /* 0x0000004d0c0c7221 */ /* 0x000fe20000010000 */
[----:B------:R-:W-:Y:S01]  /*1190*/  FFMA.FTZ R57, R78, R77, R73 ;  /* 0x0000004d4e397223 */ /* 0x000fe20000010049 */
[----:B------:R-:W-:Y:S01]  /*11a0*/  FADD.FTZ R61, -R50, R61 ;  /* 0x0000003d323d7221 */ /* 0x000fe20000010100 */
[-C--:B------:R-:W-:Y:S01]  /*11b0*/  FMUL.FTZ R73, R4, R8.reuse ;  /* 0x0000000804497220 */ /* 0x080fe20000410000 */
[----:B------:R-:W-:Y:S01]  /*11c0*/  FADD.FTZ R48, R53, R8 ;  /* 0x0000000835307221 */ /* 0x000fe20000010000 */
[----:B------:R-:W-:Y:S01]  /*11d0*/  FFMA.FTZ R46, R74, R8, R51 ;  /* 0x000000084a2e7223 */ /* 0x000fe20000010033 */
[C---:B------:R-:W-:Y:S01]  /*11e0*/  PRMT R50, R34.reuse, 0x7632, R50 ;  /* 0x0000763222327816 */ /* 0x040fe20000000032 */
[----:B------:R-:W-:Y:S01]  /*11f0*/  FADD.FTZ R8, R21, UR8 ;  /* 0x0000000815087e21 */ /* 0x000fe20008010000 */
[----:B------:R-:W-:Y:S01]  /*1200*/  SHF.L.U32 R55, R34, 0x10, RZ ;  /* 0x0000001022377819 */ /* 0x000fe200000006ff */
[----:B------:R-:W-:Y:S01]  /*1210*/  FADD.FTZ R12, R12, R75 ;  /* 0x0000004b0c0c7221 */ /* 0x000fe20000010000 */
[----:B------:R-:W-:Y:S01]  /*1220*/  SHF.L.U32 R50, R50, 0x10, RZ ;  /* 0x0000001032327819 */ /* 0x000fe200000006ff */
[----:B------:R-:W-:-:S02]  /*1230*/  FFMA.FTZ R57, R76, R75, R57 ;  /* 0x0000004b4c397223 */ /* 0x000fc40000010039 */
[----:B------:R-:W-:Y:S01]  /*1240*/  FMUL.FTZ R71, R2, R55 ;  /* 0x0000003702477220 */ /* 0x000fe20000410000 */
[----:B------:R-:W-:Y:S01]  /*1250*/  FADD.FTZ R12, R12, R73 ;  /* 0x000000490c0c7221 */ /* 0x000fe20000010000 */
[----:B------:R-:W0:Y:S01]  /*1260*/  MUFU.RSQ R8, R8 ;  /* 0x0000000800087308 */ /* 0x000e220000001400 */
[----:B------:R-:W-:Y:S01]  /*1270*/  FFMA.FTZ R57, R74, R73, R57 ;  /* 0x000000494a397223 */ /* 0x000fe20000010039 */
[----:B------:R-:W-:Y:S01]  /*1280*/  FMUL.FTZ R60, R4, R50 ;  /* 0x00000032043c7220 */ /* 0x000fe20000410000 */
[----:B------:R-:W-:Y:S01]  /*1290*/  FADD.FTZ R12, R12, R71 ;  /* 0x000000470c0c7221 */ /* 0x000fe20000010000 */
[----:B------:R-:W-:Y:S01]  /*12a0*/  PRMT R10, R25, 0x7632, R10 ;  /* 0x00007632190a7816 */ /* 0x000fe2000000000a */
[----:B------:R-:W-:Y:S01]  /*12b0*/  FFMA.FTZ R14, R72, R71, R57 ;  /* 0x00000047480e7223 */ /* 0x000fe20000010039 */
[----:B------:R-:W-:Y:S01]  /*12c0*/  FADD.FTZ R45, R0, R59 ;  /* 0x0000003b002d7221 */ /* 0x000fe20000010000 */
[----:B------:R-:W-:Y:S01]  /*12d0*/  FADD.FTZ R42, R12, R60 ;  /* 0x0000003c0c2a7221 */ /* 0x000fe20000010000 */
[----:B------:R-:W-:-:S02]  /*12e0*/  SHF.L.U32 R51, R23, 0x10, RZ ;  /* 0x0000001017337819 */ /* 0x000fc400000006ff */
[----:B------:R-:W-:Y:S02]  /*12f0*/  PRMT R0, R29, 0x7632, R0 ;  /* 0x000076321d007816 */ /* 0x000fe40000000000 */
[C---:B------:R-:W-:Y:S02]  /*1300*/  PRMT R12, R33.reuse, 0x7632, R12 ;  /* 0x00007632210c7816 */ /* 0x040fe4000000000c */
[----:B------:R-:W-:Y:S01]  /*1310*/  SHF.L.U32 R57, R33, 0x10, RZ ;  /* 0x0000001021397819 */ /* 0x000fe200000006ff */
[----:B------:R-:W-:Y:S01]  /*1320*/  FMUL.FTZ R61, R6, R61 ;  /* 0x0000003d063d7220 */ /* 0x000fe20000410000 */
[----:B------:R-:W-:Y:S02]  /*1330*/  PRMT R33, R37, 0x7632, R33 ;  /* 0x0000763225217816 */ /* 0x000fe40000000021 */
[----:B------:R-:W-:Y:S02]  /*1340*/  SHF.L.U32 R21, R47, 0x10, RZ ;  /* 0x000000102f157819 */ /* 0x000fe400000006ff */
[----:B------:R-:W-:-:S02]  /*1350*/  PRMT R22, R27, 0x7632, R22 ;  /* 0x000076321b167816 */ /* 0x000fc40000000016 */
[----:B------:R-:W-:Y:S02]  /*1360*/  SHF.L.U32 R53, R27, 0x10, RZ ;  /* 0x000000101b357819 */ /* 0x000fe400000006ff */
[----:B------:R-:W-:Y:S01]  /*1370*/  SHF.L.U32 R10, R10, 0x10, RZ ;  /* 0x000000100a0a7819 */ /* 0x000fe200000006ff */
[----:B------:R-:W-:Y:S01]  /*1380*/  FFMA.FTZ R44, R76, R59, R44 ;  /* 0x0000003b4c2c7223 */ /* 0x000fe2000001002c */
[----:B------:R-:W-:Y:S02]  /*1390*/  PRMT R27, R47, 0x7632, R27 ;  /* 0x000076322f1b7816 */ /* 0x000fe4000000001b */
[----:B------:R-:W-:Y:S02]  /*13a0*/  SHF.L.U32 R25, R25, 0x10, RZ ;  /* 0x0000001019197819 */ /* 0x000fe400000006ff */
[----:B------:R-:W-:Y:S01]  /*13b0*/  SHF.L.U32 R47, R0, 0x10, RZ ;  /* 0x00000010002f7819 */ /* 0x000fe200000006ff */
[C---:B------:R-:W-:Y:S01]  /*13c0*/  FADD.FTZ R0, -R20.reuse, R51 ;  /* 0x0000003314007221 */ /* 0x040fe20000010100 */
[----:B------:R-:W-:Y:S01]  /*13d0*/  PRMT R59, R23, 0x7632, R59 ;  /* 0x00007632173b7816 */ /* 0x000fe2000000003b */
[----:B------:R-:W-:Y:S01]  /*13e0*/  FFMA.FTZ R43, R61, R60, R14 ;  /* 0x0000003c3d2b7223 */ /* 0x000fe2000001000e */
[----:B------:R-:W-:Y:S01]  /*13f0*/  SHF.L.U32 R33, R33, 0x10, RZ ;  /* 0x0000001021217819 */ /* 0x000fe200000006ff */
[C---:B------:R-:W-:Y:S01]  /*1400*/  FADD.FTZ R32, -R20.reuse, R21 ;  /* 0x0000001514207221 */ /* 0x040fe20000010100 */
[----:B------:R-:W-:Y:S01]  /*1410*/  PRMT R23, R49, 0x7632, R23 ;  /* 0x0000763231177816 */ /* 0x000fe20000000017 */
[C---:B------:R-:W-:Y:S01]  /*1420*/  FADD.FTZ R21, -R20.reuse, R10 ;  /* 0x0000000a14157221 */ /* 0x040fe20000010100 */
[----:B------:R-:W-:Y:S01]  /*1430*/  SHF.L.U32 R10, R11, 0x10, RZ ;  /* 0x000000100b0a7819 */ /* 0x000fe200000006ff */
[----:B------:R-:W-:Y:S01]  /*1440*/  FADD.FTZ R28, -R20, R25 ;  /* 0x00000019141c7221 */ /* 0x000fe20000010100 */
[----:B0-----:R-:W-:Y:S01]  /*1450*/  FMUL.FTZ R0, R8, R0 ;  /* 0x0000000008007220 */ /* 0x001fe20000410000 */
[----:B------:R-:W-:Y:S01]  /*1460*/  SHF.L.U32 R23, R23, 0x10, RZ ;  /* 0x0000001017177819 */ /* 0x000fe200000006ff */
[----:B------:R-:W-:Y:S01]  /*1470*/  FADD.FTZ R30, -R20, R33 ;  /* 0x00000021141e7221 */ /* 0x000fe20000010100 */
[----:B------:R0:W-:Y:S01]  /*1480*/  STS.64 [R82], R42 ;  /* 0x0000002a52007388 */ /* 0x0001e20000000a00 */
[----:B------:R-:W-:-:S02]  /*1490*/  SHF.L.U32 R29, R29, 0x10, RZ ;  /* 0x000000101d1d7819 */ /* 0x000fc400000006ff */
[----:B------:R-:W-:Y:S01]  /*14a0*/  PRMT R33, R13, 0x7632, R33 ;  /* 0x000076320d217816 */ /* 0x000fe20000000021 */
[----:B------:R-:W-:Y:S01]  /*14b0*/  FFMA.FTZ R40, R0, R10, R40 ;  /* 0x0000000a00287223 */ /* 0x000fe20000010028 */
[----:B------:R-:W-:Y:S02]  /*14c0*/  SHF.L.U32 R37, R37, 0x10, RZ ;  /* 0x0000001025257819 */ /* 0x000fe400000006ff */
[----:B------:R-:W-:Y:S02]  /*14d0*/  SHF.L.U32 R13, R13, 0x10, RZ ;  /* 0x000000100d0d7819 */ /* 0x000fe400000006ff */
[----:B------:R-:W-:Y:S02]  /*14e0*/  SHF.L.U32 R59, R59, 0x10, RZ ;  /* 0x000000103b3b7819 */ /* 0x000fe400000006ff */
[----:B------:R-:W-:Y:S02]  /*14f0*/  SHF.L.U32 R27, R27, 0x10, RZ ;  /* 0x000000101b1b7819 */ /* 0x000fe400000006ff */
[----:B0-----:R-:W-:Y:S01]  /*1500*/  SHF.L.U32 R43, R12, 0x10, RZ ;  /* 0x000000100c2b7819 */ /* 0x001fe200000006ff */
[----:B------:R-:W-:Y:S01]  /*1510*/  FADD.FTZ R12, -R20, R53 ;  /* 0x00000035140c7221 */ /* 0x000fe20000010100 */
[----:B------:R-:W-:Y:S01]  /*1520*/  PRMT R42, R11, 0x7632, R42 ;  /* 0x000076320b2a7816 */ /* 0x000fe2000000002a */
[----:B------:R-:W-:Y:S01]  /*1530*/  FMUL.FTZ R11, R8, R28 ;  /* 0x0000001c080b7220 */ /* 0x000fe20000410000 */
[----:B------:R-:W-:Y:S01]  /*1540*/  SHF.L.U32 R49, R49, 0x10, RZ ;  /* 0x0000001031317819 */ /* 0x000fe200000006ff */
[----:B------:R-:W-:Y:S01]  /*1550*/  FADD.FTZ R58, -R20, R23 ;  /* 0x00000017143a7221 */ /* 0x000fe20000010100 */
[----:B------:R-:W-:Y:S01]  /*1560*/  SHF.L.U32 R22, R22, 0x10, RZ ;  /* 0x0000001016167819 */ /* 0x000fe200000006ff */
[C---:B------:R-:W-:Y:S01]  /*1570*/  FADD.FTZ R25, -R20.reuse, R29 ;  /* 0x0000001d14197221 */ /* 0x040fe20000010100 */
[C---:B------:R-:W-:Y:S01]  /*1580*/  PRMT R23, R15.reuse, 0x7632, R23 ;  /* 0x000076320f177816 */ /* 0x040fe20000000017 */
[----:B------:R-:W-:Y:S01]  /*1590*/  FADD.FTZ R29, -R20, R37 ;  /* 0x00000025141d7221 */ /* 0x000fe20000010100 */
[----:B------:R-:W-:Y:S01]  /*15a0*/  SHF.L.U32 R14, R15, 0x10, RZ ;  /* 0x000000100f0e7819 */ /* 0x000fe200000006ff */
[----:B------:R-:W-:Y:S01]  /*15b0*/  FMUL.FTZ R12, R8, R12 ;  /* 0x0000000c080c7220 */ /* 0x000fe20000410000 */
        /* <DEDUP_REMOVED lines=8> */
[----:B------:R-:W-:-:S02]  /*1640*/  PRMT R27, R19, 0x7632, R27 ;  /* 0x00007632131b7816 */ /* 0x000fc4000000001b */
[----:B------:R-:W-:Y:S01]  /*1650*/  SHF.L.U32 R18, R19, 0x10, RZ ;  /* 0x0000001013127819 */ /* 0x000fe200000006ff */
[----:B------:R-:W-:Y:S01]  /*1660*/  FFMA.FTZ R40, R12, R14, R15 ;  /* 0x0000000e0c287223 */ /* 0x000fe2000001000f */
[C---:B------:R-:W-:Y:S02]  /*1670*/  PRMT R20, R17.reuse, 0x7632, R20 ;  /* 0x0000763211147816 */ /* 0x040fe40000000014 */
[----:B------:R-:W-:Y:S01]  /*1680*/  SHF.L.U32 R19, R42, 0x10, RZ ;  /* 0x000000102a137819 */ /* 0x000fe200000006ff */
[----:B------:R-:W-:Y:S01]  /*1690*/  FADD.FTZ R41, R10, R41 ;  /* 0x000000290a297221 */ /* 0x000fe20000010000 */
[----:B------:R-:W-:Y:S01]  /*16a0*/  SHF.L.U32 R17, R17, 0x10, RZ ;  /* 0x0000001011117819 */ /* 0x000fe200000006ff */
[C---:B------:R-:W-:Y:S01]  /*16b0*/  FMUL.FTZ R15, R8.reuse, R25 ;  /* 0x00000019080f7220 */ /* 0x040fe20000410000 */
[C---:B------:R-:W-:Y:S02]  /*16c0*/  PRMT R52, R9.reuse, 0x7632, R52 ;  /* 0x0000763209347816 */ /* 0x040fe40000000034 */
[----:B------:R-:W-:Y:S01]  /*16d0*/  SHF.L.U32 R42, R9, 0x10, RZ ;  /* 0x00000010092a7819 */ /* 0x000fe200000006ff */
[----:B------:R-:W-:Y:S01]  /*16e0*/  FMUL.FTZ R9, R8, R37 ;  /* 0x0000002508097220 */ /* 0x000fe20000410000 */
[----:B------:R-:W-:Y:S01]  /*16f0*/  FMUL.FTZ R10, R3, R10 ;  /* 0x0000000a030a7220 */ /* 0x000fe20000410000 */
[----:B------:R-:W-:Y:S01]  /*1700*/  FADD.FTZ R39, R19, R39 ;  /* 0x0000002713277221 */ /* 0x000fe20000010000 */
[----:B------:R-:W-:Y:S01]  /*1710*/  FFMA.FTZ R49, R15, R17, R40 ;  /* 0x000000110f317223 */ /* 0x000fe20000010028 */
[-C--:B------:R-:W-:Y:S01]  /*1720*/  FFMA.FTZ R38, R9, R19.reuse, R38 ;  /* 0x0000001309267223 */ /* 0x080fe20000010026 */
[----:B------:R-:W-:Y:S01]  /*1730*/  FMUL.FTZ R19, R5, R19 ;  /* 0x0000001305137220 */ /* 0x000fe20000410000 */
[----:B------:R-:W-:Y:S01]  /*1740*/  FADD.FTZ R40, RZ, R10 ;  /* 0x0000000aff287221 */ /* 0x000fe20000010000 */
[----:B------:R-:W-:Y:S01]  /*1750*/  FFMA.FTZ R56, R0, R10, RZ ;  /* 0x0000000a00387223 */ /* 0x000fe200000100ff */
[----:B------:R-:W-:Y:S01]  /*1760*/  FADD.FTZ R41, R41, R13 ;  /* 0x0000000d29297221 */ /* 0x000fe20000010000 */
[----:B------:R-:W-:Y:S01]  /*1770*/  SHF.L.U32 R28, R33, 0x10, RZ ;  /* 0x00000010211c7819 */ /* 0x000fe200000006ff */
[----:B------:R-:W-:Y:S01]  /*1780*/  FMUL.FTZ R13, R3, R13 ;  /* 0x0000000d030d7220 */ /* 0x000fe20000410000 */
[----:B------:R-:W-:Y:S01]  /*1790*/  FADD.FTZ R40, R40, R19 ;  /* 0x0000001328287221 */ /* 0x000fe20000010000 */
[----:B------:R-:W-:Y:S01]  /*17a0*/  FFMA.FTZ R56, R9, R19, R56 ;  /* 0x0000001309387223 */ /* 0x000fe20000010038 */
[----:B------:R-:W-:Y:S01]  /*17b0*/  FADD.FTZ R54, R41, R14 ;  /* 0x0000000e29367221 */ /* 0x000fe20000010000 */
[----:B------:R-:W-:Y:S01]  /*17c0*/  SHF.L.U32 R25, R20, 0x10, RZ ;  /* 0x0000001014197819 */ /* 0x000fe200000006ff */
[----:B------:R-:W-:Y:S01]  /*17d0*/  FMUL.FTZ R20, R8, R21 ;  /* 0x0000001508147220 */ /* 0x000fe20000410000 */
[-C--:B------:R-:W-:Y:S01]  /*17e0*/  FMUL.FTZ R21, R5, R28.reuse ;  /* 0x0000001c05157220 */ /* 0x080fe20000410000 */
[----:B------:R-:W-:Y:S01]  /*17f0*/  FADD.FTZ R40, R40, R13 ;  /* 0x0000000d28287221 */ /* 0x000fe20000010000 */
[----:B------:R-:W-:Y:S01]  /*1800*/  FFMA.FTZ R37, R11, R13, R56 ;  /* 0x0000000d0b257223 */ /* 0x000fe20000010038 */
[----:B------:R-:W-:Y:S01]  /*1810*/  SHF.L.U32 R23, R23, 0x10, RZ ;  /* 0x0000001017177819 */ /* 0x000fe200000006ff */
[----:B------:R-:W-:Y:S01]  /*1820*/  FADD.FTZ R51, R54, R17 ;  /* 0x0000001136337221 */ /* 0x000fe20000010000 */
        /* <DEDUP_REMOVED lines=38> */
[C---:B------:R-:W-:Y:S01]  /*1a90*/  PRMT R54, R31.reuse, 0x7632, R54 ;  /* 0x000076321f367816 */ /* 0x040fe20000000036 */
[----:B------:R-:W-:Y:S01]  /*1aa0*/  FMUL.FTZ R30, R8, R30 ;  /* 0x0000001e081e7220 */ /* 0x000fe20000410000 */
[----:B------:R-:W-:Y:S01]  /*1ab0*/  SHF.L.U32 R53, R31, 0x10, RZ ;  /* 0x000000101f357819 */ /* 0x000fe200000006ff */
[----:B------:R-:W-:Y:S01]  /*1ac0*/  FADD.FTZ R38, R38, R28 ;  /* 0x0000001c26267221 */ /* 0x000fe20000010000 */
[----:B------:R-:W-:Y:S01]  /*1ad0*/  FFMA.FTZ R39, R29, R28, R39 ;  /* 0x0000001c1d277223 */ /* 0x000fe20000010027 */
[----:B------:R-:W-:Y:S01]  /*1ae0*/  FMUL.FTZ R31, R5, R52 ;  /* 0x00000034051f7220 */ /* 0x000fe20000410000 */
        /* <DEDUP_REMOVED lines=21> */
[----:B------:R-:W-:-:S05]  /*1c40*/  FFMA.FTZ R39, R58, R59, R39 ;  /* 0x0000003b3a277223 */ /* 0x000fca0000010027 */
[----:B------:R0:W-:Y:S01]  /*1c50*/  STS.64 [R82+0xc80], R38 ;  /* 0x000c802652007388 */ /* 0x0001e20000000a00 */
[----:B------:R-:W-:Y:S02]  /*1c60*/  UIADD3.X UR8, UPT, UPT, URZ, UR5, URZ, UP0, !UPT ;  /* 0x00000005ff087290 */ /* 0x000fe400087fe4ff */
[----:B------:R-:W-:Y:S01]  /*1c70*/  UISETP.GE.U32.AND UP0, UPT, UR9, UR14, UPT ;  /* 0x0000000e0900728c */ /* 0x000fe2000bf06070 */
[----:B0-----:R-:W0:Y:S03]  /*1c80*/  S2R R82, SR_TID.X ;  /* 0x0000000000527919 */ /* 0x001e260000002100 */
[----:B------:R-:W-:Y:S01]  /*1c90*/  UISETP.GE.AND.EX UP0, UPT, UR8, UR15, UPT, UP0 ;  /* 0x0000000f0800728c */ /* 0x000fe2000bf06300 */
[----:B------:R-:W-:Y:S01]  /*1ca0*/  FADD.FTZ R51, R51, R42 ;  /* 0x0000002a33337221 */ /* 0x000fe20000010000 */
[----:B------:R-:W-:Y:S01]  /*1cb0*/  FFMA.FTZ R49, R29, R42, R49 ;  /* 0x0000002a1d317223 */ /* 0x000fe20000010031 */
[----:B------:R-:W-:Y:S01]  /*1cc0*/  FADD.FTZ R39, R43, R52 ;  /* 0x000000342b277221 */ /* 0x000fe20000010000 */
[----:B------:R-:W-:Y:S01]  /*1cd0*/  FFMA.FTZ R38, R30, R52, R41 ;  /* 0x000000341e267223 */ /* 0x000fe20000010029 */
[----:B------:R-:W-:Y:S01]  /*1ce0*/  FADD.FTZ R41, R51, R53 ;  /* 0x0000003533297221 */ /* 0x000fe20000010000 */
[----:B------:R-:W-:Y:S01]  /*1cf0*/  FFMA.FTZ R53, R32, R53, R49 ;  /* 0x0000003520357223 */ /* 0x000fe20000010031 */
[----:B------:R-:W-:Y:S01]  /*1d00*/  FADD.FTZ R39, R39, R54 ;  /* 0x0000003627277221 */ /* 0x000fe20000010000 */
[----:B------:R-:W-:Y:S01]  /*1d10*/  FFMA.FTZ R38, R34, R54, R38 ;  /* 0x0000003622267223 */ /* 0x000fe20000010026 */
[----:B------:R-:W-:Y:S01]  /*1d20*/  FADD.FTZ R41, R41, R40 ;  /* 0x0000002829297221 */ /* 0x000fe20000010000 */
[----:B------:R-:W-:Y:S01]  /*1d30*/  FADD.FTZ R45, R45, R55 ;  /* 0x000000372d2d7221 */ /* 0x000fe20000010000 */
[----:B------:R-:W-:Y:S01]  /*1d40*/  FFMA.FTZ R44, R72, R55, R44 ;  /* 0x00000037482c7223 */ /* 0x000fe2000001002c */
[----:B------:R-:W-:Y:S01]  /*1d50*/  FADD.FTZ R43, R48, R50 ;  /* 0x00000032302b7221 */ /* 0x000fe20000010000 */
[----:B------:R-:W-:Y:S01]  /*1d60*/  FFMA.FTZ R42, R61, R50, R46 ;  /* 0x000000323d2a7223 */ /* 0x000fe2000001002e */
[----:B------:R-:W-:Y:S01]  /*1d70*/  FFMA.FTZ R40, R36, R40, R53 ;  /* 0x0000002824287223 */ /* 0x000fe20000010035 */
[----:B------:R-:W-:Y:S01]  /*1d80*/  FADD.FTZ R39, R39, R47 ;  /* 0x0000002f27277221 */ /* 0x000fe20000010000 */
        /* <DEDUP_REMOVED lines=11> */
[C---:B------:R-:W-:Y:S02]  /*1e40*/  IADD3 R48, PT, PT, R46.reuse, R47, RZ ;  /* 0x0000002f2e307210 */ /* 0x040fe40007ffe0ff */
[C---:B------:R-:W-:Y:S02]  /*1e50*/  LOP3.LUT R51, R47.reuse, 0x10, RZ, 0x3c, !PT ;  /* 0x000000102f337812 */ /* 0x040fe400078e3cff */
[----:B------:R-:W-:Y:S01]  /*1e60*/  LOP3.LUT R47, R47, 0x18, RZ, 0x3c, !PT ;  /* 0x000000182f2f7812 */ /* 0x000fe200078e3cff */
[----:B------:R-:W-:Y:S01]  /*1e70*/  STS.64 [R48], R44 ;  /* 0x0000002c30007388 */ /* 0x000fe20000000a00 */
[C---:B------:R-:W-:Y:S02]  /*1e80*/  IADD3 R49, PT, PT, R46.reuse, R49, RZ ;  /* 0x000000312e317210 */ /* 0x040fe40007ffe0ff */
[----:B------:R-:W-:-:S02]  /*1e90*/  IADD3 R51, PT, PT, R46, R51, RZ ;  /* 0x000000332e337210 */ /* 0x000fc40007ffe0ff */
[----:B------:R-:W-:Y:S01]  /*1ea0*/  IADD3 R52, PT, PT, R46, R47, RZ ;  /* 0x0000002f2e347210 */ /* 0x000fe20007ffe0ff */
[----:B------:R-:W-:Y:S01]  /*1eb0*/  STS.64 [R49], R42 ;  /* 0x0000002a31007388 */ /* 0x000fe20000000a00 */
[----:B------:R-:W-:Y:S02]  /*1ec0*/  SHF.R.U32.HI R46, RZ, 0x4, R82 ;  /* 0x00000004ff2e7819 */ /* 0x000fe40000011652 */
[----:B------:R-:W-:Y:S01]  /*1ed0*/  SHF.L.U32 R47, R82, 0x3, RZ ;  /* 0x00000003522f7819 */ /* 0x000fe200000006ff */
[----:B------:R0:W-:Y:S01]  /*1ee0*/  STS.64 [R51], R40 ;  /* 0x0000002833007388 */ /* 0x0001e20000000a00 */
[----:B------:R-:W-:Y:S02]  /*1ef0*/  LOP3.LUT R46, R46, R82, RZ, 0x3c, !PT ;  /* 0x000000522e2e7212 */ /* 0x000fe400078e3cff */
[----:B------:R-:W-:Y:S01]  /*1f00*/  LOP3.LUT R47, R47, 0x1fe0, RZ, 0xc0, !PT ;  /* 0x00001fe02f2f7812 */ /* 0x000fe200078ec0ff */
[----:B------:R-:W-:Y:S01]  /*1f10*/  STS.64 [R52], R38 ;  /* 0x0000002634007388 */ /* 0x000fe20000000a00 */
[----:B------:R-:W-:-:S04]  /*1f20*/  SHF.L.U32 R46, R46, 0x3, RZ ;  /* 0x000000032e2e7819 */ /* 0x000fc800000006ff */
[----:B------:R-:W-:Y:S01]  /*1f30*/  LOP3.LUT R46, R46, 0x18, RZ, 0xc0, !PT ;  /* 0x000000182e2e7812 */ /* 0x000fe200078ec0ff */
[----:B0-----:R-:W0:Y:S03]  /*1f40*/  S2R R51, SR_CTAID.Y ;  /* 0x0000000000337919 */ /* 0x001e260000002600 */
[----:B------:R-:W-:Y:S01]  /*1f50*/  IADD3 R50, PT, PT, R47, UR5, R46 ;  /* 0x000000052f327c10 */ /* 0x000fe2000fffe02e */
[----:B------:R-:W-:Y:S06]  /*1f60*/  BAR.SYNC.DEFER_BLOCKING 0x0 ;  /* 0x0000000000007b1d */ /* 0x000fec0000010000 */
[----:B------:R-:W1:Y:S04]  /*1f70*/  LDS.64 R46, [R50] ;  /* 0x00000000322e7984 */ /* 0x000e680000000a00 */
[----:B------:R-:W2:Y:S01]  /*1f80*/  LDS.64 R48, [R50+0xa00] ;  /* 0x000a000032307984 */ /* 0x000ea20000000a00 */
[----:B-1----:R-:W-:Y:S01]  /*1f90*/  FADD.FTZ R46, RZ, R46 ;  /* 0x0000002eff2e7221 */ /* 0x002fe20000010000 */
[----:B------:R-:W-:-:S03]  /*1fa0*/  FADD.FTZ R47, RZ, R47 ;  /* 0x0000002fff2f7221 */ /* 0x000fc60000010000 */
[----:B--2---:R-:W-:Y:S01]  /*1fb0*/  FADD.FTZ R48, R46, R48 ;  /* 0x000000302e307221 */ /* 0x004fe20000010000 */
[----:B------:R-:W-:Y:S02]  /*1fc0*/  FADD.FTZ R49, R47, R49 ;  /* 0x000000312f317221 */ /* 0x000fe40000010000 */
[----:B------:R-:W1:Y:S02]  /*1fd0*/  LDS.64 R46, [R50+0x1400] ;  /* 0x00140000322e7984 */ /* 0x000e640000000a00 */
[----:B-1----:R-:W-:Y:S01]  /*1fe0*/  FADD.FTZ R48, R48, R46 ;  /* 0x0000002e30307221 */ /* 0x002fe20000010000 */
[----:B------:R-:W-:Y:S02]  /*1ff0*/  FADD.FTZ R49, R49, R47 ;  /* 0x0000002f31317221 */ /* 0x000fe40000010000 */
[----:B------:R-:W1:Y:S02]  /*2000*/  LDS.64 R46, [R50+0x1e00] ;  /* 0x001e0000322e7984 */ /* 0x000e640000000a00 */
[----:B-1----:R-:W-:Y:S01]  /*2010*/  FADD.FTZ R46, R48, R46 ;  /* 0x0000002e302e7221 */ /* 0x002fe20000010000 */
[----:B------:R-:W-:Y:S01]  /*2020*/  FADD.FTZ R47, R49, R47 ;  /* 0x0000002f312f7221 */ /* 0x000fe20000010000 */
[----:B------:R-:W1:Y:S02]  /*2030*/  S2R R48, SR_CTAID.X ;  /* 0x0000000000307919 */ /* 0x000e640000002500 */
[----:B-1----:R-:W-:-:S04]  /*2040*/  LOP3.LUT R48, R48, 0x7f, RZ, 0xc0, !PT ;  /* 0x0000007f30307812 */ /* 0x002fc800078ec0ff */
[----:B0-----:R-:W-:Y:S02]  /*2050*/  LEA R51, R51, R48, 0x7 ;  /* 0x0000003033337211 */ /* 0x001fe400078e38ff */
[----:B------:R-:W0:Y:S03]  /*2060*/  LDC.64 R48, c[0x0][0x3d0] ;  /* 0x0000f400ff307b82 */ /* 0x000e260000000a00 */
[----:B------:R-:W-:-:S05]  /*2070*/  IMAD R51, R51, 0x140, R82 ;  /* 0x0000014033337824 */ /* 0x000fca00078e0252 */
[----:B------:R-:W-:-:S05]  /*2080*/  SHF.L.U32 R51, R51, 0x1, RZ ;  /* 0x0000000133337819 */ /* 0x000fca00000006ff */
[----:B0-----:R-:W-:-:S05]  /*2090*/  IMAD.WIDE.U32 R48, R51, 0x4, R48 ;  /* 0x0000000433307825 */ /* 0x001fca00078e0030 */
[----:B------:R1:W-:Y:S02]  /*20a0*/  STG.E.64 desc[UR12][R48.64+0x20000], R46 ;  /* 0x0200002e30007986 */ /* 0x0003e4000c101b0c */
.L_x_122:
[----:B0-----:R-:W-:Y:S01]  /*20b0*/  ISETP.GT.U32.AND P0, PT, R82, 0x7f, PT ;  /* 0x0000007f5200780c */ /* 0x001fe20003f04070 */
[----:B------:R-:W-:Y:S01]  /*20c0*/  BSSY.RECONVERGENT B0, `(.L_x_123) ;  /* 0x0000038000007945 */ /* 0x000fe20003800200 */
[----:B------:R-:W-:Y:S01]  /*20d0*/  HFMA2 R50, -RZ, RZ, 0, 0 ;  /* 0x00000000ff327431 */ /* 0x000fe200000001ff */
[----:B-1----:R-:W-:-:S10]  /*20e0*/  MOV R48, RZ ;  /* 0x000000ff00307202 */ /* 0x002fd40000000f00 */
        /* <DEDUP_REMOVED lines=9> */
[C---:B------:R-:W-:Y:S02]  /*2180*/  LOP3.LUT P0, RZ, R56.reuse, 0x2, RZ, 0xc0, !PT ;  /* 0x0000000238ff7812 */ /* 0x040fe4000780c0ff */
[----:B-1----:R-:W-:Y:S02]  /*2190*/  LEA R50, R47, R46, 0x18 ;  /* 0x0000002e2f327211 */ /* 0x002fe400078ec0ff */
[----:B------:R-:W-:-:S04]  /*21a0*/  IADD3 R47, PT, PT, R56, 0x2, RZ ;  /* 0x00000002382f7810 */ /* 0x000fc80007ffe0ff */
        /* <DEDUP_REMOVED lines=8> */
[----:B------:R-:W-:-:S05]  /*2230*/  LEA.HI R49, R56, R51, RZ, 0x1e ;  /* 0x0000003338317211 */ /* 0x000fca00078ff0ff */
[----:B------:R-:W-:-:S05]  /*2240*/  IMAD R49, R49, 0x28, R50 ;  /* 0x0000002831317824 */ /* 0x000fca00078e0232 */
[----:B------:R-:W-:Y:S02]  /*2250*/  IADD3 R54, PT, PT, R49, R52, RZ ;  /* 0x0000003431367210 */ /* 0x000fe40007ffe0ff */
[----:B------:R-:W-:Y:S04]  /*2260*/  LDS.64 R48, [R53] ;  /* 0x0000000035307984 */ /* 0x000fe80000000a00 */
        /* <DEDUP_REMOVED lines=8> */
[----:B------:R-:W-:-:S05]  /*22f0*/  IADD3 R55, PT, PT, R52, R47, RZ ;  /* 0x0000002f34377210 */ /* 0x000fca0007ffe0ff */
[----:B------:R-:W0:Y:S02]  /*2300*/  LDS.64 R46, [R55] ;  /* 0x00000000372e7984 */ /* 0x000e240000000a00 */
[----:B0-----:R-:W-:Y:S01]  /*2310*/  FADD.FTZ R49, R49, R47 ;  /* 0x0000002f31317221 */ /* 0x001fe20000010000 */
[----:B------:R-:W-:Y:S01]  /*2320*/  IADD3 R47, PT, PT, R56, 0x6, RZ ;  /* 0x00000006382f7810 */ /* 0x000fe20007ffe0ff */
[----:B------:R-:W-:-:S03]  /*2330*/  FADD.FTZ R48, R48, R46 ;  /* 0x0000002e30307221 */ /* 0x000fc60000010000 */
[----:B------:R-:W-:-:S04]  /*2340*/  SHF.L.U32 R46, R47, 0x1e, RZ ;  /* 0x0000001e2f2e7819 */ /* 0x000fc800000006ff */
[----:B------:R-:W-:-:S04]  /*2350*/  SHF.R.S32.HI R46, RZ, 0x1f, R46 ;  /* 0x0000001fff2e7819 */ /* 0x000fc8000001142e */
[----:B------:R-:W-:-:S04]  /*2360*/  LOP3.LUT R46, R46, 0x50, RZ, 0xc0, !PT ;  /* 0x000000502e2e7812 */ /* 0x000fc800078ec0ff */
[----:B------:R-:W-:-:S05]  /*2370*/  LEA.HI R47, R47, R46, RZ, 0x1e ;  /* 0x0000002e2f2f7211 */ /* 0x000fca00078ff0ff */
[----:B------:R-:W-:-:S05]  /*2380*/  IMAD R47, R47, 0x28, R50 ;  /* 0x000000282f2f7824 */ /* 0x000fca00078e0232 */
[----:B------:R-:W-:-:S05]  /*2390*/  IADD3 R53, PT, PT, R52, R47, RZ ;  /* 0x0000002f34357210 */ /* 0x000fca0007ffe0ff */
        /* <DEDUP_REMOVED lines=10> */
.L_x_124:
[----:B------:R-:W-:Y:S05]  /*2440*/  BSYNC.RECONVERGENT B0 ;  /* 0x0000000000007941 */ /* 0x000fea0003800200 */
.L_x_123:
        /* <DEDUP_REMOVED lines=14> */
[----:B------:R-:W1:Y:S01]  /*2530*/  LDC R48, c[0x0][0x374] ;  /* 0x0000dd00ff307b82 */ /* 0x000e620000000800 */
[----:B0-----:R-:W-:-:S04]  /*2540*/  USHF.L.U32 UR5, UR5, 0x1, URZ ;  /* 0x0000000105057899 */ /* 0x001fc800080006ff */
[----:B------:R-:W-:Y:S01]  /*2550*/  ULOP3.LUT UR5, UR5, 0xfe, URZ, 0xc0, !UPT ;  /* 0x000000fe05057892 */ /* 0x000fe2000f8ec0ff */
[----:B-1----:R-:W-:-:S05]  /*2560*/  IMAD R48, R48, UR4, R49 ;  /* 0x0000000430307c24 */ /* 0x002fca000f8e0231 */
[----:B------:R-:W-:-:S04]  /*2570*/  LEA R49, R53, UR5, 0x6 ;  /* 0x0000000535317c11 */ /* 0x000fc8000f8e30ff */
[----:B------:R-:W-:Y:S02]  /*2580*/  LEA R51, R48, R49, 0xd ;  /* 0x0000003130337211 */ /* 0x000fe400078e68ff */
[----:B------:R-:W0:Y:S03]  /*2590*/  LDC.64 R48, c[0x0][0x3d0] ;  /* 0x0000f400ff307b82 */ /* 0x000e260000000a00 */
[----:B0-----:R-:W-:-:S05]  /*25a0*/  IMAD.WIDE.U32 R48, R51, 0x4, R48 ;  /* 0x0000000433307825 */ /* 0x001fca00078e0030 */
[----:B------:R0:W-:Y:S02]  /*25b0*/  STG.E.64 desc[UR12][R48.64], R46 ;  /* 0x0000002e30007986 */ /* 0x0001e4000c101b0c */
.L_x_126:
[----:B------:R-:W-:Y:S05]  /*25c0*/  BSYNC.RECONVERGENT B0 ;  /* 0x0000000000007941 */ /* 0x000fea0003800200 */
.L_x_125:
[----:B------:R-:W-:Y:S05]  /*25d0*/  BRA.U !UP0, `(.L_x_127) ;  /* 0x0000000108607547 */ /* 0x000fea000b800000 */
[----:B------:R-:W-:Y:S01]  /*25e0*/  BAR.SYNC.DEFER_BLOCKING 0x0 ;  /* 0x0000000000007b1d */ /* 0x000fe20000010000 */
[----:B------:R-:W-:-:S13]  /*25f0*/  ISETP.NE.AND P0, PT, R53, RZ, PT ;  /* 0x000000ff3500720c */ /* 0x000fda0003f05270 */
[----:B------:R-:W-:Y:S05]  /*2600*/  @P0 BRA `(.L_x_128) ;  /* 0x0000000000480947 */ /* 0x000fea0003800000 */
[----:B0-----:R-:W0:Y:S01]  /*2610*/  S2R R46, SR_CTAID.X ;  /* 0x00000000002e7919 */ /* 0x001e220000002500 */
[----:B------:R-:W0:Y:S01]  /*2620*/  S2UR UR5, SR_CTAID.Y ;  /* 0x00000000000579c3 */ /* 0x000e220000002600 */
[----:B------:R-:W-:Y:S02]  /*2630*/  MOV R49, 0x7fffff01 ;  /* 0x7fffff0100317802 */ /* 0x000fe40000000f00 */
[----:B------:R-:W-:Y:S02]  /*2640*/  MOV R47, UR7 ;  /* 0x00000007002f7c02 */ /* 0x000fe40008000f00 */
[----:B0-----:R-:W-:Y:S02]  /*2650*/  LOP3.LUT P0, RZ, R46, UR5, RZ, 0xfc, !PT ;  /* 0x000000052eff7c12 */ /* 0x001fe4000f80fcff */
[----:B------:R-:W-:Y:S02]  /*2660*/  MOV R46, UR6 ;  /* 0x00000006002e7c02 */ /* 0x000fe40008000f00 */
[----:B------:R-:W-:Y:S01]  /*2670*/  SEL R49, R49, 0x1, !P0 ;  /* 0x0000000131317807 */ /* 0x000fe20004000000 */
[----:B------:R-:W-:Y:S06]  /*2680*/  MEMBAR.ALL.GPU ;  /* 0x0000000000007992 */ /* 0x000fec000000a000 */
[----:B------:R-:W-:-:S00]  /*2690*/  ERRBAR ;  /* 0x00000000000079ab */ /* 0x000fc00000000000 */
[----:B------:R-:W-:Y:S06]  /*26a0*/  CGAERRBAR ;  /* 0x00000000000075ab */ /* 0x000fec0000000000 */
[----:B------:R0:W5:Y:S02]  /*26b0*/  ATOM.E.ADD.STRONG.GPU PT, R49, desc[UR12][R46.64], R49 ;  /* 0x800000312e31798a */ /* 0x00016400081ef10c */
[----:B0-----:R-:W0:Y:S02]  /*26c0*/  LDC.64 R46, c[0x0][0x3d8] ;  /* 0x0000f600ff2e7b82 */ /* 0x001e240000000a00 */
.L_x_129:
[----:B0-----:R-:W2:Y:S04]  /*26d0*/  LD.E.STRONG.GPU R48, desc[UR12][R46.64+0x8] ;  /* 0x0000080c2e307980 */ /* 0x001ea8000c10f900 */
[----:B--2---:R-:W-:Y:S01]  /*26e0*/  CCTL.IVALL ;  /* 0x00000000ff00798f */ /* 0x004fe20002000000 */
[----:B------:R-:W-:Y:S05]  /*26f0*/  YIELD ;  /* 0x0000000000007946 */ /* 0x000fea0003800000 */
[----:B-----5:R-:W-:-:S04]  /*2700*/  LOP3.LUT R48, R48, R49, RZ, 0x3c, !PT ;  /* 0x0000003130307212 */ /* 0x020fc800078e3cff */
[----:B------:R-:W-:-:S13]  /*2710*/  ISETP.GT.AND P0, PT, R48, -0x1, PT ;  /* 0xffffffff3000780c */ /* 0x000fda0003f04270 */
[----:B------:R-:W-:Y:S05]  /*2720*/  @P0 BRA `(.L_x_129) ;  /* 0xfffffffc00e80947 */ /* 0x000fea000383ffff */
.L_x_128:
[----:B------:R-:W-:Y:S05]  /*2730*/  WARPSYNC.ALL ;  /* 0x0000000000007948 */ /* 0x000fea0003800000 */
[----:B------:R-:W-:Y:S06]  /*2740*/  BAR.SYNC.DEFER_BLOCKING 0x0 ;  /* 0x0000000000007b1d */ /* 0x000fec0000010000 */
[----:B------:R-:W-:Y:S05]  /*2750*/  BRA `(.L_x_130) ;  /* 0x00000000005c7947 */ /* 0x000fea0003800000 */
.L_x_127:
        /* <DEDUP_REMOVED lines=8> */
[----:B-1----:R-:W-:-:S02]  /*27e0*/  ISETP.NE.AND P0, PT, RZ, UR5, PT ;  /* 0x00000005ff007c0c */ /* 0x002fc4000bf05270 */
[----:B------:R-:W-:-:S04]  /*27f0*/  MOV R49, 0x7fffff81 ;  /* 0x7fffff8100317802 */ /* 0x000fc80000000f00 */
[----:B------:R-:W-:Y:S01]  /*2800*/  SEL R49, R49, 0x1, !P0 ;  /* 0x0000000131317807 */ /* 0x000fe20004000000 */
[----:B------:R-:W-:Y:S06]  /*2810*/  MEMBAR.ALL.GPU ;  /* 0x0000000000007992 */ /* 0x000fec000000a000 */
[----:B------:R-:W-:-:S00]  /*2820*/  ERRBAR ;  /* 0x00000000000079ab */ /* 0x000fc00000000000 */
[----:B------:R-:W-:Y:S06]  /*2830*/  CGAERRBAR ;  /* 0x00000000000075ab */ /* 0x000fec0000000000 */
[----:B------:R0:W5:Y:S02]  /*2840*/  ATOM.E.ADD.STRONG.GPU PT, R49, desc[UR12][R46.64], R49 ;  /* 0x800000312e31798a */ /* 0x00016400081ef10c */
.L_x_132:
[----:B------:R-:W2:Y:S04]  /*2850*/  LD.E.STRONG.GPU R48, desc[UR12][R46.64] ;  /* 0x0000000c2e307980 */ /* 0x000ea8000c10f900 */
[----:B--2---:R-:W-:Y:S01]  /*2860*/  CCTL.IVALL ;  /* 0x00000000ff00798f */ /* 0x004fe20002000000 */
[----:B------:R-:W-:Y:S05]  /*2870*/  YIELD ;  /* 0x0000000000007946 */ /* 0x000fea0003800000 */
[----:B-----5:R-:W-:-:S04]  /*2880*/  LOP3.LUT R48, R48, R49, RZ, 0x3c, !PT ;  /* 0x0000003130307212 */ /* 0x020fc800078e3cff */
[----:B------:R-:W-:-:S13]  /*2890*/  ISETP.GT.AND P0, PT, R48, -0x1, PT ;  /* 0xffffffff3000780c */ /* 0x000fda0003f04270 */
[----:B------:R-:W-:Y:S05]  /*28a0*/  @P0 BRA `(.L_x_132) ;  /* 0xfffffffc00e80947 */ /* 0x000fea000383ffff */
.L_x_131:
[----:B------:R-:W-:Y:S05]  /*28b0*/  WARPSYNC.ALL ;  /* 0x0000000000007948 */ /* 0x000fea0003800000 */
[----:B------:R-:W-:Y:S06]  /*28c0*/  BAR.SYNC.DEFER_BLOCKING 0x0 ;  /* 0x0000000000007b1d */ /* 0x000fec0000010000 */
.L_x_130:
[----:B0-----:R-:W0:Y:S01]  /*28d0*/  S2R R48, SR_TID.X ;  /* 0x0000000000307919 */ /* 0x001e220000002100 */
[----:B------:R-:W-:Y:S01]  /*28e0*/  BSSY.RECONVERGENT B0, `(.L_x_133) ;  /* 0x0000060000007945 */ /* 0x000fe20003800200 */
[----:B------:R-:W-:Y:S01]  /*28f0*/  HFMA2 R57, -RZ, RZ, 0, 0 ;  /* 0x00000000ff397431 */ /* 0x000fe200000001ff */
[----:B------:R-:W-:Y:S02]  /*2900*/  MOV R49, RZ ;  /* 0x000000ff00317202 */ /* 0x000fe40000000f00 */
[----:B0-----:R-:W-:-:S13]  /*2910*/  ISETP.GT.U32.AND P0, PT, R48, 0xff, PT ;  /* 0x000000ff3000780c */ /* 0x001fda0003f04070 */
[----:B------:R-:W-:Y:S05]  /*2920*/  @P0 BRA `(.L_x_134) ;  /* 0x00000004006c0947 */ /* 0x000fea0003800000 */
[----:B------:R-:W0:Y:S01]  /*2930*/  S2R R49, SR_CTAID.Y ;  /* 0x0000000000317919 */ /* 0x000e220000002600 */
[----:B------:R-:W0:Y:S01]  /*2940*/  LDC R46, c[0x0][0x374] ;  /* 0x0000dd00ff2e7b82 */ /* 0x000e220000000800 */
[----:B------:R-:W-:Y:S01]  /*2950*/  SHF.L.U32 R47, R48, 0x4, RZ ;  /* 0x00000004302f7819 */ /* 0x000fe200000006ff */
[----:B------:R1:W-:Y:S06]  /*2960*/  STL.64 [R1+0x10], R2 ;  /* 0x0000100201007387 */ /* 0x0003ec0000100a00 */
[----:B-1----:R-:W1:Y:S01]  /*2970*/  LDC.64 R2, c[0x0][0x3d0] ;  /* 0x0000f400ff027b82 */ /* 0x002e620000000a00 */
[----:B0-----:R-:W-:Y:S01]  /*2980*/  IMAD R46, R46, UR4, R49 ;  /* 0x000000042e2e7c24 */ /* 0x001fe2000f8e0231 */
[----:B------:R-:W-:-:S02]  /*2990*/  LOP3.LUT R49, R47, 0xf80, RZ, 0xc0, !PT ;  /* 0x00000f802f317812 */ /* 0x000fc400078ec0ff */
[----:B------:R-:W-:Y:S02]  /*29a0*/  LOP3.LUT R47, R48, 0x7, RZ, 0xc0, !PT ;  /* 0x00000007302f7812 */ /* 0x000fe400078ec0ff */
[----:B------:R-:W-:-:S04]  /*29b0*/  LEA R46, R46, R49, 0xc ;  /* 0x000000312e2e7211 */ /* 0x000fc800078e60ff */
[----:B------:R-:W-:-:S04]  /*29c0*/  IADD3 R46, PT, PT, R46, R47, RZ ;  /* 0x0000002f2e2e7210 */ /* 0x000fc80007ffe0ff */
[----:B------:R-:W-:-:S04]  /*29d0*/  SHF.L.U32 R56, R46, 0x1, RZ ;  /* 0x000000012e387819 */ /* 0x000fc800000006ff */
[C---:B------:R-:W-:Y:S01]  /*29e0*/  IADD3 R50, PT, PT, R56.reuse, 0x10, RZ ;  /* 0x0000001038327810 */ /* 0x040fe20007ffe0ff */
[C---:B-1----:R-:W-:Y:S01]  /*29f0*/  IMAD.WIDE.U32 R48, R56.reuse, 0x4, R2 ;  /* 0x0000000438307825 */ /* 0x042fe200078e0002 */
[----:B------:R-:W-:-:S03]  /*2a00*/  IADD3 R46, PT, PT, R56, 0x20, RZ ;  /* 0x00000020382e7810 */ /* 0x000fc60007ffe0ff */
[--C-:B------:R-:W-:Y:S02]  /*2a10*/  IMAD.WIDE.U32 R50, R50, 0x4, R2.reuse ;  /* 0x0000000432327825 */ /* 0x100fe400078e0002 */
[----:B------:R-:W2:Y:S02]  /*2a20*/  LDG.E.64 R48, desc[UR12][R48.64] ;  /* 0x0000000c30307981 */ /* 0x000ea4000c1e1b00 */
[----:B------:R-:W-:Y:S02]  /*2a30*/  IMAD.WIDE.U32 R46, R46, 0x4, R2 ;  /* 0x000000042e2e7825 */ /* 0x000fe400078e0002 */
[----:B------:R-:W3:Y:S04]  /*2a40*/  LDG.E.64 R50, desc[UR12][R50.64] ;  /* 0x0000000c32327981 */ /* 0x000ee8000c1e1b00 */
[----:B------:R-:W4:Y:S01]  /*2a50*/  LDG.E.64 R46, desc[UR12][R46.64] ;  /* 0x0000000c2e2e7981 */ /* 0x000f22000c1e1b00 */
[----:B------:R-:W-:-:S02]  /*2a60*/  IADD3 R54, PT, PT, R56, 0x30, RZ ;  /* 0x0000003038367810 */ /* 0x000fc40007ffe0ff */
[----:B------:R-:W-:-:S03]  /*2a70*/  IADD3 R52, PT, PT, R56, 0x40, RZ ;  /* 0x0000004038347810 */ /* 0x000fc60007ffe0ff */
[----:B------:R-:W-:-:S04]  /*2a80*/  IMAD.WIDE.U32 R54, R54, 0x4, R2 ;  /* 0x0000000436367825 */ /* 0x000fc800078e0002 */
[----:B------:R-:W-:Y:S02]  /*2a90*/  IMAD.WIDE.U32 R52, R52, 0x4, R2 ;  /* 0x0000000434347825 */ /* 0x000fe400078e0002 */
[----:B------:R-:W4:Y:S04]  /*2aa0*/  LDG.E.64 R54, desc[UR12][R54.64] ;  /* 0x0000000c36367981 */ /* 0x000f28000c1e1b00 */
[----:B------:R-:W4:Y:S01]  /*2ab0*/  LDG.E.64 R52, desc[UR12][R52.64] ;  /* 0x0000000c34347981 */ /* 0x000f22000c1e1b00 */
[----:B--2---:R-:W-:Y:S01]  /*2ac0*/  FADD.FTZ R48, RZ, R48 ;  /* 0x00000030ff307221 */ /* 0x004fe20000010000 */
[----:B------:R-:W-:-:S03]  /*2ad0*/  FADD.FTZ R49, RZ, R49 ;  /* 0x00000031ff317221 */ /* 0x000fc60000010000 */
[----:B---3--:R-:W-:Y:S01]  /*2ae0*/  FADD.FTZ R48, R50, R48 ;  /* 0x0000003032307221 */ /* 0x008fe20000010000 */
[----:B------:R-:W-:Y:S01]  /*2af0*/  IADD3 R50, PT, PT, R56, 0x50, RZ ;  /* 0x0000005038327810 */ /* 0x000fe20007ffe0ff */
[----:B------:R-:W-:Y:S02]  /*2b00*/  FADD.FTZ R57, R51, R49 ;  /* 0x0000003133397221 */ /* 0x000fe40000010000 */
[----:B----4-:R-:W-:Y:S01]  /*2b10*/  FADD.FTZ R46, R46, R48 ;  /* 0x000000302e2e7221 */ /* 0x010fe20000010000 */
[----:B------:R-:W-:Y:S01]  /*2b20*/  IADD3 R48, PT, PT, R56, 0x60, RZ ;  /* 0x0000006038307810 */ /* 0x000fe20007ffe0ff */
[----:B------:R-:W-:-:S04]  /*2b30*/  IMAD.WIDE.U32 R50, R50, 0x4, R2 ;  /* 0x0000000432327825 */ /* 0x000fc800078e0002 */
[----:B------:R-:W-:Y:S02]  /*2b40*/  IMAD.WIDE.U32 R48, R48, 0x4, R2 ;  /* 0x0000000430307825 */ /* 0x000fe400078e0002 */
[----:B------:R-:W2:Y:S04]  /*2b50*/  LDG.E.64 R50, desc[UR12][R50.64] ;  /* 0x0000000c32327981 */ /* 0x000ea8000c1e1b00 */
[----:B------:R-:W3:Y:S01]  /*2b60*/  LDG.E.64 R48, desc[UR12][R48.64] ;  /* 0x0000000c30307981 */ /* 0x000ee2000c1e1b00 */
[----:B------:R-:W-:Y:S01]  /*2b70*/  FADD.FTZ R46, R54, R46 ;  /* 0x0000002e362e7221 */ /* 0x000fe20000010000 */
[----:B------:R-:W-:Y:S01]  /*2b80*/  FADD.FTZ R47, R47, R57 ;  /* 0x000000392f2f7221 */ /* 0x000fe20000010000 */
[----:B------:R-:W-:Y:S02]  /*2b90*/  IADD3 R54, PT, PT, R56, 0x70, RZ ;  /* 0x0000007038367810 */ /* 0x000fe40007ffe0ff */
[----:B------:R-:W-:Y:S01]  /*2ba0*/  FADD.FTZ R46, R52, R46 ;  /* 0x0000002e342e7221 */ /* 0x000fe20000010000 */
[----:B------:R-:W-:Y:S01]  /*2bb0*/  FADD.FTZ R47, R55, R47 ;  /* 0x0000002f372f7221 */ /* 0x000fe20000010000 */
[----:B------:R-:W-:Y:S01]  /*2bc0*/  IADD3 R52, PT, PT, R56, 0x80, RZ ;  /* 0x0000008038347810 */ /* 0x000fe20007ffe0ff */
[----:B------:R-:W-:-:S04]  /*2bd0*/  IMAD.WIDE.U32 R54, R54, 0x4, R2 ;  /* 0x0000000436367825 */ /* 0x000fc800078e0002 */
[----:B------:R-:W-:Y:S01]  /*2be0*/  FADD.FTZ R47, R53, R47 ;  /* 0x0000002f352f7221 */ /* 0x000fe20000010000 */
[----:B------:R-:W-:Y:S01]  /*2bf0*/  IMAD.WIDE.U32 R52, R52, 0x4, R2 ;  /* 0x0000000434347825 */ /* 0x000fe200078e0002 */
[----:B------:R-:W4:Y:S05]  /*2c00*/  LDG.E.64 R54, desc[UR12][R54.64] ;  /* 0x0000000c36367981 */ /* 0x000f2a000c1e1b00 */
[----:B------:R-:W4:Y:S01]  /*2c10*/  LDG.E.64 R52, desc[UR12][R52.64] ;  /* 0x0000000c34347981 */ /* 0x000f22000c1e1b00 */
[----:B--2---:R-:W-:Y:S01]  /*2c20*/  FADD.FTZ R46, R50, R46 ;  /* 0x0000002e322e7221 */ /* 0x004fe20000010000 */
[----:B------:R-:W-:Y:S01]  /*2c30*/  IADD3 R50, PT, PT, R56, 0x90, RZ ;  /* 0x0000009038327810 */ /* 0x000fe20007ffe0ff */
[----:B------:R-:W-:-:S02]  /*2c40*/  FADD.FTZ R57, R51, R47 ;  /* 0x0000002f33397221 */ /* 0x000fc40000010000 */
[----:B---3--:R-:W-:Y:S01]  /*2c50*/  FADD.FTZ R48, R48, R46 ;  /* 0x0000002e30307221 */ /* 0x008fe20000010000 */
[----:B------:R-:W-:Y:S01]  /*2c60*/  IADD3 R46, PT, PT, R56, 0xa0, RZ ;  /* 0x000000a0382e7810 */ /* 0x000fe20007ffe0ff */
[----:B------:R-:W-:-:S04]  /*2c70*/  IMAD.WIDE.U32 R50, R50, 0x4, R2 ;  /* 0x0000000432327825 */ /* 0x000fc800078e0002 */
[----:B------:R-:W-:Y:S02]  /*2c80*/  IMAD.WIDE.U32 R46, R46, 0x4, R2 ;  /* 0x000000042e2e7825 */ /* 0x000fe400078e0002 */
[----:B------:R-:W2:Y:S04]  /*2c90*/  LDG.E.64 R50, desc[UR12][R50.64] ;  /* 0x0000000c32327981 */ /* 0x000ea8000c1e1b00 */
[----:B------:R-:W3:Y:S01]  /*2ca0*/  LDG.E.64 R46, desc[UR12][R46.64] ;  /* 0x0000000c2e2e7981 */ /* 0x000ee2000c1e1b00 */
[----:B------:R-:W-:Y:S01]  /*2cb0*/  FADD.FTZ R49, R49, R57 ;  /* 0x0000003931317221 */ /* 0x000fe20000010000 */
[----:B----4-:R-:W-:-:S03]  /*2cc0*/  FADD.FTZ R48, R54, R48 ;  /* 0x0000003036307221 */ /* 0x010fc60000010000 */
[----:B------:R-:W-:Y:S01]  /*2cd0*/  FADD.FTZ R49, R55, R49 ;  /* 0x0000003137317221 */ /* 0x000fe20000010000 */
[----:B------:R-:W-:-:S03]  /*2ce0*/  FADD.FTZ R48, R52, R48 ;  /* 0x0000003034307221 */ /* 0x000fc60000010000 */
[----:B------:R-:W-:Y:S01]  /*2cf0*/  FADD.FTZ R49, R53, R49 ;  /* 0x0000003135317221 */ /* 0x000fe20000010000 */
[C---:B------:R-:W-:Y:S02]  /*2d00*/  IADD3 R52, PT, PT, R56.reuse, 0xd0, RZ ;  /* 0x000000d038347810 */ /* 0x040fe40007ffe0ff */
[----:B------:R-:W-:-:S03]  /*2d10*/  IADD3 R54, PT, PT, R56, 0xe0, RZ ;  /* 0x000000e038367810 */ /* 0x000fc60007ffe0ff */
[----:B------:R-:W-:-:S04]  /*2d20*/  IMAD.WIDE.U32 R52, R52, 0x4, R2 ;  /* 0x0000000434347825 */ /* 0x000fc800078e0002 */
[----:B------:R-:W-:Y:S02]  /*2d30*/  IMAD.WIDE.U32 R54, R54, 0x4, R2 ;  /* 0x0000000436367825 */ /* 0x000fe400078e0002 */
[----:B------:R-:W4:Y:S04]  /*2d40*/  LDG.E.64 R52, desc[UR12][R52.64] ;  /* 0x0000000c34347981 */ /* 0x000f28000c1e1b00 */
[----:B------:R-:W4:Y:S01]  /*2d50*/  LDG.E.64 R54, desc[UR12][R54.64] ;  /* 0x0000000c36367981 */ /* 0x000f22000c1e1b00 */
[----:B--2---:R-:W-:Y:S01]  /*2d60*/  FADD.FTZ R82, R51, R49 ;  /* 0x0000003133527221 */ /* 0x004fe20000010000 */
[----:B------:R-:W-:Y:S01]  /*2d70*/  FADD.FTZ R48, R50, R48 ;  /* 0x0000003032307221 */ /* 0x000fe20000010000 */
[C---:B------:R-:W-:Y:S02]  /*2d80*/  IADD3 R49, PT, PT, R56.reuse, 0xb0, RZ ;  /* 0x000000b038317810 */ /* 0x040fe40007ffe0ff */
[----:B------:R-:W-:Y:S01]  /*2d90*/  IADD3 R50, PT, PT, R56, 0xc0, RZ ;  /* 0x000000c038327810 */ /* 0x000fe20007ffe0ff */
[----:B---3--:R-:W-:-:S02]  /*2da0*/  FADD.FTZ R46, R46, R48 ;  /* 0x000000302e2e7221 */ /* 0x008fc40000010000 */
[----:B------:R-:W-:-:S04]  /*2db0*/  IMAD.WIDE.U32 R48, R49, 0x4, R2 ;  /* 0x0000000431307825 */ /* 0x000fc800078e0002 */
[----:B------:R-:W-:Y:S02]  /*2dc0*/  IMAD.WIDE.U32 R50, R50, 0x4, R2 ;  /* 0x0000000432327825 */ /* 0x000fe400078e0002 */
[----:B------:R-:W2:Y:S01]  /*2dd0*/  LDG.E.64 R48, desc[UR12][R48.64] ;  /* 0x0000000c30307981 */ /* 0x000ea2000c1e1b00 */
[----:B------:R-:W-:-:S03]  /*2de0*/  IADD3 R56, PT, PT, R56, 0xf0, RZ ;  /* 0x000000f038387810 */ /* 0x000fc60007ffe0ff */
[----:B------:R-:W3:Y:S02]  /*2df0*/  LDG.E.64 R50, desc[UR12][R50.64] ;  /* 0x0000000c32327981 */ /* 0x000ee4000c1e1b00 */
[----:B------:R-:W-:Y:S02]  /*2e00*/  IMAD.WIDE.U32 R56, R56, 0x4, R2 ;  /* 0x0000000438387825 */ /* 0x000fe400078e0002 */
[----:B------:R0:W5:Y:S04]  /*2e10*/  LDL.LU.64 R2, [R1+0x10] ;  /* 0x0000100001027983 */ /* 0x0001680000300a00 */
[----:B------:R-:W4:Y:S01]  /*2e20*/  LDG.E.64 R56, desc[UR12][R56.64] ;  /* 0x0000000c38387981 */ /* 0x000f22000c1e1b00 */
[----:B------:R-:W-:Y:S01]  /*2e30*/  FADD.FTZ R47, R47, R82 ;  /* 0x000000522f2f7221 */ /* 0x000fe20000010000 */
[----:B--2---:R-:W-:-:S03]  /*2e40*/  FADD.FTZ R46, R48, R46 ;  /* 0x0000002e302e7221 */ /* 0x004fc60000010000 */
[----:B------:R-:W-:Y:S01]  /*2e50*/  FADD.FTZ R47, R49, R47 ;  /* 0x0000002f312f7221 */ /* 0x000fe20000010000 */
[----:B---3--:R-:W-:-:S03]  /*2e60*/  FADD.FTZ R46, R50, R46 ;  /* 0x0000002e322e7221 */ /* 0x008fc60000010000 */
[----:B------:R-:W-:Y:S01]  /*2e70*/  FADD.FTZ R47, R51, R47 ;  /* 0x0000002f332f7221 */ /* 0x000fe20000010000 */
[----:B----4-:R-:W-:-:S03]  /*2e80*/  FADD.FTZ R46, R52, R46 ;  /* 0x0000002e342e7221 */ /* 0x010fc60000010000 */
[----:B------:R-:W-:Y:S01]  /*2e90*/  FADD.FTZ R47, R53, R47 ;  /* 0x0000002f352f7221 */ /* 0x000fe20000010000 */
[----:B------:R-:W-:-:S03]  /*2ea0*/  FADD.FTZ R49, R54, R46 ;  /* 0x0000002e36317221 */ /* 0x000fc60000010000 */
[----:B------:R-:W-:Y:S01]  /*2eb0*/  FADD.FTZ R46, R55, R47 ;  /* 0x0000002f372e7221 */ /* 0x000fe20000010000 */
[----:B------:R-:W-:-:S03]  /*2ec0*/  FADD.FTZ R49, R56, R49 ;  /* 0x0000003138317221 */ /* 0x000fc60000010000 */
[----:B0-----:R-:W-:-:S07]  /*2ed0*/  FADD.FTZ R57, R57, R46 ;  /* 0x0000002e39397221 */ /* 0x001fce0000010000 */
.L_x_134:
[----:B------:R-:W-:Y:S05]  /*2ee0*/  BSYNC.RECONVERGENT B0 ;  /* 0x0000000000007941 */ /* 0x000fea0003800200 */
.L_x_133:
[----:B------:R-:W2:Y:S04]  /*2ef0*/  LDL R53, [R1+0x8] ;  /* 0x0000080001357983 */ /* 0x000ea80000100800 */
[----:B------:R-:W3:Y:S01]  /*2f00*/  LDL R55, [R1+0x4] ;  /* 0x0000040001377983 */ /* 0x000ee20000100800 */
[----:B------:R-:W0:Y:S01]  /*2f10*/  S2UR UR10, SR_CgaCtaId ;  /* 0x00000000000a79c3 */ /* 0x000e220000008800 */
[----:B------:R-:W-:Y:S01]  /*2f20*/  UMOV UR5, 0x400 ;  /* 0x0000040000057882 */ /* 0x000fe20000000000 */
[----:B------:R-:W-:Y:S01]  /*2f30*/  ULOP3.LUT UR4, UR4, 0x1, URZ, 0x3c, !UPT ;  /* 0x0000000104047892 */ /* 0x000fe2000f8e3cff */
[----:B------:R-:W1:Y:S01]  /*2f40*/  SHFL.BFLY PT, R46, R49, 0x4, 0x1f ;  /* 0x0c801f00312e7f89 */ /* 0x000e6200000e0000 */
[----:B------:R-:W-:-:S03]  /*2f50*/  UIADD3 UR5, UPT, UPT, UR5, 0x4100, URZ ;  /* 0x0000410005057890 */ /* 0x000fc6000fffe0ff */
[----:B------:R-:W4:Y:S01]  /*2f60*/  SHFL.BFLY PT, R48, R57, 0x4, 0x1f ;  /* 0x0c801f0039307f89 */ /* 0x000f2200000e0000 */
[----:B------:R-:W4:Y:S01]  /*2f70*/  S2R R54, SR_TID.X ;  /* 0x0000000000367919 */ /* 0x000f220000002100 */
[----:B0-----:R-:W-:Y:S01]  /*2f80*/  ULEA UR5, UR10, UR5, 0x18 ;  /* 0x000000050a057291 */ /* 0x001fe2000f8ec0ff */
[----:B------:R-:W0:Y:S01]  /*2f90*/  LDCU.64 UR10, c[0x0][0x380] ;  /* 0x00007000ff0a77ac */ /* 0x000e220008000a00 */
[----:B-1----:R-:W-:Y:S01]  /*2fa0*/  FADD.FTZ R46, R46, R49 ;  /* 0x000000312e2e7221 */ /* 0x002fe20000010000 */
[----:B----4-:R-:W-:-:S04]  /*2fb0*/  FADD.FTZ R48, R48, R57 ;  /* 0x0000003930307221 */ /* 0x010fc80000010000 */
[----:B------:R-:W1:Y:S01]  /*2fc0*/  SHFL.BFLY PT, R47, R46, 0x2, 0x1f ;  /* 0x0c401f002e2f7f89 */ /* 0x000e6200000e0000 */
[----:B------:R-:W-:Y:S01]  /*2fd0*/  LOP3.LUT P0, RZ, R54, 0x307, RZ, 0xc0, !PT ;  /* 0x0000030736ff7812 */ /* 0x000fe2000780c0ff */
[----:B-1----:R-:W-:Y:S02]  /*2fe0*/  FADD.FTZ R50, R46, R47 ;  /* 0x0000002f2e327221 */ /* 0x002fe40000010000 */
[----:B------:R-:W1:Y:S02]  /*2ff0*/  SHFL.BFLY PT, R47, R48, 0x2, 0x1f ;  /* 0x0c401f00302f7f89 */ /* 0x000e6400000e0000 */
[----:B-1----:R-:W-:Y:S02]  /*3000*/  FADD.FTZ R51, R48, R47 ;  /* 0x0000002f30337221 */ /* 0x002fe40000010000 */
        /* <DEDUP_REMOVED lines=19> */
[----:B------:R-:W-:Y:S01]  /*3140*/  FADD.FTZ R70, R70, -R46 ;  /* 0x8000002e46467221 */ /* 0x000fe20000010000 */
[--C-:B-1----:R-:W-:Y:S01]  /*3150*/  FADD.FTZ R57, R10, -R48.reuse ;  /* 0x800000300a397221 */ /* 0x102fe20000010000 */
        /* <DEDUP_REMOVED lines=11> */
[-C--:B------:R-:W-:Y:S01]  /*3210*/  FFMA.FTZ R13, -R12, R49.reuse, R13 ;  /* 0x000000310c0d7223 */ /* 0x080fe2000001010d */
[-C--:B------:R-:W-:Y:S01]  /*3220*/  FFMA.FTZ R23, -R22, R49.reuse, R23 ;  /* 0x0000003116177223 */ /* 0x080fe20000010117 */
        /* <DEDUP_REMOVED lines=19> */
[-C--:B------:R-:W-:Y:S01]  /*3360*/  FFMA.FTZ R15, -R15, R49.reuse, R14 ;  /* 0x000000310f0f7223 */ /* 0x080fe2000001010e */
[----:B------:R-:W-:Y:S01]  /*3370*/  FFMA.FTZ R17, -R16, R49, R17 ;  /* 0x0000003110117223 */ /* 0x000fe20000010111 */
[C---:B------:R-:W-:Y:S01]  /*3380*/  FMUL.FTZ R57, R8.reuse, R57 ;  /* 0x0000003908397220 */ /* 0x040fe20000410000 */
[C---:B------:R-:W-:Y:S01]  /*3390*/  FMUL.FTZ R0, R8.reuse, R9 ;  /* 0x0000000908007220 */ /* 0x040fe20000410000 */
        /* <DEDUP_REMOVED lines=59> */
[----:B------:R-:W-:Y:S01]  /*3750*/  F2FP.BF16.F32.PACK_AB R32, R53, R62 ;  /* 0x0000003e3520723e */ /* 0x000fe200000010ff */
[----:B------:R0:W-:Y:S01]  /*3760*/  STG.E.64 desc[UR12][R92.64], R56 ;  /* 0x000000385c007986 */ /* 0x0001e2000c101b0c */
[----:B------:R-:W-:Y:S02]  /*3770*/  F2FP.BF16.F32.PACK_AB R10, R50, R89 ;  /* 0x00000059320a723e */ /* 0x000fe400000010ff */
        /* <DEDUP_REMOVED lines=17> */
.L_x_121:
[----:B------:R-:W1:Y:S01]  /*3890*/  S2R R8, SR_CTAID.Y ;  /* 0x0000000000087919 */ /* 0x000e620000002600 */
[----:B-----5:R-:W1:Y:S02]  /*38a0*/  S2R R3, SR_CTAID.X ;  /* 0x0000000000037919 */ /* 0x020e640000002500 */
[----:B-1----:R-:W-:-:S04]  /*38b0*/  LEA R8, R8, R3, 0x7 ;  /* 0x0000000308087211 */ /* 0x002fc800078e38ff */
[----:B------:R-:W-:-:S04]  /*38c0*/  SHF.L.U32 R8, R8, 0x5, RZ ;  /* 0x0000000508087819 */ /* 0x000fc800000006ff */
[----:B------:R-:W-:-:S13]  /*38d0*/  ISETP.GT.AND P0, PT, R8, 0x13f, PT ;  /* 0x0000013f0800780c */ /* 0x000fda0003f04270 */
[----:B------:R-:W-:Y:S05]  /*38e0*/  @P0 EXIT ;  /* 0x000000000000094d */ /* 0x000fea0003800000 */
[----:B0-----:R-:W0:Y:S01]  /*38f0*/  S2R R13, SR_TID.X ;  /* 0x00000000000d7919 */ /* 0x001e220000002100 */
[----:B------:R-:W-:Y:S01]  /*3900*/  UISETP.LT.U32.AND UP0, UPT, UR14, 0x2, UPT ;  /* 0x000000020e00788c */ /* 0x000fe2000bf01070 */
[----:B------:R-:W1:Y:S01]  /*3910*/  S2UR UR8, SR_CgaCtaId ;  /* 0x00000000000879c3 */ /* 0x000e620000008800 */
[----:B------:R-:W-:Y:S02]  /*3920*/  UMOV UR7, 0x400 ;  /* 0x0000040000077882 */ /* 0x000fe40000000000 */
        /* <DEDUP_REMOVED lines=11> */
[----:B------:R-:W-:Y:S02]  /*39e0*/  SHF.L.U32 R10, R13, 0x1, RZ ;  /* 0x000000010d0a7819 */ /* 0x000fe400000006ff */
[----:B------:R-:W-:Y:S01]  /*39f0*/  IADD3 R7, P0, PT, R7, UR9, RZ ;  /* 0x0000000907077c10 */ /* 0x000fe2000ff1e0ff */
[----:B--2---:R-:W-:-:S03]  /*3a00*/  UIADD3 UR4, UP0, UPT, UR4, 0x26400, URZ ;  /* 0x0002640004047890 */ /* 0x004fc6000ff1e0ff */
[----:B------:R-:W-:Y:S01]  /*3a10*/  IADD3.X R9, PT, PT, R9, -0x1, RZ, P0, !PT ;  /* 0xffffffff09097810 */ /* 0x000fe200007fe4ff */
[----:B------:R-:W-:-:S04]  /*3a20*/  UIADD3.X UR5, UPT, UPT, URZ, UR5, URZ, UP0, !UPT ;  /* 0x00000005ff057290 */ /* 0x000fc800087fe4ff */
[----:B------:R-:W-:-:S04]  /*3a30*/  IMAD.WIDE.U32 R2, R9, -0x33333333, RZ ;  /* 0xcccccccd09027825 */ /* 0x000fc800078e00ff */
[----:B------:R-:W-:-:S04]  /*3a40*/  IMAD.WIDE.U32 R4, P0, R7, -0x33333334, R2 ;  /* 0xcccccccc07047825 */ /* 0x000fc80007800002 */
[----:B------:R-:W-:Y:S01]  /*3a50*/  IMAD.WIDE.U32 R2, R7, -0x33333333, RZ ;  /* 0xcccccccd07027825 */ /* 0x000fe200078e00ff */
[----:B------:R-:W-:Y:S02]  /*3a60*/  IADD3.X R7, PT, PT, RZ, RZ, RZ, P0, !PT ;  /* 0x000000ffff077210 */ /* 0x000fe400007fe4ff */
[----:B------:R-:W-:Y:S02]  /*3a70*/  MOV R6, R5 ;  /* 0x0000000500067202 */ /* 0x000fe40000000f00 */
[----:B------:R-:W-:-:S05]  /*3a80*/  IADD3 RZ, P0, PT, R3, R4, RZ ;  /* 0x0000000403ff7210 */ /* 0x000fca0007f1e0ff */
[----:B------:R-:W-:Y:S01]  /*3a90*/  IMAD.WIDE.U32.X R2, R9, -0x33333334, R6, P0 ;  /* 0xcccccccc09027825 */ /* 0x000fe200000e0406 */
[----:B------:R-:W-:Y:S02]  /*3aa0*/  SHF.R.U32.HI R6, RZ, 0x4, R13 ;  /* 0x00000004ff067819 */ /* 0x000fe4000001160d */
[----:B------:R-:W-:Y:S02]  /*3ab0*/  LEA R7, R0, UR7, 0x7 ;  /* 0x0000000700077c11 */ /* 0x000fe4000f8e38ff */
[----:B------:R-:W-:Y:S02]  /*3ac0*/  SHF.R.U64 R36, R2, 0x3, R3 ;  /* 0x0000000302247819 */ /* 0x000fe40000001203 */
[----:B------:R-:W-:Y:S02]  /*3ad0*/  LOP3.LUT R2, R6, 0x1e, RZ, 0xc0, !PT ;  /* 0x0000001e06027812 */ /* 0x000fe400078ec0ff */
[----:B------:R-:W-:Y:S02]  /*3ae0*/  IADD3 R37, P1, PT, R36, 0x1, RZ ;  /* 0x0000000124257810 */ /* 0x000fe40007f3e0ff */
[----:B------:R-:W-:-:S02]  /*3af0*/  LOP3.LUT R2, R2, 0x1f, R13, 0x78, !PT ;  /* 0x0000001f02027812 */ /* 0x000fc400078e780d */
[----:B------:R-:W-:Y:S02]  /*3b00*/  LOP3.LUT R38, R37, 0x7, RZ, 0xc0, !PT ;  /* 0x0000000725267812 */ /* 0x000fe400078ec0ff */
[----:B------:R-:W-:Y:S02]  /*3b10*/  LEA R7, R2, R7, 0x2 ;  /* 0x0000000702077211 */ /* 0x000fe400078e10ff */
[----:B------:R-:W-:Y:S02]  /*3b20*/  SHF.L.U32 R2, R13, 0x7, RZ ;  /* 0x000000070d027819 */ /* 0x000fe400000006ff */
[----:B------:R-:W-:Y:S02]  /*3b30*/  IADD3 R4, P2, PT, R38, -0x1, RZ ;  /* 0xffffffff26047810 */ /* 0x000fe40007f5e0ff */
[----:B------:R-:W-:Y:S02]  /*3b40*/  LEA.HI.X R12, R3, RZ, RZ, 0x1d, P1 ;  /* 0x000000ff030c7211 */ /* 0x000fe400008fecff */
[----:B------:R-:W-:Y:S01]  /*3b50*/  LOP3.LUT R11, R2, 0x780, RZ, 0xc0, !PT ;  /* 0x00000780020b7812 */ /* 0x000fe200078ec0ff */
[----:B------:R-:W-:Y:S01]  /*3b60*/  IMAD.WIDE.U32 R2, R0, 0x140, RZ ;  /* 0x0000014000027825 */ /* 0x000fe200078e00ff */
[----:B------:R-:W-:-:S02]  /*3b70*/  ISETP.GE.U32.AND P0, PT, R4, 0x3, PT ;  /* 0x000000030400780c */ /* 0x000fc40003f06070 */
[----:B------:R-:W-:Y:S02]  /*3b80*/  IADD3.X R4, PT, PT, RZ, -0x1, RZ, P2, !PT ;  /* 0xffffffffff047810 */ /* 0x000fe400017fe4ff */
[----:B------:R-:W-:Y:S02]  /*3b90*/  LOP3.LUT R9, R13, 0x1f, RZ, 0xc0, !PT ;  /* 0x0000001f0d097812 */ /* 0x000fe400078ec0ff */
[----:B------:R-:W-:Y:S02]  /*3ba0*/  LOP3.LUT R15, R2, 0x1f, R13, 0xf8, !PT ;  /* 0x0000001f020f7812 */ /* 0x000fe400078ef80d */
[----:B------:R-:W-:Y:S02]  /*3bb0*/  ISETP.GE.U32.AND.EX P0, PT, R4, RZ, PT, P0 ;  /* 0x000000ff0400720c */ /* 0x000fe40003f06100 */
[----:B------:R-:W-:Y:S02]  /*3bc0*/  IADD3 R11, PT, PT, R11, UR7, RZ ;  /* 0x000000070b0b7c10 */ /* 0x000fe4000fffe0ff */
[----:B------:R-:W-:-:S02]  /*3bd0*/  LOP3.LUT R13, R37, 0xfffffff8, RZ, 0xc0, !PT ;  /* 0xfffffff8250d7812 */ /* 0x000fc400078ec0ff */
[----:B------:R-:W-:-:S07]  /*3be0*/  LOP3.LUT R12, R12, 0x3fffffff, RZ, 0xc0, !PT ;  /* 0x3fffffff0c0c7812 */ /* 0x000fce00078ec0ff */
.L_x_146:
[----:B------:R-:W-:Y:S01]  /*3bf0*/  ISETP.LT.U32.AND P1, PT, R0, UR9, PT ;  /* 0x0000000900007c0c */ /* 0x000fe2000bf21070 */
[----:B------:R-:W-:Y:S01]  /*3c00*/  BSSY.RECONVERGENT B0, `(.L_x_136) ;  /* 0x0000064000007945 */ /* 0x000fe20003800200 */
[----:B-1----:R-:W-:Y:S01]  /*3c10*/  MOV R4, UR6 ;  /* 0x0000000600047c02 */ /* 0x002fe20008000f00 */
[----:B0-----:R-:W-:Y:S01]  /*3c20*/  HFMA2 R21, -RZ, RZ, 0, 0 ;  /* 0x00000000ff157431 */ /* 0x001fe200000001ff */
[----:B------:R-:W-:Y:S02]  /*3c30*/  MOV R14, RZ ;  /* 0x000000ff000e7202 */ /* 0x000fe40000000f00 */
[----:B------:R-:W-:-:S13]  /*3c40*/  ISETP.GT.AND.EX P1, PT, R4, RZ, PT, P1 ;  /* 0x000000ff0400720c */ /* 0x000fda0003f24310 */
[----:B--2---:R-:W-:Y:S05]  /*3c50*/  @!P1 BRA `(.L_x_137) ;  /* 0x0000000400789947 */ /* 0x004fea0003800000 */
[----:B------:R-:W-:Y:S01]  /*3c60*/  SHF.R.S32.HI R5, RZ, 0x1f, R8 ;  /* 0x0000001fff057819 */ /* 0x000fe20000011408 */
[----:B------:R-:W-:Y:S01]  /*3c70*/  BSSY.RECONVERGENT B1, `(.L_x_138) ;  /* 0x000002d000017945 */ /* 0x000fe20003800200 */
[----:B------:R-:W-:Y:S02]  /*3c80*/  IADD3 R17, P1, PT, R8, R15, RZ ;  /* 0x0000000f08117210 */ /* 0x000fe40007f3e0ff */
[----:B------:R-:W-:Y:S02]  /*3c90*/  CS2R R20, SRZ ;  /* 0x0000000000147805 */ /* 0x000fe4000001ff00 */
[----:B------:R-:W-:Y:S02]  /*3ca0*/  MOV R14, RZ ;  /* 0x000000ff000e7202 */ /* 0x000fe40000000f00 */
[----:B------:R-:W-:Y:S02]  /*3cb0*/  IADD3.X R18, PT, PT, R3, R5, RZ, P1, !PT ;  /* 0x0000000503127210 */ /* 0x000fe40000ffe4ff */
[----:B------:R-:W-:-:S02]  /*3cc0*/  LEA R16, P2, R17, UR4, 0x3 ;  /* 0x0000000411107c11 */ /* 0x000fc4000f8418ff */
[----:B------:R-:W-:Y:S02]  /*3cd0*/  IADD3 R4, P1, PT, R9, R8, RZ ;  /* 0x0000000809047210 */ /* 0x000fe40007f3e0ff */
[----:B------:R-:W-:Y:S02]  /*3ce0*/  LEA.HI.X R17, R17, UR5, R18, 0x3, P2 ;  /* 0x0000000511117c11 */ /* 0x000fe400090f1c12 */
[----:B------:R-:W-:Y:S02]  /*3cf0*/  MOV R40, R13 ;  /* 0x0000000d00287202 */ /* 0x000fe40000000f00 */
[----:B------:R-:W-:Y:S02]  /*3d00*/  MOV R42, R12 ;  /* 0x0000000c002a7202 */ /* 0x000fe40000000f00 */
[----:B------:R-:W-:Y:S02]  /*3d10*/  MOV R41, R0 ;  /* 0x0000000000297202 */ /* 0x000fe40000000f00 */
[----:B------:R-:W-:-:S07]  /*3d20*/  IADD3.X R5, PT, PT, RZ, R5, RZ, P1, !PT ;  /* 0x00000005ff057210 */ /* 0x000fce0000ffe4ff */
.L_x_139:
        /* <DEDUP_REMOVED lines=34> */
.L_x_138:
        /* <DEDUP_REMOVED lines=20> */
.L_x_141:
[----:B------:R-:W-:Y:S05]  /*4090*/  BSYNC.RECONVERGENT B1 ;  /* 0x0000000000017941 */ /* 0x000fea0003800200 */
.L_x_140:
        /* <DEDUP_REMOVED lines=26> */
.L_x_137:
[----:B------:R-:W-:Y:S05]  /*4240*/  BSYNC.RECONVERGENT B0 ;  /* 0x0000000000007941 */ /* 0x000fea0003800200 */
.L_x_136:
[----:B------:R0:W-:Y:S01]  /*4250*/  STS [R7], R21 ;  /* 0x0000001507007388 */ /* 0x0001e20000000800 */
[----:B------:R-:W1:Y:S01]  /*4260*/  LDC.64 R4, c[0x0][0x388] ;  /* 0x0000e200ff047b82 */ /* 0x000e620000000a00 */
[----:B------:R-:W-:Y:S02]  /*4270*/  ISETP.GT.U32.AND P1, PT, R39, 0x9, PT ;  /* 0x000000092700780c */ /* 0x000fe40003f24070 */
[----:B------:R0:W-:Y:S01]  /*4280*/  STS [R7+0x500], R14 ;  /* 0x0005000e07007388 */ /* 0x0001e20000000800 */
[----:B------:R-:W-:-:S04]  /*4290*/  MOV R23, R6 ;  /* 0x0000000600177202 */ /* 0x000fc80000000f00 */
[----:B------:R-:W2:Y:S08]  /*42a0*/  LDC.64 R16, c[0x0][0x390] ;  /* 0x0000e400ff107b82 */ /* 0x000eb00000000a00 */
[----:B0-----:R-:W-:Y:S06]  /*42b0*/  BAR.SYNC.DEFER_BLOCKING 0x0 ;  /* 0x0000000000007b1d */ /* 0x001fec0000010000 */
.L_x_145:
[----:B0-----:R-:W-:Y:S01]  /*42c0*/  @!P1 LOP3.LUT R18, R23, 0x1e, R10, 0x78, !PT ;  /* 0x0000001e17129812 */ /* 0x001fe200078e780a */
[----:B------:R-:W-:Y:S01]  /*42d0*/  HFMA2 R14, -RZ, RZ, 0, 0 ;  /* 0x00000000ff0e7431 */ /* 0x000fe200000001ff */
[----:B------:R-:W-:Y:S01]  /*42e0*/  UMOV UR7, 0xffff ;  /* 0x0000ffff00077882 */ /* 0x000fe20000000000 */
[----:B------:R-:W-:Y:S02]  /*42f0*/  ISETP.NE.AND P2, PT, R39, RZ, PT ;  /* 0x000000ff2700720c */ /* 0x000fe40003f45270 */
[----:B------:R-:W-:Y:S02]  /*4300*/  @!P1 LEA R19, R18, R11, 0x2 ;  /* 0x0000000b12139211 */ /* 0x000fe400078e10ff */
[----:B------:R-:W-:-:S03]  /*4310*/  MOV R18, RZ ;  /* 0x000000ff00127202 */ /* 0x000fc60000000f00 */
[----:B------:R0:W3:Y:S04]  /*4320*/  @!P1 LDS R14, [R19] ;  /* 0x00000000130e9984 */ /* 0x0000e80000000800 */
[----:B------:R0:W4:Y:S01]  /*4330*/  @!P1 LDS R18, [R19+0x500] ;  /* 0x0005000013129984 */ /* 0x0001220000000800 */
[----:B------:R-:W-:Y:S05]  /*4340*/  BRA.DIV UR7, `(.L_x_142) ;  /* 0x0000000207ac7947 */ /* 0x000fea000b800000 */
[----:B------:R-:W-:Y:S02]  /*4350*/  MOV R25, 0xffff ;  /* 0x0000ffff00197802 */ /* 0x000fe40000000f00 */
[----:B------:R-:W-:Y:S02]  /*4360*/  MOV R27, 0xffff ;  /* 0x0000ffff001b7802 */ /* 0x000fe40000000f00 */
[----:B------:R-:W-:Y:S01]  /*4370*/  MOV R24, 0xffff ;  /* 0x0000ffff00187802 */ /* 0x000fe20000000f00 */
[----:B0--3--:R-:W0:Y:S01]  /*4380*/  SHFL.BFLY PT, R19, R14, 0x8, 0x101f ;  /* 0x0d101f000e137f89 */ /* 0x009e2200000e0000 */
[----:B------:R-:W-:Y:S02]  /*4390*/  MOV R26, 0xffff ;  /* 0x0000ffff001a7802 */ /* 0x000fe40000000f00 */
[----:B------:R-:W-:Y:S01]  /*43a0*/  MOV R29, 0xffff ;  /* 0x0000ffff001d7802 */ /* 0x000fe20000000f00 */
[----:B----4-:R-:W3:Y:S01]  /*43b0*/  SHFL.BFLY PT, R21, R18, 0x8, 0x101f ;  /* 0x0d101f0012157f89 */ /* 0x010ee200000e0000 */
[----:B------:R-:W-:-:S02]  /*43c0*/  MOV R31, 0xffff ;  /* 0x0000ffff001f7802 */ /* 0x000fc40000000f00 */
[----:B------:R-:W-:Y:S01]  /*43d0*/  MOV R28, 0xffff ;  /* 0x0000ffff001c7802 */ /* 0x000fe20000000f00 */
[----:B0-----:R-:W-:Y:S01]  /*43e0*/  FADD.FTZ R19, R19, R14 ;  /* 0x0000000e13137221 */ /* 0x001fe20000010000 */
[----:B---3--:R-:W-:-:S04]  /*43f0*/  FADD.FTZ R21, R21, R18 ;  /* 0x0000001215157221 */ /* 0x008fc80000010000 */
        /* <DEDUP_REMOVED lines=12> */
.L_x_156:
[----:B------:R-:W-:Y:S01]  /*44c0*/  BSSY.RECONVERGENT B0, `(.L_x_143) ;  /* 0x000000a000007945 */ /* 0x000fe20003800200 */
[----:B----4-:R-:W-:-:S03]  /*44d0*/  FADD.FTZ R27, R27, R18 ;  /* 0x000000121b1b7221 */ /* 0x010fc60000010000 */
[----:B------:R-:W-:Y:S05]  /*44e0*/  @P2 BRA `(.L_x_144) ;  /* 0x00000000001c2947 */ /* 0x000fea0003800000 */
[----:B------:R-:W-:Y:S02]  /*44f0*/  IADD3 R21, PT, PT, R23, R8, RZ ;  /* 0x0000000817157210 */ /* 0x000fe40007ffe0ff */
[----:B------:R-:W-:-:S03]  /*4500*/  F2FP.BF16.F32.PACK_AB R14, R27, R14 ;  /* 0x0000000e1b0e723e */ /* 0x000fc600000010ff */
[----:B-1----:R-:W-:Y:S01]  /*4510*/  IMAD.WIDE R18, R21, 0x2, R4 ;  /* 0x0000000215127825 */ /* 0x002fe200078e0204 */
[----:B------:R-:W-:-:S03]  /*4520*/  PRMT R22, R14, 0x7632, R22 ;  /* 0x000076320e167816 */ /* 0x000fc60000000016 */
[----:B--2---:R-:W-:Y:S01]  /*4530*/  IMAD.WIDE R20, R21, 0x2, R16 ;  /* 0x0000000215147825 */ /* 0x004fe200078e0210 */
[----:B------:R0:W-:Y:S04]  /*4540*/  STG.E.U16 desc[UR12][R18.64], R14 ;  /* 0x0000000e12007986 */ /* 0x0001e8000c10150c */
[----:B------:R0:W-:Y:S02]  /*4550*/  STG.E.U16 desc[UR12][R20.64], R22 ;  /* 0x0000001614007986 */ /* 0x0001e4000c10150c */
.L_x_144:
[----:B------:R-:W-:Y:S05]  /*4560*/  BSYNC.RECONVERGENT B0 ;  /* 0x0000000000007941 */ /* 0x000fea0003800200 */
.L_x_143:
        /* <DEDUP_REMOVED lines=9> */
.L_x_142:
[----:B------:R-:W-:Y:S01]  /*4600*/  BSSY B0, `(.L_x_147) ;  /* 0x0000008000007945 */ /* 0x000fe20003800000 */
[----:B---3--:R-:W-:Y:S02]  /*4610*/  MOV R29, R14 ;  /* 0x0000000e001d7202 */ /* 0x008fe40000000f00 */
[----:B------:R-:W-:Y:S02]  /*4620*/  MOV R28, 0x8 ;  /* 0x00000008001c7802 */ /* 0x000fe40000000f00 */
[----:B------:R-:W-:Y:S02]  /*4630*/  MOV R31, 0x101f ;  /* 0x0000101f001f7802 */ /* 0x000fe40000000f00 */
[----:B------:R-:W-:-:S07]  /*4640*/  MOV R24, 0xffff ;  /* 0x0000ffff00187802 */ /* 0x000fce0000000f00 */
[----:B012-4-:R-:W-:Y:S05]  /*4650*/  WARPSYNC.COLLECTIVE R24, `(.L_x_148) ;  /* 0x0000000018087348 */ /* 0x017fea0003c00000 */
[----:B------:R3:W0:Y:S02]  /*4660*/  SHFL.BFLY P3, R26, R29, R28, R31 ;  /* 0x0c00001c1d1a7389 */ /* 0x000624000006001f */
[----:B01234-:R-:W-:Y:S05]  /*4670*/  ENDCOLLECTIVE ;  /* 0x000000000000791b */ /* 0x01ffea0003800000 */
.L_x_148:
[----:B------:R-:W-:Y:S05]  /*4680*/  BSYNC B0 ;  /* 0x0000000000007941 */ /* 0x000fea0003800000 */
.L_x_147:
        /* <DEDUP_REMOVED lines=8> */
.L_x_149:
[----:B------:R-:W-:Y:S01]  /*4710*/  FADD.FTZ R19, R19, R14 ;  /* 0x0000000e13137221 */ /* 0x000fe20000010000 */
[----:B------:R-:W-:-:S04]  /*4720*/  HFMA2 R28, -RZ, RZ, 0, 2.384185791015625e-07 ;  /* 0x00000004ff1c7431 */ /* 0x000fc800000001ff */
[----:B------:R-:W-:Y:S02]  /*4730*/  MOV R29, R19 ;  /* 0x00000013001d7202 */ /* 0x000fe40000000f00 */
[----:B------:R-:W-:-:S07]  /*4740*/  MOV R21, R26 ;  /* 0x0000001a00157202 */ /* 0x000fce0000000f00 */
[----:B------:R-:W-:Y:S05]  /*4750*/  WARPSYNC.COLLECTIVE R24, `(.L_x_150) ;  /* 0x0000000018087348 */ /* 0x000fea0003c00000 */
[----:B------:R0:W1:Y:S02]  /*4760*/  SHFL.BFLY P3, R26, R29, R28, R31 ;  /* 0x0c00001c1d1a7389 */ /* 0x000064000006001f */
[----:B01----:R-:W-:Y:S05]  /*4770*/  ENDCOLLECTIVE ;  /* 0x000000000000791b */ /* 0x003fea0003800000 */
.L_x_150:
[----:B------:R-:W-:-:S05]  /*4780*/  FADD.FTZ R21, R21, R18 ;  /* 0x0000001215157221 */ /* 0x000fca0000010000 */
[----:B------:R-:W-:Y:S02]  /*4790*/  MOV R29, R21 ;  /* 0x00000015001d7202 */ /* 0x000fe40000000f00 */
[----:B------:R-:W-:-:S07]  /*47a0*/  MOV R20, R26 ;  /* 0x0000001a00147202 */ /* 0x000fce0000000f00 */
[----:B------:R-:W-:Y:S05]  /*47b0*/  WARPSYNC.COLLECTIVE R24, `(.L_x_151) ;  /* 0x0000000018087348 */ /* 0x000fea0003c00000 */
[----:B------:R0:W1:Y:S02]  /*47c0*/  SHFL.BFLY P3, R26, R29, R28, R31 ;  /* 0x0c00001c1d1a7389 */ /* 0x000064000006001f */
[----:B01----:R-:W-:Y:S05]  /*47d0*/  ENDCOLLECTIVE ;  /* 0x000000000000791b */ /* 0x003fea0003800000 */
.L_x_151:
[----:B------:R-:W-:Y:S01]  /*47e0*/  FADD.FTZ R20, R19, R20 ;  /* 0x0000001413147221 */ /* 0x000fe20000010000 */
[----:B------:R-:W-:-:S04]  /*47f0*/  HFMA2 R28, -RZ, RZ, 0, 1.1920928955078125e-07 ;  /* 0x00000002ff1c7431 */ /* 0x000fc800000001ff */
[----:B------:R-:W-:Y:S02]  /*4800*/  MOV R29, R20 ;  /* 0x00000014001d7202 */ /* 0x000fe40000000f00 */
[----:B------:R-:W-:-:S07]  /*4810*/  MOV R22, R26 ;  /* 0x0000001a00167202 */ /* 0x000fce0000000f00 */
[----:B------:R-:W-:Y:S05]  /*4820*/  WARPSYNC.COLLECTIVE R24, `(.L_x_152) ;  /* 0x0000000018087348 */ /* 0x000fea0003c00000 */
[----:B------:R0:W1:Y:S02]  /*4830*/  SHFL.BFLY P3, R26, R29, R28, R31 ;  /* 0x0c00001c1d1a7389 */ /* 0x000064000006001f */
[----:B01----:R-:W-:Y:S05]  /*4840*/  ENDCOLLECTIVE ;  /* 0x000000000000791b */ /* 0x003fea0003800000 */
.L_x_152:
[----:B------:R-:W-:-:S05]  /*4850*/  FADD.FTZ R22, R21, R22 ;  /* 0x0000001615167221 */ /* 0x000fca0000010000 */
[----:B------:R-:W-:Y:S02]  /*4860*/  MOV R29, R22 ;  /* 0x00000016001d7202 */ /* 0x000fe40000000f00 */
[----:B------:R-:W-:-:S07]  /*4870*/  MOV R25, R26 ;  /* 0x0000001a00197202 */ /* 0x000fce0000000f00 */
[----:B------:R-:W-:Y:S05]  /*4880*/  WARPSYNC.COLLECTIVE R24, `(.L_x_153) ;  /* 0x0000000018087348 */ /* 0x000fea0003c00000 */
[----:B------:R0:W1:Y:S02]  /*4890*/  SHFL.BFLY P3, R26, R29, R28, R31 ;  /* 0x0c00001c1d1a7389 */ /* 0x000064000006001f */
[----:B01----:R-:W-:Y:S05]  /*48a0*/  ENDCOLLECTIVE ;  /* 0x000000000000791b */ /* 0x003fea0003800000 */
.L_x_153:
[----:B------:R-:W-:Y:S01]  /*48b0*/  FADD.FTZ R25, R20, R25 ;  /* 0x0000001914197221 */ /* 0x000fe20000010000 */
[----:B------:R-:W-:-:S04]  /*48c0*/  HFMA2 R28, -RZ, RZ, 0, 5.9604644775390625e-08 ;  /* 0x00000001ff1c7431 */ /* 0x000fc800000001ff */
[----:B------:R-:W-:Y:S02]  /*48d0*/  MOV R29, R25 ;  /* 0x00000019001d7202 */ /* 0x000fe40000000f00 */
[----:B------:R-:W-:-:S07]  /*48e0*/  MOV R27, R26 ;  /* 0x0000001a001b7202 */ /* 0x000fce0000000f00 */
[----:B------:R-:W-:Y:S05]  /*48f0*/  WARPSYNC.COLLECTIVE R24, `(.L_x_154) ;  /* 0x0000000018087348 */ /* 0x000fea0003c00000 */
[----:B------:R0:W1:Y:S02]  /*4900*/  SHFL.BFLY P3, R26, R29, R28, R31 ;  /* 0x0c00001c1d1a7389 */ /* 0x000064000006001f */
[----:B01----:R-:W-:Y:S05]  /*4910*/  ENDCOLLECTIVE ;  /* 0x000000000000791b */ /* 0x003fea0003800000 */
.L_x_154:
[----:B------:R-:W-:-:S05]  /*4920*/  FADD.FTZ R27, R22, R27 ;  /* 0x0000001b161b7221 */ /* 0x000fca0000010000 */
[----:B------:R-:W-:Y:S02]  /*4930*/  MOV R29, R27 ;  /* 0x0000001b001d7202 */ /* 0x000fe40000000f00 */
[----:B------:R-:W-:-:S07]  /*4940*/  MOV R14, R26 ;  /* 0x0000001a000e7202 */ /* 0x000fce0000000f00 */
[----:B------:R-:W-:Y:S05]  /*4950*/  WARPSYNC.COLLECTIVE R24, `(.L_x_155) ;  /* 0x0000000018087348 */ /* 0x000fea0003c00000 */
[----:B------:R0:W1:Y:S02]  /*4960*/  SHFL.BFLY P3, R26, R29, R28, R31 ;  /* 0x0c00001c1d1a7389 */ /* 0x000064000006001f */
[----:B01----:R-:W-:Y:S05]  /*4970*/  ENDCOLLECTIVE ;  /* 0x000000000000791b */ /* 0x003fea0003800000 */
.L_x_155:
[----:B------:R-:W-:Y:S01]  /*4980*/  FADD.FTZ R14, R25, R14 ;  /* 0x0000000e190e7221 */ /* 0x000fe20000010000 */
[----:B------:R-:W-:Y:S01]  /*4990*/  MOV R18, R26 ;  /* 0x0000001a00127202 */ /* 0x000fe20000000f00 */
[----:B------:R-:W-:Y:S06]  /*49a0*/  BRA `(.L_x_156) ;  /* 0xfffffff800c47947 */ /* 0x000fec000383ffff */
.L_x_157:
        /* <DEDUP_REMOVED lines=13> */
.L_x_1311:


//--------------------- .text._ZN13group_norm_v218gn_bwd_cuda_kernelI13__nv_bfloat16Li320ELi3ELi32ELi10ELi4096ELb0ELb1ELi32ELi320ELi320ELi4ELb1ELi2ELb0ELb0ELNS_15WgradSyncMethodE3ENS_16CompileConditionILi1000EEEEEvPT_S6_S6_PKS5_S8_S8_S8_PKfflPfPj --------------------------
	.section	.text._ZN13group_norm_v218gn_bwd_cuda_kernelI13__nv_bfloat16Li320ELi3ELi32ELi10ELi4096ELb0ELb1ELi32ELi320ELi320ELi4ELb1ELi2ELb0ELb0ELNS_15WgradSyncMethodE3ENS_16CompileConditionILi1000EEEEEvPT_S6_S6_PKS5_S8_S8_S8_PKfflPfPj,"ax",@progbits
	.align	128
        .global         _ZN13group_norm_v218gn_bwd_cuda_kernelI13__nv_bfloat16Li320ELi3ELi32ELi10ELi4096ELb0ELb1ELi32ELi320ELi320ELi4ELb1ELi2ELb0ELb0ELNS_15WgradSyncMethodE3ENS_16CompileConditionILi1000EEEEEvPT_S6_S6_PKS5_S8_S8_S8_PKfflPfPj
        .type           _ZN13group_norm_v218gn_bwd_cuda_kernelI13__nv_bfloat16Li320ELi3ELi32ELi10ELi4096ELb0ELb1ELi32ELi320ELi320ELi4ELb1ELi2ELb0ELb0ELNS_15WgradSyncMethodE3ENS_16CompileConditionILi1000EEEEEvPT_S6_S6_PKS5_S8_S8_S8_PKfflPfPj,@function
        .size           _ZN13group_norm_v218gn_bwd_cuda_kernelI13__nv_bfloat16Li320ELi3ELi32ELi10ELi4096ELb0ELb1ELi32ELi320ELi320ELi4ELb1ELi2ELb0ELb0ELNS_15WgradSyncMethodE3ENS_16CompileConditionILi1000EEEEEvPT_S6_S6_PKS5_S8_S8_S8_PKfflPfPj,(.L_x_1312 - _ZN13group_norm_v218gn_bwd_cuda_kernelI13__nv_bfloat16Li320ELi3ELi32ELi10ELi4096ELb0ELb1ELi32ELi320ELi320ELi4ELb1ELi2ELb0ELb0ELNS_15WgradSyncMethodE3ENS_16CompileConditionILi1000EEEEEvPT_S6_S6_PKS5_S8_S8_S8_PKfflPfPj)
        .other          _ZN13group_norm_v218gn_bwd_cuda_kernelI13__nv_bfloat16Li320ELi3ELi32ELi10ELi4096ELb0ELb1ELi32ELi320ELi320ELi4ELb1ELi2ELb0ELb0ELNS_15WgradSyncMethodE3ENS_16CompileConditionILi1000EEEEEvPT_S6_S6_PKS5_S8_S8_S8_PKfflPfPj,@"STO_CUDA_ENTRY STV_DEFAULT"
_ZN13group_norm_v218gn_bwd_cuda_kernelI13__nv_bfloat16Li320ELi3ELi32ELi10ELi4096ELb0ELb1ELi32ELi320ELi320ELi4ELb1ELi2ELb0ELb0ELNS_15WgradSyncMethodE3ENS_16CompileConditionILi1000EEEEEvPT_S6_S6_PKS5_S8_S8_S8_PKfflPfPj:
.text._ZN13group_norm_v218gn_bwd_cuda_kernelI13__nv_bfloat16Li320ELi3ELi32ELi10ELi4096ELb0ELb1ELi32ELi320ELi320ELi4ELb1ELi2ELb0ELb0ELNS_15WgradSyncMethodE3ENS_16CompileConditionILi1000EEEEEvPT_S6_S6_PKS5_S8_S8_S8_PKfflPfPj:
[----:B------:R-:W0:Y:S01]  /*0000*/  LDC R1, c[0x0][0x37c] ;  /* 0x0000df00ff017b82 */ /* 0x000e220000000800 */
[----:B------:R-:W1:Y:S07]  /*0010*/  LDCU.64 UR8, c[0x0][0x3d8] ;  /* 0x00007b00ff0877ac */ /* 0x000e6e0008000a00 */
[----:B------:R-:W2:Y:S01]  /*0020*/  S2UR UR7, SR_CTAID.Y ;  /* 0x00000000000779c3 */ /* 0x000ea20000002600 */
[----:B0-----:R-:W-:Y:S01]  /*0030*/  IADD3 R1, PT, PT, R1, -0xe0, RZ ;  /* 0xffffff2001017810 */ /* 0x001fe20007ffe0ff */
[----:B------:R-:W0:Y:S01]  /*0040*/  S2R R6, SR_CTAID.X ;  /* 0x0000000000067919 */ /* 0x000e220000002500 */
[----:B------:R-:W3:Y:S01]  /*0050*/  LDCU.64 UR12, c[0x0][0x3c8] ;  /* 0x00007900ff0c77ac */ /* 0x000ee20008000a00 */
[----:B------:R-:W-:Y:S01]  /*0060*/  UMOV UR4, 0x8 ;  /* 0x0000000800047882 */ /* 0x000fe20000000000 */
[----:B------:R-:W-:Y:S01]  /*0070*/  UMOV UR5, 0x0 ;  /* 0x0000000000057882 */ /* 0x000fe20000000000 */
[----:B------:R-:W4:Y:S01]  /*0080*/  LDCU.64 UR10, c[0x0][0x358] ;  /* 0x00006b00ff0a77ac */ /* 0x000f220008000a00 */
[----:B-1----:R-:W-:-:S04]  /*0090*/  UIMAD.WIDE.U32 UR4, UR8, 0x1, UR4 ;  /* 0x00000001080478a5 */ /* 0x002fc8000f8e0004 */
[----:B------:R-:W-:Y:S01]  /*00a0*/  UIADD3 UR6, UPT, UPT, UR5, UR9, URZ ;  /* 0x0000000905067290 */ /* 0x000fe2000fffe0ff */
[----:B---3--:R-:W-:Y:S02]  /*00b0*/  MOV R20, UR12 ;  /* 0x0000000c00147c02 */ /* 0x008fe40008000f00 */
[----:B------:R-:W-:Y:S02]  /*00c0*/  MOV R2, UR4 ;  /* 0x0000000400027c02 */ /* 0x000fe40008000f00 */
[----:B------:R-:W-:Y:S02]  /*00d0*/  MOV R21, UR13 ;  /* 0x0000000d00157c02 */ /* 0x000fe40008000f00 */
[----:B------:R-:W-:Y:S02]  /*00e0*/  MOV R5, UR6 ;  /* 0x0000000600057c02 */ /* 0x000fe40008000f00 */
[----:B------:R-:W-:Y:S02]  /*00f0*/  MOV R4, R2 ;  /* 0x0000000200047202 */ /* 0x000fe40000000f00 */
[----:B--2---:R-:W-:-:S02]  /*0100*/  ISETP.LE.U32.AND P0, PT, R20, UR7, PT ;  /* 0x0000000714007c0c */ /* 0x004fc4000bf03070 */
[----:B------:R-:W-:Y:S01]  /*0110*/  MOV R3, UR5 ;  /* 0x0000000500037c02 */ /* 0x000fe20008000f00 */
[----:B------:R1:W-:Y:S01]  /*0120*/  STL.64 [R1+0x88], R4 ;  /* 0x0000880401007387 */ /* 0x0003e20000100a00 */
[----:B------:R-:W-:Y:S01]  /*0130*/  ISETP.GE.AND.EX P0, PT, RZ, R21, PT, P0 ;  /* 0x00000015ff00720c */ /* 0x000fe20003f06300 */
[----:B------:R-:W-:-:S12]  /*0140*/  UMOV UR5, URZ ;  /* 0x000000ff00057c82 */ /* 0x000fd80008000000 */
[----:B01--4-:R-:W-:Y:S05]  /*0150*/  @!P0 BRA `(.L_x_158) ;  /* 0x0000000000548947 */ /* 0x013fea0003800000 */
        /* <DEDUP_REMOVED lines=11> */
.L_x_160:
[----:B------:R-:W2:Y:S04]  /*0210*/  LDL.64 R2, [R1+0x88] ;  /* 0x0000880001027983 */ /* 0x000ea80000100a00 */
[----:B--2---:R-:W2:Y:S04]  /*0220*/  LD.E.STRONG.GPU R3, desc[UR10][R2.64] ;  /* 0x0000000a02037980 */ /* 0x004ea8000c10f900 */
[----:B--2---:R-:W-:Y:S01]  /*0230*/  CCTL.IVALL ;  /* 0x00000000ff00798f */ /* 0x004fe20002000000 */
[----:B------:R-:W-:Y:S05]  /*0240*/  YIELD ;  /* 0x0000000000007946 */ /* 0x000fea0003800000 */
[----:B-----5:R-:W-:-:S04]  /*0250*/  LOP3.LUT R3, R3, R0, RZ, 0x3c, !PT ;  /* 0x0000000003037212 */ /* 0x020fc800078e3cff */
[----:B------:R-:W-:-:S13]  /*0260*/  ISETP.GT.AND P0, PT, R3, -0x1, PT ;  /* 0xffffffff0300780c */ /* 0x000fda0003f04270 */
[----:B------:R-:W-:Y:S05]  /*0270*/  @P0 BRA `(.L_x_160) ;  /* 0xfffffffc00e40947 */ /* 0x000fea000383ffff */
.L_x_159:
[----:B------:R-:W-:Y:S05]  /*0280*/  WARPSYNC.ALL ;  /* 0x0000000000007948 */ /* 0x000fea0003800000 */
[----:B------:R-:W-:Y:S06]  /*0290*/  BAR.SYNC.DEFER_BLOCKING 0x0 ;  /* 0x0000000000007b1d */ /* 0x000fec0000010000 */
[----:B------:R-:W-:Y:S05]  /*02a0*/  BRA `(.L_x_161) ;  /* 0x0000003c00647947 */ /* 0x000fea0003800000 */
.L_x_158:
        /* <DEDUP_REMOVED lines=12> */
[----:B------:R2:W-:Y:S02]  /*0370*/  STL [R1+0x9c], R3 ;  /* 0x00009c0301007387 */ /* 0x0005e40000100800 */
[----:B------:R-:W-:-:S05]  /*0380*/  SHF.L.U32 R7, R9, 0x2, RZ ;  /* 0x0000000209077819 */ /* 0x000fca00000006ff */
[----:B-1----:R-:W-:-:S05]  /*0390*/  IMAD.WIDE.U32 R4, R7, 0x2, R4 ;  /* 0x0000000207047825 */ /* 0x002fca00078e0004 */
[----:B------:R1:W3:Y:S01]  /*03a0*/  LDG.E.64.CONSTANT R10, desc[UR10][R4.64] ;  /* 0x0000000a040a7981 */ /* 0x0002e2000c1e9b00 */
[----:B------:R-:W-:Y:S01]  /*03b0*/  UMOV UR4, 0x400 ;  /* 0x0000040000047882 */ /* 0x000fe20000000000 */
[----:B--2---:R-:W-:Y:S01]  /*03c0*/  SHF.L.U32 R3, R6, 0x5, RZ ;  /* 0x0000000506037819 */ /* 0x004fe200000006ff */
[----:B------:R-:W-:Y:S01]  /*03d0*/  UIADD3 UR4, UPT, UPT, UR4, 0x2800, URZ ;  /* 0x0000280004047890 */ /* 0x000fe2000fffe0ff */
[----:B------:R-:W-:Y:S02]  /*03e0*/  CS2R R22, SRZ ;  /* 0x0000000000167805 */ /* 0x000fe4000001ff00 */
[----:B------:R-:W-:Y:S02]  /*03f0*/  CS2R R24, SRZ ;  /* 0x0000000000187805 */ /* 0x000fe4000001ff00 */
[----:B------:R-:W-:Y:S02]  /*0400*/  CS2R R26, SRZ ;  /* 0x00000000001a7805 */ /* 0x000fe4000001ff00 */
[----:B------:R-:W-:-:S02]  /*0410*/  CS2R R28, SRZ ;  /* 0x00000000001c7805 */ /* 0x000fc4000001ff00 */
[----:B-1----:R-:W-:Y:S01]  /*0420*/  LOP3.LUT R4, R0, 0xfe0, R3, 0xf8, !PT ;  /* 0x00000fe000047812 */ /* 0x002fe200078ef803 */
[----:B0-----:R-:W-:Y:S01]  /*0430*/  ULEA UR4, UR6, UR4, 0x18 ;  /* 0x0000000406047291 */ /* 0x001fe2000f8ec0ff */
[C---:B------:R-:W-:Y:S02]  /*0440*/  IADD3 R4, PT, PT, R7.reuse, 0x2, RZ ;  /* 0x0000000207047810 */ /* 0x040fe40007ffe0ff */
[----:B------:R-:W-:Y:S02]  /*0450*/  LOP3.LUT R7, R7, 0xffff, RZ, 0xc0, !PT ;  /* 0x0000ffff07077812 */ /* 0x000fe400078ec0ff */
[----:B------:R-:W-:Y:S02]  /*0460*/  LOP3.LUT R4, R4, 0xffff, RZ, 0xc0, !PT ;  /* 0x0000ffff04047812 */ /* 0x000fe400078ec0ff */
[----:B------:R-:W-:Y:S01]  /*0470*/  LEA R2, R0, UR4, 0x3 ;  /* 0x0000000400027c11 */ /* 0x000fe2000f8e18ff */
[----:B------:R-:W-:Y:S01]  /*0480*/  IMAD R7, R7, 0x199a, RZ ;  /* 0x0000199a07077824 */ /* 0x000fe200078e02ff */
[----:B------:R-:W-:Y:S01]  /*0490*/  UMOV UR4, URZ ;  /* 0x000000ff00047c82 */ /* 0x000fe20008000000 */
[----:B------:R-:W-:-:S02]  /*04a0*/  IMAD R4, R4, 0x199a, RZ ;  /* 0x0000199a04047824 */ /* 0x000fc400078e02ff */
[----:B------:R-:W-:Y:S01]  /*04b0*/  IMAD R3, R9, 0x28, R2 ;  /* 0x0000002809037824 */ /* 0x000fe200078e0202 */
[----:B------:R-:W-:Y:S02]  /*04c0*/  SHF.R.U32.HI R7, RZ, 0x10, R7 ;  /* 0x00000010ff077819 */ /* 0x000fe40000011607 */
[----:B------:R-:W-:Y:S02]  /*04d0*/  SHF.R.U32.HI R6, RZ, 0x10, R4 ;  /* 0x00000010ff067819 */ /* 0x000fe40000011604 */
[----:B------:R0:W-:Y:S04]  /*04e0*/  STL [R1+0x90], R3 ;  /* 0x0000900301007387 */ /* 0x0001e80000100800 */
        /* <DEDUP_REMOVED lines=8> */
.L_x_175:
[----:B------:R-:W2:Y:S01]  /*0570*/  LDL R0, [R1+0x9c] ;  /* 0x00009c0001007983 */ /* 0x000ea20000100800 */
[----:B------:R-:W0:Y:S03]  /*0580*/  LDCU.64 UR14, c[0x0][0x3b8] ;  /* 0x00007700ff0e77ac */ /* 0x000e260008000a00 */
[----:B------:R-:W3:Y:S01]  /*0590*/  LDL R10, [R1+0x98] ;  /* 0x00009800010a7983 */ /* 0x000ee20000100800 */
[----:B------:R-:W-:Y:S02]  /*05a0*/  USHF.L.U64.HI UR8, UR7, 0x6, UR5 ;  /* 0x0000000607087899 */ /* 0x000fe40008010205 */
[----:B------:R-:W-:Y:S01]  /*05b0*/  USHF.L.U32 UR9, UR7, 0x6, URZ ;  /* 0x0000000607097899 */ /* 0x000fe200080006ff */
[----:B-1----:R-:W1:Y:S01]  /*05c0*/  S2R R11, SR_CTAID.X ;  /* 0x00000000000b7919 */ /* 0x002e620000002500 */
[----:B------:R-:W-:Y:S02]  /*05d0*/  UIMAD.WIDE.U32 UR12, UR7, 0x140000, URZ ;  /* 0x00140000070c78a5 */ /* 0x000fe4000f8e00ff */
[----:B------:R-:W-:Y:S01]  /*05e0*/  MOV R7, UR8 ;  /* 0x0000000800077c02 */ /* 0x000fe20008000f00 */
[----:B-----5:R-:W-:Y:S01]  /*05f0*/  STL [R1+0xb8], R27 ;  /* 0x0000b81b01007387 */ /* 0x020fe20000100800 */
[----:B------:R-:W-:Y:S01]  /*0600*/  MOV R6, UR9 ;  /* 0x0000000900067c02 */ /* 0x000fe20008000f00 */
[----:B------:R-:W-:-:S02]  /*0610*/  UIMAD UR6, UR5, 0x140000, URZ ;  /* 0x00140000050678a4 */ /* 0x000fc4000f8e02ff */
[----:B------:R-:W-:Y:S01]  /*0620*/  STL [R1+0xb4], R26 ;  /* 0x0000b41a01007387 */ /* 0x000fe20000100800 */
[----:B------:R-:W4:Y:S03]  /*0630*/  LDCU.64 UR16, c[0x0][0x3a0] ;  /* 0x00007400ff1077ac */ /* 0x000f260008000a00 */
[----:B------:R-:W-:Y:S01]  /*0640*/  STL [R1+0xb0], R29 ;  /* 0x0000b01d01007387 */ /* 0x000fe20000100800 */
[----:B------:R-:W-:Y:S01]  /*0650*/  UIADD3 UR6, UPT, UPT, UR13, UR6, URZ ;  /* 0x000000060d067290 */ /* 0x000fe2000fffe0ff */
[----:B------:R-:W5:Y:S02]  /*0660*/  LDCU.64 UR8, c[0x0][0x398] ;  /* 0x00007300ff0877ac */ /* 0x000f640008000a00 */
[----:B------:R-:W-:Y:S04]  /*0670*/  STL [R1+0xac], R28 ;  /* 0x0000ac1c01007387 */ /* 0x000fe80000100800 */
[----:B------:R0:W-:Y:S04]  /*0680*/  STL [R1+0xa8], R3 ;  /* 0x0000a80301007387 */ /* 0x0001e80000100800 */
[----:B------:R4:W-:Y:S04]  /*0690*/  STL [R1+0xa0], R5 ;  /* 0x0000a00501007387 */ /* 0x0009e80000100800 */
[----:B0-----:R-:W5:Y:S01]  /*06a0*/  LDL R3, [R1+0x94] ;  /* 0x0000940001037983 */ /* 0x001f620000100800 */
[----:B-1----:R-:W-:-:S02]  /*06b0*/  SHF.L.U32 R11, R11, 0x5, RZ ;  /* 0x000000050b0b7819 */ /* 0x002fc400000006ff */
[----:B--2---:R-:W-:Y:S02]  /*06c0*/  LOP3.LUT R8, R0, 0xffff, RZ, 0xc0, !PT ;  /* 0x0000ffff00087812 */ /* 0x004fe400078ec0ff */
[----:B------:R-:W0:Y:S01]  /*06d0*/  S2R R0, SR_TID.X ;  /* 0x0000000000007919 */ /* 0x000e220000002100 */
[----:B---3--:R-:W-:-:S04]  /*06e0*/  IMAD.WIDE.U32 R12, R10, 0x2, R6 ;  /* 0x000000020a0c7825 */ /* 0x008fc800078e0006 */
[----:B------:R-:W-:Y:S01]  /*06f0*/  IMAD.WIDE.U32 R8, R8, 0x4, RZ ;  /* 0x0000000408087825 */ /* 0x000fe200078e00ff */
[----:B------:R-:W-:Y:S02]  /*0700*/  LEA R50, P0, R12, UR14, 0x2 ;  /* 0x0000000e0c327c11 */ /* 0x000fe4000f8010ff */
[----:B0-----:R-:W-:-:S05]  /*0710*/  LOP3.LUT R0, R0, 0xffff, RZ, 0xc0, !PT ;  /* 0x0000ffff00007812 */ /* 0x001fca00078ec0ff */
[----:B------:R-:W-:-:S05]  /*0720*/  IMAD R0, R0, 0x334, RZ ;  /* 0x0000033400007824 */ /* 0x000fca00078e02ff */
[----:B------:R-:W-:-:S04]  /*0730*/  SHF.R.U32.HI R0, RZ, 0x10, R0 ;  /* 0x00000010ff007819 */ /* 0x000fc80000011600 */
[----:B------:R-:W-:Y:S02]  /*0740*/  LOP3.LUT R0, R0, 0xfe0, R11, 0xf8, !PT ;  /* 0x00000fe000007812 */ /* 0x000fe400078ef80b */
[----:B------:R-:W-:-:S03]  /*0750*/  LEA.HI.X R51, R12, UR15, R13, 0x2, P0 ;  /* 0x0000000f0c337c11 */ /* 0x000fc600080f140d */
[----:B------:R-:W-:Y:S01]  /*0760*/  IMAD R11, R0, 0x140, RZ ;  /* 0x00000140000b7824 */ /* 0x000fe200078e02ff */
[----:B------:R-:W-:Y:S02]  /*0770*/  LOP3.LUT R0, R8, UR12, RZ, 0xfc, !PT ;  /* 0x0000000c08007c12 */ /* 0x000fe4000f8efcff */
[----:B------:R-:W-:Y:S01]  /*0780*/  LOP3.LUT R9, R9, UR6, RZ, 0xfc, !PT ;  /* 0x0000000609097c12 */ /* 0x000fe2000f8efcff */
[----:B------:R-:W2:Y:S01]  /*0790*/  LDG.E.64.CONSTANT R50, desc[UR10][R50.64] ;  /* 0x0000000a32327981 */ /* 0x000ea2000c1e9b00 */
[----:B------:R-:W-:Y:S01]  /*07a0*/  IADD3 R0, P1, PT, R11, R0, RZ ;  /* 0x000000000b007210 */ /* 0x000fe20007f3e0ff */
[----:B------:R-:W2:Y:S03]  /*07b0*/  LDCU UR6, c[0x0][0x3c0] ;  /* 0x00007800ff0677ac */ /* 0x000ea60008000800 */
[----:B------:R-:W-:Y:S02]  /*07c0*/  IADD3.X R9, PT, PT, RZ, R9, RZ, P1, !PT ;  /* 0x00000009ff097210 */ /* 0x000fe40000ffe4ff */
[----:B------:R-:W-:-:S02]  /*07d0*/  SHF.L.U32 R10, R0, 0x1, RZ ;  /* 0x00000001000a7819 */ /* 0x000fc400000006ff */
[----:B----4-:R-:W-:Y:S02]  /*07e0*/  SHF.L.U64.HI R5, R0, 0x1, R9 ;  /* 0x0000000100057819 */ /* 0x010fe40000010209 */
[----:B------:R-:W-:-:S04]  /*07f0*/  IADD3 R54, P0, PT, R10, UR16, RZ ;  /* 0x000000100a367c10 */ /* 0x000fc8000ff1e0ff */
[----:B------:R-:W-:Y:S02]  /*0800*/  IADD3.X R55, PT, PT, R5, UR17, RZ, P0, !PT ;  /* 0x0000001105377c10 */ /* 0x000fe400087fe4ff */
[----:B-----5:R-:W-:-:S03]  /*0810*/  IADD3 R52, P0, PT, R10, UR8, RZ ;  /* 0x000000080a347c10 */ /* 0x020fc6000ff1e0ff */
        /* <DEDUP_REMOVED lines=16> */
[----:B------:R-:W-:-:S03]  /*0920*/  IMAD.WIDE.U32 R6, R3, 0x2, R6 ;  /* 0x0000000203067825 */ /* 0x000fc600078e0006 */
[----:B------:R-:W-:-:S04]  /*0930*/  LEA R32, P0, R6, UR14, 0x2 ;  /* 0x0000000e06207c11 */ /* 0x000fc8000f8010ff */
[----:B------:R-:W-:Y:S01]  /*0940*/  LEA.HI.X R33, R6, UR15, R7, 0x2, P0 ;  /* 0x0000000f06217c11 */ /* 0x000fe200080f1407 */
[----:B------:R0:W-:Y:S04]  /*0950*/  STL [R1+0x80], R10 ;  /* 0x0000800a01007387 */ /* 0x0001e80000100800 */
[----:B------:R1:W-:Y:S04]  /*0960*/  STL [R1+0x84], R5 ;  /* 0x0000840501007387 */ /* 0x0003e80000100800 */
[----:B------:R-:W5:Y:S04]  /*0970*/  LDG.E.64.CONSTANT R32, desc[UR10][R32.64] ;  /* 0x0000000a20207981 */ /* 0x000f68000c1e9b00 */
[----:B0-----:R5:W5:Y:S01]  /*0980*/  LDG.E.64.CONSTANT R10, desc[UR10][R52.64+0x3c00] ;  /* 0x003c000a340a7981 */ /* 0x001b62000c1e9b00 */
[----:B--2---:R-:W-:-:S06]  /*0990*/  FADD.FTZ R6, R51, UR6 ;  /* 0x0000000633067e21 */ /* 0x004fcc0008010000 */
[----:B------:R-:W0:Y:S01]  /*09a0*/  MUFU.RSQ R6, R6 ;  /* 0x0000000600067308 */ /* 0x000e220000001400 */
[C---:B---3--:R-:W-:Y:S02]  /*09b0*/  PRMT R0, R34.reuse, 0x7632, R0 ;  /* 0x0000763222007816 */ /* 0x048fe40000000000 */
[----:B------:R-:W-:Y:S02]  /*09c0*/  SHF.L.U32 R34, R34, 0x10, RZ ;  /* 0x0000001022227819 */ /* 0x000fe400000006ff */
[C---:B----4-:R-:W-:Y:S02]  /*09d0*/  PRMT R7, R36.reuse, 0x7632, R7 ;  /* 0x0000763224077816 */ /* 0x050fe40000000007 */
[----:B------:R-:W-:Y:S02]  /*09e0*/  SHF.L.U32 R36, R36, 0x10, RZ ;  /* 0x0000001024247819 */ /* 0x000fe400000006ff */
[C---:B-----5:R-:W-:Y:S02]  /*09f0*/  PRMT R53, R42.reuse, 0x7632, R53 ;  /* 0x000076322a357816 */ /* 0x060fe40000000035 */
[----:B------:R-:W-:Y:S01]  /*0a00*/  SHF.L.U32 R54, R42, 0x10, RZ ;  /* 0x000000102a367819 */ /* 0x000fe200000006ff */
[----:B------:R-:W-:Y:S01]  /*0a10*/  FADD.FTZ R34, -R50, R34 ;  /* 0x0000002232227221 */ /* 0x000fe20000010100 */
[----:B------:R-:W-:-:S02]  /*0a20*/  PRMT R42, R44, 0x7632, R42 ;  /* 0x000076322c2a7816 */ /* 0x000fc4000000002a */
[----:B------:R-:W-:Y:S01]  /*0a30*/  SHF.L.U32 R55, R44, 0x10, RZ ;  /* 0x000000102c377819 */ /* 0x000fe200000006ff */
[----:B------:R-:W-:Y:S01]  /*0a40*/  STL [R1+0xbc], R35 ;  /* 0x0000bc2301007387 */ /* 0x000fe20000100800 */
[C---:B------:R-:W-:Y:S02]  /*0a50*/  PRMT R44, R46.reuse, 0x7632, R44 ;  /* 0x000076322e2c7816 */ /* 0x040fe4000000002c */
[----:B------:R-:W-:Y:S01]  /*0a60*/  SHF.L.U32 R46, R46, 0x10, RZ ;  /* 0x000000102e2e7819 */ /* 0x000fe200000006ff */
[----:B------:R-:W-:Y:S01]  /*0a70*/  STL [R1+0xc0], R37 ;  /* 0x0000c02501007387 */ /* 0x000fe20000100800 */
[C---:B------:R-:W-:Y:S02]  /*0a80*/  PRMT R56, R48.reuse, 0x7632, R56 ;  /* 0x0000763230387816 */ /* 0x040fe40000000038 */
[----:B------:R-:W-:Y:S02]  /*0a90*/  SHF.L.U32 R57, R48, 0x10, RZ ;  /* 0x0000001030397819 */ /* 0x000fe400000006ff */
[----:B------:R-:W-:Y:S01]  /*0aa0*/  PRMT R48, R12, 0x7632, R48 ;  /* 0x000076320c307816 */ /* 0x000fe20000000030 */
[----:B-1----:R-:W-:Y:S01]  /*0ab0*/  FADD.FTZ R5, -R50, R36 ;  /* 0x0000002432057221 */ /* 0x002fe20000010100 */
[----:B------:R-:W-:Y:S01]  /*0ac0*/  SHF.L.U32 R12, R12, 0x10, RZ ;  /* 0x000000100c0c7819 */ /* 0x000fe200000006ff */
[----:B------:R0:W-:Y:S01]  /*0ad0*/  STL [R1+0xc4], R39 ;  /* 0x0000c42701007387 */ /* 0x0001e20000100800 */
[----:B------:R-:W-:-:S02]  /*0ae0*/  PRMT R51, R38, 0x7632, R51 ;  /* 0x0000763226337816 */ /* 0x000fc40000000033 */
[----:B------:R-:W-:Y:S02]  /*0af0*/  SHF.L.U32 R52, R38, 0x10, RZ ;  /* 0x0000001026347819 */ /* 0x000fe400000006ff */
[----:B------:R-:W-:Y:S01]  /*0b00*/  PRMT R38, R40, 0x7632, R38 ;  /* 0x0000763228267816 */ /* 0x000fe20000000026 */
[----:B------:R-:W-:Y:S01]  /*0b10*/  FADD.FTZ R60, -R50, R46 ;  /* 0x0000002e323c7221 */ /* 0x000fe20000010100 */
[----:B------:R-:W-:Y:S01]  /*0b20*/  SHF.L.U32 R0, R0, 0x10, RZ ;  /* 0x0000001000007819 */ /* 0x000fe200000006ff */
[----:B0-----:R-:W-:Y:S01]  /*0b30*/  FMUL.FTZ R39, R6, R34 ;  /* 0x0000002206277220 */ /* 0x001fe20000410000 */
[----:B------:R-:W-:Y:S01]  /*0b40*/  SHF.L.U32 R40, R40, 0x10, RZ ;  /* 0x0000001028287819 */ /* 0x000fe200000006ff */
[----:B------:R-:W-:Y:S01]  /*0b50*/  FADD.FTZ R61, -R50, R52 ;  /* 0x00000034323d7221 */ /* 0x000fe20000010100 */
[----:B------:R-:W-:Y:S01]  /*0b60*/  SHF.L.U32 R46, R16, 0x10, RZ ;  /* 0x00000010102e7819 */ /* 0x000fe200000006ff */
[----:B------:R-:W-:Y:S01]  /*0b70*/  FADD.FTZ R23, R12, R23 ;  /* 0x000000170c177221 */ /* 0x000fe20000010000 */
[----:B------:R-:W-:Y:S01]  /*0b80*/  SHF.L.U32 R7, R7, 0x10, RZ ;  /* 0x0000001007077819 */ /* 0x000fe200000006ff */
[----:B------:R-:W-:Y:S01]  /*0b90*/  FFMA.FTZ R22, R39, R12, R22 ;  /* 0x0000000c27167223 */ /* 0x000fe20000010016 */
[----:B------:R-:W-:Y:S01]  /*0ba0*/  SHF.L.U32 R51, R51, 0x10, RZ ;  /* 0x0000001033337819 */ /* 0x000fe200000006ff */
[----:B------:R-:W-:Y:S01]  /*0bb0*/  FMUL.FTZ R27, R6, R5 ;  /* 0x00000005061b7220 */ /* 0x000fe20000410000 */
[----:B------:R-:W-:-:S02]  /*0bc0*/  SHF.L.U32 R38, R38, 0x10, RZ ;  /* 0x0000001026267819 */ /* 0x000fc400000006ff */
[----:B------:R-:W-:Y:S02]  /*0bd0*/  SHF.L.U32 R53, R53, 0x10, RZ ;  /* 0x0000001035357819 */ /* 0x000fe400000006ff */
[----:B------:R-:W-:Y:S02]  /*0be0*/  SHF.L.U32 R42, R42, 0x10, RZ ;  /* 0x000000102a2a7819 */ /* 0x000fe400000006ff */
[----:B------:R-:W-:Y:S02]  /*0bf0*/  SHF.L.U32 R44, R44, 0x10, RZ ;  /* 0x000000102c2c7819 */ /* 0x000fe400000006ff */
[----:B------:R-:W-:Y:S02]  /*0c00*/  SHF.L.U32 R56, R56, 0x10, RZ ;  /* 0x0000001038387819 */ /* 0x000fe400000006ff */
[----:B------:R-:W-:Y:S01]  /*0c10*/  PRMT R34, R16, 0x7632, R34 ;  /* 0x0000763210227816 */ /* 0x000fe20000000022 */
[----:B------:R-:W-:Y:S01]  /*0c20*/  FADD.FTZ R0, -R50, R0 ;  /* 0x0000000032007221 */ /* 0x000fe20000010100 */
[----:B------:R-:W-:Y:S01]  /*0c30*/  PRMT R16, R18, 0x7632, R16 ;  /* 0x0000763212107816 */ /* 0x000fe20000000010 */
[----:B------:R-:W-:Y:S01]  /*0c40*/  FADD.FTZ R40, -R50, R40 ;  /* 0x0000002832287221 */ /* 0x000fe20000010100 */
[----:B------:R-:W-:Y:S01]  /*0c50*/  SHF.L.U32 R18, R18, 0x10, RZ ;  /* 0x0000001012127819 */ /* 0x000fe200000006ff */
[----:B------:R-:W-:Y:S01]  /*0c60*/  FMUL.FTZ R29, R6, R61 ;  /* 0x0000003d061d7220 */ /* 0x000fe20000410000 */
[----:B------:R-:W-:Y:S01]  /*0c70*/  SHF.L.U32 R3, R14, 0x10, RZ ;  /* 0x000000100e037819 */ /* 0x000fe200000006ff */
[----:B------:R-:W-:Y:S01]  /*0c80*/  FADD.FTZ R23, R23, R46 ;  /* 0x0000002e17177221 */ /* 0x000fe20000010000 */
[-C--:B------:R-:W-:Y:S01]  /*0c90*/  FFMA.FTZ R22, R27, R46.reuse, R22 ;  /* 0x0000002e1b167223 */ /* 0x080fe20000010016 */
        /* <DEDUP_REMOVED lines=10> */
[----:B------:R-:W-:Y:S01]  /*0d40*/  FMUL.FTZ R35, R2, R46 ;  /* 0x0000002e02237220 */ /* 0x000fe20000410000 */
[----:B------:R-:W-:Y:S01]  /*0d50*/  FMUL.FTZ R37, R6, R0 ;  /* 0x0000000006257220 */ /* 0x000fe20000410000 */
[----:B------:R-:W-:Y:S01]  /*0d60*/  SHF.L.U32 R56, R20, 0x10, RZ ;  /* 0x0000001014387819 */ /* 0x000fe200000006ff */
[----:B------:R-:W-:Y:S01]  /*0d70*/  FADD.FTZ R23, R23, R18 ;  /* 0x0000001217177221 */ /* 0x000fe20000010000 */
[----:B------:R-:W-:Y:S01]  /*0d80*/  MOV R46, R3 ;  /* 0x00000003002e7202 */ /* 0x000fe20000000f00 */
[----:B------:R-:W-:Y:S01]  /*0d90*/  FFMA.FTZ R22, R29, R18, R22 ;  /* 0x000000121d167223 */ /* 0x000fe20000010016 */
[----:B------:R-:W-:Y:S01]  /*0da0*/  SHF.L.U32 R48, R48, 0x10, RZ ;  /* 0x0000001030307819 */ /* 0x000fe200000006ff */
[----:B------:R-:W-:Y:S01]  /*0db0*/  FMUL.FTZ R3, R6, R40 ;  /* 0x0000002806037220 */ /* 0x000fe20000410000 */
[----:B------:R-:W-:Y:S01]  /*0dc0*/  PRMT R52, R20, 0x7632, R52 ;  /* 0x0000763214347816 */ /* 0x000fe20000000034 */
[----:B------:R-:W-:Y:S01]  /*0dd0*/  FMUL.FTZ R57, R2, R12 ;  /* 0x0000000c02397220 */ /* 0x000fe20000410000 */
[----:B------:R-:W-:-:S02]  /*0de0*/  PRMT R58, R8, 0x7632, R58 ;  /* 0x00007632083a7816 */ /* 0x000fc4000000003a */
[C---:B------:R-:W-:Y:S01]  /*0df0*/  PRMT R20, R30.reuse, 0x7632, R20 ;  /* 0x000076321e147816 */ /* 0x040fe20000000014 */
[----:B------:R0:W-:Y:S01]  /*0e00*/  STL [R1+0x64], R39 ;  /* 0x0000642701007387 */ /* 0x0001e20000100800 */
[----:B------:R-:W-:Y:S01]  /*0e10*/  SHF.L.U32 R30, R30, 0x10, RZ ;  /* 0x000000101e1e7819 */ /* 0x000fe200000006ff */
[----:B------:R-:W-:Y:S01]  /*0e20*/  FMUL.FTZ R26, R2, R18 ;  /* 0x00000012021a7220 */ /* 0x000fe20000410000 */
[----:B------:R-:W-:Y:S01]  /*0e30*/  PRMT R0, R14, 0x7632, R0 ;  /* 0x000076320e007816 */ /* 0x000fe20000000000 */
[----:B------:R1:W-:Y:S01]  /*0e40*/  STL [R1+0x68], R37 ;  /* 0x0000682501007387 */ /* 0x0003e20000100800 */
[----:B------:R-:W-:Y:S01]  /*0e50*/  FMUL.FTZ R61, R6, R54 ;  /* 0x00000036063d7220 */ /* 0x000fe20000410000 */
[----:B------:R-:W-:Y:S01]  /*0e60*/  FADD.FTZ R23, R23, R56 ;  /* 0x0000003817177221 */ /* 0x000fe20000010000 */
[----:B------:R-:W-:Y:S01]  /*0e70*/  FFMA.FTZ R22, R3, R56, R22 ;  /* 0x0000003803167223 */ /* 0x000fe20000010016 */
[----:B------:R-:W-:Y:S01]  /*0e80*/  SHF.L.U32 R12, R58, 0x10, RZ ;  /* 0x000000103a0c7819 */ /* 0x000fe200000006ff */
[----:B------:R-:W-:Y:S01]  /*0e90*/  STL [R1+0x7c], R27 ;  /* 0x00007c1b01007387 */ /* 0x000fe20000100800 */
[----:B------:R-:W-:Y:S01]  /*0ea0*/  SHF.L.U32 R59, R8, 0x10, RZ ;  /* 0x00000010083b7819 */ /* 0x000fe200000006ff */
[----:B------:R-:W-:Y:S01]  /*0eb0*/  FMUL.FTZ R58, R4, R48 ;  /* 0x00000030043a7220 */ /* 0x000fe20000410000 */
[----:B------:R-:W-:Y:S01]  /*0ec0*/  FADD.FTZ R14, RZ, R57 ;  /* 0x00000039ff0e7221 */ /* 0x000fe20000010000 */
[----:B------:R-:W-:Y:S01]  /*0ed0*/  FFMA.FTZ R18, R39, R57, RZ ;  /* 0x0000003927127223 */ /* 0x000fe200000100ff */
[----:B------:R-:W-:Y:S01]  /*0ee0*/  STL [R1+0x78], R29 ;  /* 0x0000781d01007387 */ /* 0x000fe20000100800 */
[C---:B------:R-:W-:Y:S01]  /*0ef0*/  FMUL.FTZ R28, R2.reuse, R56 ;  /* 0x00000038021c7220 */ /* 0x040fe20000410000 */
[-C--:B------:R-:W-:Y:S01]  /*0f00*/  FMUL.FTZ R5, R2, R30.reuse ;  /* 0x0000001e02057220 */ /* 0x080fe20000410000 */
[----:B------:R-:W-:Y:S01]  /*0f10*/  SHF.L.U32 R34, R34, 0x10, RZ ;  /* 0x0000001022227819 */ /* 0x000fe200000006ff */
[----:B------:R2:W-:Y:S01]  /*0f20*/  STL [R1+0x5c], R35 ;  /* 0x00005c2301007387 */ /* 0x0005e20000100800 */
[----:B------:R-:W-:Y:S01]  /*0f30*/  FADD.FTZ R23, R23, R30 ;  /* 0x0000001e17177221 */ /* 0x000fe20000010000 */
[----:B------:R-:W-:Y:S01]  /*0f40*/  FFMA.FTZ R22, R61, R30, R22 ;  /* 0x0000001e3d167223 */ /* 0x000fe20000010016 */
[----:B------:R-:W-:Y:S01]  /*0f50*/  FMUL.FTZ R40, R6, R55 ;  /* 0x0000003706287220 */ /* 0x000fe20000410000 */
[----:B------:R-:W-:Y:S01]  /*0f60*/  STL [R1+0x58], R26 ;  /* 0x0000581a01007387 */ /* 0x000fe20000100800 */
[----:B------:R-:W-:Y:S01]  /*0f70*/  FADD.FTZ R14, R14, R58 ;  /* 0x0000003a0e0e7221 */ /* 0x000fe20000010000 */
[----:B------:R-:W-:Y:S01]  /*0f80*/  FFMA.FTZ R18, R37, R58, R18 ;  /* 0x0000003a25127223 */ /* 0x000fe20000010012 */
[----:B------:R-:W-:Y:S01]  /*0f90*/  FMUL.FTZ R56, R2, R59 ;  /* 0x0000003b02387220 */ /* 0x000fe20000410000 */
[----:B------:R-:W-:Y:S01]  /*0fa0*/  STL [R1+0x74], R3 ;  /* 0x0000740301007387 */ /* 0x000fe20000100800 */
[----:B------:R-:W-:Y:S01]  /*0fb0*/  FMUL.FTZ R7, R6, R7 ;  /* 0x0000000706077220 */ /* 0x000fe20000410000 */
[----:B------:R-:W-:-:S02]  /*0fc0*/  FADD.FTZ R23, R23, R59 ;  /* 0x0000003b17177221 */ /* 0x000fc40000010000 */
[----:B------:R-:W-:Y:S01]  /*0fd0*/  STL [R1+0x70], R61 ;  /* 0x0000703d01007387 */ /* 0x000fe20000100800 */
[----:B------:R-:W-:Y:S01]  /*0fe0*/  FFMA.FTZ R22, R40, R59, R22 ;  /* 0x0000003b28167223 */ /* 0x000fe20000010016 */
[----:B------:R-:W-:Y:S02]  /*0ff0*/  FMUL.FTZ R59, R4, R34 ;  /* 0x00000022043b7220 */ /* 0x000fe40000410000 */
[----:B------:R-:W-:Y:S01]  /*1000*/  STL [R1+0x28], R28 ;  /* 0x0000281c01007387 */ /* 0x000fe20000100800 */
[----:B------:R-:W-:Y:S01]  /*1010*/  FADD.FTZ R14, R14, R35 ;  /* 0x000000230e0e7221 */ /* 0x000fe20000010000 */
[----:B------:R-:W-:Y:S02]  /*1020*/  FFMA.FTZ R18, R27, R35, R18 ;  /* 0x000000231b127223 */ /* 0x000fe40000010012 */
[----:B------:R-:W-:Y:S01]  /*1030*/  STL [R1+0x20], R5 ;  /* 0x0000200501007387 */ /* 0x000fe20000100800 */
[----:B------:R-:W-:-:S03]  /*1040*/  FADD.FTZ R25, R48, R25 ;  /* 0x0000001930197221 */ /* 0x000fc60000010000 */
[----:B------:R-:W-:Y:S01]  /*1050*/  STL [R1+0x6c], R40 ;  /* 0x00006c2801007387 */ /* 0x000fe20000100800 */
[----:B------:R-:W-:Y:S01]  /*1060*/  FFMA.FTZ R24, R37, R48, R24 ;  /* 0x0000003025187223 */ /* 0x000fe20000010018 */
[----:B------:R-:W-:Y:S02]  /*1070*/  SHF.L.U32 R16, R16, 0x10, RZ ;  /* 0x0000001010107819 */ /* 0x000fe400000006ff */
[----:B0-----:R-:W3:Y:S01]  /*1080*/  LDL.LU R39, [R1+0xc4] ;  /* 0x0000c40001277983 */ /* 0x001ee20000300800 */
[----:B------:R-:W-:Y:S01]  /*1090*/  FADD.FTZ R14, R14, R59 ;  /* 0x0000003b0e0e7221 */ /* 0x000fe20000010000 */
[----:B------:R-:W-:Y:S02]  /*10a0*/  FFMA.FTZ R18, R7, R59, R18 ;  /* 0x0000003b07127223 */ /* 0x000fe40000010012 */
[----:B------:R-:W-:Y:S01]  /*10b0*/  STL [R1+0x1c], R56 ;  /* 0x00001c3801007387 */ /* 0x000fe20000100800 */
[----:B------:R-:W-:-:S03]  /*10c0*/  FADD.FTZ R25, R25, R34 ;  /* 0x0000002219197221 */ /* 0x000fc60000010000 */
[----:B------:R-:W-:Y:S01]  /*10d0*/  STL [R1+0x60], R7 ;  /* 0x0000600701007387 */ /* 0x000fe20000100800 */
[----:B------:R-:W-:-:S03]  /*10e0*/  FFMA.FTZ R24, R7, R34, R24 ;  /* 0x0000002207187223 */ /* 0x000fc60000010018 */
[----:B-1----:R-:W4:Y:S01]  /*10f0*/  LDL.LU R37, [R1+0xc0] ;  /* 0x0000c00001257983 */ /* 0x002f220000300800 */
[----:B------:R-:W-:-:S03]  /*1100*/  FMUL.FTZ R51, R6, R51 ;  /* 0x0000003306337220 */ /* 0x000fc60000410000 */
[----:B--2---:R-:W2:Y:S01]  /*1110*/  LDL.LU R35, [R1+0xbc] ;  /* 0x0000bc0001237983 */ /* 0x004ea20000300800 */
[----:B------:R-:W-:Y:S01]  /*1120*/  FADD.FTZ R14, R14, R26 ;  /* 0x0000001a0e0e7221 */ /* 0x000fe20000010000 */
[----:B------:R-:W-:Y:S02]  /*1130*/  FFMA.FTZ R18, R29, R26, R18 ;  /* 0x0000001a1d127223 */ /* 0x000fe40000010012 */
[----:B------:R-:W5:Y:S01]  /*1140*/  LDL.LU R27, [R1+0xb8] ;  /* 0x0000b800011b7983 */ /* 0x000f620000300800 */
[----:B------:R-:W-:-:S03]  /*1150*/  SHF.L.U32 R52, R52, 0x10, RZ ;  /* 0x0000001034347819 */ /* 0x000fc600000006ff */
[----:B------:R0:W-:Y:S01]  /*1160*/  STL [R1+0x10], R59 ;  /* 0x0000103b01007387 */ /* 0x0001e20000100800 */
[----:B------:R-:W-:Y:S01]  /*1170*/  FADD.FTZ R25, R25, R16 ;  /* 0x0000001019197221 */ /* 0x000fe20000010000 */
[----:B------:R-:W-:Y:S01]  /*1180*/  FFMA.FTZ R24, R51, R16, R24 ;  /* 0x0000001033187223 */ /* 0x000fe20000010018 */
[----:B------:R-:W-:Y:S01]  /*1190*/  FMUL.FTZ R38, R6, R38 ;  /* 0x0000002606267220 */ /* 0x000fe20000410000 */
[----:B------:R-:W-:Y:S01]  /*11a0*/  STL [R1+0x54], R51 ;  /* 0x0000543301007387 */ /* 0x000fe20000100800 */
[----:B0-----:R-:W-:-:S03]  /*11b0*/  FMUL.FTZ R59, R4, R16 ;  /* 0x00000010043b7220 */ /* 0x001fc60000410000 */
[----:B------:R-:W5:Y:S01]  /*11c0*/  LDL.LU R26, [R1+0xb4] ;  /* 0x0000b400011a7983 */ /* 0x000f620000300800 */
[----:B------:R-:W-:Y:S01]  /*11d0*/  FADD.FTZ R7, R25, R52 ;  /* 0x0000003419077221 */ /* 0x000fe20000010000 */
[----:B------:R-:W-:Y:S01]  /*11e0*/  FADD.FTZ R16, R14, R59 ;  /* 0x0000003b0e107221 */ /* 0x000fe20000010000 */
[----:B------:R-:W-:Y:S01]  /*11f0*/  FFMA.FTZ R18, R51, R59, R18 ;  /* 0x0000003b33127223 */ /* 0x000fe20000010012 */
[----:B------:R-:W5:Y:S01]  /*1200*/  LDL.LU R29, [R1+0xb0] ;  /* 0x0000b000011d7983 */ /* 0x000f620000300800 */
[-C--:B------:R-:W-:Y:S01]  /*1210*/  FMUL.FTZ R25, R4, R52.reuse ;  /* 0x0000003404197220 */ /* 0x080fe20000410000 */
[----:B------:R-:W-:Y:S01]  /*1220*/  SHF.L.U32 R20, R20, 0x10, RZ ;  /* 0x0000001014147819 */ /* 0x000fe200000006ff */
[----:B------:R-:W-:Y:S01]  /*1230*/  FFMA.FTZ R14, R38, R52, R24 ;  /* 0x00000034260e7223 */ /* 0x000fe20000010018 */
[----:B------:R-:W-:Y:S01]  /*1240*/  STL [R1+0xc], R59 ;  /* 0x00000c3b01007387 */ /* 0x000fe20000100800 */
[----:B------:R-:W-:Y:S01]  /*1250*/  FADD.FTZ R16, R16, R28 ;  /* 0x0000001c10107221 */ /* 0x000fe20000010000 */
[----:B------:R-:W-:Y:S01]  /*1260*/  FFMA.FTZ R18, R3, R28, R18 ;  /* 0x0000001c03127223 */ /* 0x000fe20000010012 */
[----:B------:R-:W-:Y:S01]  /*1270*/  FMUL.FTZ R24, R6, R53 ;  /* 0x0000003506187220 */ /* 0x000fe20000410000 */
[----:B------:R-:W-:Y:S01]  /*1280*/  STL [R1+0x50], R38 ;  /* 0x0000502601007387 */ /* 0x000fe20000100800 */
[----:B------:R-:W-:Y:S01]  /*1290*/  FADD.FTZ R16, R16, R25 ;  /* 0x0000001910107221 */ /* 0x000fe20000010000 */
[----:B------:R-:W-:-:S02]  /*12a0*/  FFMA.FTZ R18, R38, R25, R18 ;  /* 0x0000001926127223 */ /* 0x000fc40000010012 */
[----:B------:R-:W5:Y:S01]  /*12b0*/  LDL.LU R28, [R1+0xac] ;  /* 0x0000ac00011c7983 */ /* 0x000f620000300800 */
[----:B------:R-:W-:Y:S01]  /*12c0*/  FADD.FTZ R7, R7, R20 ;  /* 0x0000001407077221 */ /* 0x000fe20000010000 */
[----:B------:R-:W-:Y:S02]  /*12d0*/  FFMA.FTZ R14, R24, R20, R14 ;  /* 0x00000014180e7223 */ /* 0x000fe4000001000e */
[----:B------:R-:W5:Y:S01]  /*12e0*/  LDL.LU R3, [R1+0xa8] ;  /* 0x0000a80001037983 */ /* 0x000f620000300800 */
[----:B------:R-:W-:-:S03]  /*12f0*/  FMUL.FTZ R53, R6, R42 ;  /* 0x0000002a06357220 */ /* 0x000fc60000410000 */
[----:B------:R0:W-:Y:S01]  /*1300*/  STL [R1+0x8], R25 ;  /* 0x0000081901007387 */ /* 0x0001e20000100800 */
[----:B------:R-:W-:Y:S01]  /*1310*/  FADD.FTZ R16, R16, R5 ;  /* 0x0000000510107221 */ /* 0x000fe20000010000 */
[----:B------:R-:W-:Y:S02]  /*1320*/  FFMA.FTZ R18, R61, R5, R18 ;  /* 0x000000053d127223 */ /* 0x000fe40000010012 */
[----:B------:R1:W-:Y:S04]  /*1330*/  STL [R1+0x4c], R24 ;  /* 0x00004c1801007387 */ /* 0x0003e80000100800 */
[----:B------:R-:W5:Y:S01]  /*1340*/  LDL.LU R5, [R1+0xa0] ;  /* 0x0000a00001057983 */ /* 0x000f620000300800 */
[C---:B0-----:R-:W-:Y:S01]  /*1350*/  FMUL.FTZ R25, R4.reuse, R20 ;  /* 0x0000001404197220 */ /* 0x041fe20000410000 */
[----:B------:R-:W-:-:S04]  /*1360*/  FMUL.FTZ R20, R4, R12 ;  /* 0x0000000c04147220 */ /* 0x000fc80000410000 */
[----:B------:R-:W-:Y:S04]  /*1370*/  STL [R1+0x4], R25 ;  /* 0x0000041901007387 */ /* 0x000fe80000100800 */
[----:B------:R0:W-:Y:S04]  /*1380*/  STL [R1], R20 ;  /* 0x0000001401007387 */ /* 0x0001e80000100800 */
[----:B------:R-:W-:Y:S04]  /*1390*/  STL [R1+0x48], R53 ;  /* 0x0000483501007387 */ /* 0x000fe80000100800 */
[----:B------:R-:W5:Y:S01]  /*13a0*/  LDL R42, [R1+0x90] ;  /* 0x00009000012a7983 */ /* 0x000f620000100800 */
[----:B------:R-:W-:Y:S01]  /*13b0*/  FADD.FTZ R16, R16, R25 ;  /* 0x0000001910107221 */ /* 0x000fe20000010000 */
[----:B------:R-:W-:Y:S01]  /*13c0*/  FFMA.FTZ R51, R24, R25, R18 ;  /* 0x0000001918337223 */ /* 0x000fe20000010012 */
[----:B------:R-:W-:-:S02]  /*13d0*/  PRMT R8, R10, 0x7632, R8 ;  /* 0x000076320a087816 */ /* 0x000fc40000000008 */
[----:B------:R-:W-:Y:S01]  /*13e0*/  SHF.L.U32 R10, R10, 0x10, RZ ;  /* 0x000000100a0a7819 */ /* 0x000fe200000006ff */
[----:B------:R-:W-:Y:S01]  /*13f0*/  FADD.FTZ R16, R16, R56 ;  /* 0x0000003810107221 */ /* 0x000fe20000010000 */
[----:B------:R-:W-:Y:S01]  /*1400*/  FFMA.FTZ R51, R40, R56, R51 ;  /* 0x0000003828337223 */ /* 0x000fe20000010033 */
[----:B------:R-:W-:Y:S01]  /*1410*/  SHF.L.U32 R8, R8, 0x10, RZ ;  /* 0x0000001008087819 */ /* 0x000fe200000006ff */
[----:B-1----:R-:W-:Y:S01]  /*1420*/  FMUL.FTZ R24, R6, R60 ;  /* 0x0000003c06187220 */ /* 0x002fe20000410000 */
[----:B------:R-:W-:Y:S01]  /*1430*/  SHF.L.U32 R38, R0, 0x10, RZ ;  /* 0x0000001000267819 */ /* 0x000fe200000006ff */
[----:B------:R-:W-:Y:S01]  /*1440*/  FMUL.FTZ R61, R2, R10 ;  /* 0x0000000a023d7220 */ /* 0x000fe20000410000 */
[----:B------:R-:W-:Y:S01]  /*1450*/  FADD.FTZ R0, R16, R20 ;  /* 0x0000001410007221 */ /* 0x000fe20000010000 */
[----:B------:R-:W-:Y:S01]  /*1460*/  FFMA.FTZ R51, R53, R20, R51 ;  /* 0x0000001435337223 */ /* 0x000fe20000010033 */
[----:B------:R-:W-:Y:S01]  /*1470*/  FMUL.FTZ R60, R4, R8 ;  /* 0x00000008043c7220 */ /* 0x000fe20000410000 */
[----:B0-----:R-:W-:Y:S01]  /*1480*/  FMUL.FTZ R20, R6, R44 ;  /* 0x0000002c06147220 */ /* 0x001fe20000410000 */
[----:B------:R-:W-:Y:S01]  /*1490*/  FADD.FTZ R0, R0, R61 ;  /* 0x0000003d00007221 */ /* 0x000fe20000010000 */
[----:B------:R-:W-:Y:S01]  /*14a0*/  FFMA.FTZ R51, R24, R61, R51 ;  /* 0x0000003d18337223 */ /* 0x000fe20000010033 */
[----:B------:R-:W-:Y:S01]  /*14b0*/  FMUL.FTZ R59, R2, R46 ;  /* 0x0000002e023b7220 */ /* 0x000fe20000410000 */
[----:B------:R-:W-:Y:S01]  /*14c0*/  FMUL.FTZ R18, R6, R36 ;  /* 0x0000002406127220 */ /* 0x000fe20000410000 */
[----:B------:R-:W-:Y:S01]  /*14d0*/  FADD.FTZ R0, R0, R60 ;  /* 0x0000003c00007221 */ /* 0x000fe20000010000 */
[----:B------:R-:W-:Y:S01]  /*14e0*/  FFMA.FTZ R51, R20, R60, R51 ;  /* 0x0000003c14337223 */ /* 0x000fe20000010033 */
[----:B------:R-:W-:Y:S01]  /*14f0*/  FMUL.FTZ R25, R4, R38 ;  /* 0x0000002604197220 */ /* 0x000fe20000410000 */
[----:B------:R-:W-:Y:S01]  /*1500*/  FMUL.FTZ R40, R6, R50 ;  /* 0x0000003206287220 */ /* 0x000fe20000410000 */
[----:B------:R-:W-:Y:S01]  /*1510*/  FADD.FTZ R50, R0, R59 ;  /* 0x0000003b00327221 */ /* 0x000fe20000010000 */
[----:B------:R-:W-:Y:S01]  /*1520*/  FFMA.FTZ R51, R18, R59, R51 ;  /* 0x0000003b12337223 */ /* 0x000fe20000010033 */
[----:B------:R-:W-:Y:S01]  /*1530*/  STL [R1+0x44], R24 ;  /* 0x0000441801007387 */ /* 0x000fe20000100800 */
[----:B------:R-:W-:Y:S01]  /*1540*/  FADD.FTZ R7, R7, R12 ;  /* 0x0000000c07077221 */ /* 0x000fe20000010000 */
[----:B------:R-:W-:-:S02]  /*1550*/  FADD.FTZ R50, R50, R25 ;  /* 0x0000001932327221 */ /* 0x000fc40000010000 */
[----:B------:R-:W-:Y:S01]  /*1560*/  STL [R1+0x40], R20 ;  /* 0x0000401401007387 */ /* 0x000fe20000100800 */
[----:B------:R-:W-:-:S03]  /*1570*/  FFMA.FTZ R51, R40, R25, R51 ;  /* 0x0000001928337223 */ /* 0x000fc60000010033 */
[----:B------:R-:W-:Y:S04]  /*1580*/  STL [R1+0x3c], R18 ;  /* 0x00003c1201007387 */ /* 0x000fe80000100800 */
[----:B------:R0:W-:Y:S01]  /*1590*/  STL [R1+0x14], R25 ;  /* 0x0000141901007387 */ /* 0x0001e20000100800 */
[----:B------:R-:W-:Y:S01]  /*15a0*/  FFMA.FTZ R14, R53, R12, R14 ;  /* 0x0000000c350e7223 */ /* 0x000fe2000001000e */
[----:B------:R-:W-:Y:S01]  /*15b0*/  FFMA.FTZ R22, R24, R10, R22 ;  /* 0x0000000a18167223 */ /* 0x000fe20000010016 */
[----:B0-----:R-:W-:Y:S01]  /*15c0*/  FADD.FTZ R25, R7, R8 ;  /* 0x0000000807197221 */ /* 0x001fe20000010000 */
[----:B------:R-:W-:Y:S01]  /*15d0*/  FADD.FTZ R7, R33, UR6 ;  /* 0x0000000621077e21 */ /* 0x000fe20008010000 */
[----:B------:R-:W-:Y:S01]  /*15e0*/  FFMA.FTZ R24, R20, R8, R14 ;  /* 0x0000000814187223 */ /* 0x000fe2000001000e */
[----:B------:R-:W-:-:S02]  /*15f0*/  PRMT R48, R41, 0x7632, R48 ;  /* 0x0000763229307816 */ /* 0x000fc40000000030 */
[----:B------:R-:W-:Y:S02]  /*1600*/  PRMT R44, R43, 0x7632, R44 ;  /* 0x000076322b2c7816 */ /* 0x000fe4000000002c */
[----:B------:R-:W0:Y:S01]  /*1610*/  MUFU.RSQ R7, R7 ;  /* 0x0000000700077308 */ /* 0x000e220000001400 */
[----:B------:R-:W-:Y:S02]  /*1620*/  PRMT R12, R45, 0x7632, R12 ;  /* 0x000076322d0c7816 */ /* 0x000fe4000000000c */
[----:B------:R-:W-:Y:S02]  /*1630*/  PRMT R16, R47, 0x7632, R16 ;  /* 0x000076322f107816 */ /* 0x000fe40000000010 */
[----:B------:R-:W-:Y:S01]  /*1640*/  PRMT R30, R49, 0x7632, R30 ;  /* 0x00007632311e7816 */ /* 0x000fe2000000001e */
[----:B------:R-:W-:Y:S01]  /*1650*/  FADD.FTZ R23, R23, R10 ;  /* 0x0000000a17177221 */ /* 0x000fe20000010000 */
[----:B------:R-:W-:Y:S02]  /*1660*/  SHF.L.U32 R10, R45, 0x10, RZ ;  /* 0x000000102d0a7819 */ /* 0x000fe400000006ff */
[----:B------:R-:W-:-:S02]  /*1670*/  SHF.L.U32 R14, R47, 0x10, RZ ;  /* 0x000000102f0e7819 */ /* 0x000fc400000006ff */
[----:B------:R-:W-:Y:S02]  /*1680*/  SHF.L.U32 R49, R49, 0x10, RZ ;  /* 0x0000001031317819 */ /* 0x000fe400000006ff */
[----:B------:R-:W-:Y:S02]  /*1690*/  SHF.L.U32 R48, R48, 0x10, RZ ;  /* 0x0000001030307819 */ /* 0x000fe400000006ff */
[----:B------:R-:W-:Y:S02]  /*16a0*/  SHF.L.U32 R44, R44, 0x10, RZ ;  /* 0x000000102c2c7819 */ /* 0x000fe400000006ff */
[----:B------:R-:W-:Y:S02]  /*16b0*/  SHF.L.U32 R12, R12, 0x10, RZ ;  /* 0x000000100c0c7819 */ /* 0x000fe400000006ff */
[----:B------:R-:W-:Y:S02]  /*16c0*/  SHF.L.U32 R16, R16, 0x10, RZ ;  /* 0x0000001010107819 */ /* 0x000fe400000006ff */
[----:B------:R-:W-:Y:S01]  /*16d0*/  SHF.L.U32 R30, R30, 0x10, RZ ;  /* 0x000000101e1e7819 */ /* 0x000fe200000006ff */
[C---:B------:R-:W-:Y:S01]  /*16e0*/  FADD.FTZ R10, -R32.reuse, R10 ;  /* 0x0000000a200a7221 */ /* 0x040fe20000010100 */
[C---:B------:R-:W-:Y:S01]  /*16f0*/  FADD.FTZ R14, -R32.reuse, R14 ;  /* 0x0000000e200e7221 */ /* 0x040fe20000010100 */
[C---:B------:R-:W-:Y:S01]  /*1700*/  FADD.FTZ R48, -R32.reuse, R48 ;  /* 0x0000003020307221 */ /* 0x040fe20000010100 */
[C---:B------:R-:W-:Y:S01]  /*1710*/  FADD.FTZ R44, -R32.reuse, R44 ;  /* 0x0000002c202c7221 */ /* 0x040fe20000010100 */
[C---:B------:R-:W-:Y:S01]  /*1720*/  FADD.FTZ R12, -R32.reuse, R12 ;  /* 0x0000000c200c7221 */ /* 0x040fe20000010100 */
[----:B------:R-:W-:Y:S01]  /*1730*/  FADD.FTZ R16, -R32, R16 ;  /* 0x0000001020107221 */ /* 0x000fe20000010100 */
[----:B------:R-:W-:-:S02]  /*1740*/  SHF.L.U32 R56, R17, 0x10, RZ ;  /* 0x0000001011387819 */ /* 0x000fc400000006ff */
[----:B------:R-:W-:Y:S02]  /*1750*/  PRMT R34, R9, 0x7632, R34 ;  /* 0x0000763209227816 */ /* 0x000fe40000000022 */
[----:B------:R-:W-:Y:S02]  /*1760*/  PRMT R54, R17, 0x7632, R54 ;  /* 0x0000763211367816 */ /* 0x000fe40000000036 */
[C---:B------:R-:W-:Y:S02]  /*1770*/  PRMT R17, R21.reuse, 0x7632, R17 ;  /* 0x0000763215117816 */ /* 0x040fe40000000011 */
[----:B------:R-:W-:Y:S01]  /*1780*/  SHF.L.U32 R21, R21, 0x10, RZ ;  /* 0x0000001015157819 */ /* 0x000fe200000006ff */
[----:B------:R-:W-:Y:S01]  /*1790*/  STL [R1+0x38], R40 ;  /* 0x0000382801007387 */ /* 0x000fe20000100800 */
[----:B------:R-:W-:Y:S02]  /*17a0*/  SHF.L.U32 R54, R54, 0x10, RZ ;  /* 0x0000001036367819 */ /* 0x000fe400000006ff */
[----:B------:R-:W-:Y:S01]  /*17b0*/  SHF.L.U32 R17, R17, 0x10, RZ ;  /* 0x0000001011117819 */ /* 0x000fe200000006ff */
[C---:B0-----:R-:W-:Y:S01]  /*17c0*/  FMUL.FTZ R48, R7.reuse, R48 ;  /* 0x0000003007307220 */ /* 0x041fe20000410000 */
[C---:B------:R-:W-:Y:S01]  /*17d0*/  FMUL.FTZ R44, R7.reuse, R44 ;  /* 0x0000002c072c7220 */ /* 0x040fe20000410000 */
[----:B------:R-:W-:Y:S01]  /*17e0*/  SHF.L.U32 R34, R34, 0x10, RZ ;  /* 0x0000001022227819 */ /* 0x000fe200000006ff */
[----:B------:R-:W-:Y:S01]  /*17f0*/  FMUL.FTZ R10, R7, R10 ;  /* 0x0000000a070a7220 */ /* 0x000fe20000410000 */
[----:B------:R-:W-:-:S04]  /*1800*/  PRMT R36, R11, 0x7632, R36 ;  /* 0x000076320b247816 */ /* 0x000fc80000000024 */
[----:B------:R-:W-:Y:S02]  /*1810*/  SHF.L.U32 R36, R36, 0x10, RZ ;  /* 0x0000001024247819 */ /* 0x000fe400000006ff */
[C---:B---3--:R-:W-:Y:S02]  /*1820*/  PRMT R52, R39.reuse, 0x7632, R52 ;  /* 0x0000763227347816 */ /* 0x048fe40000000034 */
[----:B------:R-:W-:Y:S02]  /*1830*/  SHF.L.U32 R20, R39, 0x10, RZ ;  /* 0x0000001027147819 */ /* 0x000fe400000006ff */
[----:B------:R-:W-:Y:S02]  /*1840*/  MOV R39, R46 ;  /* 0x0000002e00277202 */ /* 0x000fe40000000f00 */
[----:B------:R-:W-:Y:S02]  /*1850*/  SHF.L.U32 R46, R43, 0x10, RZ ;  /* 0x000000102b2e7819 */ /* 0x000fe400000006ff */
[----:B------:R-:W-:-:S02]  /*1860*/  SHF.L.U32 R52, R52, 0x10, RZ ;  /* 0x0000001034347819 */ /* 0x000fc400000006ff */
[----:B----4-:R-:W-:Y:S02]  /*1870*/  PRMT R55, R37, 0x7632, R55 ;  /* 0x0000763225377816 */ /* 0x010fe40000000037 */
[----:B--2---:R-:W-:Y:S02]  /*1880*/  PRMT R8, R35, 0x7632, R8 ;  /* 0x0000763223087816 */ /* 0x004fe40000000008 */
[----:B------:R-:W-:Y:S02]  /*1890*/  SHF.L.U32 R37, R37, 0x10, RZ ;  /* 0x0000001025257819 */ /* 0x000fe400000006ff */
[----:B------:R-:W-:Y:S02]  /*18a0*/  SHF.L.U32 R0, R35, 0x10, RZ ;  /* 0x0000001023007819 */ /* 0x000fe400000006ff */
[----:B------:R-:W-:Y:S02]  /*18b0*/  SHF.L.U32 R8, R8, 0x10, RZ ;  /* 0x0000001008087819 */ /* 0x000fe400000006ff */
[----:B------:R-:W-:Y:S01]  /*18c0*/  SHF.L.U32 R55, R55, 0x10, RZ ;  /* 0x0000001037377819 */ /* 0x000fe200000006ff */
        /* <DEDUP_REMOVED lines=8> */
[----:B------:R-:W-:Y:S01]  /*1950*/  FADD.FTZ R52, -R32, R52 ;  /* 0x0000003420347221 */ /* 0x000fe20000010100 */
[----:B-----5:R-:W-:Y:S01]  /*1960*/  FADD.FTZ R27, R35, R27 ;  /* 0x0000001b231b7221 */ /* 0x020fe20000010000 */
[C---:B------:R-:W-:Y:S01]  /*1970*/  FMUL.FTZ R0, R7.reuse, R0 ;  /* 0x0000000007007220 */ /* 0x040fe20000410000 */
[----:B------:R-:W-:-:S03]  /*1980*/  FMUL.FTZ R53, R7, R8 ;  /* 0x0000000807357220 */ /* 0x000fc60000410000 */
[-C--:B------:R-:W-:Y:S01]  /*1990*/  FFMA.FTZ R26, R0, R35.reuse, R26 ;  /* 0x00000023001a7223 */ /* 0x080fe2000001001a */
[----:B------:R-:W-:Y:S01]  /*19a0*/  PRMT R43, R31, 0x7632, R43 ;  /* 0x000076321f2b7816 */ /* 0x000fe2000000002b */
[----:B------:R-:W-:Y:S01]  /*19b0*/  FMUL.FTZ R47, R7, R20 ;  /* 0x00000014072f7220 */ /* 0x000fe20000410000 */
[----:B------:R-:W-:Y:S01]  /*19c0*/  SHF.L.U32 R31, R31, 0x10, RZ ;  /* 0x000000101f1f7819 */ /* 0x000fe200000006ff */
[----:B------:R-:W-:Y:S01]  /*19d0*/  STL [R1+0x34], R53 ;  /* 0x0000343501007387 */ /* 0x000fe20000100800 */
[----:B------:R-:W-:Y:S01]  /*19e0*/  FMUL.FTZ R8, R3, R35 ;  /* 0x0000002303087220 */ /* 0x000fe20000410000 */
[----:B------:R-:W-:-:S04]  /*19f0*/  FMUL.FTZ R35, R7, R33 ;  /* 0x0000002107237220 */ /* 0x000fc80000410000 */
[----:B------:R-:W-:Y:S01]  /*1a00*/  FFMA.FTZ R20, R35, R56, R26 ;  /* 0x0000003823147223 */ /* 0x000fe2000001001a */
[----:B------:R-:W-:Y:S01]  /*1a10*/  MOV R26, R53 ;  /* 0x00000035001a7202 */ /* 0x000fe20000000f00 */
[----:B------:R0:W-:Y:S02]  /*1a20*/  STS.64 [R42], R50 ;  /* 0x000000322a007388 */ /* 0x0001e40000000a00 */
[----:B0-----:R-:W-:Y:S02]  /*1a30*/  MOV R50, R18 ;  /* 0x0000001200327202 */ /* 0x001fe40000000f00 */
[----:B------:R-:W-:-:S05]  /*1a40*/  SHF.L.U32 R18, R41, 0x10, RZ ;  /* 0x0000001029127819 */ /* 0x000fca00000006ff */
[C---:B------:R-:W-:Y:S01]  /*1a50*/  FADD.FTZ R18, -R32.reuse, R18 ;  /* 0x0000001220127221 */ /* 0x040fe20000010100 */
[--C-:B------:R-:W-:Y:S01]  /*1a60*/  FADD.FTZ R32, -R32, R30.reuse ;  /* 0x0000001e20207221 */ /* 0x100fe20000010100 */
[----:B------:R-:W-:Y:S02]  /*1a70*/  PRMT R30, R13, 0x7632, R30 ;  /* 0x000076320d1e7816 */ /* 0x000fe4000000001e */
[C---:B------:R-:W-:Y:S02]  /*1a80*/  PRMT R51, R19.reuse, 0x7632, R51 ;  /* 0x0000763213337816 */ /* 0x040fe40000000033 */
[----:B------:R-:W-:Y:S02]  /*1a90*/  SHF.L.U32 R13, R30, 0x10, RZ ;  /* 0x000000101e0d7819 */ /* 0x000fe400000006ff */
[----:B------:R-:W-:Y:S02]  /*1aa0*/  SHF.L.U32 R19, R19, 0x10, RZ ;  /* 0x0000001013137819 */ /* 0x000fe400000006ff */
[----:B------:R-:W-:Y:S01]  /*1ab0*/  SHF.L.U32 R30, R9, 0x10, RZ ;  /* 0x00000010091e7819 */ /* 0x000fe200000006ff */
[----:B------:R-:W-:-:S04]  /*1ac0*/  FADD.FTZ R9, R27, R56 ;  /* 0x000000381b097221 */ /* 0x000fc80000010000 */
[----:B------:R-:W-:Y:S01]  /*1ad0*/  FADD.FTZ R9, R9, R19 ;  /* 0x0000001309097221 */ /* 0x000fe20000010000 */
[----:B------:R-:W-:-:S03]  /*1ae0*/  FFMA.FTZ R28, R53, R13, R28 ;  /* 0x0000000d351c7223 */ /* 0x000fc6000001001c */
[----:B------:R-:W-:Y:S01]  /*1af0*/  FADD.FTZ R9, R9, R21 ;  /* 0x0000001509097221 */ /* 0x000fe20000010000 */
[-C--:B------:R-:W-:Y:S01]  /*1b00*/  FFMA.FTZ R20, R47, R19.reuse, R20 ;  /* 0x000000132f147223 */ /* 0x080fe20000010014 */
[----:B------:R-:W-:Y:S01]  /*1b10*/  FMUL.FTZ R53, R3, R19 ;  /* 0x0000001303357220 */ /* 0x000fe20000410000 */
[----:B------:R-:W-:Y:S01]  /*1b20*/  FADD.FTZ R29, R13, R29 ;  /* 0x0000001d0d1d7221 */ /* 0x000fe20000010000 */
[----:B------:R-:W-:Y:S01]  /*1b30*/  FADD.FTZ R27, R9, R31 ;  /* 0x0000001f091b7221 */ /* 0x000fe20000010000 */
[----:B------:R-:W-:Y:S01]  /*1b40*/  FMUL.FTZ R19, R5, R13 ;  /* 0x0000000d05137220 */ /* 0x000fe20000410000 */
[----:B------:R-:W-:Y:S01]  /*1b50*/  FADD.FTZ R9, RZ, R8 ;  /* 0x00000008ff097221 */ /* 0x000fe20000010000 */
[----:B------:R-:W-:Y:S01]  /*1b60*/  FFMA.FTZ R13, R0, R8, RZ ;  /* 0x00000008000d7223 */ /* 0x000fe200000100ff */
        /* <DEDUP_REMOVED lines=12> */
[----:B------:R-:W-:-:S02]  /*1c30*/  FFMA.FTZ R13, R55, R54, R13 ;  /* 0x00000036370d7223 */ /* 0x000fc4000001000d */
[----:B------:R-:W-:Y:S01]  /*1c40*/  FADD.FTZ R29, R29, R51 ;  /* 0x000000331d1d7221 */ /* 0x000fe20000010000 */
[CC--:B------:R-:W-:Y:S01]  /*1c50*/  FFMA.FTZ R28, R52.reuse, R51.reuse, R28 ;  /* 0x00000033341c7223 */ /* 0x0c0fe2000001001c */
        /* <DEDUP_REMOVED lines=8> */
[----:B------:R-:W-:Y:S01]  /*1ce0*/  FMUL.FTZ R46, R7, R46 ;  /* 0x0000002e072e7220 */ /* 0x000fe20000410000 */
[----:B------:R-:W-:Y:S01]  /*1cf0*/  FADD.FTZ R9, R9, R49 ;  /* 0x0000003109097221 */ /* 0x000fe20000010000 */
[C---:B------:R-:W-:Y:S01]  /*1d00*/  FFMA.FTZ R13, R41.reuse, R49, R13 ;  /* 0x00000031290d7223 */ /* 0x040fe2000001000d */
[----:B------:R0:W-:Y:S01]  /*1d10*/  STL [R1+0x2c], R47 ;  /* 0x00002c2f01007387 */ /* 0x0001e20000100800 */
[----:B------:R-:W-:Y:S01]  /*1d20*/  FFMA.FTZ R20, R41, R21, R20 ;  /* 0x0000001529147223 */ /* 0x000fe20000010014 */
[----:B------:R-:W-:Y:S01]  /*1d30*/  SHF.L.U32 R43, R43, 0x10, RZ ;  /* 0x000000102b2b7819 */ /* 0x000fe200000006ff */
[----:B------:R-:W-:Y:S01]  /*1d40*/  FADD.FTZ R29, R29, R17 ;  /* 0x000000111d1d7221 */ /* 0x000fe20000010000 */
[----:B------:R-:W-:Y:S01]  /*1d50*/  FFMA.FTZ R28, R48, R17, R28 ;  /* 0x00000011301c7223 */ /* 0x000fe2000001001c */
[----:B------:R-:W-:Y:S01]  /*1d60*/  FMUL.FTZ R45, R3, R31 ;  /* 0x0000001f032d7220 */ /* 0x000fe20000410000 */
[----:B0-----:R-:W-:Y:S01]  /*1d70*/  FMUL.FTZ R47, R5, R17 ;  /* 0x00000011052f7220 */ /* 0x001fe20000410000 */
[----:B------:R-:W-:Y:S01]  /*1d80*/  FFMA.FTZ R33, R46, R31, R20 ;  /* 0x0000001f2e217223 */ /* 0x000fe20000010014 */
[----:B------:R-:W-:-:S02]  /*1d90*/  FADD.FTZ R31, R29, R43 ;  /* 0x0000002b1d1f7221 */ /* 0x000fc40000010000 */
[----:B------:R-:W-:Y:S01]  /*1da0*/  FADD.FTZ R9, R9, R47 ;  /* 0x0000002f09097221 */ /* 0x000fe20000010000 */
[----:B------:R-:W-:Y:S01]  /*1db0*/  FFMA.FTZ R13, R48, R47, R13 ;  /* 0x0000002f300d7223 */ /* 0x000fe2000001000d */
[-C--:B------:R-:W-:Y:S01]  /*1dc0*/  FFMA.FTZ R29, R44, R43.reuse, R28 ;  /* 0x0000002b2c1d7223 */ /* 0x080fe2000001001c */
[----:B------:R-:W-:Y:S01]  /*1dd0*/  FMUL.FTZ R43, R5, R43 ;  /* 0x0000002b052b7220 */ /* 0x000fe20000410000 */
        /* <DEDUP_REMOVED lines=9> */
[----:B------:R-:W-:Y:S01]  /*1e70*/  FMUL.FTZ R12, R5, R34 ;  /* 0x00000022050c7220 */ /* 0x000fe20000410000 */
[----:B------:R-:W-:Y:S01]  /*1e80*/  FMUL.FTZ R13, R7, R14 ;  /* 0x0000000e070d7220 */ /* 0x000fe20000410000 */
[----:B------:R-:W-:-:S02]  /*1e90*/  FMUL.FTZ R14, R3, R35 ;  /* 0x00000023030e7220 */ /* 0x000fc40000410000 */
[----:B------:R-:W-:Y:S01]  /*1ea0*/  FADD.FTZ R20, R20, R12 ;  /* 0x0000000c14147221 */ /* 0x000fe20000010000 */
[----:B------:R-:W-:Y:S01]  /*1eb0*/  FFMA.FTZ R21, R11, R12, R21 ;  /* 0x0000000c0b157223 */ /* 0x000fe20000010015 */
[C---:B------:R-:W-:Y:S02]  /*1ec0*/  PRMT R28, R15.reuse, 0x7632, R28 ;  /* 0x000076320f1c7816 */ /* 0x040fe4000000001c */
[----:B------:R-:W-:Y:S01]  /*1ed0*/  SHF.L.U32 R26, R15, 0x10, RZ ;  /* 0x000000100f1a7819 */ /* 0x000fe200000006ff */
[----:B------:R-:W-:Y:S01]  /*1ee0*/  FMUL.FTZ R15, R7, R16 ;  /* 0x00000010070f7220 */ /* 0x000fe20000410000 */
        /* <DEDUP_REMOVED lines=8> */
[----:B------:R0:W-:Y:S02]  /*1f70*/  STL [R1+0x24], R41 ;  /* 0x0000242901007387 */ /* 0x0001e40000100800 */
[----:B------:R-:W-:Y:S01]  /*1f80*/  FADD.FTZ R20, R20, R18 ;  /* 0x0000001214147221 */ /* 0x000fe20000010000 */
[----:B------:R-:W-:Y:S01]  /*1f90*/  FFMA.FTZ R21, R17, R18, R21 ;  /* 0x0000001211157223 */ /* 0x000fe20000010015 */
[----:B------:R1:W-:Y:S01]  /*1fa0*/  STL [R1+0x18], R19 ;  /* 0x0000181301007387 */ /* 0x0003e20000100800 */
[----:B0-----:R-:W-:Y:S01]  /*1fb0*/  MOV R41, R42 ;  /* 0x0000002a00297202 */ /* 0x001fe20000000f00 */
[----:B------:R-:W-:Y:S01]  /*1fc0*/  FMUL.FTZ R42, R5, R28 ;  /* 0x0000001c052a7220 */ /* 0x000fe20000410000 */
[----:B-1----:R-:W-:-:S03]  /*1fd0*/  FMUL.FTZ R19, R7, R32 ;  /* 0x0000002007137220 */ /* 0x002fc60000410000 */
[----:B------:R-:W-:Y:S01]  /*1fe0*/  FADD.FTZ R20, R20, R42 ;  /* 0x0000002a14147221 */ /* 0x000fe20000010000 */
[----:B------:R-:W-:-:S05]  /*1ff0*/  FFMA.FTZ R21, R19, R42, R21 ;  /* 0x0000002a13157223 */ /* 0x000fca0000010015 */
[----:B------:R0:W-:Y:S02]  /*2000*/  STS.64 [R41+0xc80], R20 ;  /* 0x000c801429007388 */ /* 0x0001e40000000a00 */
[----:B0-----:R-:W0:Y:S01]  /*2010*/  LDC.64 R20, c[0x0][0x3c8] ;  /* 0x0000f200ff147b82 */ /* 0x001e220000000a00 */
[----:B------:R-:W-:-:S04]  /*2020*/  UIADD3 UR7, UP0, UPT, UR7, 0x2, URZ ;  /* 0x0000000207077890 */ /* 0x000fc8000ff1e0ff */
[----:B------:R-:W-:Y:S01]  /*2030*/  UIADD3.X UR6, UPT, UPT, URZ, UR5, URZ, UP0, !UPT ;  /* 0x00000005ff067290 */ /* 0x000fe200087fe4ff */
[----:B------:R-:W-:Y:S01]  /*2040*/  FFMA.FTZ R24, R40, R38, R24 ;  /* 0x0000002628187223 */ /* 0x000fe20000010018 */
[----:B------:R-:W-:Y:S01]  /*2050*/  FADD.FTZ R27, R27, R30 ;  /* 0x0000001e1b1b7221 */ /* 0x000fe20000010000 */
[----:B------:R-:W-:Y:S01]  /*2060*/  FFMA.FTZ R33, R10, R30, R33 ;  /* 0x0000001e0a217223 */ /* 0x000fe20000010021 */
[----:B------:R-:W1:Y:S02]  /*2070*/  S2R R40, SR_TID.X ;  /* 0x0000000000287919 */ /* 0x000e640000002100 */
[----:B------:R-:W-:Y:S01]  /*2080*/  MOV R30, UR6 ;  /* 0x00000006001e7c02 */ /* 0x000fe20008000f00 */
[----:B------:R-:W-:Y:S01]  /*2090*/  FADD.FTZ R31, R31, R34 ;  /* 0x000000221f1f7221 */ /* 0x000fe20000010000 */
[----:B------:R-:W-:Y:S01]  /*20a0*/  FFMA.FTZ R34, R11, R34, R29 ;  /* 0x000000220b227223 */ /* 0x000fe2000001001d */
[----:B------:R-:W-:Y:S01]  /*20b0*/  BAR.SYNC.DEFER_BLOCKING 0x0 ;  /* 0x0000000000007b1d */ /* 0x000fe20000010000 */
[----:B0-----:R-:W-:-:S04]  /*20c0*/  ISETP.LE.U32.AND P0, PT, R20, UR7, PT ;  /* 0x0000000714007c0c */ /* 0x001fc8000bf03070 */
[----:B------:R-:W-:Y:S01]  /*20d0*/  ISETP.GE.AND.EX P0, PT, R30, R21, PT, P0 ;  /* 0x000000151e00720c */ /* 0x000fe20003f06300 */
        /* <DEDUP_REMOVED lines=8> */
[----:B------:R-:W-:Y:S01]  /*2160*/  FADD.FTZ R25, R25, R38 ;  /* 0x0000002619197221 */ /* 0x000fe20000010000 */
[----:B------:R-:W-:Y:S01]  /*2170*/  FFMA.FTZ R26, R17, R26, R35 ;  /* 0x0000001a111a7223 */ /* 0x000fe20000010023 */
[----:B------:R-:W-:-:S02]  /*2180*/  FFMA.FTZ R28, R19, R28, R36 ;  /* 0x0000001c131c7223 */ /* 0x000fc40000010024 */
[----:B-1----:R-:W-:Y:S05]  /*2190*/  @!P0 BRA `(.L_x_162) ;  /* 0x0000000000bc8947 */ /* 0x002fea0003800000 */
[----:B------:R-:W0:Y:S01]  /*21a0*/  S2R R40, SR_TID.X ;  /* 0x0000000000287919 */ /* 0x000e220000002100 */
[----:B------:R-:W1:Y:S01]  /*21b0*/  S2UR UR8, SR_CgaCtaId ;  /* 0x00000000000879c3 */ /* 0x000e620000008800 */
[----:B------:R-:W-:Y:S02]  /*21c0*/  UMOV UR5, 0x400 ;  /* 0x0000040000057882 */ /* 0x000fe40000000000 */
[----:B-1----:R-:W-:Y:S01]  /*21d0*/  ULEA UR5, UR8, UR5, 0x18 ;  /* 0x0000000508057291 */ /* 0x002fe2000f8ec0ff */
[----:B0-----:R-:W-:-:S05]  /*21e0*/  SHF.L.U32 R31, R40, 0x1, RZ ;  /* 0x00000001281f7819 */ /* 0x001fca00000006ff */
[C---:B------:R-:W-:Y:S02]  /*21f0*/  LEA R30, R40.reuse, UR5, 0x5 ;  /* 0x00000005281e7c11 */ /* 0x040fe4000f8e28ff */
[----:B------:R-:W-:Y:S02]  /*2200*/  LOP3.LUT R31, R31, 0x18, RZ, 0xc0, !PT ;  /* 0x000000181f1f7812 */ /* 0x000fe400078ec0ff */
[----:B------:R-:W-:Y:S02]  /*2210*/  SHF.L.U32 R34, R40, 0x3, RZ ;  /* 0x0000000328227819 */ /* 0x000fe400000006ff */
[----:B------:R-:W-:Y:S02]  /*2220*/  IADD3 R32, PT, PT, R30, R31, RZ ;  /* 0x0000001f1e207210 */ /* 0x000fe40007ffe0ff */
[----:B------:R-:W-:-:S03]  /*2230*/  LOP3.LUT R34, R34, 0x1fe0, RZ, 0xc0, !PT ;  /* 0x00001fe022227812 */ /* 0x000fc600078ec0ff */
[----:B------:R0:W-:Y:S02]  /*2240*/  STS.64 [R32], R22 ;  /* 0x0000001620007388 */ /* 0x0001e40000000a00 */
[----:B0-----:R-:W-:-:S04]  /*2250*/  LOP3.LUT R32, R31, 0x8, RZ, 0x3c, !PT ;  /* 0x000000081f207812 */ /* 0x001fc800078e3cff */
[----:B------:R-:W-:-:S05]  /*2260*/  IADD3 R32, PT, PT, R30, R32, RZ ;  /* 0x000000201e207210 */ /* 0x000fca0007ffe0ff */
[----:B------:R0:W-:Y:S02]  /*2270*/  STS.64 [R32], R24 ;  /* 0x0000001820007388 */ /* 0x0001e40000000a00 */
[C---:B0-----:R-:W-:Y:S02]  /*2280*/  LOP3.LUT R32, R31.reuse, 0x10, RZ, 0x3c, !PT ;  /* 0x000000101f207812 */ /* 0x041fe400078e3cff */
[----:B------:R-:W-:Y:S02]  /*2290*/  LOP3.LUT R31, R31, 0x18, RZ, 0x3c, !PT ;  /* 0x000000181f1f7812 */ /* 0x000fe400078e3cff */
[C---:B------:R-:W-:Y:S02]  /*22a0*/  IADD3 R32, PT, PT, R30.reuse, R32, RZ ;  /* 0x000000201e207210 */ /* 0x040fe40007ffe0ff */
[----:B------:R-:W-:Y:S02]  /*22b0*/  IADD3 R31, PT, PT, R30, R31, RZ ;  /* 0x0000001f1e1f7210 */ /* 0x000fe40007ffe0ff */
[----:B------:R-:W-:Y:S01]  /*22c0*/  SHF.R.U32.HI R30, RZ, 0x4, R40 ;  /* 0x00000004ff1e7819 */ /* 0x000fe20000011628 */
[----:B------:R-:W-:Y:S03]  /*22d0*/  STS.64 [R32], R26 ;  /* 0x0000001a20007388 */ /* 0x000fe60000000a00 */
[----:B------:R-:W-:Y:S01]  /*22e0*/  LOP3.LUT R30, R30, R40, RZ, 0x3c, !PT ;  /* 0x000000281e1e7212 */ /* 0x000fe200078e3cff */
[----:B------:R-:W-:Y:S03]  /*22f0*/  STS.64 [R31], R28 ;  /* 0x0000001c1f007388 */ /* 0x000fe60000000a00 */
[----:B------:R-:W-:-:S04]  /*2300*/  SHF.L.U32 R30, R30, 0x3, RZ ;  /* 0x000000031e1e7819 */ /* 0x000fc800000006ff */
        /* <DEDUP_REMOVED lines=24> */
.L_x_162:
[----:B------:R-:W-:Y:S01]  /*2490*/  ISETP.GT.U32.AND P1, PT, R40, 0x7f, PT ;  /* 0x0000007f2800780c */ /* 0x000fe20003f24070 */
[----:B------:R-:W-:Y:S01]  /*24a0*/  BSSY.RECONVERGENT B0, `(.L_x_163) ;  /* 0x0000037000007945 */ /* 0x000fe20003800200 */
[----:B0-----:R-:W-:-:S11]  /*24b0*/  CS2R R30, SRZ ;  /* 0x00000000001e7805 */ /* 0x001fd6000001ff00 */
[----:B------:R-:W-:Y:S05]  /*24c0*/  @P1 BRA `(.L_x_164) ;  /* 0x0000000000d01947 */ /* 0x000fea0003800000 */
[----:B------:R-:W0:Y:S01]  /*24d0*/  S2R R32, SR_TID.X ;  /* 0x0000000000207919 */ /* 0x000e220000002100 */
[----:B------:R-:W-:Y:S02]  /*24e0*/  MOV R34, 0x400 ;  /* 0x0000040000227802 */ /* 0x000fe40000000f00 */
[----:B------:R-:W-:Y:S01]  /*24f0*/  SHF.L.U32 R36, R40, 0x3, RZ ;  /* 0x0000000328247819 */ /* 0x000fe200000006ff */
[----:B------:R-:W1:Y:S01]  /*2500*/  S2R R30, SR_CgaCtaId ;  /* 0x00000000001e7919 */ /* 0x000e620000008800 */
[----:B------:R-:W-:Y:S02]  /*2510*/  IADD3 R34, PT, PT, R34, 0x2800, RZ ;  /* 0x0000280022227810 */ /* 0x000fe40007ffe0ff */
[----:B------:R-:W-:Y:S02]  /*2520*/  LOP3.LUT R36, R36, 0x18, RZ, 0xc0, !PT ;  /* 0x0000001824247812 */ /* 0x000fe400078ec0ff */
[----:B0-----:R-:W-:Y:S02]  /*2530*/  SHF.R.U32.HI R33, RZ, 0x2, R32 ;  /* 0x00000002ff217819 */ /* 0x001fe40000011620 */
[----:B-1----:R-:W-:-:S03]  /*2540*/  LEA R34, R30, R34, 0x18 ;  /* 0x000000221e227211 */ /* 0x002fc600078ec0ff */
[C---:B------:R-:W-:Y:S02]  /*2550*/  IMAD R37, R33.reuse, 0xa, RZ ;  /* 0x0000000a21257824 */ /* 0x040fe400078e02ff */
[----:B------:R-:W-:-:S03]  /*2560*/  IMAD R35, R33, -0x80000000, RZ ;  /* 0x8000000021237824 */ /* 0x000fc600078e02ff */
[C---:B------:R-:W-:Y:S02]  /*2570*/  LOP3.LUT P1, RZ, R37.reuse, 0x2, RZ, 0xc0, !PT ;  /* 0x0000000225ff7812 */ /* 0x040fe4000782c0ff */
[----:B------:R-:W-:Y:S02]  /*2580*/  IADD3 R32, PT, PT, R37, 0x2, RZ ;  /* 0x0000000225207810 */ /* 0x000fe40007ffe0ff */
[----:B------:R-:W-:Y:S02]  /*2590*/  SHF.R.S32.HI R35, RZ, 0x1f, R35 ;  /* 0x0000001fff237819 */ /* 0x000fe40000011423 */
[----:B------:R-:W-:Y:S02]  /*25a0*/  SHF.R.U32.HI R30, RZ, 0x2, R32 ;  /* 0x00000002ff1e7819 */ /* 0x000fe40000011620 */
[----:B------:R-:W-:Y:S02]  /*25b0*/  LOP3.LUT R35, R35, 0x50, RZ, 0xc0, !PT ;  /* 0x0000005023237812 */ /* 0x000fe400078ec0ff */
[----:B------:R-:W-:-:S03]  /*25c0*/  LEA.HI R32, R32, 0x50, RZ, 0x1e ;  /* 0x0000005020207811 */ /* 0x000fc600078ff0ff */
[----:B------:R-:W-:Y:S02]  /*25d0*/  @P1 IADD3 R32, PT, PT, R30, RZ, RZ ;  /* 0x000000ff1e201210 */ /* 0x000fe40007ffe0ff */
[----:B------:R-:W-:-:S03]  /*25e0*/  LEA.HI R30, R37, R35, RZ, 0x1e ;  /* 0x00000023251e7211 */ /* 0x000fc600078ff0ff */
[--C-:B------:R-:W-:Y:S02]  /*25f0*/  IMAD R32, R32, 0x28, R34.reuse ;  /* 0x0000002820207824 */ /* 0x100fe400078e0222 */
[----:B------:R-:W-:-:S03]  /*2600*/  IMAD R30, R30, 0x28, R34 ;  /* 0x000000281e1e7824 */ /* 0x000fc600078e0222 */
[----:B------:R-:W-:Y:S02]  /*2610*/  IADD3 R32, PT, PT, R36, R32, RZ ;  /* 0x0000002024207210 */ /* 0x000fe40007ffe0ff */
[----:B------:R-:W-:-:S04]  /*2620*/  IADD3 R30, PT, PT, R30, R36, RZ ;  /* 0x000000241e1e7210 */ /* 0x000fc80007ffe0ff */
        /* <DEDUP_REMOVED lines=30> */
.L_x_164:
[----:B------:R-:W-:Y:S05]  /*2810*/  BSYNC.RECONVERGENT B0 ;  /* 0x0000000000007941 */ /* 0x000fea0003800200 */
.L_x_163:
        /* <DEDUP_REMOVED lines=23> */
.L_x_166:
[----:B------:R-:W-:Y:S05]  /*2990*/  BSYNC.RECONVERGENT B0 ;  /* 0x0000000000007941 */ /* 0x000fea0003800200 */
.L_x_165:
[----:B------:R-:W-:Y:S05]  /*29a0*/  @!P0 BRA `(.L_x_167) ;  /* 0x00000000005c8947 */ /* 0x000fea0003800000 */
[----:B------:R-:W-:Y:S01]  /*29b0*/  BAR.SYNC.DEFER_BLOCKING 0x0 ;  /* 0x0000000000007b1d */ /* 0x000fe20000010000 */
[----:B------:R-:W-:-:S13]  /*29c0*/  ISETP.NE.AND P1, PT, R36, RZ, PT ;  /* 0x000000ff2400720c */ /* 0x000fda0003f25270 */
[----:B------:R-:W-:Y:S05]  /*29d0*/  @P1 BRA `(.L_x_168) ;  /* 0x0000000000441947 */ /* 0x000fea0003800000 */
[----:B0-----:R-:W2:Y:S01]  /*29e0*/  LDL.64 R32, [R1+0x88] ;  /* 0x0000880001207983 */ /* 0x001ea20000100a00 */
[----:B------:R-:W0:Y:S01]  /*29f0*/  S2UR UR5, SR_CTAID.Y ;  /* 0x00000000000579c3 */ /* 0x000e220000002600 */
[----:B------:R-:W0:Y:S02]  /*2a00*/  S2R R30, SR_CTAID.X ;  /* 0x00000000001e7919 */ /* 0x000e240000002500 */
[----:B0-----:R-:W-:Y:S02]  /*2a10*/  LOP3.LUT P1, RZ, R30, UR5, RZ, 0xfc, !PT ;  /* 0x000000051eff7c12 */ /* 0x001fe4000f82fcff */
[----:B------:R-:W-:-:S04]  /*2a20*/  MOV R30, 0x7fffff01 ;  /* 0x7fffff01001e7802 */ /* 0x000fc80000000f00 */
[----:B------:R-:W-:Y:S01]  /*2a30*/  SEL R30, R30, 0x1, !P1 ;  /* 0x000000011e1e7807 */ /* 0x000fe20004800000 */
[----:B------:R-:W-:Y:S06]  /*2a40*/  MEMBAR.ALL.GPU ;  /* 0x0000000000007992 */ /* 0x000fec000000a000 */
[----:B------:R-:W-:-:S00]  /*2a50*/  ERRBAR ;  /* 0x00000000000079ab */ /* 0x000fc00000000000 */
[----:B------:R-:W-:Y:S06]  /*2a60*/  CGAERRBAR ;  /* 0x00000000000075ab */ /* 0x000fec0000000000 */
[----:B--2---:R0:W5:Y:S02]  /*2a70*/  ATOM.E.ADD.STRONG.GPU PT, R30, desc[UR10][R32.64], R30 ;  /* 0x8000001e201e798a */ /* 0x00416400081ef10a */
[----:B0-----:R-:W0:Y:S02]  /*2a80*/  LDC.64 R32, c[0x0][0x3d8] ;  /* 0x0000f600ff207b82 */ /* 0x001e240000000a00 */
.L_x_169:
[----:B0-----:R-:W2:Y:S04]  /*2a90*/  LD.E.STRONG.GPU R31, desc[UR10][R32.64+0x8] ;  /* 0x0000080a201f7980 */ /* 0x001ea8000c10f900 */
[----:B--2---:R-:W-:Y:S01]  /*2aa0*/  CCTL.IVALL ;  /* 0x00000000ff00798f */ /* 0x004fe20002000000 */
[----:B------:R-:W-:Y:S05]  /*2ab0*/  YIELD ;  /* 0x0000000000007946 */ /* 0x000fea0003800000 */
[----:B-----5:R-:W-:-:S04]  /*2ac0*/  LOP3.LUT R31, R31, R30, RZ, 0x3c, !PT ;  /* 0x0000001e1f1f7212 */ /* 0x020fc800078e3cff */
[----:B------:R-:W-:-:S13]  /*2ad0*/  ISETP.GT.AND P1, PT, R31, -0x1, PT ;  /* 0xffffffff1f00780c */ /* 0x000fda0003f24270 */
[----:B------:R-:W-:Y:S05]  /*2ae0*/  @P1 BRA `(.L_x_169) ;  /* 0xfffffffc00e81947 */ /* 0x000fea000383ffff */
.L_x_168:
[----:B------:R-:W-:Y:S05]  /*2af0*/  WARPSYNC.ALL ;  /* 0x0000000000007948 */ /* 0x000fea0003800000 */
[----:B------:R-:W-:Y:S06]  /*2b00*/  BAR.SYNC.DEFER_BLOCKING 0x0 ;  /* 0x0000000000007b1d */ /* 0x000fec0000010000 */
[----:B------:R-:W-:Y:S05]  /*2b10*/  BRA `(.L_x_170) ;  /* 0x00000000005c7947 */ /* 0x000fea0003800000 */
.L_x_167:
        /* <DEDUP_REMOVED lines=15> */
.L_x_172:
[----:B------:R-:W2:Y:S04]  /*2c10*/  LD.E.STRONG.GPU R33, desc[UR10][R30.64] ;  /* 0x0000000a1e217980 */ /* 0x000ea8000c10f900 */
[----:B--2---:R-:W-:Y:S01]  /*2c20*/  CCTL.IVALL ;  /* 0x00000000ff00798f */ /* 0x004fe20002000000 */
[----:B------:R-:W-:Y:S05]  /*2c30*/  YIELD ;  /* 0x0000000000007946 */ /* 0x000fea0003800000 */
[----:B-----5:R-:W-:-:S04]  /*2c40*/  LOP3.LUT R33, R33, R32, RZ, 0x3c, !PT ;  /* 0x0000002021217212 */ /* 0x020fc800078e3cff */
[----:B------:R-:W-:-:S13]  /*2c50*/  ISETP.GT.AND P1, PT, R33, -0x1, PT ;  /* 0xffffffff2100780c */ /* 0x000fda0003f24270 */
[----:B------:R-:W-:Y:S05]  /*2c60*/  @P1 BRA `(.L_x_172) ;  /* 0xfffffffc00e81947 */ /* 0x000fea000383ffff */
.L_x_171:
[----:B------:R-:W-:Y:S05]  /*2c70*/  WARPSYNC.ALL ;  /* 0x0000000000007948 */ /* 0x000fea0003800000 */
[----:B------:R-:W-:Y:S06]  /*2c80*/  BAR.SYNC.DEFER_BLOCKING 0x0 ;  /* 0x0000000000007b1d */ /* 0x000fec0000010000 */
.L_x_170:
[----:B0-----:R-:W0:Y:S01]  /*2c90*/  S2R R33, SR_TID.X ;  /* 0x0000000000217919 */ /* 0x001e220000002100 */
[----:B------:R-:W-:Y:S01]  /*2ca0*/  BSSY.RECONVERGENT B0, `(.L_x_173) ;  /* 0x000005f000007945 */ /* 0x000fe20003800200 */
[----:B------:R-:W-:Y:S02]  /*2cb0*/  CS2R R30, SRZ ;  /* 0x00000000001e7805 */ /* 0x000fe4000001ff00 */
[----:B0-----:R-:W-:-:S13]  /*2cc0*/  ISETP.GT.U32.AND P1, PT, R33, 0xff, PT ;  /* 0x000000ff2100780c */ /* 0x001fda0003f24070 */
[----:B------:R-:W-:Y:S05]  /*2cd0*/  @P1 BRA `(.L_x_174) ;  /* 0x00000004006c1947 */ /* 0x000fea0003800000 */
[----:B------:R-:W0:Y:S01]  /*2ce0*/  S2R R32, SR_CTAID.Y ;  /* 0x0000000000207919 */ /* 0x000e220000002600 */
[----:B------:R-:W0:Y:S01]  /*2cf0*/  LDC R30, c[0x0][0x374] ;  /* 0x0000dd00ff1e7b82 */ /* 0x000e220000000800 */
[----:B------:R-:W-:Y:S01]  /*2d00*/  SHF.L.U32 R31, R33, 0x4, RZ ;  /* 0x00000004211f7819 */ /* 0x000fe200000006ff */
[----:B------:R1:W-:Y:S03]  /*2d10*/  STL.64 [R1+0xa8], R2 ;  /* 0x0000a80201007387 */ /* 0x0003e60000100a00 */
[----:B------:R-:W-:-:S03]  /*2d20*/  LOP3.LUT R31, R31, 0xf80, RZ, 0xc0, !PT ;  /* 0x00000f801f1f7812 */ /* 0x000fc600078ec0ff */
[----:B-1----:R-:W1:Y:S01]  /*2d30*/  LDC.64 R2, c[0x0][0x3d0] ;  /* 0x0000f400ff027b82 */ /* 0x002e620000000a00 */
[----:B0-----:R-:W-:Y:S01]  /*2d40*/  IMAD R30, R30, UR4, R32 ;  /* 0x000000041e1e7c24 */ /* 0x001fe2000f8e0220 */
[----:B------:R-:W-:-:S04]  /*2d50*/  LOP3.LUT R32, R33, 0x7, RZ, 0xc0, !PT ;  /* 0x0000000721207812 */ /* 0x000fc800078ec0ff */
        /* <DEDUP_REMOVED lines=51> */
[----:B------:R-:W-:Y:S01]  /*3090*/  FADD.FTZ R32, R36, R32 ;  /* 0x0000002024207221 */ /* 0x000fe20000010000 */
[----:B------:R-:W-:Y:S02]  /*30a0*/  IADD3 R36, PT, PT, R40, 0xb0, RZ ;  /* 0x000000b028247810 */ /* 0x000fe40007ffe0ff */
[----:B------:R-:W-:-:S03]  /*30b0*/  FADD.FTZ R33, R37, R33 ;  /* 0x0000002125217221 */ /* 0x000fc60000010000 */
[----:B------:R-:W-:Y:S01]  /*30c0*/  IMAD.WIDE.U32 R36, R36, 0x4, R2 ;  /* 0x0000000424247825 */ /* 0x000fe200078e0002 */
[----:B------:R-:W-:-:S05]  /*30d0*/  IADD3 R41, PT, PT, R40, 0xe0, RZ ;  /* 0x000000e028297810 */ /* 0x000fca0007ffe0ff */
[----:B------:R-:W4:Y:S01]  /*30e0*/  LDG.E.64 R36, desc[UR10][R36.64] ;  /* 0x0000000a24247981 */ /* 0x000f22000c1e1b00 */
[----:B------:R-:W-:-:S05]  /*30f0*/  IADD3 R38, PT, PT, R40, 0xf0, RZ ;  /* 0x000000f028267810 */ /* 0x000fca0007ffe0ff */
[----:B------:R-:W-:-:S06]  /*3100*/  IMAD.WIDE.U32 R38, R38, 0x4, R2 ;  /* 0x0000000426267825 */ /* 0x000fcc00078e0002 */
[----:B------:R-:W4:Y:S01]  /*3110*/  LDG.E.64 R38, desc[UR10][R38.64] ;  /* 0x0000000a26267981 */ /* 0x000f22000c1e1b00 */
[----:B--2---:R-:W-:Y:S01]  /*3120*/  FADD.FTZ R32, R34, R32 ;  /* 0x0000002022207221 */ /* 0x004fe20000010000 */
[----:B------:R-:W-:Y:S01]  /*3130*/  IADD3 R34, PT, PT, R40, 0xc0, RZ ;  /* 0x000000c028227810 */ /* 0x000fe20007ffe0ff */
[----:B------:R-:W-:Y:S02]  /*3140*/  FADD.FTZ R50, R35, R33 ;  /* 0x0000002123327221 */ /* 0x000fe40000010000 */
[----:B---3--:R-:W-:Y:S01]  /*3150*/  FADD.FTZ R30, R30, R32 ;  /* 0x000000201e1e7221 */ /* 0x008fe20000010000 */
[----:B------:R-:W-:Y:S01]  /*3160*/  IADD3 R32, PT, PT, R40, 0xd0, RZ ;  /* 0x000000d028207810 */ /* 0x000fe20007ffe0ff */
[----:B------:R-:W-:-:S04]  /*3170*/  IMAD.WIDE.U32 R34, R34, 0x4, R2 ;  /* 0x0000000422227825 */ /* 0x000fc800078e0002 */
[--C-:B------:R-:W-:Y:S02]  /*3180*/  IMAD.WIDE.U32 R32, R32, 0x4, R2.reuse ;  /* 0x0000000420207825 */ /* 0x100fe400078e0002 */
[----:B------:R-:W2:Y:S02]  /*3190*/  LDG.E.64 R34, desc[UR10][R34.64] ;  /* 0x0000000a22227981 */ /* 0x000ea4000c1e1b00 */
[----:B------:R-:W-:Y:S02]  /*31a0*/  IMAD.WIDE.U32 R40, R41, 0x4, R2 ;  /* 0x0000000429287825 */ /* 0x000fe400078e0002 */
[----:B------:R-:W3:Y:S04]  /*31b0*/  LDG.E.64 R32, desc[UR10][R32.64] ;  /* 0x0000000a20207981 */ /* 0x000ee8000c1e1b00 */
[----:B------:R-:W3:Y:S04]  /*31c0*/  LDG.E.64 R40, desc[UR10][R40.64] ;  /* 0x0000000a28287981 */ /* 0x000ee8000c1e1b00 */
[----:B------:R0:W5:Y:S01]  /*31d0*/  LDL.LU.64 R2, [R1+0xa8] ;  /* 0x0000a80001027983 */ /* 0x0001620000300a00 */
[----:B------:R-:W-:Y:S01]  /*31e0*/  FADD.FTZ R31, R31, R50 ;  /* 0x000000321f1f7221 */ /* 0x000fe20000010000 */
[----:B----4-:R-:W-:-:S03]  /*31f0*/  FADD.FTZ R30, R36, R30 ;  /* 0x0000001e241e7221 */ /* 0x010fc60000010000 */
[----:B------:R-:W-:Y:S01]  /*3200*/  FADD.FTZ R31, R37, R31 ;  /* 0x0000001f251f7221 */ /* 0x000fe20000010000 */
[----:B--2---:R-:W-:-:S03]  /*3210*/  FADD.FTZ R30, R34, R30 ;  /* 0x0000001e221e7221 */ /* 0x004fc60000010000 */
[----:B------:R-:W-:Y:S01]  /*3220*/  FADD.FTZ R31, R35, R31 ;  /* 0x0000001f231f7221 */ /* 0x000fe20000010000 */
[----:B---3--:R-:W-:-:S03]  /*3230*/  FADD.FTZ R30, R32, R30 ;  /* 0x0000001e201e7221 */ /* 0x008fc60000010000 */
[----:B------:R-:W-:Y:S01]  /*3240*/  FADD.FTZ R31, R33, R31 ;  /* 0x0000001f211f7221 */ /* 0x000fe20000010000 */
[----:B------:R-:W-:-:S03]  /*3250*/  FADD.FTZ R30, R40, R30 ;  /* 0x0000001e281e7221 */ /* 0x000fc60000010000 */
[----:B------:R-:W-:Y:S01]  /*3260*/  FADD.FTZ R31, R41, R31 ;  /* 0x0000001f291f7221 */ /* 0x000fe20000010000 */
[----:B------:R-:W-:-:S03]  /*3270*/  FADD.FTZ R30, R38, R30 ;  /* 0x0000001e261e7221 */ /* 0x000fc60000010000 */
[----:B0-----:R-:W-:-:S07]  /*3280*/  FADD.FTZ R31, R39, R31 ;  /* 0x0000001f271f7221 */ /* 0x001fce0000010000 */
.L_x_174:
[----:B------:R-:W-:Y:S05]  /*3290*/  BSYNC.RECONVERGENT B0 ;  /* 0x0000000000007941 */ /* 0x000fea0003800200 */
.L_x_173:
[----:B------:R-:W2:Y:S04]  /*32a0*/  LDL.LU R33, [R1+0x64] ;  /* 0x0000640001217983 */ /* 0x000ea80000300800 */
[----:B------:R-:W3:Y:S04]  /*32b0*/  LDL.LU R35, [R1+0x68] ;  /* 0x0000680001237983 */ /* 0x000ee80000300800 */
[----:B------:R-:W4:Y:S04]  /*32c0*/  LDL R34, [R1+0x94] ;  /* 0x0000940001227983 */ /* 0x000f280000100800 */
[----:B------:R-:W2:Y:S04]  /*32d0*/  LDL.LU R36, [R1+0x10] ;  /* 0x0000100001247983 */ /* 0x000ea80000300800 */
[----:B------:R-:W3:Y:S04]  /*32e0*/  LDL.LU R37, [R1+0x58] ;  /* 0x0000580001257983 */ /* 0x000ee80000300800 */
[----:B------:R-:W3:Y:S04]  /*32f0*/  LDL.LU R38, [R1+0xc] ;  /* 0x00000c0001267983 */ /* 0x000ee80000300800 */
[----:B------:R-:W3:Y:S04]  /*3300*/  LDL.LU R39, [R1+0x28] ;  /* 0x0000280001277983 */ /* 0x000ee80000300800 */
[----:B------:R-:W3:Y:S04]  /*3310*/  LDL.LU R41, [R1+0x8] ;  /* 0x0000080001297983 */ /* 0x000ee80000300800 */
[----:B------:R-:W3:Y:S04]  /*3320*/  LDL.LU R40, [R1+0x20] ;  /* 0x0000200001287983 */ /* 0x000ee80000300800 */
[----:B------:R-:W3:Y:S04]  /*3330*/  LDL.LU R50, [R1+0x1c] ;  /* 0x00001c0001327983 */ /* 0x000ee80000300800 */
[----:B------:R0:W-:Y:S04]  /*3340*/  STL [R1+0xdc], R7 ;  /* 0x0000dc0701007387 */ /* 0x0001e80000100800 */
[----:B0-----:R-:W3:Y:S04]  /*3350*/  LDL.LU R7, [R1] ;  /* 0x0000000001077983 */ /* 0x001ee80000300800 */
[----:B------:R0:W-:Y:S04]  /*3360*/  STL [R1+0xd8], R29 ;  /* 0x0000d81d01007387 */ /* 0x0001e80000100800 */
[----:B0-----:R-:W2:Y:S04]  /*3370*/  LDL.LU R29, [R1+0x4] ;  /* 0x00000400011d7983 */ /* 0x001ea80000300800 */
[----:B------:R0:W-:Y:S04]  /*3380*/  STL [R1+0xd4], R28 ;  /* 0x0000d41c01007387 */ /* 0x0001e80000100800 */
[----:B0-----:R-:W3:Y:S04]  /*3390*/  LDL.LU R28, [R1+0x5c] ;  /* 0x00005c00011c7983 */ /* 0x001ee80000300800 */
[----:B------:R0:W-:Y:S04]  /*33a0*/  STL [R1+0xd0], R27 ;  /* 0x0000d01b01007387 */ /* 0x0001e80000100800 */
[----:B0-----:R-:W2:Y:S01]  /*33b0*/  LDL R27, [R1+0x98] ;  /* 0x00009800011b7983 */ /* 0x001ea20000100800 */
[----:B------:R-:W0:Y:S01]  /*33c0*/  S2UR UR8, SR_CgaCtaId ;  /* 0x00000000000879c3 */ /* 0x000e220000008800 */
[----:B------:R-:W-:-:S02]  /*33d0*/  UMOV UR5, 0x400 ;  /* 0x0000040000057882 */ /* 0x000fc40000000000 */
[----:B------:R-:W1:Y:S01]  /*33e0*/  SHFL.BFLY PT, R32, R30, 0x4, 0x1f ;  /* 0x0c801f001e207f89 */ /* 0x000e6200000e0000 */
[----:B------:R-:W-:-:S03]  /*33f0*/  UIADD3 UR5, UPT, UPT, UR5, 0x4100, URZ ;  /* 0x0000410005057890 */ /* 0x000fc6000fffe0ff */
[----:B------:R0:W-:Y:S04]  /*3400*/  STL [R1+0xcc], R26 ;  /* 0x0000cc1a01007387 */ /* 0x0001e80000100800 */
[----:B------:R-:W-:Y:S04]  /*3410*/  STL [R1+0xc8], R25 ;  /* 0x0000c81901007387 */ /* 0x000fe80000100800 */
[----:B------:R-:W-:Y:S01]  /*3420*/  STL [R1+0xc4], R24 ;  /* 0x0000c41801007387 */ /* 0x000fe20000100800 */
[----:B0-----:R-:W0:Y:S03]  /*3430*/  S2R R26, SR_TID.X ;  /* 0x00000000001a7919 */ /* 0x001e260000002100 */
[----:B------:R-:W-:Y:S01]  /*3440*/  STL [R1+0xc0], R23 ;  /* 0x0000c01701007387 */ /* 0x000fe20000100800 */
[----:B------:R-:W-:Y:S01]  /*3450*/  ULEA UR5, UR8, UR5, 0x18 ;  /* 0x0000000508057291 */ /* 0x000fe2000f8ec0ff */
[----:B------:R-:W3:Y:S01]  /*3460*/  LDCU.64 UR8, c[0x0][0x380] ;  /* 0x00007000ff0877ac */ /* 0x000ee20008000a00 */
[----:B-1----:R-:W-:Y:S01]  /*3470*/  FADD.FTZ R32, R32, R30 ;  /* 0x0000001e20207221 */ /* 0x002fe20000010000 */
[----:B------:R-:W-:Y:S04]  /*3480*/  STL [R1+0xbc], R22 ;  /* 0x0000bc1601007387 */ /* 0x000fe80000100800 */
[----:B------:R-:W1:Y:S04]  /*3490*/  SHFL.BFLY PT, R30, R31, 0x4, 0x1f ;  /* 0x0c801f001f1e7f89 */ /* 0x000e6800000e0000 */
[----:B------:R-:W-:Y:S04]  /*34a0*/  STL [R1+0xb8], R21 ;  /* 0x0000b81501007387 */ /* 0x000fe80000100800 */
[----:B------:R-:W-:Y:S04]  /*34b0*/  STL [R1+0xb4], R20 ;  /* 0x0000b41401007387 */ /* 0x000fe80000100800 */
[----:B------:R-:W-:Y:S04]  /*34c0*/  STL [R1+0xb0], R5 ;  /* 0x0000b00501007387 */ /* 0x000fe80000100800 */
[----:B------:R-:W-:Y:S01]  /*34d0*/  STL [R1+0xac], R4 ;  /* 0x0000ac0401007387 */ /* 0x000fe20000100800 */
[----:B0-----:R-:W-:-:S03]  /*34e0*/  LOP3.LUT P1, RZ, R26, 0x307, RZ, 0xc0, !PT ;  /* 0x000003071aff7812 */ /* 0x001fc6000782c0ff */
[----:B-----5:R-:W-:Y:S01]  /*34f0*/  STL [R1+0xa8], R3 ;  /* 0x0000a80301007387 */ /* 0x020fe20000100800 */
[----:B-1----:R-:W-:-:S03]  /*3500*/  FADD.FTZ R30, R30, R31 ;  /* 0x0000001f1e1e7221 */ /* 0x002fc60000010000 */
[----:B------:R-:W-:Y:S04]  /*3510*/  STL [R1+0xa0], R2 ;  /* 0x0000a00201007387 */ /* 0x000fe80000100800 */
[----:B------:R-:W0:Y:S02]  /*3520*/  SHFL.BFLY PT, R31, R32, 0x2, 0x1f ;  /* 0x0c401f00201f7f89 */ /* 0x000e2400000e0000 */
[----:B0-----:R-:W-:Y:S02]  /*3530*/  FADD.FTZ R31, R32, R31 ;  /* 0x0000001f201f7221 */ /* 0x001fe40000010000 */
[----:B------:R-:W0:Y:S02]  /*3540*/  SHFL.BFLY PT, R32, R30, 0x2, 0x1f ;  /* 0x0c401f001e207f89 */ /* 0x000e2400000e0000 */
[----:B0-----:R-:W-:-:S02]  /*3550*/  FADD.FTZ R32, R30, R32 ;  /* 0x000000201e207221 */ /* 0x001fc40000010000 */
[----:B------:R-:W0:Y:S02]  /*3560*/  SHFL.BFLY PT, R30, R31, 0x1, 0x1f ;  /* 0x0c201f001f1e7f89 */ /* 0x000e2400000e0000 */
[----:B0-----:R-:W-:Y:S02]  /*3570*/  FADD.FTZ R30, R31, R30 ;  /* 0x0000001e1f1e7221 */ /* 0x001fe40000010000 */
[----:B------:R-:W0:Y:S02]  /*3580*/  SHFL.BFLY PT, R31, R32, 0x1, 0x1f ;  /* 0x0c201f00201f7f89 */ /* 0x000e2400000e0000 */
[----:B------:R-:W-:Y:S01]  /*3590*/  @!P1 FMUL.FTZ R30, R30, 2.4414062863797880709e-05 ;  /* 0x37cccccd1e1e9820 */ /* 0x000fe20000410000 */
[----:B0-----:R-:W-:-:S04]  /*35a0*/  FADD.FTZ R31, R32, R31 ;  /* 0x0000001f201f7221 */ /* 0x001fc80000010000 */
[----:B------:R-:W-:-:S05]  /*35b0*/  @!P1 FMUL.FTZ R31, R31, 2.4414062863797880709e-05 ;  /* 0x37cccccd1f1f9820 */ /* 0x000fca0000410000 */
[----:B------:R2:W-:Y:S01]  /*35c0*/  @!P1 STS.64 [R26+UR5], R30 ;  /* 0x0000001e1a009988 */ /* 0x0005e20008000a05 */
[----:B----4-:R-:W-:Y:S02]  /*35d0*/  LEA R34, R34, UR5, 0x3 ;  /* 0x0000000522227c11 */ /* 0x010fe4000f8e18ff */
[----:B--2---:R-:W-:Y:S01]  /*35e0*/  LEA R30, R27, UR5, 0x3 ;  /* 0x000000051b1e7c11 */ /* 0x004fe2000f8e18ff */
[----:B------:R-:W-:Y:S06]  /*35f0*/  BAR.SYNC.DEFER_BLOCKING 0x0 ;  /* 0x0000000000007b1d */ /* 0x000fec0000010000 */
[----:B------:R-:W0:Y:S02]  /*3600*/  LDS.64 R30, [R30] ;  /* 0x000000001e1e7984 */ /* 0x000e240000000a00 */
[--C-:B0-----:R-:W-:Y:S01]  /*3610*/  FADD.FTZ R32, R57, -R30.reuse ;  /* 0x8000001e39207221 */ /* 0x101fe20000010000 */
[--C-:B------:R-:W-:Y:S01]  /*3620*/  FADD.FTZ R57, R29, -R30.reuse ;  /* 0x8000001e1d397221 */ /* 0x100fe20000010000 */
[--C-:B------:R-:W-:Y:S01]  /*3630*/  FADD.FTZ R36, R36, -R30.reuse ;  /* 0x8000001e24247221 */ /* 0x100fe20000010000 */
[----:B---3--:R-:W-:Y:S01]  /*3640*/  FADD.FTZ R37, R37, -R30 ;  /* 0x8000001e25257221 */ /* 0x008fe20000010000 */
[-C--:B------:R-:W-:Y:S01]  /*3650*/  FFMA.FTZ R32, -R33, R31.reuse, R32 ;  /* 0x0000001f21207223 */ /* 0x080fe20000010120 */
[--C-:B------:R-:W-:Y:S01]  /*3660*/  FADD.FTZ R33, R58, -R30.reuse ;  /* 0x8000001e3a217221 */ /* 0x100fe20000010000 */
[--C-:B------:R-:W-:Y:S01]  /*3670*/  FADD.FTZ R58, R7, -R30.reuse ;  /* 0x8000001e073a7221 */ /* 0x100fe20000010000 */
[--C-:B------:R-:W-:Y:S01]  /*3680*/  FADD.FTZ R38, R38, -R30.reuse ;  /* 0x8000001e26267221 */ /* 0x100fe20000010000 */
[C---:B------:R-:W-:Y:S01]  /*3690*/  FMUL.FTZ R32, R6.reuse, R32 ;  /* 0x0000002006207220 */ /* 0x040fe20000410000 */
[----:B------:R-:W-:Y:S01]  /*36a0*/  FFMA.FTZ R33, -R35, R31, R33 ;  /* 0x0000001f23217223 */ /* 0x000fe20000010121 */
[----:B------:R-:W2:Y:S01]  /*36b0*/  LDL.LU R7, [R1+0x14] ;  /* 0x0000140001077983 */ /* 0x000ea20000300800 */
[--C-:B------:R-:W-:Y:S01]  /*36c0*/  FADD.FTZ R39, R39, -R30.reuse ;  /* 0x8000001e27277221 */ /* 0x100fe20000010000 */
[--C-:B------:R-:W-:Y:S01]  /*36d0*/  FADD.FTZ R41, R41, -R30.reuse ;  /* 0x8000001e29297221 */ /* 0x100fe20000010000 */
[----:B------:R-:W-:Y:S01]  /*36e0*/  FMUL.FTZ R33, R6, R33 ;  /* 0x0000002106217220 */ /* 0x000fe20000410000 */
[----:B------:R-:W3:Y:S01]  /*36f0*/  LDL.LU R29, [R1+0x7c] ;  /* 0x00007c00011d7983 */ /* 0x000ee20000300800 */
[--C-:B------:R-:W-:Y:S01]  /*3700*/  FADD.FTZ R40, R40, -R30.reuse ;  /* 0x8000001e28287221 */ /* 0x100fe20000010000 */
[----:B------:R-:W-:-:S02]  /*3710*/  FADD.FTZ R50, R50, -R30 ;  /* 0x8000001e32327221 */ /* 0x000fc40000010000 */
[----:B------:R-:W-:Y:S01]  /*3720*/  F2FP.BF16.F32.PACK_AB R32, R33, R32 ;  /* 0x000000202120723e */ /* 0x000fe200000010ff */
[--C-:B------:R-:W-:Y:S01]  /*3730*/  FADD.FTZ R33, R28, -R30.reuse ;  /* 0x8000001e1c217221 */ /* 0x100fe20000010000 */
[--C-:B------:R-:W-:Y:S01]  /*3740*/  FADD.FTZ R61, R61, -R30.reuse ;  /* 0x8000001e3d3d7221 */ /* 0x100fe20000010000 */
[----:B------:R-:W4:Y:S04]  /*3750*/  LDL.LU R28, [R1+0x60] ;  /* 0x00006000011c7983 */ /* 0x000f280000300800 */
        /* <DEDUP_REMOVED lines=10> */
[----:B------:R-:W4:Y:S01]  /*3800*/  LDL.LU R2, [R1+0x3c] ;  /* 0x00003c0001027983 */ /* 0x000f220000300800 */
[--C-:B------:R-:W-:Y:S01]  /*3810*/  FADD.FTZ R60, R60, -R30.reuse ;  /* 0x8000001e3c3c7221 */ /* 0x100fe20000010000 */
[----:B------:R-:W-:-:S02]  /*3820*/  FADD.FTZ R59, R59, -R30 ;  /* 0x8000001e3b3b7221 */ /* 0x000fc40000010000 */
[----:B------:R-:W4:Y:S04]  /*3830*/  LDL.LU R3, [R1+0x38] ;  /* 0x0000380001037983 */ /* 0x000f280000300800 */
[----:B------:R-:W0:Y:S01]  /*3840*/  LDS.64 R34, [R34] ;  /* 0x0000000022227984 */ /* 0x000e220000000a00 */
[----:B--2---:R-:W-:-:S03]  /*3850*/  FADD.FTZ R30, R7, -R30 ;  /* 0x8000001e071e7221 */ /* 0x004fc60000010000 */
[----:B------:R-:W2:Y:S01]  /*3860*/  LDL.LU R7, [R1+0xdc] ;  /* 0x0000dc0001077983 */ /* 0x000ea20000300800 */
[----:B---3--:R-:W-:-:S03]  /*3870*/  FFMA.FTZ R33, -R29, R31, R33 ;  /* 0x0000001f1d217223 */ /* 0x008fc60000010121 */
[----:B------:R1:W5:Y:S01]  /*3880*/  LDL.LU R29, [R1+0xd8] ;  /* 0x0000d800011d7983 */ /* 0x0003620000300800 */
[----:B----4-:R-:W-:-:S03]  /*3890*/  FFMA.FTZ R36, -R28, R31, R36 ;  /* 0x0000001f1c247223 */ /* 0x010fc60000010124 */
[----:B------:R1:W5:Y:S01]  /*38a0*/  LDL.LU R28, [R1+0xd4] ;  /* 0x0000d400011c7983 */ /* 0x0003620000300800 */
[----:B------:R-:W-:-:S03]  /*38b0*/  FFMA.FTZ R37, -R27, R31, R37 ;  /* 0x0000001f1b257223 */ /* 0x000fc60000010125 */
        /* <DEDUP_REMOVED lines=20> */
[----:B------:R-:W0:Y:S01]  /*3a00*/  LDL.LU R2, [R1+0x18] ;  /* 0x0000180001027983 */ /* 0x000e220000300800 */
        /* <DEDUP_REMOVED lines=15> */
[----:B------:R-:W3:Y:S01]  /*3b00*/  LDL.LU R3, [R1+0x34] ;  /* 0x0000340001037983 */ /* 0x000ee20000300800 */
[----:B0-----:R-:W-:-:S03]  /*3b10*/  FADD.FTZ R6, R2, -R34 ;  /* 0x8000002202067221 */ /* 0x001fc60000010000 */
[----:B------:R-:W4:Y:S01]  /*3b20*/  LDL.LU R2, [R1+0x30] ;  /* 0x0000300001027983 */ /* 0x000f220000300800 */
[--C-:B------:R-:W-:Y:S01]  /*3b30*/  FADD.FTZ R8, R8, -R34.reuse ;  /* 0x8000002208087221 */ /* 0x100fe20000010000 */
[--C-:B------:R-:W-:Y:S01]  /*3b40*/  FADD.FTZ R56, R56, -R34.reuse ;  /* 0x8000002238387221 */ /* 0x100fe20000010000 */
[--C-:B------:R-:W-:Y:S01]  /*3b50*/  FADD.FTZ R54, R54, -R34.reuse ;  /* 0x8000002236367221 */ /* 0x100fe20000010000 */
[----:B------:R-:W-:Y:S01]  /*3b60*/  FADD.FTZ R53, R53, -R34 ;  /* 0x8000002235357221 */ /* 0x000fe20000010000 */
[-C--:B------:R-:W-:Y:S01]  /*3b70*/  FFMA.FTZ R0, -R0, R35.reuse, R8 ;  /* 0x0000002300007223 */ /* 0x080fe20000010108 */
[--C-:B------:R-:W-:Y:S01]  /*3b80*/  FADD.FTZ R51, R51, -R34.reuse ;  /* 0x8000002233337221 */ /* 0x100fe20000010000 */
[----:B------:R-:W2:Y:S01]  /*3b90*/  LDL.LU R8, [R1+0x80] ;  /* 0x0000800001087983 */ /* 0x000ea20000300800 */
        /* <DEDUP_REMOVED lines=9> */
[----:B------:R-:W2:Y:S01]  /*3c30*/  LDL.LU R31, [R1+0x84] ;  /* 0x00008400011f7983 */ /* 0x000ea20000300800 */
[----:B------:R-:W-:Y:S01]  /*3c40*/  FADD.FTZ R34, R42, -R34 ;  /* 0x800000222a227221 */ /* 0x000fe20000010000 */
[----:B---3--:R-:W-:-:S02]  /*3c50*/  FFMA.FTZ R6, -R3, R35, R6 ;  /* 0x0000002303067223 */ /* 0x008fc40000010106 */
[----:B------:R-:W3:Y:S01]  /*3c60*/  LDL.LU R42, [R1+0x24] ;  /* 0x00002400012a7983 */ /* 0x000ee20000300800 */
[----:B------:R-:W-:-:S03]  /*3c70*/  FFMA.FTZ R54, -R55, R35, R54 ;  /* 0x0000002337367223 */ /* 0x000fc60000010136 */
[----:B------:R1:W5:Y:S01]  /*3c80*/  LDL.LU R3, [R1+0xa8] ;  /* 0x0000a80001037983 */ /* 0x0003620000300800 */
[----:B----4-:R-:W-:-:S03]  /*3c90*/  FFMA.FTZ R56, -R2, R35, R56 ;  /* 0x0000002302387223 */ /* 0x010fc60000010138 */
[----:B------:R1:W5:Y:S04]  /*3ca0*/  LDL.LU R2, [R1+0xa0] ;  /* 0x0000a00001027983 */ /* 0x0003680000300800 */
[----:B------:R-:W4:Y:S01]  /*3cb0*/  LDL.LU R55, [R1+0x2c] ;  /* 0x00002c0001377983 */ /* 0x000f220000300800 */
[-C--:B------:R-:W-:Y:S01]  /*3cc0*/  FFMA.FTZ R51, -R52, R35.reuse, R51 ;  /* 0x0000002334337223 */ /* 0x080fe20000010133 */
[----:B--2---:R-:W-:Y:S01]  /*3cd0*/  IADD3 R8, P1, PT, R8, UR8, RZ ;  /* 0x0000000808087c10 */ /* 0x004fe2000ff3e0ff */
        /* <DEDUP_REMOVED lines=9> */
[C---:B------:R-:W-:Y:S01]  /*3d70*/  FMUL.FTZ R0, R7.reuse, R0 ;  /* 0x0000000007007220 */ /* 0x040fe20000410000 */
[----:B------:R-:W-:Y:S01]  /*3d80*/  FMUL.FTZ R6, R7, R6 ;  /* 0x0000000607067220 */ /* 0x000fe20000410000 */
[----:B---3--:R-:W-:Y:S01]  /*3d90*/  FFMA.FTZ R49, -R42, R35, R49 ;  /* 0x000000232a317223 */ /* 0x008fe20000010131 */
[----:B------:R-:W-:Y:S01]  /*3da0*/  IADD3.X R9, PT, PT, R31, UR9, RZ, P1, !PT ;  /* 0x000000091f097c10 */ /* 0x000fe20008ffe4ff */
        /* <DEDUP_REMOVED lines=13> */
[----:B------:R-:W-:-:S02]  /*3e80*/  F2FP.BF16.F32.PACK_AB R36, R36, R33 ;  /* 0x000000212424723e */ /* 0x000fc400000010ff */
[----:B------:R-:W-:Y:S02]  /*3e90*/  F2FP.BF16.F32.PACK_AB R33, R6, R0 ;  /* 0x000000000621723e */ /* 0x000fe400000010ff */
[----:B------:R-:W-:Y:S02]  /*3ea0*/  F2FP.BF16.F32.PACK_AB R14, R38, R37 ;  /* 0x00000025260e723e */ /* 0x000fe400000010ff */
[----:B------:R-:W-:Y:S02]  /*3eb0*/  F2FP.BF16.F32.PACK_AB R6, R41, R39 ;  /* 0x000000272906723e */ /* 0x000fe400000010ff */
[----:B------:R-:W-:Y:S02]  /*3ec0*/  F2FP.BF16.F32.PACK_AB R60, R60, R61 ;  /* 0x0000003d3c3c723e */ /* 0x000fe400000010ff */
[----:B------:R-:W-:Y:S02]  /*3ed0*/  F2FP.BF16.F32.PACK_AB R37, R54, R56 ;  /* 0x000000383625723e */ /* 0x000fe400000010ff */
[----:B------:R-:W-:-:S02]  /*3ee0*/  F2FP.BF16.F32.PACK_AB R40, R57, R40 ;  /* 0x000000283928723e */ /* 0x000fc400000010ff */
[----:B------:R-:W-:Y:S02]  /*3ef0*/  F2FP.BF16.F32.PACK_AB R50, R58, R50 ;  /* 0x000000323a32723e */ /* 0x000fe400000010ff */
[----:B------:R-:W-:Y:S02]  /*3f00*/  F2FP.BF16.F32.PACK_AB R30, R30, R59 ;  /* 0x0000003b1e1e723e */ /* 0x000fe400000010ff */
[----:B------:R-:W-:Y:S02]  /*3f10*/  F2FP.BF16.F32.PACK_AB R41, R43, R45 ;  /* 0x0000002d2b29723e */ /* 0x000fe400000010ff */
[----:B------:R-:W-:Y:S02]  /*3f20*/  F2FP.BF16.F32.PACK_AB R61, R16, R13 ;  /* 0x0000000d103d723e */ /* 0x000fe400000010ff */
[----:B------:R-:W-:Y:S01]  /*3f30*/  F2FP.BF16.F32.PACK_AB R31, R31, R18 ;  /* 0x000000121f1f723e */ /* 0x000fe200000010ff */
[----:B------:R1:W-:Y:S04]  /*3f40*/  STG.E.64 desc[UR10][R8.64], R32 ;  /* 0x0000002008007986 */ /* 0x0003e8000c101b0a */
[----:B------:R1:W-:Y:S04]  /*3f50*/  STG.E.64 desc[UR10][R8.64+0xa00], R36 ;  /* 0x000a002408007986 */ /* 0x0003e8000c101b0a */
[----:B------:R1:W-:Y:S04]  /*3f60*/  STG.E.64 desc[UR10][R8.64+0x2800], R40 ;  /* 0x0028002808007986 */ /* 0x0003e8000c101b0a */
[----:B------:R1:W-:Y:S04]  /*3f70*/  STG.E.64 desc[UR10][R8.64+0x3c00], R60 ;  /* 0x003c003c08007986 */ /* 0x0003e8000c101b0a */
[----:B------:R1:W-:Y:S01]  /*3f80*/  STG.E.64 desc[UR10][R8.64+0x4600], R30 ;  /* 0x0046001e08007986 */ /* 0x0003e2000c101b0a */
[----:B------:R-:W-:Y:S01]  /*3f90*/  ULOP3.LUT UR4, UR4, 0x1, URZ, 0x3c, !UPT ;  /* 0x0000000104047892 */ /* 0x000fe2000f8e3cff */
[----:B------:R-:W-:Y:S01]  /*3fa0*/  UMOV UR5, UR6 ;  /* 0x0000000600057c82 */ /* 0x000fe20008000000 */
[----:B----4-:R-:W-:-:S04]  /*3fb0*/  FFMA.FTZ R53, -R55, R35, R53 ;  /* 0x0000002337357223 */ /* 0x010fc80000010135 */
[----:B------:R-:W-:Y:S01]  /*3fc0*/  FMUL.FTZ R15, R7, R53 ;  /* 0x00000035070f7220 */ /* 0x000fe20000410000 */
[----:B------:R-:W-:-:S04]  /*3fd0*/  F2FP.BF16.F32.PACK_AB R7, R47, R49 ;  /* 0x000000312f07723e */ /* 0x000fc800000010ff */
[----:B------:R-:W-:Y:S02]  /*3fe0*/  F2FP.BF16.F32.PACK_AB R15, R51, R15 ;  /* 0x0000000f330f723e */ /* 0x000fe400000010ff */
[----:B------:R-:W-:Y:S01]  /*3ff0*/  F2FP.BF16.F32.PACK_AB R51, R12, R10 ;  /* 0x0000000a0c33723e */ /* 0x000fe200000010ff */
[----:B------:R1:W-:Y:S04]  /*4000*/  STG.E.64 desc[UR10][R8.64+0x1e00], R6 ;  /* 0x001e000608007986 */ /* 0x0003e8000c101b0a */
[----:B------:R1:W-:Y:S04]  /*4010*/  STG.E.64 desc[UR10][R8.64+0x1400], R14 ;  /* 0x0014000e08007986 */ /* 0x0003e8000c101b0a */
[----:B------:R1:W-:Y:S01]  /*4020*/  STG.E.64 desc[UR10][R8.64+0x3200], R50 ;  /* 0x0032003208007986 */ /* 0x0003e2000c101b0a */
[----:B------:R-:W-:Y:S05]  /*4030*/  @!P0 BRA `(.L_x_175) ;  /* 0xffffffc4004c8947 */ /* 0x000fea000383ffff */
.L_x_161:
[----:B-----5:R-:W2:Y:S01]  /*4040*/  S2R R28, SR_CTAID.Y ;  /* 0x00000000001c7919 */ /* 0x020ea20000002600 */
[----:B------:R-:W2:Y:S02]  /*4050*/  S2R R3, SR_CTAID.X ;  /* 0x0000000000037919 */ /* 0x000ea40000002500 */
[----:B--2---:R-:W-:-:S04]  /*4060*/  LEA R28, R28, R3, 0x7 ;  /* 0x000000031c1c7211 */ /* 0x004fc800078e38ff */
[----:B------:R-:W-:-:S04]  /*4070*/  SHF.L.U32 R28, R28, 0x5, RZ ;  /* 0x000000051c1c7819 */ /* 0x000fc800000006ff */
[----:B------:R-:W-:-:S13]  /*4080*/  ISETP.GT.AND P0, PT, R28, 0x13f, PT ;  /* 0x0000013f1c00780c */ /* 0x000fda0003f04270 */
[----:B------:R-:W-:Y:S05]  /*4090*/  @P0 EXIT ;  /* 0x000000000000094d */ /* 0x000fea0003800000 */
[----:B-1----:R-:W1:Y:S01]  /*40a0*/  S2R R8, SR_TID.X ;  /* 0x0000000000087919 */ /* 0x002e620000002100 */
[----:B------:R-:W-:Y:S01]  /*40b0*/  ISETP.LT.U32.AND P0, PT, R20, 0x2, PT ;  /* 0x000000021400780c */ /* 0x000fe20003f01070 */
[----:B------:R-:W2:Y:S01]  /*40c0*/  S2UR UR7, SR_CgaCtaId ;  /* 0x00000000000779c3 */ /* 0x000ea20000008800 */
[----:B------:R-:W-:Y:S01]  /*40d0*/  UMOV UR6, 0x400 ;  /* 0x0000040000067882 */ /* 0x000fe20000000000 */
[----:B------:R-:W3:Y:S01]  /*40e0*/  LDCU.64 UR4, c[0x0][0x3d0] ;  /* 0x00007a00ff0477ac */ /* 0x000ee20008000a00 */
[----:B------:R-:W-:-:S04]  /*40f0*/  ISETP.LT.AND.EX P0, PT, R21, RZ, PT, P0 ;  /* 0x000000ff1500720c */ /* 0x000fc80003f01300 */
[----:B------:R-:W-:Y:S02]  /*4100*/  SEL R20, R20, 0x2, P0 ;  /* 0x0000000214147807 */ /* 0x000fe40000000000 */
[----:B------:R-:W-:Y:S02]  /*4110*/  SEL R21, R21, RZ, P0 ;  /* 0x000000ff15157207 */ /* 0x000fe40000000000 */
[C---:B------:R-:W-:Y:S02]  /*4120*/  SHF.L.U32 R25, R20.reuse, 0x7, RZ ;  /* 0x0000000714197819 */ /* 0x040fe400000006ff */
[----:B------:R-:W-:Y:S01]  /*4130*/  SHF.L.U64.HI R24, R20, 0x7, R21 ;  /* 0x0000000714187819 */ /* 0x000fe20000010215 */
[----:B---3--:R-:W-:Y:S02]  /*4140*/  UIADD3 UR4, UP0, UPT, UR4, 0x26400, URZ ;  /* 0x0002640004047890 */ /* 0x008fe4000ff1e0ff */
[----:B--2---:R-:W-:Y:S02]  /*4150*/  ULEA UR6, UR7, UR6, 0x18 ;  /* 0x0000000607067291 */ /* 0x004fe4000f8ec0ff */
[----:B------:R-:W-:Y:S01]  /*4160*/  UIADD3.X UR5, UPT, UPT, URZ, UR5, URZ, UP0, !UPT ;  /* 0x00000005ff057290 */ /* 0x000fe200087fe4ff */
[----:B-1----:R-:W-:-:S02]  /*4170*/  SHF.R.U32.HI R0, RZ, 0x5, R8 ;  /* 0x00000005ff007819 */ /* 0x002fc40000011608 */
[----:B------:R-:W-:Y:S02]  /*4180*/  SHF.R.U32.HI R26, RZ, 0x4, R8 ;  /* 0x00000004ff1a7819 */ /* 0x000fe40000011608 */
[----:B------:R-:W-:Y:S02]  /*4190*/  LOP3.LUT R2, RZ, R0, RZ, 0x33, !PT ;  /* 0x00000000ff027212 */ /* 0x000fe400078e33ff */
[----:B------:R-:W-:Y:S02]  /*41a0*/  LEA R27, R0, UR6, 0x7 ;  /* 0x00000006001b7c11 */ /* 0x000fe4000f8e38ff */
[----:B------:R-:W-:Y:S02]  /*41b0*/  IADD3 R7, P0, PT, R2, R25, RZ ;  /* 0x0000001902077210 */ /* 0x000fe40007f1e0ff */
[----:B------:R-:W-:Y:S02]  /*41c0*/  LOP3.LUT R29, R8, 0x1f, RZ, 0xc0, !PT ;  /* 0x0000001f081d7812 */ /* 0x000fe400078ec0ff */
[----:B------:R-:W-:-:S02]  /*41d0*/  IADD3.X R9, PT, PT, R24, -0x1, RZ, P0, !PT ;  /* 0xffffffff18097810 */ /* 0x000fc400007fe4ff */
[C---:B------:R-:W-:Y:S02]  /*41e0*/  LOP3.LUT R42, R8.reuse, 0xf, RZ, 0xc0, !PT ;  /* 0x0000000f082a7812 */ /* 0x040fe400078ec0ff */
[----:B------:R-:W-:Y:S01]  /*41f0*/  SHF.L.U32 R30, R8, 0x1, RZ ;  /* 0x00000001081e7819 */ /* 0x000fe200000006ff */
[----:B------:R-:W-:-:S04]  /*4200*/  IMAD.WIDE.U32 R2, R9, -0x33333333, RZ ;  /* 0xcccccccd09027825 */ /* 0x000fc800078e00ff */
[----:B0-----:R-:W-:-:S04]  /*4210*/  IMAD.WIDE.U32 R4, P0, R7, -0x33333334, R2 ;  /* 0xcccccccc07047825 */ /* 0x001fc80007800002 */
[----:B------:R-:W-:Y:S01]  /*4220*/  IMAD.WIDE.U32 R2, R7, -0x33333333, RZ ;  /* 0xcccccccd07027825 */ /* 0x000fe200078e00ff */
[----:B------:R-:W-:Y:S02]  /*4230*/  IADD3.X R7, PT, PT, RZ, RZ, RZ, P0, !PT ;  /* 0x000000ffff077210 */ /* 0x000fe400007fe4ff */
[----:B------:R-:W-:Y:S02]  /*4240*/  MOV R6, R5 ;  /* 0x0000000500067202 */ /* 0x000fe40000000f00 */
[----:B------:R-:W-:-:S05]  /*4250*/  IADD3 RZ, P0, PT, R3, R4, RZ ;  /* 0x0000000403ff7210 */ /* 0x000fca0007f1e0ff */
[----:B------:R-:W-:-:S05]  /*4260*/  IMAD.WIDE.U32.X R2, R9, -0x33333334, R6, P0 ;  /* 0xcccccccc09027825 */ /* 0x000fca00000e0406 */
[----:B------:R-:W-:Y:S02]  /*4270*/  SHF.R.U64 R38, R2, 0x3, R3 ;  /* 0x0000000302267819 */ /* 0x000fe40000001203 */
[----:B------:R-:W-:Y:S02]  /*4280*/  LOP3.LUT R2, R26, 0x1e, RZ, 0xc0, !PT ;  /* 0x0000001e1a027812 */ /* 0x000fe400078ec0ff */
[----:B------:R-:W-:Y:S02]  /*4290*/  IADD3 R40, P1, PT, R38, 0x1, RZ ;  /* 0x0000000126287810 */ /* 0x000fe40007f3e0ff */
[----:B------:R-:W-:Y:S02]  /*42a0*/  LOP3.LUT R2, R2, 0x1f, R8, 0x78, !PT ;  /* 0x0000001f02027812 */ /* 0x000fe400078e7808 */
[----:B------:R-:W-:Y:S02]  /*42b0*/  LOP3.LUT R41, R40, 0x7, RZ, 0xc0, !PT ;  /* 0x0000000728297812 */ /* 0x000fe400078ec0ff */
[----:B------:R-:W-:-:S02]  /*42c0*/  LEA R27, R2, R27, 0x2 ;  /* 0x0000001b021b7211 */ /* 0x000fc400078e10ff */
[----:B------:R-:W-:Y:S02]  /*42d0*/  SHF.L.U32 R2, R8, 0x7, RZ ;  /* 0x0000000708027819 */ /* 0x000fe400000006ff */
[----:B------:R-:W-:Y:S02]  /*42e0*/  IADD3 R4, P2, PT, R41, -0x1, RZ ;  /* 0xffffffff29047810 */ /* 0x000fe40007f5e0ff */
[----:B------:R-:W-:Y:S02]  /*42f0*/  LEA.HI.X R34, R3, RZ, RZ, 0x1d, P1 ;  /* 0x000000ff03227211 */ /* 0x000fe400008fecff */
[----:B------:R-:W-:Y:S01]  /*4300*/  LOP3.LUT R31, R2, 0x780, RZ, 0xc0, !PT ;  /* 0x00000780021f7812 */ /* 0x000fe200078ec0ff */
[----:B------:R-:W-:Y:S01]  /*4310*/  IMAD.WIDE.U32 R2, R0, 0x140, RZ ;  /* 0x0000014000027825 */ /* 0x000fe200078e00ff */
[----:B------:R-:W-:Y:S02]  /*4320*/  ISETP.GE.U32.AND P0, PT, R4, 0x3, PT ;  /* 0x000000030400780c */ /* 0x000fe40003f06070 */
[----:B------:R-:W-:-:S02]  /*4330*/  IADD3.X R4, PT, PT, RZ, -0x1, RZ, P2, !PT ;  /* 0xffffffffff047810 */ /* 0x000fc400017fe4ff */
[----:B------:R-:W-:Y:S02]  /*4340*/  IADD3 R31, PT, PT, R31, UR6, RZ ;  /* 0x000000061f1f7c10 */ /* 0x000fe4000fffe0ff */
[----:B------:R-:W-:Y:S02]  /*4350*/  ISETP.GE.U32.AND.EX P0, PT, R4, RZ, PT, P0 ;  /* 0x000000ff0400720c */ /* 0x000fe40003f06100 */
[----:B------:R-:W-:Y:S02]  /*4360*/  LOP3.LUT R33, R2, 0x1f, R8, 0xf8, !PT ;  /* 0x0000001f02217812 */ /* 0x000fe400078ef808 */
[----:B------:R-:W-:Y:S02]  /*4370*/  LOP3.LUT R32, R40, 0xfffffff8, RZ, 0xc0, !PT ;  /* 0xfffffff828207812 */ /* 0x000fe400078ec0ff */
[----:B------:R-:W-:-:S07]  /*4380*/  LOP3.LUT R34, R34, 0x3fffffff, RZ, 0xc0, !PT ;  /* 0x3fffffff22227812 */ /* 0x000fce00078ec0ff */
.L_x_186:
[----:B------:R-:W-:Y:S01]  /*4390*/  ISETP.GT.U32.AND P1, PT, R25, R0, PT ;  /* 0x000000001900720c */ /* 0x000fe20003f24070 */
[----:B------:R-:W-:Y:S01]  /*43a0*/  BSSY.RECONVERGENT B0, `(.L_x_176) ;  /* 0x0000064000007945 */ /* 0x000fe20003800200 */
[----:B------:R-:W-:Y:S01]  /*43b0*/  HFMA2 R39, -RZ, RZ, 0, 0 ;  /* 0x00000000ff277431 */ /* 0x000fe200000001ff */
[----:B------:R-:W-:Y:S02]  /*43c0*/  MOV R36, RZ ;  /* 0x000000ff00247202 */ /* 0x000fe40000000f00 */
[----:B------:R-:W-:-:S13]  /*43d0*/  ISETP.GT.AND.EX P1, PT, R24, RZ, PT, P1 ;  /* 0x000000ff1800720c */ /* 0x000fda0003f24310 */
[----:B012---:R-:W-:Y:S05]  /*43e0*/  @!P1 BRA `(.L_x_177) ;  /* 0x00000004007c9947 */ /* 0x007fea0003800000 */
[----:B------:R-:W-:Y:S01]  /*43f0*/  SHF.R.S32.HI R5, RZ, 0x1f, R28 ;  /* 0x0000001fff057819 */ /* 0x000fe2000001141c */
[----:B------:R-:W-:Y:S01]  /*4400*/  BSSY.RECONVERGENT B1, `(.L_x_178) ;  /* 0x000002e000017945 */ /* 0x000fe20003800200 */
[----:B------:R-:W-:Y:S02]  /*4410*/  IADD3 R7, P1, PT, R28, R33, RZ ;  /* 0x000000211c077210 */ /* 0x000fe40007f3e0ff */
[----:B------:R-:W-:Y:S02]  /*4420*/  MOV R36, RZ ;  /* 0x000000ff00247202 */ /* 0x000fe40000000f00 */
[----:B------:R-:W-:Y:S02]  /*4430*/  IADD3.X R8, PT, PT, R3, R5, RZ, P1, !PT ;  /* 0x0000000503087210 */ /* 0x000fe40000ffe4ff */
[----:B------:R-:W-:Y:S02]  /*4440*/  LEA R6, P2, R7, UR4, 0x3 ;  /* 0x0000000407067c11 */ /* 0x000fe4000f8418ff */
[----:B------:R-:W-:-:S02]  /*4450*/  IADD3 R4, P1, PT, R29, R28, RZ ;  /* 0x0000001c1d047210 */ /* 0x000fc40007f3e0ff */
[----:B------:R-:W-:Y:S02]  /*4460*/  LEA.HI.X R7, R7, UR5, R8, 0x3, P2 ;  /* 0x0000000507077c11 */ /* 0x000fe400090f1c08 */
[----:B------:R-:W-:Y:S02]  /*4470*/  MOV R43, R32 ;  /* 0x00000020002b7202 */ /* 0x000fe40000000f00 */
[----:B------:R-:W-:Y:S02]  /*4480*/  MOV R44, R34 ;  /* 0x00000022002c7202 */ /* 0x000fe40000000f00 */
[----:B------:R-:W-:Y:S02]  /*4490*/  MOV R37, R0 ;  /* 0x0000000000257202 */ /* 0x000fe40000000f00 */
[----:B------:R-:W-:Y:S02]  /*44a0*/  MOV R35, RZ ;  /* 0x000000ff00237202 */ /* 0x000fe40000000f00 */
[----:B------:R-:W-:-:S02]  /*44b0*/  MOV R39, RZ ;  /* 0x000000ff00277202 */ /* 0x000fc40000000f00 */
[----:B------:R-:W-:-:S07]  /*44c0*/  IADD3.X R5, PT, PT, RZ, R5, RZ, P1, !PT ;  /* 0x00000005ff057210 */ /* 0x000fce0000ffe4ff */
.L_x_179:
        /* <DEDUP_REMOVED lines=34> */
.L_x_178:
        /* <DEDUP_REMOVED lines=20> */
.L_x_181:
[----:B------:R-:W-:Y:S05]  /*4830*/  BSYNC.RECONVERGENT B1 ;  /* 0x0000000000017941 */ /* 0x000fea0003800200 */
.L_x_180:
        /* <DEDUP_REMOVED lines=26> */
.L_x_177:
[----:B------:R-:W-:Y:S05]  /*49e0*/  BSYNC.RECONVERGENT B0 ;  /* 0x0000000000007941 */ /* 0x000fea0003800200 */
.L_x_176:
[----:B------:R0:W-:Y:S01]  /*49f0*/  STS [R27], R39 ;  /* 0x000000271b007388 */ /* 0x0001e20000000800 */
[----:B------:R-:W1:Y:S01]  /*4a00*/  LDC.64 R6, c[0x0][0x388] ;  /* 0x0000e200ff067b82 */ /* 0x000e620000000a00 */
[----:B------:R-:W-:Y:S02]  /*4a10*/  ISETP.GT.U32.AND P1, PT, R42, 0x9, PT ;  /* 0x000000092a00780c */ /* 0x000fe40003f24070 */
[----:B------:R0:W-:Y:S01]  /*4a20*/  STS [R27+0x500], R36 ;  /* 0x000500241b007388 */ /* 0x0001e20000000800 */
[----:B------:R-:W-:-:S04]  /*4a30*/  MOV R9, R26 ;  /* 0x0000001a00097202 */ /* 0x000fc80000000f00 */
[----:B------:R-:W2:Y:S08]  /*4a40*/  LDC.64 R4, c[0x0][0x390] ;  /* 0x0000e400ff047b82 */ /* 0x000eb00000000a00 */
[----:B0-----:R-:W-:Y:S06]  /*4a50*/  BAR.SYNC.DEFER_BLOCKING 0x0 ;  /* 0x0000000000007b1d */ /* 0x001fec0000010000 */
.L_x_185:
        /* <DEDUP_REMOVED lines=32> */
.L_x_196:
        /* <DEDUP_REMOVED lines=10> */
.L_x_184:
[----:B------:R-:W-:Y:S05]  /*4d00*/  BSYNC.RECONVERGENT B0 ;  /* 0x0000000000007941 */ /* 0x000fea0003800200 */
.L_x_183:
        /* <DEDUP_REMOVED lines=9> */
.L_x_182:
        /* <DEDUP_REMOVED lines=8> */
.L_x_188:
[----:B------:R-:W-:Y:S05]  /*4e20*/  BSYNC B0 ;  /* 0x0000000000007941 */ /* 0x000fea0003800000 */
.L_x_187:
        /* <DEDUP_REMOVED lines=8> */
.L_x_189:
[----:B------:R-:W-:Y:S01]  /*4eb0*/  FADD.FTZ R11, R11, R8 ;  /* 0x000000080b0b7221 */ /* 0x000fe20000010000 */
[----:B------:R-:W-:-:S04]  /*4ec0*/  HFMA2 R20, -RZ, RZ, 0, 2.384185791015625e-07 ;  /* 0x00000004ff147431 */ /* 0x000fc800000001ff */
[----:B------:R-:W-:Y:S02]  /*4ed0*/  MOV R19, R11 ;  /* 0x0000000b00137202 */ /* 0x000fe40000000f00 */
[----:B------:R-:W-:-:S07]  /*4ee0*/  MOV R13, R18 ;  /* 0x00000012000d7202 */ /* 0x000fce0000000f00 */
[----:B------:R-:W-:Y:S05]  /*4ef0*/  WARPSYNC.COLLECTIVE R16, `(.L_x_190) ;  /* 0x0000000010087348 */ /* 0x000fea0003c00000 */
[----:B------:R0:W1:Y:S02]  /*4f00*/  SHFL.BFLY P3, R18, R19, R20, R21 ;  /* 0x0c00001413127389 */ /* 0x0000640000060015 */
[----:B01----:R-:W-:Y:S05]  /*4f10*/  ENDCOLLECTIVE ;  /* 0x000000000000791b */ /* 0x003fea0003800000 */
.L_x_190:
[----:B------:R-:W-:-:S05]  /*4f20*/  FADD.FTZ R13, R13, R10 ;  /* 0x0000000a0d0d7221 */ /* 0x000fca0000010000 */
[----:B------:R-:W-:Y:S02]  /*4f30*/  MOV R19, R13 ;  /* 0x0000000d00137202 */ /* 0x000fe40000000f00 */
[----:B------:R-:W-:-:S07]  /*4f40*/  MOV R12, R18 ;  /* 0x00000012000c7202 */ /* 0x000fce0000000f00 */
[----:B------:R-:W-:Y:S05]  /*4f50*/  WARPSYNC.COLLECTIVE R16, `(.L_x_191) ;  /* 0x0000000010087348 */ /* 0x000fea0003c00000 */
[----:B------:R0:W1:Y:S02]  /*4f60*/  SHFL.BFLY P3, R18, R19, R20, R21 ;  /* 0x0c00001413127389 */ /* 0x0000640000060015 */
[----:B01----:R-:W-:Y:S05]  /*4f70*/  ENDCOLLECTIVE ;  /* 0x000000000000791b */ /* 0x003fea0003800000 */
.L_x_191:
[----:B------:R-:W-:Y:S01]  /*4f80*/  FADD.FTZ R12, R11, R12 ;  /* 0x0000000c0b0c7221 */ /* 0x000fe20000010000 */
[----:B------:R-:W-:-:S04]  /*4f90*/  HFMA2 R20, -RZ, RZ, 0, 1.1920928955078125e-07 ;  /* 0x00000002ff147431 */ /* 0x000fc800000001ff */
[----:B------:R-:W-:Y:S02]  /*4fa0*/  MOV R19, R12 ;  /* 0x0000000c00137202 */ /* 0x000fe40000000f00 */
[----:B------:R-:W-:-:S07]  /*4fb0*/  MOV R14, R18 ;  /* 0x00000012000e7202 */ /* 0x000fce0000000f00 */
[----:B------:R-:W-:Y:S05]  /*4fc0*/  WARPSYNC.COLLECTIVE R16, `(.L_x_192) ;  /* 0x0000000010087348 */ /* 0x000fea0003c00000 */
[----:B------:R0:W1:Y:S02]  /*4fd0*/  SHFL.BFLY P3, R18, R19, R20, R21 ;  /* 0x0c00001413127389 */ /* 0x0000640000060015 */
[----:B01----:R-:W-:Y:S05]  /*4fe0*/  ENDCOLLECTIVE ;  /* 0x000000000000791b */ /* 0x003fea0003800000 */
.L_x_192:
[----:B------:R-:W-:-:S05]  /*4ff0*/  FADD.FTZ R14, R13, R14 ;  /* 0x0000000e0d0e7221 */ /* 0x000fca0000010000 */
[----:B------:R-:W-:Y:S02]  /*5000*/  MOV R19, R14 ;  /* 0x0000000e00137202 */ /* 0x000fe40000000f00 */
[----:B------:R-:W-:-:S07]  /*5010*/  MOV R15, R18 ;  /* 0x00000012000f7202 */ /* 0x000fce0000000f00 */
[----:B------:R-:W-:Y:S05]  /*5020*/  WARPSYNC.COLLECTIVE R16, `(.L_x_193) ;  /* 0x0000000010087348 */ /* 0x000fea0003c00000 */
[----:B------:R0:W1:Y:S02]  /*5030*/  SHFL.BFLY P3, R18, R19, R20, R21 ;  /* 0x0c00001413127389 */ /* 0x0000640000060015 */
[----:B01----:R-:W-:Y:S05]  /*5040*/  ENDCOLLECTIVE ;  /* 0x000000000000791b */ /* 0x003fea0003800000 */
.L_x_193:
[----:B------:R-:W-:Y:S01]  /*5050*/  FADD.FTZ R15, R12, R15 ;  /* 0x0000000f0c0f7221 */ /* 0x000fe20000010000 */
[----:B------:R-:W-:-:S04]  /*5060*/  HFMA2 R20, -RZ, RZ, 0, 5.9604644775390625e-08 ;  /* 0x00000001ff147431 */ /* 0x000fc800000001ff */
[----:B------:R-:W-:Y:S02]  /*5070*/  MOV R19, R15 ;  /* 0x0000000f00137202 */ /* 0x000fe40000000f00 */
[----:B------:R-:W-:-:S07]  /*5080*/  MOV R17, R18 ;  /* 0x0000001200117202 */ /* 0x000fce0000000f00 */
[----:B------:R-:W-:Y:S05]  /*5090*/  WARPSYNC.COLLECTIVE R16, `(.L_x_194) ;  /* 0x0000000010087348 */ /* 0x000fea0003c00000 */
[----:B------:R0:W1:Y:S02]  /*50a0*/  SHFL.BFLY P3, R18, R19, R20, R21 ;  /* 0x0c00001413127389 */ /* 0x0000640000060015 */
[----:B01----:R-:W-:Y:S05]  /*50b0*/  ENDCOLLECTIVE ;  /* 0x000000000000791b */ /* 0x003fea0003800000 */
.L_x_194:
[----:B------:R-:W-:-:S05]  /*50c0*/  FADD.FTZ R17, R14, R17 ;  /* 0x000000110e117221 */ /* 0x000fca0000010000 */
[----:B------:R-:W-:Y:S02]  /*50d0*/  MOV R19, R17 ;  /* 0x0000001100137202 */ /* 0x000fe40000000f00 */
[----:B------:R-:W-:-:S07]  /*50e0*/  MOV R8, R18 ;  /* 0x0000001200087202 */ /* 0x000fce0000000f00 */
[----:B------:R-:W-:Y:S05]  /*50f0*/  WARPSYNC.COLLECTIVE R16, `(.L_x_195) ;  /* 0x0000000010087348 */ /* 0x000fea0003c00000 */
[----:B------:R0:W1:Y:S02]  /*5100*/  SHFL.BFLY P3, R18, R19, R20, R21 ;  /* 0x0c00001413127389 */ /* 0x0000640000060015 */
[----:B01----:R-:W-:Y:S05]  /*5110*/  ENDCOLLECTIVE ;  /* 0x000000000000791b */ /* 0x003fea0003800000 */
.L_x_195:
[----:B------:R-:W-:Y:S01]  /*5120*/  FADD.FTZ R8, R15, R8 ;  /* 0x000000080f087221 */ /* 0x000fe20000010000 */
[----:B------:R-:W-:Y:S01]  /*5130*/  MOV R10, R18 ;  /* 0x00000012000a7202 */ /* 0x000fe20000000f00 */
[----:B------:R-:W-:Y:S06]  /*5140*/  BRA `(.L_x_196) ;  /* 0xfffffff800c47947 */ /* 0x000fec000383ffff */
.L_x_197:
        /* <DEDUP_REMOVED lines=11> */
.L_x_1312:


//--------------------- .text._ZN13group_norm_v218gn_bwd_cuda_kernelI13__nv_bfloat16Li320ELi3ELi32ELi10ELi4096ELb0ELb1ELi32ELi320ELi320ELi4ELb1ELi3ELb0ELb0ELNS_15WgradSyncMethodE3ENS_16CompileConditionILi1000EEEEEvPT_S6_S6_PKS5_S8_S8_S8_PKfflPfPj --------------------------
	.section	.text._ZN13group_norm_v218gn_bwd_cuda_kernelI13__nv_bfloat16Li320ELi3ELi32ELi10ELi4096ELb0ELb1ELi32ELi320ELi320ELi4ELb1ELi3ELb0ELb0ELNS_15WgradSyncMethodE3ENS_16CompileConditionILi1000EEEEEvPT_S6_S6_PKS5_S8_S8_S8_PKfflPfPj,"ax",@progbits
	.align	128
        .global         _ZN13group_norm_v218gn_bwd_cuda_kernelI13__nv_bfloat16Li320ELi3ELi32ELi10ELi4096ELb0ELb1ELi32ELi320ELi320ELi4ELb1ELi3ELb0ELb0ELNS_15WgradSyncMethodE3ENS_16CompileConditionILi1000EEEEEvPT_S6_S6_PKS5_S8_S8_S8_PKfflPfPj
        .type           _ZN13group_norm_v218gn_bwd_cuda_kernelI13__nv_bfloat16Li320ELi3ELi32ELi10ELi4096ELb0ELb1ELi32ELi320ELi320ELi4ELb1ELi3ELb0ELb0ELNS_15WgradSyncMethodE3ENS_16CompileConditionILi1000EEEEEvPT_S6_S6_PKS5_S8_S8_S8_PKfflPfPj,@function
        .size           _ZN13group_norm_v218gn_bwd_cuda_kernelI13__nv_bfloat16Li320ELi3ELi32ELi10ELi4096ELb0ELb1ELi32ELi320ELi320ELi4ELb1ELi3ELb0ELb0ELNS_15WgradSyncMethodE3ENS_16CompileConditionILi1000EEEEEvPT_S6_S6_PKS5_S8_S8_S8_PKfflPfPj,(.L_x_1313 - _ZN13group_norm_v218gn_bwd_cuda_kernelI13__nv_bfloat16Li320ELi3ELi32ELi10ELi4096ELb0ELb1ELi32ELi320ELi320ELi4ELb1ELi3ELb0ELb0ELNS_15WgradSyncMethodE3ENS_16CompileConditionILi1000EEEEEvPT_S6_S6_PKS5_S8_S8_S8_PKfflPfPj)
        .other          _ZN13group_norm_v218gn_bwd_cuda_kernelI13__nv_bfloat16Li320ELi3ELi32ELi10ELi4096ELb0ELb1ELi32ELi320ELi320ELi4ELb1ELi3ELb0ELb0ELNS_15WgradSyncMethodE3ENS_16CompileConditionILi1000EEEEEvPT_S6_S6_PKS5_S8_S8_S8_PKfflPfPj,@"STO_CUDA_ENTRY STV_DEFAULT"
_ZN13group_norm_v218gn_bwd_cuda_kernelI13__nv_bfloat16Li320ELi3ELi32ELi10ELi4096ELb0ELb1ELi32ELi320ELi320ELi4ELb1ELi3ELb0ELb0ELNS_15WgradSyncMethodE3ENS_16CompileConditionILi1000EEEEEvPT_S6_S6_PKS5_S8_S8_S8_PKfflPfPj:
.text._ZN13group_norm_v218gn_bwd_cuda_kernelI13__nv_bfloat16Li320ELi3ELi32ELi10ELi4096ELb0ELb1ELi32ELi320ELi320ELi4ELb1ELi3ELb0ELb0ELNS_15WgradSyncMethodE3ENS_16CompileConditionILi1000EEEEEvPT_S6_S6_PKS5_S8_S8_S8_PKfflPfPj:
        /* <DEDUP_REMOVED lines=33> */
.L_x_200:
[----:B------:R-:W2:Y:S04]  /*0210*/  LDL.64 R2, [R1+0x88] ;  /* 0x0000880001027983 */ /* 0x000ea80000100a00 */
[----:B--2---:R-:W2:Y:S04]  /*0220*/  LD.E.STRONG.GPU R3, desc[UR10][R2.64] ;  /* 0x0000000a02037980 */ /* 0x004ea8000c10f900 */
[----:B--2---:R-:W-:Y:S01]  /*0230*/  CCTL.IVALL ;  /* 0x00000000ff00798f */ /* 0x004fe20002000000 */
[----:B------:R-:W-:Y:S05]  /*0240*/  YIELD ;  /* 0x0000000000007946 */ /* 0x000fea0003800000 */
[----:B-----5:R-:W-:-:S04]  /*0250*/  LOP3.LUT R3, R3, R0, RZ, 0x3c, !PT ;  /* 0x0000000003037212 */ /* 0x020fc800078e3cff */
[----:B------:R-:W-:-:S13]  /*0260*/  ISETP.GT.AND P0, PT, R3, -0x1, PT ;  /* 0xffffffff0300780c */ /* 0x000fda0003f04270 */
[----:B------:R-:W-:Y:S05]  /*0270*/  @P0 BRA `(.L_x_200) ;  /* 0xfffffffc00e40947 */ /* 0x000fea000383ffff */
.L_x_199:
[----:B------:R-:W-:Y:S05]  /*0280*/  WARPSYNC.ALL ;  /* 0x0000000000007948 */ /* 0x000fea0003800000 */
[----:B------:R-:W-:Y:S06]  /*0290*/  BAR.SYNC.DEFER_BLOCKING 0x0 ;  /* 0x0000000000007b1d */ /* 0x000fec0000010000 */
[----:B------:R-:W-:Y:S05]  /*02a0*/  BRA `(.L_x_201) ;  /* 0x0000003c00647947 */ /* 0x000fea0003800000 */
.L_x_198:
        /* <DEDUP_REMOVED lines=44> */
.L_x_215:
        /* <DEDUP_REMOVED lines=498> */
.L_x_202:
        /* <DEDUP_REMOVED lines=56> */
.L_x_204:
[----:B------:R-:W-:Y:S05]  /*2810*/  BSYNC.RECONVERGENT B0 ;  /* 0x0000000000007941 */ /* 0x000fea0003800200 */
.L_x_203:
        /* <DEDUP_REMOVED lines=23> */
.L_x_206:
[----:B------:R-:W-:Y:S05]  /*2990*/  BSYNC.RECONVERGENT B0 ;  /* 0x0000000000007941 */ /* 0x000fea0003800200 */
.L_x_205:
        /* <DEDUP_REMOVED lines=15> */
.L_x_209:
[----:B0-----:R-:W2:Y:S04]  /*2a90*/  LD.E.STRONG.GPU R31, desc[UR10][R32.64+0xc] ;  /* 0x00000c0a201f7980 */ /* 0x001ea8000c10f900 */
[----:B--2---:R-:W-:Y:S01]  /*2aa0*/  CCTL.IVALL ;  /* 0x00000000ff00798f */ /* 0x004fe20002000000 */
[----:B------:R-:W-:Y:S05]  /*2ab0*/  YIELD ;  /* 0x0000000000007946 */ /* 0x000fea0003800000 */
[----:B-----5:R-:W-:-:S04]  /*2ac0*/  LOP3.LUT R31, R31, R30, RZ, 0x3c, !PT ;  /* 0x0000001e1f1f7212 */ /* 0x020fc800078e3cff */
[----:B------:R-:W-:-:S13]  /*2ad0*/  ISETP.GT.AND P1, PT, R31, -0x1, PT ;  /* 0xffffffff1f00780c */ /* 0x000fda0003f24270 */
[----:B------:R-:W-:Y:S05]  /*2ae0*/  @P1 BRA `(.L_x_209) ;  /* 0xfffffffc00e81947 */ /* 0x000fea000383ffff */
.L_x_208:
[----:B------:R-:W-:Y:S05]  /*2af0*/  WARPSYNC.ALL ;  /* 0x0000000000007948 */ /* 0x000fea0003800000 */
[----:B------:R-:W-:Y:S06]  /*2b00*/  BAR.SYNC.DEFER_BLOCKING 0x0 ;  /* 0x0000000000007b1d */ /* 0x000fec0000010000 */
[----:B------:R-:W-:Y:S05]  /*2b10*/  BRA `(.L_x_210) ;  /* 0x00000000005c7947 */ /* 0x000fea0003800000 */
.L_x_207:
        /* <DEDUP_REMOVED lines=15> */
.L_x_212:
[----:B------:R-:W2:Y:S04]  /*2c10*/  LD.E.STRONG.GPU R33, desc[UR10][R30.64] ;  /* 0x0000000a1e217980 */ /* 0x000ea8000c10f900 */
[----:B--2---:R-:W-:Y:S01]  /*2c20*/  CCTL.IVALL ;  /* 0x00000000ff00798f */ /* 0x004fe20002000000 */
[----:B------:R-:W-:Y:S05]  /*2c30*/  YIELD ;  /* 0x0000000000007946 */ /* 0x000fea0003800000 */
[----:B-----5:R-:W-:-:S04]  /*2c40*/  LOP3.LUT R33, R33, R32, RZ, 0x3c, !PT ;  /* 0x0000002021217212 */ /* 0x020fc800078e3cff */
[----:B------:R-:W-:-:S13]  /*2c50*/  ISETP.GT.AND P1, PT, R33, -0x1, PT ;  /* 0xffffffff2100780c */ /* 0x000fda0003f24270 */
[----:B------:R-:W-:Y:S05]  /*2c60*/  @P1 BRA `(.L_x_212) ;  /* 0xfffffffc00e81947 */ /* 0x000fea000383ffff */
.L_x_211:
[----:B------:R-:W-:Y:S05]  /*2c70*/  WARPSYNC.ALL ;  /* 0x0000000000007948 */ /* 0x000fea0003800000 */
[----:B------:R-:W-:Y:S06]  /*2c80*/  BAR.SYNC.DEFER_BLOCKING 0x0 ;  /* 0x0000000000007b1d */ /* 0x000fec0000010000 */
.L_x_210:
        /* <DEDUP_REMOVED lines=96> */
.L_x_214:
[----:B------:R-:W-:Y:S05]  /*3290*/  BSYNC.RECONVERGENT B0 ;  /* 0x0000000000007941 */ /* 0x000fea0003800200 */
.L_x_213:
        /* <DEDUP_REMOVED lines=218> */
.L_x_201:
        /* <DEDUP_REMOVED lines=53> */
.L_x_226:
        /* <DEDUP_REMOVED lines=20> */
.L_x_219:
        /* <DEDUP_REMOVED lines=34> */
.L_x_218:
        /* <DEDUP_REMOVED lines=20> */
.L_x_221:
[----:B------:R-:W-:Y:S05]  /*4830*/  BSYNC.RECONVERGENT B1 ;  /* 0x0000000000017941 */ /* 0x000fea0003800200 */
.L_x_220:
        /* <DEDUP_REMOVED lines=26> */
.L_x_217:
[----:B------:R-:W-:Y:S05]  /*49e0*/  BSYNC.RECONVERGENT B0 ;  /* 0x0000000000007941 */ /* 0x000fea0003800200 */
.L_x_216:
[----:B------:R0:W-:Y:S01]  /*49f0*/  STS [R27], R39 ;  /* 0x000000271b007388 */ /* 0x0001e20000000800 */
[----:B------:R-:W1:Y:S01]  /*4a00*/  LDC.64 R6, c[0x0][0x388] ;  /* 0x0000e200ff067b82 */ /* 0x000e620000000a00 */
[----:B------:R-:W-:Y:S02]  /*4a10*/  ISETP.GT.U32.AND P1, PT, R42, 0x9, PT ;  /* 0x000000092a00780c */ /* 0x000fe40003f24070 */
[----:B------:R0:W-:Y:S01]  /*4a20*/  STS [R27+0x500], R36 ;  /* 0x000500241b007388 */ /* 0x0001e20000000800 */
[----:B------:R-:W-:-:S04]  /*4a30*/  MOV R9, R26 ;  /* 0x0000001a00097202 */ /* 0x000fc80000000f00 */
[----:B------:R-:W2:Y:S08]  /*4a40*/  LDC.64 R4, c[0x0][0x390] ;  /* 0x0000e400ff047b82 */ /* 0x000eb00000000a00 */
[----:B0-----:R-:W-:Y:S06]  /*4a50*/  BAR.SYNC.DEFER_BLOCKING 0x0 ;  /* 0x0000000000007b1d */ /* 0x001fec0000010000 */
.L_x_225:
        /* <DEDUP_REMOVED lines=32> */
.L_x_236:
        /* <DEDUP_REMOVED lines=10> */
.L_x_224:
[----:B------:R-:W-:Y:S05]  /*4d00*/  BSYNC.RECONVERGENT B0 ;  /* 0x0000000000007941 */ /* 0x000fea0003800200 */
.L_x_223:
        /* <DEDUP_REMOVED lines=9> */
.L_x_222:
        /* <DEDUP_REMOVED lines=8> */
.L_x_228:
[----:B------:R-:W-:Y:S05]  /*4e20*/  BSYNC B0 ;  /* 0x0000000000007941 */ /* 0x000fea0003800000 */
.L_x_227:
        /* <DEDUP_REMOVED lines=8> */
.L_x_229:
[----:B------:R-:W-:Y:S01]  /*4eb0*/  FADD.FTZ R11, R11, R8 ;  /* 0x000000080b0b7221 */ /* 0x000fe20000010000 */
[----:B------:R-:W-:-:S04]  /*4ec0*/  HFMA2 R20, -RZ, RZ, 0, 2.384185791015625e-07 ;  /* 0x00000004ff147431 */ /* 0x000fc800000001ff */
[----:B------:R-:W-:Y:S02]  /*4ed0*/  MOV R19, R11 ;  /* 0x0000000b00137202 */ /* 0x000fe40000000f00 */
[----:B------:R-:W-:-:S07]  /*4ee0*/  MOV R13, R18 ;  /* 0x00000012000d7202 */ /* 0x000fce0000000f00 */
[----:B------:R-:W-:Y:S05]  /*4ef0*/  WARPSYNC.COLLECTIVE R16, `(.L_x_230) ;  /* 0x0000000010087348 */ /* 0x000fea0003c00000 */
[----:B------:R0:W1:Y:S02]  /*4f00*/  SHFL.BFLY P3, R18, R19, R20, R21 ;  /* 0x0c00001413127389 */ /* 0x0000640000060015 */
[----:B01----:R-:W-:Y:S05]  /*4f10*/  ENDCOLLECTIVE ;  /* 0x000000000000791b */ /* 0x003fea0003800000 */
.L_x_230:
[----:B------:R-:W-:-:S05]  /*4f20*/  FADD.FTZ R13, R13, R10 ;  /* 0x0000000a0d0d7221 */ /* 0x000fca0000010000 */
[----:B------:R-:W-:Y:S02]  /*4f30*/  MOV R19, R13 ;  /* 0x0000000d00137202 */ /* 0x000fe40000000f00 */
[----:B------:R-:W-:-:S07]  /*4f40*/  MOV R12, R18 ;  /* 0x00000012000c7202 */ /* 0x000fce0000000f00 */
[----:B------:R-:W-:Y:S05]  /*4f50*/  WARPSYNC.COLLECTIVE R16, `(.L_x_231) ;  /* 0x0000000010087348 */ /* 0x000fea0003c00000 */
[----:B------:R0:W1:Y:S02]  /*4f60*/  SHFL.BFLY P3, R18, R19, R20, R21 ;  /* 0x0c00001413127389 */ /* 0x0000640000060015 */
[----:B01----:R-:W-:Y:S05]  /*4f70*/  ENDCOLLECTIVE ;  /* 0x000000000000791b */ /* 0x003fea0003800000 */
.L_x_231:
[----:B------:R-:W-:Y:S01]  /*4f80*/  FADD.FTZ R12, R11, R12 ;  /* 0x0000000c0b0c7221 */ /* 0x000fe20000010000 */
[----:B------:R-:W-:-:S04]  /*4f90*/  HFMA2 R20, -RZ, RZ, 0, 1.1920928955078125e-07 ;  /* 0x00000002ff147431 */ /* 0x000fc800000001ff */
[----:B------:R-:W-:Y:S02]  /*4fa0*/  MOV R19, R12 ;  /* 0x0000000c00137202 */ /* 0x000fe40000000f00 */
[----:B------:R-:W-:-:S07]  /*4fb0*/  MOV R14, R18 ;  /* 0x00000012000e7202 */ /* 0x000fce0000000f00 */
[----:B------:R-:W-:Y:S05]  /*4fc0*/  WARPSYNC.COLLECTIVE R16, `(.L_x_232) ;  /* 0x0000000010087348 */ /* 0x000fea0003c00000 */
[----:B------:R0:W1:Y:S02]  /*4fd0*/  SHFL.BFLY P3, R18, R19, R20, R21 ;  /* 0x0c00001413127389 */ /* 0x0000640000060015 */
[----:B01----:R-:W-:Y:S05]  /*4fe0*/  ENDCOLLECTIVE ;  /* 0x000000000000791b */ /* 0x003fea0003800000 */
.L_x_232:
[----:B------:R-:W-:-:S05]  /*4ff0*/  FADD.FTZ R14, R13, R14 ;  /* 0x0000000e0d0e7221 */ /* 0x000fca0000010000 */
[----:B------:R-:W-:Y:S02]  /*5000*/  MOV R19, R14 ;  /* 0x0000000e00137202 */ /* 0x000fe40000000f00 */
[----:B------:R-:W-:-:S07]  /*5010*/  MOV R15, R18 ;  /* 0x00000012000f7202 */ /* 0x000fce0000000f00 */
[----:B------:R-:W-:Y:S05]  /*5020*/  WARPSYNC.COLLECTIVE R16, `(.L_x_233) ;  /* 0x0000000010087348 */ /* 0x000fea0003c00000 */
[----:B------:R0:W1:Y:S02]  /*5030*/  SHFL.BFLY P3, R18, R19, R20, R21 ;  /* 0x0c00001413127389 */ /* 0x0000640000060015 */
[----:B01----:R-:W-:Y:S05]  /*5040*/  ENDCOLLECTIVE ;  /* 0x000000000000791b */ /* 0x003fea0003800000 */
.L_x_233:
[----:B------:R-:W-:Y:S01]  /*5050*/  FADD.FTZ R15, R12, R15 ;  /* 0x0000000f0c0f7221 */ /* 0x000fe20000010000 */
[----:B------:R-:W-:-:S04]  /*5060*/  HFMA2 R20, -RZ, RZ, 0, 5.9604644775390625e-08 ;  /* 0x00000001ff147431 */ /* 0x000fc800000001ff */
[----:B------:R-:W-:Y:S02]  /*5070*/  MOV R19, R15 ;  /* 0x0000000f00137202 */ /* 0x000fe40000000f00 */
[----:B------:R-:W-:-:S07]  /*5080*/  MOV R17, R18 ;  /* 0x0000001200117202 */ /* 0x000fce0000000f00 */
[----:B------:R-:W-:Y:S05]  /*5090*/  WARPSYNC.COLLECTIVE R16, `(.L_x_234) ;  /* 0x0000000010087348 */ /* 0x000fea0003c00000 */
[----:B------:R0:W1:Y:S02]  /*50a0*/  SHFL.BFLY P3, R18, R19, R20, R21 ;  /* 0x0c00001413127389 */ /* 0x0000640000060015 */
[----:B01----:R-:W-:Y:S05]  /*50b0*/  ENDCOLLECTIVE ;  /* 0x000000000000791b */ /* 0x003fea0003800000 */
.L_x_234:
[----:B------:R-:W-:-:S05]  /*50c0*/  FADD.FTZ R17, R14, R17 ;  /* 0x000000110e117221 */ /* 0x000fca0000010000 */
[----:B------:R-:W-:Y:S02]  /*50d0*/  MOV R19, R17 ;  /* 0x0000001100137202 */ /* 0x000fe40000000f00 */
[----:B------:R-:W-:-:S07]  /*50e0*/  MOV R8, R18 ;  /* 0x0000001200087202 */ /* 0x000fce0000000f00 */
[----:B------:R-:W-:Y:S05]  /*50f0*/  WARPSYNC.COLLECTIVE R16, `(.L_x_235) ;  /* 0x0000000010087348 */ /* 0x000fea0003c00000 */
[----:B------:R0:W1:Y:S02]  /*5100*/  SHFL.BFLY P3, R18, R19, R20, R21 ;  /* 0x0c00001413127389 */ /* 0x0000640000060015 */
[----:B01----:R-:W-:Y:S05]  /*5110*/  ENDCOLLECTIVE ;  /* 0x000000000000791b */ /* 0x003fea0003800000 */
.L_x_235:
[----:B------:R-:W-:Y:S01]  /*5120*/  FADD.FTZ R8, R15, R8 ;  /* 0x000000080f087221 */ /* 0x000fe20000010000 */
[----:B------:R-:W-:Y:S01]  /*5130*/  MOV R10, R18 ;  /* 0x00000012000a7202 */ /* 0x000fe20000000f00 */
[----:B------:R-:W-:Y:S06]  /*5140*/  BRA `(.L_x_236) ;  /* 0xfffffff800c47947 */ /* 0x000fec000383ffff */
.L_x_237:
        /* <DEDUP_REMOVED lines=11> */
.L_x_1313:


//--------------------- .text._ZN13group_norm_v218gn_bwd_cuda_kernelI13__nv_bfloat16Li320ELi3ELi16ELi20ELi4096ELb1ELb1ELi16ELi320ELi320ELi4ELb1ELi1ELb0ELb0ELNS_15WgradSyncMethodE3ENS_16CompileConditionILi1000EEEEEvPT_S6_S6_PKS5_S8_S8_S8_PKfflPfPj --------------------------
	.section	.text._ZN13group_norm_v218gn_bwd_cuda_kernelI13__nv_bfloat16Li320ELi3ELi16ELi20ELi4096ELb1ELb1ELi16ELi320ELi320ELi4ELb1ELi1ELb0ELb0ELNS_15WgradSyncMethodE3ENS_16CompileConditionILi1000EEEEEvPT_S6_S6_PKS5_S8_S8_S8_PKfflPfPj,"ax",@progbits
	.align	128
        .global         _ZN13group_norm_v218gn_bwd_cuda_kernelI13__nv_bfloat16Li320ELi3ELi16ELi20ELi4096ELb1ELb1ELi16ELi320ELi320ELi4ELb1ELi1ELb0ELb0ELNS_15WgradSyncMethodE3ENS_16CompileConditionILi1000EEEEEvPT_S6_S6_PKS5_S8_S8_S8_PKfflPfPj
        .type           _ZN13group_norm_v218gn_bwd_cuda_kernelI13__nv_bfloat16Li320ELi3ELi16ELi20ELi4096ELb1ELb1ELi16ELi320ELi320ELi4ELb1ELi1ELb0ELb0ELNS_15WgradSyncMethodE3ENS_16CompileConditionILi1000EEEEEvPT_S6_S6_PKS5_S8_S8_S8_PKfflPfPj,@function
        .size           _ZN13group_norm_v218gn_bwd_cuda_kernelI13__nv_bfloat16Li320ELi3ELi16ELi20ELi4096ELb1ELb1ELi16ELi320ELi320ELi4ELb1ELi1ELb0ELb0ELNS_15WgradSyncMethodE3ENS_16CompileConditionILi1000EEEEEvPT_S6_S6_PKS5_S8_S8_S8_PKfflPfPj,(.L_x_1314 - _ZN13group_norm_v218gn_bwd_cuda_kernelI13__nv_bfloat16Li320ELi3ELi16ELi20ELi4096ELb1ELb1ELi16ELi320ELi320ELi4ELb1ELi1ELb0ELb0ELNS_15WgradSyncMethodE3ENS_16CompileConditionILi1000EEEEEvPT_S6_S6_PKS5_S8_S8_S8_PKfflPfPj)
        .other          _ZN13group_norm_v218gn_bwd_cuda_kernelI13__nv_bfloat16Li320ELi3ELi16ELi20ELi4096ELb1ELb1ELi16ELi320ELi320ELi4ELb1ELi1ELb0ELb0ELNS_15WgradSyncMethodE3ENS_16CompileConditionILi1000EEEEEvPT_S6_S6_PKS5_S8_S8_S8_PKfflPfPj,@"STO_CUDA_ENTRY STV_DEFAULT"
_ZN13group_norm_v218gn_bwd_cuda_kernelI13__nv_bfloat16Li320ELi3ELi16ELi20ELi4096ELb1ELb1ELi16ELi320ELi320ELi4ELb1ELi1ELb0ELb0ELNS_15WgradSyncMethodE3ENS_16CompileConditionILi1000EEEEEvPT_S6_S6_PKS5_S8_S8_S8_PKfflPfPj:
.text._ZN13group_norm_v218gn_bwd_cuda_kernelI13__nv_bfloat16Li320ELi3ELi16ELi20ELi4096ELb1ELb1ELi16ELi320ELi320ELi4ELb1ELi1ELb0ELb0ELNS_15WgradSyncMethodE3ENS_16CompileConditionILi1000EEEEEvPT_S6_S6_PKS5_S8_S8_S8_PKfflPfPj:
[----:B------:R-:W0:Y:S08]  /*0000*/  LDC R1, c[0x0][0x37c] ;  /* 0x0000df00ff017b82 */ /* 0x000e300000000800 */
[----:B------:R-:W1:Y:S01]  /*0010*/  S2UR UR6, SR_CTAID.Y ;  /* 0x00000000000679c3 */ /* 0x000e620000002600 */
[----:B------:R-:W2:Y:S01]  /*0020*/  LDCU.64 UR14, c[0x0][0x3c8] ;  /* 0x00007900ff0e77ac */ /* 0x000ea20008000a00 */
[----:B------:R-:W3:Y:S01]  /*0030*/  S2R R11, SR_CTAID.X ;  /* 0x00000000000b7919 */ /* 0x000ee20000002500 */
[----:B0-----:R-:W-:Y:S01]  /*0040*/  IADD3 R1, PT, PT, R1, -0x28, RZ ;  /* 0xffffffd801017810 */ /* 0x001fe20007ffe0ff */
[----:B------:R-:W0:Y:S01]  /*0050*/  LDCU.64 UR4, c[0x0][0x3d8] ;  /* 0x00007b00ff0477ac */ /* 0x000e220008000a00 */
[----:B------:R-:W-:Y:S01]  /*0060*/  UMOV UR7, 0x0 ;  /* 0x0000000000077882 */ /* 0x000fe20000000000 */
[----:B------:R-:W4:Y:S01]  /*0070*/  LDCU.64 UR12, c[0x0][0x358] ;  /* 0x00006b00ff0c77ac */ /* 0x000f220008000a00 */
[----:B-1----:R-:W-:Y:S01]  /*0080*/  MOV R2, UR6 ;  /* 0x0000000600027c02 */ /* 0x002fe20008000f00 */
[----:B------:R-:W-:-:S02]  /*0090*/  UMOV UR6, 0x4 ;  /* 0x0000000400067882 */ /* 0x000fc40000000000 */
[----:B0-----:R-:W-:Y:S01]  /*00a0*/  UIMAD.WIDE.U32 UR6, UR4, 0x1, UR6 ;  /* 0x00000001040678a5 */ /* 0x001fe2000f8e0006 */
[C---:B--2---:R-:W-:Y:S02]  /*00b0*/  ISETP.GE.U32.AND P0, PT, R2.reuse, UR14, PT ;  /* 0x0000000e02007c0c */ /* 0x044fe4000bf06070 */
[----:B------:R-:W-:Y:S01]  /*00c0*/  R2UR UR9, R2 ;  /* 0x00000000020972ca */ /* 0x000fe200000e0000 */
[----:B------:R-:W-:Y:S01]  /*00d0*/  UIADD3 UR7, UPT, UPT, UR7, UR5, URZ ;  /* 0x0000000507077290 */ /* 0x000fe2000fffe0ff */
[----:B------:R-:W-:Y:S02]  /*00e0*/  ISETP.GE.AND.EX P0, PT, RZ, UR15, PT, P0 ;  /* 0x0000000fff007c0c */ /* 0x000fe4000bf06300 */
[----:B------:R-:W-:-:S11]  /*00f0*/  UMOV UR5, URZ ;  /* 0x000000ff00057c82 */ /* 0x000fd60008000000 */
[----:B---34-:R-:W-:Y:S05]  /*0100*/  @!P0 BRA `(.L_x_238) ;  /* 0x0000000000608947 */ /* 0x018fea0003800000 */
        /* <DEDUP_REMOVED lines=13> */
.L_x_240:
        /* <DEDUP_REMOVED lines=8> */
.L_x_239:
[----:B------:R-:W-:Y:S05]  /*0260*/  WARPSYNC.ALL ;  /* 0x0000000000007948 */ /* 0x000fea0003800000 */
[----:B------:R-:W-:Y:S06]  /*0270*/  BAR.SYNC.DEFER_BLOCKING 0x0 ;  /* 0x0000000000007b1d */ /* 0x000fec0000010000 */
[----:B------:R-:W-:Y:S05]  /*0280*/  BRA `(.L_x_241) ;  /* 0x0000002c00ec7947 */ /* 0x000fea0003800000 */
.L_x_238:
[----:B------:R-:W0:Y:S01]  /*0290*/  S2R R9, SR_TID.X ;  /* 0x0000000000097919 */ /* 0x000e220000002100 */
[----:B------:R-:W1:Y:S08]  /*02a0*/  LDC.64 R6, c[0x0][0x3b0] ;  /* 0x0000ec00ff067b82 */ /* 0x000e700000000a00 */
[----:B------:R-:W2:Y:S01]  /*02b0*/  LDC.64 R4, c[0x0][0x3a8] ;  /* 0x0000ea00ff047b82 */ /* 0x000ea20000000a00 */
        /* <DEDUP_REMOVED lines=9> */
[----:B------:R-:W0:Y:S03]  /*0350*/  S2R R8, SR_CgaCtaId ;  /* 0x0000000000087919 */ /* 0x000e260000008800 */
[----:B------:R-:W-:Y:S01]  /*0360*/  SHF.L.U32 R3, R12, 0x2, RZ ;  /* 0x000000020c037819 */ /* 0x000fe200000006ff */
[----:B------:R-:W-:Y:S04]  /*0370*/  STL [R1+0x14], R13 ;  /* 0x0000140d01007387 */ /* 0x000fe80000100800 */
[----:B-1----:R-:W-:-:S04]  /*0380*/  IMAD.WIDE.U32 R6, R3, 0x2, R6 ;  /* 0x0000000203067825 */ /* 0x002fc800078e0006 */
[----:B--2---:R-:W-:Y:S02]  /*0390*/  IMAD.WIDE.U32 R4, R3, 0x2, R4 ;  /* 0x0000000203047825 */ /* 0x004fe400078e0004 */
[----:B------:R-:W2:Y:S04]  /*03a0*/  LDG.E.64.CONSTANT R6, desc[UR12][R6.64] ;  /* 0x0000000c06067981 */ /* 0x000ea8000c1e9b00 */
[----:B------:R1:W3:Y:S01]  /*03b0*/  LDG.E.64.CONSTANT R14, desc[UR12][R4.64] ;  /* 0x0000000c040e7981 */ /* 0x0002e2000c1e9b00 */
[----:B------:R-:W-:-:S04]  /*03c0*/  MOV R3, 0x400 ;  /* 0x0000040000037802 */ /* 0x000fc80000000f00 */
[----:B------:R-:W-:Y:S02]  /*03d0*/  IADD3 R3, PT, PT, R3, 0x2800, RZ ;  /* 0x0000280003037810 */ /* 0x000fe40007ffe0ff */
[----:B------:R-:W-:Y:S02]  /*03e0*/  SHF.L.U32 R10, R9, 0x3, RZ ;  /* 0x00000003090a7819 */ /* 0x000fe400000006ff */
[----:B0-----:R-:W-:Y:S02]  /*03f0*/  LEA R3, R8, R3, 0x18 ;  /* 0x0000000308037211 */ /* 0x001fe400078ec0ff */
[----:B------:R-:W-:Y:S02]  /*0400*/  SHF.R.U32.HI R8, RZ, 0x2, R9 ;  /* 0x00000002ff087819 */ /* 0x000fe40000011609 */
[----:B-1----:R-:W-:Y:S01]  /*0410*/  SHF.L.U32 R5, R11, 0x4, RZ ;  /* 0x000000040b057819 */ /* 0x002fe200000006ff */
[----:B------:R-:W-:Y:S01]  /*0420*/  IMAD R9, R12, 0x28, R3 ;  /* 0x000000280c097824 */ /* 0x000fe200078e0203 */
[----:B------:R-:W-:-:S02]  /*0430*/  PRMT R4, R13, 0x9910, RZ ;  /* 0x000099100d047816 */ /* 0x000fc400000000ff */
[C---:B------:R-:W-:Y:S02]  /*0440*/  LOP3.LUT R11, R0.reuse, 0xff0, R5, 0xf8, !PT ;  /* 0x00000ff0000b7812 */ /* 0x040fe400078ef805 */
[----:B------:R-:W-:Y:S02]  /*0450*/  LEA R5, R0, R9, 0x3 ;  /* 0x0000000900057211 */ /* 0x000fe400078e18ff */
[----:B------:R-:W-:Y:S01]  /*0460*/  MOV R0, R4 ;  /* 0x0000000400007202 */ /* 0x000fe20000000f00 */
[----:B------:R-:W-:Y:S01]  /*0470*/  IMAD R8, R8, 0xc8, R3 ;  /* 0x000000c808087824 */ /* 0x000fe200078e0203 */
[----:B------:R-:W-:-:S03]  /*0480*/  LOP3.LUT R3, R10, 0x18, RZ, 0xc0, !PT ;  /* 0x000000180a037812 */ /* 0x000fc600078ec0ff */
[----:B------:R-:W-:Y:S01]  /*0490*/  IMAD R0, R0, 0xcd, RZ ;  /* 0x000000cd00007824 */ /* 0x000fe200078e02ff */
[----:B------:R-:W-:Y:S04]  /*04a0*/  STL [R1+0x1c], R5 ;  /* 0x00001c0501007387 */ /* 0x000fe80000100800 */
[----:B------:R-:W-:Y:S02]  /*04b0*/  LOP3.LUT R0, R0, 0xffff, RZ, 0xc0, !PT ;  /* 0x0000ffff00007812 */ /* 0x000fe400078ec0ff */
[----:B------:R-:W-:Y:S02]  /*04c0*/  IADD3 R3, PT, PT, R8, R3, RZ ;  /* 0x0000000308037210 */ /* 0x000fe40007ffe0ff */
[----:B------:R-:W-:Y:S02]  /*04d0*/  CS2R R28, SRZ ;  /* 0x00000000001c7805 */ /* 0x000fe4000001ff00 */
[----:B------:R-:W-:-:S02]  /*04e0*/  CS2R R26, SRZ ;  /* 0x00000000001a7805 */ /* 0x000fc4000001ff00 */
[----:B------:R-:W-:Y:S02]  /*04f0*/  CS2R R24, SRZ ;  /* 0x0000000000187805 */ /* 0x000fe4000001ff00 */
[----:B------:R-:W-:Y:S01]  /*0500*/  CS2R R22, SRZ ;  /* 0x0000000000167805 */ /* 0x000fe2000001ff00 */
[----:B------:R-:W-:Y:S01]  /*0510*/  UMOV UR4, URZ ;  /* 0x000000ff00047c82 */ /* 0x000fe20008000000 */
[C---:B--2---:R-:W-:Y:S02]  /*0520*/  PRMT R10, R6.reuse, 0x7632, R10 ;  /* 0x00007632060a7816 */ /* 0x044fe4000000000a */
[----:B------:R-:W-:Y:S02]  /*0530*/  SHF.L.U32 R11, R6, 0x10, RZ ;  /* 0x00000010060b7819 */ /* 0x000fe400000006ff */
[----:B------:R-:W-:-:S03]  /*0540*/  SHF.L.U32 R6, R7, 0x10, RZ ;  /* 0x0000001007067819 */ /* 0x000fc600000006ff */
[----:B------:R-:W-:Y:S04]  /*0550*/  STL [R1+0x8], R11 ;  /* 0x0000080b01007387 */ /* 0x000fe80000100800 */
[----:B------:R0:W-:Y:S02]  /*0560*/  STL [R1], R6 ;  /* 0x0000000601007387 */ /* 0x0001e40000100800 */
[----:B0-----:R-:W-:Y:S02]  /*0570*/  SHF.R.U32.HI R6, RZ, 0xa, R0 ;  /* 0x0000000aff067819 */ /* 0x001fe40000011600 */
[----:B------:R-:W-:-:S03]  /*0580*/  SHF.L.U32 R0, R10, 0x10, RZ ;  /* 0x000000100a007819 */ /* 0x000fc600000006ff */
[----:B------:R0:W-:Y:S04]  /*0590*/  STL [R1+0x18], R6 ;  /* 0x0000180601007387 */ /* 0x0001e80000100800 */
[----:B------:R1:W-:Y:S01]  /*05a0*/  STL [R1+0x4], R0 ;  /* 0x0000040001007387 */ /* 0x0003e20000100800 */
[----:B---3--:R-:W-:Y:S02]  /*05b0*/  PRMT R8, R14, 0x7632, R8 ;  /* 0x000076320e087816 */ /* 0x008fe40000000008 */
[----:B------:R-:W-:Y:S02]  /*05c0*/  PRMT R9, R15, 0x7632, R9 ;  /* 0x000076320f097816 */ /* 0x000fe40000000009 */
[----:B------:R-:W-:Y:S02]  /*05d0*/  PRMT R45, R7, 0x7632, R45 ;  /* 0x00007632072d7816 */ /* 0x000fe4000000002d */
[----:B------:R-:W-:-:S02]  /*05e0*/  LOP3.LUT R32, R6, 0xffff, RZ, 0xc0, !PT ;  /* 0x0000ffff06207812 */ /* 0x000fc400078ec0ff */
[----:B------:R-:W-:Y:S02]  /*05f0*/  SHF.L.U32 R4, R14, 0x10, RZ ;  /* 0x000000100e047819 */ /* 0x000fe400000006ff */
[----:B------:R-:W-:Y:S02]  /*0600*/  SHF.L.U32 R5, R15, 0x10, RZ ;  /* 0x000000100f057819 */ /* 0x000fe400000006ff */
[----:B0-----:R-:W-:Y:S02]  /*0610*/  SHF.L.U32 R6, R8, 0x10, RZ ;  /* 0x0000001008067819 */ /* 0x001fe400000006ff */
[----:B------:R-:W-:Y:S02]  /*0620*/  SHF.L.U32 R7, R9, 0x10, RZ ;  /* 0x0000001009077819 */ /* 0x000fe400000006ff */
[----:B-1----:R-:W-:-:S07]  /*0630*/  SHF.L.U32 R45, R45, 0x10, RZ ;  /* 0x000000102d2d7819 */ /* 0x002fce00000006ff */
.L_x_255:
[----:B------:R-:W2:Y:S01]  /*0640*/  LDL R0, [R1+0x14] ;  /* 0x0000140001007983 */ /* 0x000ea20000100800 */
[----:B0-----:R-:W0:Y:S01]  /*0650*/  LDCU.64 UR16, c[0x0][0x3b8] ;  /* 0x00007700ff1077ac */ /* 0x001e220008000a00 */
[----:B------:R-:W1:Y:S01]  /*0660*/  S2R R12, SR_CTAID.X ;  /* 0x00000000000c7919 */ /* 0x000e620000002500 */
[----:B------:R-:W-:Y:S02]  /*0670*/  USHF.L.U32 UR10, UR9, 0x5, URZ ;  /* 0x00000005090a7899 */ /* 0x000fe400080006ff */
[----:B------:R-:W-:Y:S02]  /*0680*/  USHF.L.U64.HI UR11, UR9, 0x5, UR5 ;  /* 0x00000005090b7899 */ /* 0x000fe40008010205 */
[----:B------:R-:W-:Y:S02]  /*0690*/  UIMAD.WIDE.U32 UR14, UR9, 0x140000, URZ ;  /* 0x00140000090e78a5 */ /* 0x000fe4000f8e00ff */
[----:B------:R-:W-:Y:S01]  /*06a0*/  MOV R8, UR10 ;  /* 0x0000000a00087c02 */ /* 0x000fe20008000f00 */
[----:B------:R-:W-:Y:S01]  /*06b0*/  UIMAD UR8, UR5, 0x140000, URZ ;  /* 0x00140000050878a4 */ /* 0x000fe2000f8e02ff */
[----:B------:R-:W-:-:S03]  /*06c0*/  MOV R9, UR11 ;  /* 0x0000000b00097c02 */ /* 0x000fc60008000f00 */
[----:B------:R-:W-:Y:S01]  /*06d0*/  UIADD3 UR8, UPT, UPT, UR15, UR8, URZ ;  /* 0x000000080f087290 */ /* 0x000fe2000fffe0ff */
[----:B------:R-:W-:Y:S01]  /*06e0*/  IMAD.WIDE.U32 R32, R32, 0x2, R8 ;  /* 0x0000000220207825 */ /* 0x000fe200078e0008 */
[----:B------:R-:W3:Y:S02]  /*06f0*/  LDCU.64 UR10, c[0x0][0x3a0] ;  /* 0x00007400ff0a77ac */ /* 0x000ee40008000a00 */
[----:B0-----:R-:W-:-:S04]  /*0700*/  LEA R34, P0, R32, UR16, 0x2 ;  /* 0x0000001020227c11 */ /* 0x001fc8000f8010ff */
[----:B------:R-:W-:-:S06]  /*0710*/  LEA.HI.X R35, R32, UR17, R33, 0x2, P0 ;  /* 0x0000001120237c11 */ /* 0x000fcc00080f1421 */
[----:B------:R-:W4:Y:S01]  /*0720*/  LDG.E.64.CONSTANT R34, desc[UR12][R34.64] ;  /* 0x0000000c22227981 */ /* 0x000f22000c1e9b00 */
[----:B-1----:R-:W-:Y:S02]  /*0730*/  SHF.L.U32 R12, R12, 0x4, RZ ;  /* 0x000000040c0c7819 */ /* 0x002fe400000006ff */
[----:B--2---:R-:W-:Y:S02]  /*0740*/  LOP3.LUT R10, R0, 0xffff, RZ, 0xc0, !PT ;  /* 0x0000ffff000a7812 */ /* 0x004fe400078ec0ff */
[----:B------:R-:W0:Y:S03]  /*0750*/  S2R R0, SR_TID.X ;  /* 0x0000000000007919 */ /* 0x000e260000002100 */
[----:B------:R-:W-:-:S05]  /*0760*/  IMAD.WIDE.U32 R10, R10, 0x4, RZ ;  /* 0x000000040a0a7825 */ /* 0x000fca00078e00ff */
[----:B------:R-:W-:Y:S01]  /*0770*/  LOP3.LUT R9, R11, UR8, RZ, 0xfc, !PT ;  /* 0x000000080b097c12 */ /* 0x000fe2000f8efcff */
[----:B------:R-:W4:Y:S01]  /*0780*/  LDCU UR8, c[0x0][0x3c0] ;  /* 0x00007800ff0877ac */ /* 0x000f220008000800 */
[----:B0-----:R-:W-:-:S05]  /*0790*/  LOP3.LUT R0, R0, 0xffff, RZ, 0xc0, !PT ;  /* 0x0000ffff00007812 */ /* 0x001fca00078ec0ff */
[----:B------:R-:W-:-:S05]  /*07a0*/  IMAD R0, R0, 0x334, RZ ;  /* 0x0000033400007824 */ /* 0x000fca00078e02ff */
[----:B------:R-:W-:-:S04]  /*07b0*/  SHF.R.U32.HI R0, RZ, 0x10, R0 ;  /* 0x00000010ff007819 */ /* 0x000fc80000011600 */
[----:B------:R-:W-:-:S05]  /*07c0*/  LOP3.LUT R0, R0, 0xff0, R12, 0xf8, !PT ;  /* 0x00000ff000007812 */ /* 0x000fca00078ef80c */
[----:B------:R-:W-:Y:S01]  /*07d0*/  IMAD R13, R0, 0x140, RZ ;  /* 0x00000140000d7824 */ /* 0x000fe200078e02ff */
[----:B------:R-:W-:Y:S01]  /*07e0*/  LOP3.LUT R0, R10, UR14, RZ, 0xfc, !PT ;  /* 0x0000000e0a007c12 */ /* 0x000fe2000f8efcff */
[----:B------:R-:W0:Y:S03]  /*07f0*/  LDCU.64 UR14, c[0x0][0x3c8] ;  /* 0x00007900ff0e77ac */ /* 0x000e260008000a00 */
[----:B------:R-:W-:-:S04]  /*0800*/  IADD3 R0, P1, PT, R13, R0, RZ ;  /* 0x000000000d007210 */ /* 0x000fc80007f3e0ff */
[----:B------:R-:W-:Y:S02]  /*0810*/  IADD3.X R9, PT, PT, RZ, R9, RZ, P1, !PT ;  /* 0x00000009ff097210 */ /* 0x000fe40000ffe4ff */
[C---:B------:R-:W-:Y:S02]  /*0820*/  SHF.L.U32 R16, R0.reuse, 0x1, RZ ;  /* 0x0000000100107819 */ /* 0x040fe400000006ff */
[----:B------:R-:W-:Y:S02]  /*0830*/  SHF.L.U64.HI R8, R0, 0x1, R9 ;  /* 0x0000000100087819 */ /* 0x000fe40000010209 */
[----:B---3--:R-:W-:-:S04]  /*0840*/  IADD3 R12, P0, PT, R16, UR10, RZ ;  /* 0x0000000a100c7c10 */ /* 0x008fc8000ff1e0ff */
[----:B------:R-:W-:Y:S01]  /*0850*/  IADD3.X R13, PT, PT, R8, UR11, RZ, P0, !PT ;  /* 0x0000000b080d7c10 */ /* 0x000fe200087fe4ff */
[----:B------:R1:W-:Y:S01]  /*0860*/  STL [R1+0xc], R16 ;  /* 0x00000c1001007387 */ /* 0x0003e20000100800 */
[----:B------:R-:W2:Y:S03]  /*0870*/  LDCU.64 UR10, c[0x0][0x398] ;  /* 0x00007300ff0a77ac */ /* 0x000ea60008000a00 */
[----:B------:R-:W3:Y:S04]  /*0880*/  LDG.E.64.CONSTANT R10, desc[UR12][R12.64] ;  /* 0x0000000c0c0a7981 */ /* 0x000ee8000c1e9b00 */
[----:B-----5:R-:W5:Y:S04]  /*0890*/  LDG.E.64.CONSTANT R14, desc[UR12][R12.64+0xa00] ;  /* 0x000a000c0c0e7981 */ /* 0x020f68000c1e9b00 */
[----:B------:R4:W-:Y:S04]  /*08a0*/  STL [R1+0x10], R8 ;  /* 0x0000100801007387 */ /* 0x0009e80000100800 */
[----:B------:R-:W5:Y:S04]  /*08b0*/  LDL R52, [R1] ;  /* 0x0000000001347983 */ /* 0x000f680000100800 */
[----:B------:R-:W5:Y:S04]  /*08c0*/  LDL R51, [R1+0x4] ;  /* 0x0000040001337983 */ /* 0x000f680000100800 */
[----:B------:R-:W5:Y:S01]  /*08d0*/  LDL R53, [R1+0x8] ;  /* 0x0000080001357983 */ /* 0x000f620000100800 */
[----:B--2---:R-:W-:-:S03]  /*08e0*/  IADD3 R32, P0, PT, R16, UR10, RZ ;  /* 0x0000000a10207c10 */ /* 0x004fc6000ff1e0ff */
[----:B------:R-:W2:Y:S01]  /*08f0*/  LDG.E.64.CONSTANT R18, desc[UR12][R12.64+0x1400] ;  /* 0x0014000c0c127981 */ /* 0x000ea2000c1e9b00 */
[----:B------:R-:W-:-:S03]  /*0900*/  IADD3.X R33, PT, PT, R8, UR11, RZ, P0, !PT ;  /* 0x0000000b08217c10 */ /* 0x000fc600087fe4ff */
[----:B------:R0:W2:Y:S04]  /*0910*/  LDG.E.64.CONSTANT R20, desc[UR12][R12.64+0x1e00] ;  /* 0x001e000c0c147981 */ /* 0x0000a8000c1e9b00 */
[----:B-1----:R-:W2:Y:S04]  /*0920*/  LDG.E.64.CONSTANT R16, desc[UR12][R32.64] ;  /* 0x0000000c20107981 */ /* 0x002ea8000c1e9b00 */
[----:B------:R-:W2:Y:S01]  /*0930*/  LDG.E.64.CONSTANT R36, desc[UR12][R32.64+0xa00] ;  /* 0x000a000c20247981 */ /* 0x000ea2000c1e9b00 */
[----:B----4-:R-:W-:-:S03]  /*0940*/  FADD.FTZ R8, R35, UR8 ;  /* 0x0000000823087e21 */ /* 0x010fc60008010000 */
[----:B------:R-:W4:Y:S03]  /*0950*/  LDG.E.64.CONSTANT R30, desc[UR12][R32.64+0x1400] ;  /* 0x0014000c201e7981 */ /* 0x000f26000c1e9b00 */
[----:B------:R-:W1:Y:S01]  /*0960*/  MUFU.RSQ R8, R8 ;  /* 0x0000000800087308 */ /* 0x000e620000001400 */
[----:B------:R-:W4:Y:S01]  /*0970*/  LDG.E.64.CONSTANT R32, desc[UR12][R32.64+0x1e00] ;  /* 0x001e000c20207981 */ /* 0x000f22000c1e9b00 */
[C---:B---3--:R-:W-:Y:S02]  /*0980*/  SHF.L.U32 R9, R10.reuse, 0x10, RZ ;  /* 0x000000100a097819 */ /* 0x048fe400000006ff */
[----:B------:R-:W-:Y:S02]  /*0990*/  PRMT R10, R10, 0x7632, R10 ;  /* 0x000076320a0a7816 */ /* 0x000fe4000000000a */
[----:B-----5:R-:W-:Y:S01]  /*09a0*/  SHF.L.U32 R39, R14, 0x10, RZ ;  /* 0x000000100e277819 */ /* 0x020fe200000006ff */
[----:B------:R-:W-:Y:S01]  /*09b0*/  FADD.FTZ R9, -R34, R9 ;  /* 0x0000000922097221 */ /* 0x000fe20000010100 */
[----:B------:R-:W-:-:S02]  /*09c0*/  SHF.L.U32 R35, R11, 0x10, RZ ;  /* 0x000000100b237819 */ /* 0x000fc400000006ff */
[----:B0-----:R-:W-:Y:S01]  /*09d0*/  SHF.L.U32 R13, R10, 0x10, RZ ;  /* 0x000000100a0d7819 */ /* 0x001fe200000006ff */
[----:B------:R-:W-:Y:S01]  /*09e0*/  FADD.FTZ R39, -R34, R39 ;  /* 0x0000002722277221 */ /* 0x000fe20000010100 */
[----:B-1----:R-:W-:Y:S01]  /*09f0*/  FMUL.FTZ R0, R8, R9 ;  /* 0x0000000908007220 */ /* 0x002fe20000410000 */
[----:B------:R-:W-:Y:S02]  /*0a00*/  FADD.FTZ R9, -R34, R35 ;  /* 0x0000002322097221 */ /* 0x000fe40000010100 */
[----:B------:R-:W-:Y:S01]  /*0a10*/  FMUL.FTZ R10, R8, R39 ;  /* 0x00000027080a7220 */ /* 0x000fe20000410000 */
[----:B------:R-:W-:Y:S01]  /*0a20*/  FADD.FTZ R39, -R34, R13 ;  /* 0x0000000d22277221 */ /* 0x000fe20000010100 */
[C---:B------:R-:W-:Y:S01]  /*0a30*/  FMUL.FTZ R9, R8.reuse, R9 ;  /* 0x0000000908097220 */ /* 0x040fe20000410000 */
[----:B------:R-:W-:Y:S02]  /*0a40*/  PRMT R12, R11, 0x7632, R12 ;  /* 0x000076320b0c7816 */ /* 0x000fe4000000000c */
[----:B------:R-:W-:Y:S01]  /*0a50*/  FMUL.FTZ R11, R8, R39 ;  /* 0x00000027080b7220 */ /* 0x000fe20000410000 */
[----:B------:R-:W-:-:S03]  /*0a60*/  FFMA.FTZ R42, R5, R9, R52 ;  /* 0x00000009052a7223 */ /* 0x000fc60000010034 */
[----:B------:R-:W-:Y:S01]  /*0a70*/  FFMA.FTZ R46, R6, R11, R51 ;  /* 0x0000000b062e7223 */ /* 0x000fe20000010033 */
[----:B------:R-:W-:-:S03]  /*0a80*/  FMUL.FTZ R40, R42, -1.4426950216293334961 ;  /* 0xbfb8aa3b2a287820 */ /* 0x000fc60000410000 */
[----:B------:R-:W-:Y:S01]  /*0a90*/  FMUL.FTZ R39, R46, -1.4426950216293334961 ;  /* 0xbfb8aa3b2e277820 */ /* 0x000fe20000410000 */
[----:B------:R-:W0:Y:S08]  /*0aa0*/  MUFU.EX2 R13, R40 ;  /* 0x00000028000d7308 */ /* 0x000e300000000800 */
[----:B------:R-:W1:Y:S01]  /*0ab0*/  MUFU.EX2 R39, R39 ;  /* 0x0000002700277308 */ /* 0x000e620000000800 */
[----:B------:R-:W-:Y:S01]  /*0ac0*/  FFMA.FTZ R43, R4, R0, R53 ;  /* 0x00000000042b7223 */ /* 0x000fe20000010035 */
[----:B0-----:R-:W-:-:S03]  /*0ad0*/  FADD.FTZ R60, R13, 1 ;  /* 0x3f8000000d3c7421 */ /* 0x001fc60000010000 */
[----:B------:R-:W-:Y:S01]  /*0ae0*/  FMUL.FTZ R35, R43, -1.4426950216293334961 ;  /* 0xbfb8aa3b2b237820 */ /* 0x000fe20000410000 */
[----:B------:R-:W-:Y:S02]  /*0af0*/  SHF.L.U32 R47, R12, 0x10, RZ ;  /* 0x000000100c2f7819 */ /* 0x000fe400000006ff */
[----:B------:R-:W0:Y:S01]  /*0b00*/  MUFU.RCP R60, R60 ;  /* 0x0000003c003c7308 */ /* 0x000e220000001000 */
[----:B-1----:R-:W-:Y:S02]  /*0b10*/  FADD.FTZ R61, R39, 1 ;  /* 0x3f800000273d7421 */ /* 0x002fe40000010000 */
[----:B------:R-:W-:-:S05]  /*0b20*/  FADD.FTZ R47, -R34, R47 ;  /* 0x0000002f222f7221 */ /* 0x000fca0000010100 */
[----:B------:R-:W1:Y:S01]  /*0b30*/  MUFU.RCP R61, R61 ;  /* 0x0000003d003d7308 */ /* 0x000e620000001000 */
[----:B------:R-:W-:-:S07]  /*0b40*/  FMUL.FTZ R12, R8, R47 ;  /* 0x0000002f080c7220 */ /* 0x000fce0000410000 */
[----:B------:R-:W3:Y:S01]  /*0b50*/  MUFU.EX2 R35, R35 ;  /* 0x0000002300237308 */ /* 0x000ee20000000800 */
[----:B------:R-:W-:Y:S01]  /*0b60*/  FFMA.FTZ R47, R7, R12, R45 ;  /* 0x0000000c072f7223 */ /* 0x000fe2000001002d */
[----:B0-----:R-:W-:Y:S01]  /*0b70*/  FADD.FTZ R49, -R60, 1 ;  /* 0x3f8000003c317421 */ /* 0x001fe20000010100 */
[----:B------:R-:W-:Y:S02]  /*0b80*/  PRMT R50, R15, 0x7632, R50 ;  /* 0x000076320f327816 */ /* 0x000fe40000000032 */
[----:B------:R-:W-:Y:S01]  /*0b90*/  FMUL.FTZ R48, R47, -1.4426950216293334961 ;  /* 0xbfb8aa3b2f307820 */ /* 0x000fe20000410000 */
[----:B------:R-:W-:Y:S01]  /*0ba0*/  FFMA.FTZ R42, R42, R49, 1 ;  /* 0x3f8000002a2a7423 */ /* 0x000fe20000010031 */
[----:B------:R-:W-:Y:S01]  /*0bb0*/  SHF.L.U32 R50, R50, 0x10, RZ ;  /* 0x0000001032327819 */ /* 0x000fe200000006ff */
[----:B-1----:R-:W-:Y:S01]  /*0bc0*/  FADD.FTZ R49, -R61, 1 ;  /* 0x3f8000003d317421 */ /* 0x002fe20000010100 */
[----:B------:R-:W0:Y:S03]  /*0bd0*/  MUFU.EX2 R59, R48 ;  /* 0x00000030003b7308 */ /* 0x000e260000000800 */
[----:B------:R-:W-:Y:S01]  /*0be0*/  FADD.FTZ R50, -R34, R50 ;  /* 0x0000003222327221 */ /* 0x000fe20000010100 */
[----:B------:R-:W-:Y:S01]  /*0bf0*/  FFMA.FTZ R46, R46, R49, 1 ;  /* 0x3f8000002e2e7423 */ /* 0x000fe20000010031 */
[----:B---3--:R-:W-:-:S03]  /*0c00*/  FADD.FTZ R44, R35, 1 ;  /* 0x3f800000232c7421 */ /* 0x008fc60000010000 */
[----:B------:R-:W-:Y:S01]  /*0c10*/  FMUL.FTZ R61, R61, R46 ;  /* 0x0000002e3d3d7220 */ /* 0x000fe20000410000 */
[C---:B--2---:R-:W-:Y:S02]  /*0c20*/  PRMT R46, R16.reuse, 0x7632, R46 ;  /* 0x00007632102e7816 */ /* 0x044fe4000000002e */
[----:B------:R-:W-:Y:S01]  /*0c30*/  SHF.L.U32 R49, R16, 0x10, RZ ;  /* 0x0000001010317819 */ /* 0x000fe200000006ff */
[----:B------:R-:W-:Y:S01]  /*0c40*/  FMUL.FTZ R16, R8, R50 ;  /* 0x0000003208107220 */ /* 0x000fe20000410000 */
[----:B------:R-:W1:Y:S01]  /*0c50*/  MUFU.RCP R44, R44 ;  /* 0x0000002c002c7308 */ /* 0x000e620000001000 */
[----:B------:R-:W2:Y:S01]  /*0c60*/  LDL R50, [R1+0x1c] ;  /* 0x00001c0001327983 */ /* 0x000ea20000100800 */
[----:B------:R-:W-:Y:S01]  /*0c70*/  FFMA.FTZ R41, R4, R10, R53 ;  /* 0x0000000a04297223 */ /* 0x000fe20000010035 */
[----:B0-----:R-:W-:Y:S01]  /*0c80*/  FADD.FTZ R59, R59, 1 ;  /* 0x3f8000003b3b7421 */ /* 0x001fe20000010000 */
[----:B------:R-:W-:Y:S02]  /*0c90*/  SHF.L.U32 R13, R15, 0x10, RZ ;  /* 0x000000100f0d7819 */ /* 0x000fe400000006ff */
[----:B------:R-:W-:Y:S01]  /*0ca0*/  FMUL.FTZ R38, R41, -1.4426950216293334961 ;  /* 0xbfb8aa3b29267820 */ /* 0x000fe20000410000 */
[----:B------:R-:W-:-:S02]  /*0cb0*/  PRMT R48, R14, 0x7632, R48 ;  /* 0x000076320e307816 */ /* 0x000fc40000000030 */
[----:B------:R-:W0:Y:S01]  /*0cc0*/  MUFU.RCP R59, R59 ;  /* 0x0000003b003b7308 */ /* 0x000e220000001000 */
[----:B------:R-:W-:Y:S01]  /*0cd0*/  FADD.FTZ R13, -R34, R13 ;  /* 0x0000000d220d7221 */ /* 0x000fe20000010100 */
[----:B------:R-:W-:Y:S01]  /*0ce0*/  SHF.L.U32 R35, R18, 0x10, RZ ;  /* 0x0000001012237819 */ /* 0x000fe200000006ff */
[----:B-1----:R-:W-:-:S05]  /*0cf0*/  FADD.FTZ R40, -R44, 1 ;  /* 0x3f8000002c287421 */ /* 0x002fca0000010100 */
[----:B------:R-:W1:Y:S01]  /*0d00*/  MUFU.EX2 R38, R38 ;  /* 0x0000002600267308 */ /* 0x000e620000000800 */
[----:B------:R-:W-:Y:S01]  /*0d10*/  FMUL.FTZ R13, R8, R13 ;  /* 0x0000000d080d7220 */ /* 0x000fe20000410000 */
[----:B------:R-:W-:Y:S01]  /*0d20*/  SHF.L.U32 R48, R48, 0x10, RZ ;  /* 0x0000001030307819 */ /* 0x000fe200000006ff */
[----:B------:R-:W-:Y:S01]  /*0d30*/  FFMA.FTZ R43, R43, R40, 1 ;  /* 0x3f8000002b2b7423 */ /* 0x000fe20000010028 */
[----:B------:R-:W-:Y:S01]  /*0d40*/  FADD.FTZ R35, -R34, R35 ;  /* 0x0000002322237221 */ /* 0x000fe20000010100 */
[----:B------:R-:W-:Y:S02]  /*0d50*/  FFMA.FTZ R39, R5, R13, R52 ;  /* 0x0000000d05277223 */ /* 0x000fe40000010034 */
[----:B------:R-:W-:Y:S01]  /*0d60*/  FMUL.FTZ R44, R44, R43 ;  /* 0x0000002b2c2c7220 */ /* 0x000fe20000410000 */
[----:B------:R-:W-:Y:S01]  /*0d70*/  FADD.FTZ R43, -R34, R48 ;  /* 0x00000030222b7221 */ /* 0x000fe20000010100 */
[----:B------:R-:W-:Y:S01]  /*0d80*/  FMUL.FTZ R14, R8, R35 ;  /* 0x00000023080e7220 */ /* 0x000fe20000410000 */
[----:B------:R-:W-:-:S02]  /*0d90*/  FMUL.FTZ R35, R39, -1.4426950216293334961 ;  /* 0xbfb8aa3b27237820 */ /* 0x000fc40000410000 */
[----:B------:R-:W-:Y:S01]  /*0da0*/  FMUL.FTZ R15, R8, R43 ;  /* 0x0000002b080f7220 */ /* 0x000fe20000410000 */
[----:B0-----:R-:W-:-:S03]  /*0db0*/  FADD.FTZ R48, -R59, 1 ;  /* 0x3f8000003b307421 */ /* 0x001fc60000010100 */
[----:B------:R-:W-:Y:S01]  /*0dc0*/  FFMA.FTZ R43, R6, R15, R51 ;  /* 0x0000000f062b7223 */ /* 0x000fe20000010033 */
[----:B------:R-:W0:Y:S01]  /*0dd0*/  MUFU.EX2 R35, R35 ;  /* 0x0000002300237308 */ /* 0x000e220000000800 */
[----:B------:R-:W-:Y:S01]  /*0de0*/  FFMA.FTZ R47, R47, R48, 1 ;  /* 0x3f8000002f2f7423 */ /* 0x000fe20000010030 */
[----:B-1----:R-:W-:Y:S01]  /*0df0*/  FADD.FTZ R58, R38, 1 ;  /* 0x3f800000263a7421 */ /* 0x002fe20000010000 */
[----:B------:R-:W-:Y:S01]  /*0e00*/  FMUL.FTZ R48, R43, -1.4426950216293334961 ;  /* 0xbfb8aa3b2b307820 */ /* 0x000fe20000410000 */
[----:B------:R-:W-:Y:S01]  /*0e10*/  SHF.L.U32 R46, R46, 0x10, RZ ;  /* 0x000000102e2e7819 */ /* 0x000fe200000006ff */
[----:B------:R-:W-:-:S03]  /*0e20*/  FFMA.FTZ R38, R7, R16, R45 ;  /* 0x0000001007267223 */ /* 0x000fc6000001002d */
[----:B------:R-:W1:Y:S01]  /*0e30*/  MUFU.RCP R58, R58 ;  /* 0x0000003a003a7308 */ /* 0x000e620000001000 */
[----:B------:R-:W-:Y:S01]  /*0e40*/  FMUL.FTZ R59, R59, R47 ;  /* 0x0000002f3b3b7220 */ /* 0x000fe20000410000 */
[----:B------:R-:W-:Y:S01]  /*0e50*/  FMUL.FTZ R47, R38, -1.4426950216293334961 ;  /* 0xbfb8aa3b262f7820 */ /* 0x000fe20000410000 */
[----:B------:R-:W-:-:S05]  /*0e60*/  FMUL.FTZ R61, R46, R61 ;  /* 0x0000003d2e3d7220 */ /* 0x000fca0000410000 */
[----:B------:R-:W3:Y:S01]  /*0e70*/  MUFU.EX2 R48, R48 ;  /* 0x0000003000307308 */ /* 0x000ee20000000800 */
[----:B------:R-:W-:Y:S01]  /*0e80*/  SHF.L.U32 R46, R19, 0x10, RZ ;  /* 0x00000010132e7819 */ /* 0x000fe200000006ff */
[----:B0-----:R-:W-:Y:S01]  /*0e90*/  FADD.FTZ R35, R35, 1 ;  /* 0x3f80000023237421 */ /* 0x001fe20000010000 */
[----:B------:R-:W-:Y:S01]  /*0ea0*/  PRMT R18, R17, 0x7632, R18 ;  /* 0x0000763211127816 */ /* 0x000fe20000000012 */
[----:B------:R-:W-:Y:S02]  /*0eb0*/  FMUL.FTZ R44, R49, R44 ;  /* 0x0000002c312c7220 */ /* 0x000fe40000410000 */
[----:B------:R-:W-:Y:S02]  /*0ec0*/  FADD.FTZ R46, -R34, R46 ;  /* 0x0000002e222e7221 */ /* 0x000fe40000010100 */
[----:B------:R-:W0:Y:S01]  /*0ed0*/  MUFU.EX2 R47, R47 ;  /* 0x0000002f002f7308 */ /* 0x000e220000000800 */
[----:B------:R-:W-:Y:S01]  /*0ee0*/  SHF.L.U32 R49, R17, 0x10, RZ ;  /* 0x0000001011317819 */ /* 0x000fe200000006ff */
[----:B------:R-:W-:Y:S01]  /*0ef0*/  FMUL.FTZ R17, R8, R46 ;  /* 0x0000002e08117220 */ /* 0x000fe20000410000 */
[----:B------:R-:W-:-:S02]  /*0f00*/  SHF.L.U32 R46, R18, 0x10, RZ ;  /* 0x00000010122e7819 */ /* 0x000fc400000006ff */
[----:B------:R-:W-:-:S03]  /*0f10*/  PRMT R19, R18, 0x7632, R19 ;  /* 0x0000763212137816 */ /* 0x000fc60000000013 */
[----:B------:R5:W4:Y:S01]  /*0f20*/  MUFU.RCP R56, R35 ;  /* 0x0000002300387308 */ /* 0x000b220000001000 */
[----:B-1----:R-:W-:Y:S01]  /*0f30*/  FADD.FTZ R18, -R58, 1 ;  /* 0x3f8000003a127421 */ /* 0x002fe20000010100 */
[----:B---3--:R-:W-:-:S03]  /*0f40*/  FADD.FTZ R48, R48, 1 ;  /* 0x3f80000030307421 */ /* 0x008fc60000010000 */
[----:B------:R-:W-:Y:S01]  /*0f50*/  FFMA.FTZ R41, R41, R18, 1 ;  /* 0x3f80000029297423 */ /* 0x000fe20000010012 */
[----:B------:R-:W-:Y:S02]  /*0f60*/  SHF.L.U32 R18, R19, 0x10, RZ ;  /* 0x0000001013127819 */ /* 0x000fe400000006ff */
[----:B------:R-:W1:Y:S01]  /*0f70*/  MUFU.RCP R57, R48 ;  /* 0x0000003000397308 */ /* 0x000e620000001000 */
[----:B------:R-:W-:Y:S01]  /*0f80*/  FFMA.FTZ R40, R4, R14, R53 ;  /* 0x0000000e04287223 */ /* 0x000fe20000010035 */
[----:B------:R-:W-:Y:S01]  /*0f90*/  FMUL.FTZ R60, R60, R42 ;  /* 0x0000002a3c3c7220 */ /* 0x000fe20000410000 */
[----:B------:R-:W-:Y:S01]  /*0fa0*/  FADD.FTZ R18, -R34, R18 ;  /* 0x0000001222127221 */ /* 0x000fe20000010100 */
[----:B0-----:R-:W-:Y:S01]  /*0fb0*/  FADD.FTZ R47, R47, 1 ;  /* 0x3f8000002f2f7421 */ /* 0x001fe20000010000 */
[----:B------:R-:W-:Y:S01]  /*0fc0*/  FMUL.FTZ R42, R40, -1.4426950216293334961 ;  /* 0xbfb8aa3b282a7820 */ /* 0x000fe20000410000 */
[----:B-----5:R-:W-:Y:S01]  /*0fd0*/  FFMA.FTZ R35, R5, R17, R52 ;  /* 0x0000001105237223 */ /* 0x020fe20000010034 */
[----:B------:R-:W-:Y:S01]  /*0fe0*/  FMUL.FTZ R58, R58, R41 ;  /* 0x000000293a3a7220 */ /* 0x000fe20000410000 */
[----:B------:R-:W-:Y:S01]  /*0ff0*/  FMUL.FTZ R18, R8, R18 ;  /* 0x0000001208127220 */ /* 0x000fe20000410000 */
[----:B----4-:R-:W-:Y:S01]  /*1000*/  FADD.FTZ R41, -R56, 1 ;  /* 0x3f80000038297421 */ /* 0x010fe20000010100 */
[----:B------:R1:W0:Y:S01]  /*1010*/  MUFU.RCP R55, R47 ;  /* 0x0000002f00377308 */ /* 0x0002220000001000 */
[----:B------:R-:W-:Y:S01]  /*1020*/  FMUL.FTZ R59, R46, R59 ;  /* 0x0000003b2e3b7220 */ /* 0x000fe20000410000 */
[----:B------:R-:W-:Y:S01]  /*1030*/  FMUL.FTZ R46, R35, -1.4426950216293334961 ;  /* 0xbfb8aa3b232e7820 */ /* 0x000fe20000410000 */
[----:B------:R-:W-:Y:S01]  /*1040*/  FFMA.FTZ R39, R39, R41, 1 ;  /* 0x3f80000027277423 */ /* 0x000fe20000010029 */
[----:B------:R-:W-:-:S04]  /*1050*/  FFMA.FTZ R41, R6, R18, R51 ;  /* 0x0000001206297223 */ /* 0x000fc80000010033 */
[----:B------:R-:W3:Y:S01]  /*1060*/  MUFU.EX2 R42, R42 ;  /* 0x0000002a002a7308 */ /* 0x000ee20000000800 */
[----:B------:R-:W-:Y:S01]  /*1070*/  FMUL.FTZ R56, R56, R39 ;  /* 0x0000002738387220 */ /* 0x000fe20000410000 */
[----:B------:R-:W-:Y:S01]  /*1080*/  FMUL.FTZ R39, R41, -1.4426950216293334961 ;  /* 0xbfb8aa3b29277820 */ /* 0x000fe20000410000 */
[----:B-1----:R-:W-:Y:S01]  /*1090*/  FADD.FTZ R47, -R57, 1 ;  /* 0x3f800000392f7421 */ /* 0x002fe20000010100 */
[----:B------:R-:W-:-:S04]  /*10a0*/  PRMT R19, R19, 0x7632, R19 ;  /* 0x0000763213137816 */ /* 0x000fc80000000013 */
[----:B------:R-:W1:Y:S01]  /*10b0*/  MUFU.EX2 R46, R46 ;  /* 0x0000002e002e7308 */ /* 0x000e620000000800 */
[----:B------:R-:W-:Y:S01]  /*10c0*/  FFMA.FTZ R43, R43, R47, 1 ;  /* 0x3f8000002b2b7423 */ /* 0x000fe2000001002f */
[----:B------:R-:W-:-:S03]  /*10d0*/  SHF.L.U32 R19, R19, 0x10, RZ ;  /* 0x0000001013137819 */ /* 0x000fc600000006ff */
[----:B------:R-:W-:-:S03]  /*10e0*/  FMUL.FTZ R57, R57, R43 ;  /* 0x0000002b39397220 */ /* 0x000fc60000410000 */
[----:B------:R-:W4:Y:S01]  /*10f0*/  MUFU.EX2 R39, R39 ;  /* 0x0000002700277308 */ /* 0x000f220000000800 */
[C---:B0-----:R-:W-:Y:S01]  /*1100*/  FADD.FTZ R43, -R55.reuse, 1 ;  /* 0x3f800000372b7421 */ /* 0x041fe20000010100 */
[----:B---3--:R-:W-:Y:S01]  /*1110*/  FADD.FTZ R42, R42, 1 ;  /* 0x3f8000002a2a7421 */ /* 0x008fe20000010000 */
[----:B------:R-:W-:Y:S02]  /*1120*/  FADD.FTZ R19, -R34, R19 ;  /* 0x0000001322137221 */ /* 0x000fe40000010100 */
[----:B------:R-:W-:Y:S01]  /*1130*/  FFMA.FTZ R43, R38, R43, 1 ;  /* 0x3f800000262b7423 */ /* 0x000fe2000001002b */
[----:B------:R-:W-:Y:S01]  /*1140*/  SHF.L.U32 R38, R36, 0x10, RZ ;  /* 0x0000001024267819 */ /* 0x000fe200000006ff */
[----:B------:R-:W-:Y:S01]  /*1150*/  FMUL.FTZ R19, R8, R19 ;  /* 0x0000001308137220 */ /* 0x000fe20000410000 */
[----:B------:R1:W0:Y:S01]  /*1160*/  MUFU.RCP R54, R42 ;  /* 0x0000002a00367308 */ /* 0x0002220000001000 */
[----:B------:R-:W-:Y:S01]  /*1170*/  FMUL.FTZ R55, R55, R43 ;  /* 0x0000002b37377220 */ /* 0x000fe20000410000 */
[----:B------:R-:W-:Y:S01]  /*1180*/  SHF.L.U32 R43, R37, 0x10, RZ ;  /* 0x00000010252b7819 */ /* 0x000fe200000006ff */
[----:B------:R-:W-:Y:S01]  /*1190*/  FMUL.FTZ R58, R38, R58 ;  /* 0x0000003a263a7220 */ /* 0x000fe20000410000 */
[----:B------:R-:W-:Y:S01]  /*11a0*/  FFMA.FTZ R38, R7, R19, R45 ;  /* 0x0000001307267223 */ /* 0x000fe2000001002d */
[----:B-1----:R-:W-:Y:S01]  /*11b0*/  FADD.FTZ R42, R46, 1 ;  /* 0x3f8000002e2a7421 */ /* 0x002fe20000010000 */
[----:B----4-:R-:W-:Y:S01]  /*11c0*/  FADD.FTZ R39, R39, 1 ;  /* 0x3f80000027277421 */ /* 0x010fe20000010000 */
[----:B------:R-:W-:Y:S01]  /*11d0*/  FMUL.FTZ R56, R43, R56 ;  /* 0x000000382b387220 */ /* 0x000fe20000410000 */
[----:B------:R-:W-:-:S03]  /*11e0*/  FMUL.FTZ R43, R38, -1.4426950216293334961 ;  /* 0xbfb8aa3b262b7820 */ /* 0x000fc60000410000 */
[----:B------:R-:W1:Y:S01]  /*11f0*/  MUFU.RCP R42, R42 ;  /* 0x0000002a002a7308 */ /* 0x000e620000001000 */
[----:B------:R-:W-:Y:S02]  /*1200*/  PRMT R46, R36, 0x7632, R46 ;  /* 0x00007632242e7816 */ /* 0x000fe4000000002e */
[----:B------:R-:W-:-:S05]  /*1210*/  PRMT R37, R37, 0x7632, R37 ;  /* 0x0000763225257816 */ /* 0x000fca0000000025 */
[----:B------:R3:W4:Y:S01]  /*1220*/  MUFU.EX2 R36, R43 ;  /* 0x0000002b00247308 */ /* 0x0007220000000800 */
[----:B------:R-:W-:-:S07]  /*1230*/  SHF.L.U32 R37, R37, 0x10, RZ ;  /* 0x0000001025257819 */ /* 0x000fce00000006ff */
[----:B------:R-:W5:Y:S01]  /*1240*/  MUFU.RCP R39, R39 ;  /* 0x0000002700277308 */ /* 0x000f620000001000 */
[----:B---3--:R-:W-:Y:S01]  /*1250*/  SHF.L.U32 R43, R46, 0x10, RZ ;  /* 0x000000102e2b7819 */ /* 0x008fe200000006ff */
[----:B0-----:R-:W-:Y:S01]  /*1260*/  FADD.FTZ R46, -R54, 1 ;  /* 0x3f800000362e7421 */ /* 0x001fe20000010100 */
[----:B------:R-:W-:Y:S01]  /*1270*/  FMUL.FTZ R55, R37, R55 ;  /* 0x0000003725377220 */ /* 0x000fe20000410000 */
[----:B-1----:R-:W-:Y:S02]  /*1280*/  FADD.FTZ R37, -R42, 1 ;  /* 0x3f8000002a257421 */ /* 0x002fe40000010100 */
[----:B------:R-:W-:Y:S01]  /*1290*/  FFMA.FTZ R40, R40, R46, 1 ;  /* 0x3f80000028287423 */ /* 0x000fe2000001002e */
[----:B------:R-:W-:Y:S01]  /*12a0*/  FMUL.FTZ R57, R43, R57 ;  /* 0x000000392b397220 */ /* 0x000fe20000410000 */
[----:B------:R-:W-:Y:S01]  /*12b0*/  FFMA.FTZ R35, R35, R37, 1 ;  /* 0x3f80000023237423 */ /* 0x000fe20000010025 */
[----:B----4-:R-:W-:Y:S01]  /*12c0*/  FADD.FTZ R37, R36, 1 ;  /* 0x3f80000024257421 */ /* 0x010fe20000010000 */
[----:B------:R-:W-:Y:S01]  /*12d0*/  FMUL.FTZ R54, R54, R40 ;  /* 0x0000002836367220 */ /* 0x000fe20000410000 */
[----:B------:R-:W-:-:S02]  /*12e0*/  SHF.L.U32 R40, R20, 0x10, RZ ;  /* 0x0000001014287819 */ /* 0x000fc400000006ff */
[----:B------:R-:W-:Y:S01]  /*12f0*/  PRMT R36, R20, 0x7632, R36 ;  /* 0x0000763214247816 */ /* 0x000fe20000000024 */
[----:B-----5:R-:W-:Y:S02]  /*1300*/  FADD.FTZ R43, -R39, 1 ;  /* 0x3f800000272b7421 */ /* 0x020fe40000010100 */
[----:B------:R-:W-:Y:S01]  /*1310*/  FADD.FTZ R20, -R34, R40 ;  /* 0x0000002822147221 */ /* 0x000fe20000010100 */
[----:B------:R-:W0:Y:S01]  /*1320*/  MUFU.RCP R37, R37 ;  /* 0x0000002500257308 */ /* 0x000e220000001000 */
[----:B------:R-:W-:Y:S01]  /*1330*/  FFMA.FTZ R41, R41, R43, 1 ;  /* 0x3f80000029297423 */ /* 0x000fe2000001002b */
[C---:B------:R-:W-:Y:S01]  /*1340*/  SHF.L.U32 R43, R21.reuse, 0x10, RZ ;  /* 0x00000010152b7819 */ /* 0x040fe200000006ff */
[----:B------:R-:W-:Y:S01]  /*1350*/  FMUL.FTZ R40, R42, R35 ;  /* 0x000000232a287220 */ /* 0x000fe20000410000 */
[----:B------:R-:W-:Y:S01]  /*1360*/  FMUL.FTZ R20, R8, R20 ;  /* 0x0000001408147220 */ /* 0x000fe20000410000 */
[----:B------:R-:W-:Y:S02]  /*1370*/  PRMT R21, R21, 0x7632, R21 ;  /* 0x0000763215157816 */ /* 0x000fe40000000015 */
[----:B------:R-:W-:Y:S01]  /*1380*/  SHF.L.U32 R42, R36, 0x10, RZ ;  /* 0x00000010242a7819 */ /* 0x000fe200000006ff */
[----:B------:R-:W-:Y:S01]  /*1390*/  FADD.FTZ R35, -R34, R43 ;  /* 0x0000002b22237221 */ /* 0x000fe20000010100 */
[----:B------:R-:W-:Y:S01]  /*13a0*/  FFMA.FTZ R48, R4, R20, R53 ;  /* 0x0000001404307223 */ /* 0x000fe20000010035 */
[----:B------:R-:W-:-:S02]  /*13b0*/  SHF.L.U32 R43, R21, 0x10, RZ ;  /* 0x00000010152b7819 */ /* 0x000fc400000006ff */
[----:B------:R-:W-:Y:S01]  /*13c0*/  FMUL.FTZ R21, R8, R35 ;  /* 0x0000002308157220 */ /* 0x000fe20000410000 */
[----:B------:R-:W-:Y:S01]  /*13d0*/  FADD.FTZ R42, -R34, R42 ;  /* 0x0000002a222a7221 */ /* 0x000fe20000010100 */
[----:B------:R-:W-:Y:S02]  /*13e0*/  FMUL.FTZ R35, R48, -1.4426950216293334961 ;  /* 0xbfb8aa3b30237820 */ /* 0x000fe40000410000 */
[----:B------:R-:W-:Y:S01]  /*13f0*/  FFMA.FTZ R47, R5, R21, R52 ;  /* 0x00000015052f7223 */ /* 0x000fe20000010034 */
[----:B------:R-:W-:Y:S01]  /*1400*/  FMUL.FTZ R42, R8, R42 ;  /* 0x0000002a082a7220 */ /* 0x000fe20000410000 */
[----:B------:R-:W-:Y:S01]  /*1410*/  FADD.FTZ R43, -R34, R43 ;  /* 0x0000002b222b7221 */ /* 0x000fe20000010100 */
[----:B0-----:R-:W-:Y:S01]  /*1420*/  FADD.FTZ R34, -R37, 1 ;  /* 0x3f80000025227421 */ /* 0x001fe20000010100 */
[----:B------:R-:W-:Y:S01]  /*1430*/  FMUL.FTZ R36, R47, -1.4426950216293334961 ;  /* 0xbfb8aa3b2f247820 */ /* 0x000fe20000410000 */
[----:B------:R-:W0:Y:S01]  /*1440*/  MUFU.EX2 R35, R35 ;  /* 0x0000002300237308 */ /* 0x000e220000000800 */
[----:B------:R-:W-:Y:S01]  /*1450*/  FFMA.FTZ R46, R6, R42, R51 ;  /* 0x0000002a062e7223 */ /* 0x000fe20000010033 */
[----:B------:R-:W-:Y:S01]  /*1460*/  FFMA.FTZ R34, R38, R34, 1 ;  /* 0x3f80000026227423 */ /* 0x000fe20000010022 */
[----:B------:R-:W-:-:S02]  /*1470*/  FMUL.FTZ R43, R8, R43 ;  /* 0x0000002b082b7220 */ /* 0x000fc40000410000 */
[----:B------:R-:W-:Y:S01]  /*1480*/  FMUL.FTZ R38, R46, -1.4426950216293334961 ;  /* 0xbfb8aa3b2e267820 */ /* 0x000fe20000410000 */
[----:B------:R-:W-:Y:S02]  /*1490*/  FMUL.FTZ R39, R39, R41 ;  /* 0x0000002927277220 */ /* 0x000fe40000410000 */
[----:B------:R-:W1:Y:S01]  /*14a0*/  MUFU.EX2 R36, R36 ;  /* 0x0000002400247308 */ /* 0x000e620000000800 */
[----:B------:R-:W-:Y:S01]  /*14b0*/  FFMA.FTZ R41, R7, R43, R45 ;  /* 0x0000002b07297223 */ /* 0x000fe2000001002d */
[----:B------:R-:W-:-:S03]  /*14c0*/  FMUL.FTZ R60, R49, R60 ;  /* 0x0000003c313c7220 */ /* 0x000fc60000410000 */
[----:B------:R-:W-:-:S03]  /*14d0*/  FMUL.FTZ R49, R41, -1.4426950216293334961 ;  /* 0xbfb8aa3b29317820 */ /* 0x000fc60000410000 */
[----:B------:R-:W3:Y:S01]  /*14e0*/  MUFU.EX2 R38, R38 ;  /* 0x0000002600267308 */ /* 0x000ee20000000800 */
[----:B0-----:R-:W-:-:S07]  /*14f0*/  FADD.FTZ R35, R35, 1 ;  /* 0x3f80000023237421 */ /* 0x001fce0000010000 */
[----:B------:R-:W0:Y:S01]  /*1500*/  MUFU.EX2 R49, R49 ;  /* 0x0000003100317308 */ /* 0x000e220000000800 */
[----:B-1----:R-:W-:-:S07]  /*1510*/  FADD.FTZ R36, R36, 1 ;  /* 0x3f80000024247421 */ /* 0x002fce0000010000 */
[----:B------:R-:W1:Y:S01]  /*1520*/  MUFU.RCP R35, R35 ;  /* 0x0000002300237308 */ /* 0x000e620000001000 */
[----:B---3--:R-:W-:-:S07]  /*1530*/  FADD.FTZ R38, R38, 1 ;  /* 0x3f80000026267421 */ /* 0x008fce0000010000 */
[----:B------:R-:W3:Y:S01]  /*1540*/  MUFU.RCP R36, R36 ;  /* 0x0000002400247308 */ /* 0x000ee20000001000 */
[----:B0-----:R-:W-:Y:S01]  /*1550*/  FADD.FTZ R49, R49, 1 ;  /* 0x3f80000031317421 */ /* 0x001fe20000010000 */
[----:B------:R-:W-:-:S06]  /*1560*/  FMUL.FTZ R34, R37, R34 ;  /* 0x0000002225227220 */ /* 0x000fcc0000410000 */
[----:B------:R-:W0:Y:S08]  /*1570*/  MUFU.RCP R38, R38 ;  /* 0x0000002600267308 */ /* 0x000e300000001000 */
[----:B------:R1:W4:Y:S02]  /*1580*/  MUFU.RCP R37, R49 ;  /* 0x0000003100257308 */ /* 0x0003240000001000 */
[----:B-1----:R-:W-:-:S04]  /*1590*/  FADD.FTZ R49, -R35, 1 ;  /* 0x3f80000023317421 */ /* 0x002fc80000010100 */
[----:B------:R-:W-:Y:S01]  /*15a0*/  FFMA.FTZ R48, R48, R49, 1 ;  /* 0x3f80000030307423 */ /* 0x000fe20000010031 */
[----:B---3--:R-:W-:-:S04]  /*15b0*/  FADD.FTZ R49, -R36, 1 ;  /* 0x3f80000024317421 */ /* 0x008fc80000010100 */
[----:B------:R-:W-:Y:S01]  /*15c0*/  FFMA.FTZ R47, R47, R49, 1 ;  /* 0x3f8000002f2f7423 */ /* 0x000fe20000010031 */
[----:B0-----:R-:W-:-:S04]  /*15d0*/  FADD.FTZ R49, -R38, 1 ;  /* 0x3f80000026317421 */ /* 0x001fc80000010100 */
[----:B------:R-:W-:Y:S01]  /*15e0*/  FFMA.FTZ R46, R46, R49, 1 ;  /* 0x3f8000002e2e7423 */ /* 0x000fe20000010031 */
[----:B----4-:R-:W-:-:S04]  /*15f0*/  FADD.FTZ R49, -R37, 1 ;  /* 0x3f80000025317421 */ /* 0x010fc80000010100 */
[----:B------:R-:W-:Y:S01]  /*1600*/  FFMA.FTZ R41, R41, R49, 1 ;  /* 0x3f80000029297423 */ /* 0x000fe20000010031 */
[----:B------:R-:W-:-:S03]  /*1610*/  FMUL.FTZ R38, R38, R46 ;  /* 0x0000002e26267220 */ /* 0x000fc60000410000 */
[----:B------:R-:W-:Y:S01]  /*1620*/  FMUL.FTZ R37, R37, R41 ;  /* 0x0000002925257220 */ /* 0x000fe20000410000 */
[C---:B------:R-:W-:Y:S02]  /*1630*/  PRMT R41, R30.reuse, 0x7632, R41 ;  /* 0x000076321e297816 */ /* 0x040fe40000000029 */
[----:B------:R-:W-:Y:S02]  /*1640*/  SHF.L.U32 R46, R30, 0x10, RZ ;  /* 0x000000101e2e7819 */ /* 0x000fe400000006ff */
[----:B------:R-:W-:Y:S02]  /*1650*/  SHF.L.U32 R30, R31, 0x10, RZ ;  /* 0x000000101f1e7819 */ /* 0x000fe400000006ff */
[----:B------:R-:W-:Y:S01]  /*1660*/  SHF.L.U32 R41, R41, 0x10, RZ ;  /* 0x0000001029297819 */ /* 0x000fe200000006ff */
[----:B------:R-:W-:Y:S01]  /*1670*/  FMUL.FTZ R54, R46, R54 ;  /* 0x000000362e367220 */ /* 0x000fe20000410000 */
[----:B------:R-:W-:Y:S01]  /*1680*/  PRMT R46, R31, 0x7632, R46 ;  /* 0x000076321f2e7816 */ /* 0x000fe2000000002e */
[----:B------:R-:W-:Y:S01]  /*1690*/  FMUL.FTZ R30, R30, R40 ;  /* 0x000000281e1e7220 */ /* 0x000fe20000410000 */
[----:B------:R-:W-:Y:S01]  /*16a0*/  SHF.L.U32 R40, R32, 0x10, RZ ;  /* 0x0000001020287819 */ /* 0x000fe200000006ff */
[----:B------:R-:W-:Y:S01]  /*16b0*/  FMUL.FTZ R31, R41, R39 ;  /* 0x00000027291f7220 */ /* 0x000fe20000410000 */
[----:B------:R-:W-:Y:S01]  /*16c0*/  SHF.L.U32 R39, R33, 0x10, RZ ;  /* 0x0000001021277819 */ /* 0x000fe200000006ff */
[----:B------:R-:W-:Y:S01]  /*16d0*/  FMUL.FTZ R35, R35, R48 ;  /* 0x0000003023237220 */ /* 0x000fe20000410000 */
[----:B------:R-:W-:-:S03]  /*16e0*/  FMUL.FTZ R36, R36, R47 ;  /* 0x0000002f24247220 */ /* 0x000fc60000410000 */
[----:B------:R-:W-:Y:S01]  /*16f0*/  FMUL.FTZ R35, R40, R35 ;  /* 0x0000002328237220 */ /* 0x000fe20000410000 */
[----:B------:R-:W-:Y:S01]  /*1700*/  FMUL.FTZ R36, R39, R36 ;  /* 0x0000002427247220 */ /* 0x000fe20000410000 */
[-C--:B------:R-:W-:Y:S01]  /*1710*/  FFMA.FTZ R39, R0, R44.reuse, R28 ;  /* 0x0000002c00277223 */ /* 0x080fe2000001001c */
[----:B------:R-:W-:Y:S01]  /*1720*/  FADD.FTZ R40, R44, R29 ;  /* 0x0000001d2c287221 */ /* 0x000fe20000010000 */
[--C-:B------:R-:W-:Y:S01]  /*1730*/  FADD.FTZ R28, R61, R27.reuse ;  /* 0x0000001b3d1c7221 */ /* 0x100fe20000010000 */
[----:B------:R-:W-:Y:S01]  /*1740*/  FMUL.FTZ R44, R4, R44 ;  /* 0x0000002c042c7220 */ /* 0x000fe20000410000 */
[----:B------:R-:W-:Y:S01]  /*1750*/  PRMT R27, R32, 0x7632, R27 ;  /* 0x00007632201b7816 */ /* 0x000fe2000000001b */
[----:B------:R-:W-:Y:S01]  /*1760*/  FFMA.FTZ R26, R11, R61, R26 ;  /* 0x0000003d0b1a7223 */ /* 0x000fe2000001001a */
[----:B------:R-:W-:Y:S01]  /*1770*/  PRMT R32, R33, 0x7632, R32 ;  /* 0x0000763221207816 */ /* 0x000fe20000000020 */
[----:B------:R-:W-:Y:S01]  /*1780*/  FFMA.FTZ R33, R12, R59, R22 ;  /* 0x0000003b0c217223 */ /* 0x000fe20000010016 */
[----:B------:R-:W-:Y:S01]  /*1790*/  FADD.FTZ R29, R59, R23 ;  /* 0x000000173b1d7221 */ /* 0x000fe20000010000 */
[----:B------:R-:W-:Y:S01]  /*17a0*/  FMUL.FTZ R61, R6, R61 ;  /* 0x0000003d063d7220 */ /* 0x000fe20000410000 */
[----:B------:R-:W-:Y:S01]  /*17b0*/  FADD.FTZ R23, RZ, R44 ;  /* 0x0000002cff177221 */ /* 0x000fe20000010000 */
[----:B------:R-:W-:Y:S01]  /*17c0*/  FADD.FTZ R22, R40, R58 ;  /* 0x0000003a28167221 */ /* 0x000fe20000010000 */
[----:B------:R-:W-:Y:S01]  /*17d0*/  FFMA.FTZ R40, R0, R44, RZ ;  /* 0x0000002c00287223 */ /* 0x000fe200000100ff */
[-C--:B------:R-:W-:Y:S01]  /*17e0*/  FFMA.FTZ R24, R9, R60.reuse, R24 ;  /* 0x0000003c09187223 */ /* 0x080fe20000010018 */
[----:B------:R-:W-:Y:S01]  /*17f0*/  FADD.FTZ R25, R60, R25 ;  /* 0x000000193c197221 */ /* 0x000fe20000010000 */
[----:B------:R-:W-:Y:S01]  /*1800*/  FMUL.FTZ R60, R5, R60 ;  /* 0x0000003c053c7220 */ /* 0x000fe20000410000 */
[----:B------:R-:W-:Y:S01]  /*1810*/  FADD.FTZ R23, R23, R61 ;  /* 0x0000003d17177221 */ /* 0x000fe20000010000 */
[----:B------:R-:W-:Y:S01]  /*1820*/  FFMA.FTZ R40, R11, R61, R40 ;  /* 0x0000003d0b287223 */ /* 0x000fe20000010028 */
[----:B------:R-:W-:-:S02]  /*1830*/  FMUL.FTZ R59, R7, R59 ;  /* 0x0000003b073b7220 */ /* 0x000fc40000410000 */
[----:B------:R-:W-:Y:S01]  /*1840*/  FADD.FTZ R23, R23, R60 ;  /* 0x0000003c17177221 */ /* 0x000fe20000010000 */
[----:B------:R-:W-:Y:S01]  /*1850*/  FFMA.FTZ R40, R9, R60, R40 ;  /* 0x0000003c09287223 */ /* 0x000fe20000010028 */
[-C--:B------:R-:W-:Y:S01]  /*1860*/  FFMA.FTZ R39, R10, R58.reuse, R39 ;  /* 0x0000003a0a277223 */ /* 0x080fe20000010027 */
[----:B------:R-:W-:Y:S01]  /*1870*/  FMUL.FTZ R58, R4, R58 ;  /* 0x0000003a043a7220 */ /* 0x000fe20000410000 */
[----:B------:R-:W-:Y:S01]  /*1880*/  FADD.FTZ R23, R23, R59 ;  /* 0x0000003b17177221 */ /* 0x000fe20000010000 */
[----:B------:R-:W-:Y:S01]  /*1890*/  FFMA.FTZ R40, R12, R59, R40 ;  /* 0x0000003b0c287223 */ /* 0x000fe20000010028 */
[-C--:B------:R-:W-:Y:S01]  /*18a0*/  FFMA.FTZ R26, R15, R57.reuse, R26 ;  /* 0x000000390f1a7223 */ /* 0x080fe2000001001a */
[----:B------:R-:W-:Y:S01]  /*18b0*/  FADD.FTZ R28, R28, R57 ;  /* 0x000000391c1c7221 */ /* 0x000fe20000010000 */
        /* <DEDUP_REMOVED lines=41> */
[----:B------:R-:W-:-:S02]  /*1b50*/  FFMA.FTZ R23, R42, R48, R23 ;  /* 0x000000302a177223 */ /* 0x000fc40000010017 */
[----:B------:R-:W-:Y:S01]  /*1b60*/  FMUL.FTZ R46, R7, R32 ;  /* 0x00000020072e7220 */ /* 0x000fe20000410000 */
[----:B------:R-:W-:Y:S01]  /*1b70*/  FADD.FTZ R22, R22, R47 ;  /* 0x0000002f16167221 */ /* 0x000fe20000010000 */
[----:B------:R-:W-:-:S03]  /*1b80*/  FFMA.FTZ R23, R21, R47, R23 ;  /* 0x0000002f15177223 */ /* 0x000fc60000010017 */
[----:B------:R-:W-:Y:S01]  /*1b90*/  FADD.FTZ R22, R22, R46 ;  /* 0x0000002e16167221 */ /* 0x000fe20000010000 */
[----:B------:R-:W-:Y:S01]  /*1ba0*/  FFMA.FTZ R23, R43, R46, R23 ;  /* 0x0000002e2b177223 */ /* 0x000fe20000010017 */
[----:B------:R-:W-:-:S04]  /*1bb0*/  UIADD3 UR9, UP0, UPT, UR9, 0x1, URZ ;  /* 0x0000000109097890 */ /* 0x000fc8000ff1e0ff */
[----:B--2---:R0:W-:Y:S01]  /*1bc0*/  STS.64 [R50], R22 ;  /* 0x0000001632007388 */ /* 0x0041e20000000a00 */
[----:B------:R-:W-:Y:S02]  /*1bd0*/  UIADD3.X UR8, UPT, UPT, URZ, UR5, URZ, UP0, !UPT ;  /* 0x00000005ff087290 */ /* 0x000fe400087fe4ff */
[----:B------:R-:W-:Y:S01]  /*1be0*/  UISETP.GE.U32.AND UP0, UPT, UR9, UR14, UPT ;  /* 0x0000000e0900728c */ /* 0x000fe2000bf06070 */
[----:B0-----:R-:W0:Y:S03]  /*1bf0*/  S2R R50, SR_TID.X ;  /* 0x0000000000327919 */ /* 0x001e260000002100 */
[----:B------:R-:W-:Y:S01]  /*1c00*/  UISETP.GE.AND.EX UP0, UPT, UR8, UR15, UPT, UP0 ;  /* 0x0000000f0800728c */ /* 0x000fe2000bf06300 */
[----:B------:R-:W-:Y:S01]  /*1c10*/  FFMA.FTZ R26, R18, R31, R26 ;  /* 0x0000001f121a7223 */ /* 0x000fe2000001001a */
        /* <DEDUP_REMOVED lines=9> */
[----:B------:R-:W-:Y:S01]  /*1cb0*/  FADD.FTZ R25, R25, R36 ;  /* 0x0000002419197221 */ /* 0x000fe20000010000 */
[----:B------:R-:W-:Y:S01]  /*1cc0*/  FADD.FTZ R27, R31, R27 ;  /* 0x0000001b1f1b7221 */ /* 0x000fe20000010000 */
[----:B------:R-:W-:Y:S01]  /*1cd0*/  FFMA.FTZ R22, R43, R32, R33 ;  /* 0x000000202b167223 */ /* 0x000fe20000010021 */
[----:B------:R-:W-:Y:S01]  /*1ce0*/  FADD.FTZ R23, R23, R32 ;  /* 0x0000002017177221 */ /* 0x000fe20000010000 */
[----:B------:R-:W-:Y:S06]  /*1cf0*/  BAR.SYNC.DEFER_BLOCKING 0x0 ;  /* 0x0000000000007b1d */ /* 0x000fec0000010000 */
[----:B------:R-:W-:Y:S05]  /*1d00*/  BRA.U !UP0, `(.L_x_242) ;  /* 0x0000000108c07547 */ /* 0x000fea000b800000 */
[----:B0-----:R-:W0:Y:S01]  /*1d10*/  S2R R50, SR_TID.X ;  /* 0x0000000000327919 */ /* 0x001e220000002100 */
[----:B------:R-:W1:Y:S01]  /*1d20*/  S2UR UR10, SR_CgaCtaId ;  /* 0x00000000000a79c3 */ /* 0x000e620000008800 */
[----:B------:R-:W-:Y:S02]  /*1d30*/  UMOV UR5, 0x400 ;  /* 0x0000040000057882 */ /* 0x000fe40000000000 */
[----:B-1----:R-:W-:-:S05]  /*1d40*/  ULEA UR5, UR10, UR5, 0x18 ;  /* 0x000000050a057291 */ /* 0x002fca000f8ec0ff */
[----:B------:R-:W-:Y:S01]  /*1d50*/  S2UR UR10, SR_CTAID.Y ;  /* 0x00000000000a79c3 */ /* 0x000fe20000002600 */
[C---:B0-----:R-:W-:Y:S02]  /*1d60*/  SHF.L.U32 R31, R50.reuse, 0x1, RZ ;  /* 0x00000001321f7819 */ /* 0x041fe400000006ff */
        /* <DEDUP_REMOVED lines=13> */
[----:B------:R-:W-:Y:S01]  /*1e40*/  STS.64 [R34], R24 ;  /* 0x0000001822007388 */ /* 0x000fe20000000a00 */
[----:B------:R-:W-:Y:S02]  /*1e50*/  LOP3.LUT R2, R2, R50, RZ, 0x3c, !PT ;  /* 0x0000003202027212 */ /* 0x000fe400078e3cff */
[----:B------:R-:W-:Y:S01]  /*1e60*/  LOP3.LUT R31, R31, 0x1fe0, RZ, 0xc0, !PT ;  /* 0x00001fe01f1f7812 */ /* 0x000fe200078ec0ff */
[----:B------:R0:W-:Y:S01]  /*1e70*/  STS.64 [R35], R22 ;  /* 0x0000001623007388 */ /* 0x0001e20000000a00 */
[----:B------:R-:W-:-:S04]  /*1e80*/  SHF.L.U32 R2, R2, 0x3, RZ ;  /* 0x0000000302027819 */ /* 0x000fc800000006ff */
[----:B------:R-:W-:-:S04]  /*1e90*/  LOP3.LUT R2, R2, 0x18, RZ, 0xc0, !PT ;  /* 0x0000001802027812 */ /* 0x000fc800078ec0ff */
[----:B------:R-:W-:Y:S01]  /*1ea0*/  IADD3 R2, PT, PT, R31, UR5, R2 ;  /* 0x000000051f027c10 */ /* 0x000fe2000fffe002 */
[----:B------:R-:W-:Y:S08]  /*1eb0*/  BAR.SYNC.DEFER_BLOCKING 0x0 ;  /* 0x0000000000007b1d */ /* 0x000ff00000010000 */
[----:B------:R-:W1:Y:S08]  /*1ec0*/  S2UR UR5, SR_CTAID.X ;  /* 0x00000000000579c3 */ /* 0x000e700000002500 */
[----:B0-----:R-:W0:Y:S01]  /*1ed0*/  LDC.64 R34, c[0x0][0x3d0] ;  /* 0x0000f400ff227b82 */ /* 0x001e220000000a00 */
[----:B------:R-:W2:Y:S04]  /*1ee0*/  LDS.64 R30, [R2] ;  /* 0x00000000021e7984 */ /* 0x000ea80000000a00 */
[----:B------:R-:W3:Y:S01]  /*1ef0*/  LDS.64 R32, [R2+0xa00] ;  /* 0x000a000002207984 */ /* 0x000ee20000000a00 */
[----:B-1----:R-:W-:Y:S01]  /*1f00*/  ULOP3.LUT UR5, UR5, 0xff, URZ, 0xc0, !UPT ;  /* 0x000000ff05057892 */ /* 0x002fe2000f8ec0ff */
[----:B--2---:R-:W-:Y:S01]  /*1f10*/  FADD.FTZ R30, RZ, R30 ;  /* 0x0000001eff1e7221 */ /* 0x004fe20000010000 */
[----:B------:R-:W-:-:S03]  /*1f20*/  FADD.FTZ R31, RZ, R31 ;  /* 0x0000001fff1f7221 */ /* 0x000fc60000010000 */
[----:B---3--:R-:W-:Y:S01]  /*1f30*/  FADD.FTZ R32, R30, R32 ;  /* 0x000000201e207221 */ /* 0x008fe20000010000 */
[----:B------:R-:W-:Y:S02]  /*1f40*/  FADD.FTZ R33, R31, R33 ;  /* 0x000000211f217221 */ /* 0x000fe40000010000 */
[----:B------:R-:W1:Y:S02]  /*1f50*/  LDS.64 R30, [R2+0x1400] ;  /* 0x00140000021e7984 */ /* 0x000e640000000a00 */
[----:B-1----:R-:W-:Y:S01]  /*1f60*/  FADD.FTZ R32, R32, R30 ;  /* 0x0000001e20207221 */ /* 0x002fe20000010000 */
[----:B------:R-:W-:Y:S02]  /*1f70*/  FADD.FTZ R33, R33, R31 ;  /* 0x0000001f21217221 */ /* 0x000fe40000010000 */
[----:B------:R1:W2:Y:S02]  /*1f80*/  LDS.64 R30, [R2+0x1e00] ;  /* 0x001e0000021e7984 */ /* 0x0002a40000000a00 */
[----:B-1----:R-:W-:Y:S01]  /*1f90*/  MOV R2, UR10 ;  /* 0x0000000a00027c02 */ /* 0x002fe20008000f00 */
[----:B--2---:R-:W-:-:S03]  /*1fa0*/  FADD.FTZ R30, R32, R30 ;  /* 0x0000001e201e7221 */ /* 0x004fc60000010000 */
[----:B------:R-:W-:Y:S01]  /*1fb0*/  LEA R32, R2, UR5, 0x8 ;  /* 0x0000000502207c11 */ /* 0x000fe2000f8e40ff */
[----:B------:R-:W-:-:S04]  /*1fc0*/  FADD.FTZ R31, R33, R31 ;  /* 0x0000001f211f7221 */ /* 0x000fc80000010000 */
[----:B------:R-:W-:-:S05]  /*1fd0*/  IMAD R32, R32, 0x140, R50 ;  /* 0x0000014020207824 */ /* 0x000fca00078e0232 */
[----:B------:R-:W-:-:S05]  /*1fe0*/  SHF.L.U32 R32, R32, 0x1, RZ ;  /* 0x0000000120207819 */ /* 0x000fca00000006ff */
[----:B0-----:R-:W-:-:S05]  /*1ff0*/  IMAD.WIDE.U32 R32, R32, 0x4, R34 ;  /* 0x0000000420207825 */ /* 0x001fca00078e0022 */
[----:B------:R1:W-:Y:S02]  /*2000*/  STG.E.64 desc[UR12][R32.64+0x10000], R30 ;  /* 0x0100001e20007986 */ /* 0x0003e4000c101b0c */
.L_x_242:
[----:B0-----:R-:W-:Y:S01]  /*2010*/  ISETP.GT.U32.AND P0, PT, R50, 0x3f, PT ;  /* 0x0000003f3200780c */ /* 0x001fe20003f04070 */
[----:B------:R-:W-:Y:S01]  /*2020*/  BSSY.RECONVERGENT B0, `(.L_x_243) ;  /* 0x0000012000007945 */ /* 0x000fe20003800200 */
[----:B-1----:R-:W-:-:S11]  /*2030*/  CS2R R30, SRZ ;  /* 0x00000000001e7805 */ /* 0x002fd6000001ff00 */
[----:B------:R-:W-:Y:S05]  /*2040*/  @P0 BRA `(.L_x_244) ;  /* 0x00000000003c0947 */ /* 0x000fea0003800000 */
        /* <DEDUP_REMOVED lines=11> */
[----:B------:R-:W-:-:S02]  /*2100*/  FADD.FTZ R33, R33, R31 ;  /* 0x0000001f21217221 */ /* 0x000fc40000010000 */
[----:B------:R-:W0:Y:S02]  /*2110*/  LDS.64 R30, [R3+0xa0] ;  /* 0x0000a000031e7984 */ /* 0x000e240000000a00 */
[----:B0-----:R-:W-:Y:S01]  /*2120*/  FADD.FTZ R30, R32, R30 ;  /* 0x0000001e201e7221 */ /* 0x001fe20000010000 */
[----:B------:R-:W-:-:S07]  /*2130*/  FADD.FTZ R31, R33, R31 ;  /* 0x0000001f211f7221 */ /* 0x000fce0000010000 */
.L_x_244:
[----:B------:R-:W-:Y:S05]  /*2140*/  BSYNC.RECONVERGENT B0 ;  /* 0x0000000000007941 */ /* 0x000fea0003800200 */
.L_x_243:
[----:B------:R-:W0:Y:S01]  /*2150*/  SHFL.BFLY PT, R33, R30, 0x2, 0x1f ;  /* 0x0c401f001e217f89 */ /* 0x000e2200000e0000 */
[----:B------:R-:W-:Y:S01]  /*2160*/  LOP3.LUT P0, RZ, R50, 0x3c3, RZ, 0xc0, !PT ;  /* 0x000003c332ff7812 */ /* 0x000fe2000780c0ff */
[----:B------:R-:W-:Y:S02]  /*2170*/  BSSY.RECONVERGENT B0, `(.L_x_245) ;  /* 0x0000014000007945 */ /* 0x000fe40003800200 */
[----:B------:R-:W1:Y:S01]  /*2180*/  SHFL.BFLY PT, R32, R31, 0x2, 0x1f ;  /* 0x0c401f001f207f89 */ /* 0x000e6200000e0000 */
[----:B0-----:R-:W-:Y:S01]  /*2190*/  FADD.FTZ R30, R33, R30 ;  /* 0x0000001e211e7221 */ /* 0x001fe20000010000 */
[----:B-1----:R-:W-:-:S04]  /*21a0*/  FADD.FTZ R31, R32, R31 ;  /* 0x0000001f201f7221 */ /* 0x002fc80000010000 */
[----:B------:R-:W0:Y:S04]  /*21b0*/  SHFL.BFLY PT, R33, R30, 0x1, 0x1f ;  /* 0x0c201f001e217f89 */ /* 0x000e2800000e0000 */
[----:B------:R-:W1:Y:S01]  /*21c0*/  SHFL.BFLY PT, R32, R31, 0x1, 0x1f ;  /* 0x0c201f001f207f89 */ /* 0x000e6200000e0000 */
[----:B0-----:R-:W-:Y:S01]  /*21d0*/  FADD.FTZ R30, R30, R33 ;  /* 0x000000211e1e7221 */ /* 0x001fe20000010000 */
[----:B-1----:R-:W-:Y:S01]  /*21e0*/  FADD.FTZ R31, R31, R32 ;  /* 0x000000201f1f7221 */ /* 0x002fe20000010000 */
[----:B------:R-:W-:Y:S06]  /*21f0*/  @P0 BRA `(.L_x_246) ;  /* 0x00000000002c0947 */ /* 0x000fec0003800000 */
[----:B------:R-:W0:Y:S01]  /*2200*/  LDC R35, c[0x0][0x374] ;  /* 0x0000dd00ff237b82 */ /* 0x000e220000000800 */
[----:B------:R-:W1:Y:S07]  /*2210*/  S2R R33, SR_TID.X ;  /* 0x0000000000217919 */ /* 0x000e6e0000002100 */
[----:B------:R-:W2:Y:S01]  /*2220*/  S2UR UR5, SR_CTAID.X ;  /* 0x00000000000579c3 */ /* 0x000ea20000002500 */
[----:B0-----:R-:W-:-:S07]  /*2230*/  IMAD R32, R35, UR4, R2 ;  /* 0x0000000423207c24 */ /* 0x001fce000f8e0202 */
[----:B------:R-:W0:Y:S01]  /*2240*/  LDC.64 R34, c[0x0][0x3d0] ;  /* 0x0000f400ff227b82 */ /* 0x000e220000000a00 */
[----:B--2---:R-:W-:-:S04]  /*2250*/  USHF.L.U32 UR5, UR5, 0x1, URZ ;  /* 0x0000000105057899 */ /* 0x004fc800080006ff */
[----:B------:R-:W-:-:S06]  /*2260*/  ULOP3.LUT UR5, UR5, 0x1fe, URZ, 0xc0, !UPT ;  /* 0x000001fe05057892 */ /* 0x000fcc000f8ec0ff */
[----:B-1----:R-:W-:-:S04]  /*2270*/  LEA R33, R33, UR5, 0x7 ;  /* 0x0000000521217c11 */ /* 0x002fc8000f8e38ff */
[----:B------:R-:W-:-:S05]  /*2280*/  LEA R32, R32, R33, 0xd ;  /* 0x0000002120207211 */ /* 0x000fca00078e68ff */
[----:B0-----:R-:W-:-:S05]  /*2290*/  IMAD.WIDE.U32 R32, R32, 0x4, R34 ;  /* 0x0000000420207825 */ /* 0x001fca00078e0022 */
[----:B------:R0:W-:Y:S02]  /*22a0*/  STG.E.64 desc[UR12][R32.64], R30 ;  /* 0x0000001e20007986 */ /* 0x0001e4000c101b0c */
.L_x_246:
[----:B------:R-:W-:Y:S05]  /*22b0*/  BSYNC.RECONVERGENT B0 ;  /* 0x0000000000007941 */ /* 0x000fea0003800200 */
.L_x_245:
[----:B------:R-:W-:Y:S05]  /*22c0*/  BRA.U !UP0, `(.L_x_247) ;  /* 0x0000000108687547 */ /* 0x000fea000b800000 */
[----:B0-----:R-:W0:Y:S01]  /*22d0*/  S2R R30, SR_TID.X ;  /* 0x00000000001e7919 */ /* 0x001e220000002100 */
[----:B------:R-:W-:Y:S01]  /*22e0*/  BAR.SYNC.DEFER_BLOCKING 0x0 ;  /* 0x0000000000007b1d */ /* 0x000fe20000010000 */
[----:B0-----:R-:W-:-:S13]  /*22f0*/  ISETP.NE.AND P0, PT, R30, RZ, PT ;  /* 0x000000ff1e00720c */ /* 0x001fda0003f05270 */
[----:B------:R-:W-:Y:S05]  /*2300*/  @P0 BRA `(.L_x_248) ;  /* 0x00000000004c0947 */ /* 0x000fea0003800000 */
[----:B------:R-:W0:Y:S01]  /*2310*/  S2UR UR10, SR_CTAID.Y ;  /* 0x00000000000a79c3 */ /* 0x000e220000002600 */
[----:B------:R-:W-:Y:S02]  /*2320*/  MOV R33, 0x7fffff01 ;  /* 0x7fffff0100217802 */ /* 0x000fe40000000f00 */
[----:B------:R-:W-:Y:S02]  /*2330*/  MOV R30, UR6 ;  /* 0x00000006001e7c02 */ /* 0x000fe40008000f00 */
[----:B------:R-:W-:-:S03]  /*2340*/  MOV R31, UR7 ;  /* 0x00000007001f7c02 */ /* 0x000fc60008000f00 */
[----:B------:R-:W1:Y:S01]  /*2350*/  S2UR UR5, SR_CTAID.X ;  /* 0x00000000000579c3 */ /* 0x000e620000002500 */
[----:B0-----:R-:W-:-:S04]  /*2360*/  MOV R2, UR10 ;  /* 0x0000000a00027c02 */ /* 0x001fc80008000f00 */
[----:B-1----:R-:W-:-:S04]  /*2370*/  LOP3.LUT P0, RZ, R2, UR5, RZ, 0xfc, !PT ;  /* 0x0000000502ff7c12 */ /* 0x002fc8000f80fcff */
[----:B------:R-:W-:Y:S01]  /*2380*/  SEL R33, R33, 0x1, !P0 ;  /* 0x0000000121217807 */ /* 0x000fe20004000000 */
[----:B------:R-:W-:Y:S06]  /*2390*/  MEMBAR.ALL.GPU ;  /* 0x0000000000007992 */ /* 0x000fec000000a000 */
[----:B------:R-:W-:-:S00]  /*23a0*/  ERRBAR ;  /* 0x00000000000079ab */ /* 0x000fc00000000000 */
[----:B------:R-:W-:Y:S06]  /*23b0*/  CGAERRBAR ;  /* 0x00000000000075ab */ /* 0x000fec0000000000 */
[----:B------:R0:W5:Y:S02]  /*23c0*/  ATOM.E.ADD.STRONG.GPU PT, R32, desc[UR12][R30.64], R33 ;  /* 0x800000211e20798a */ /* 0x00016400081ef10c */
[----:B0-----:R-:W0:Y:S02]  /*23d0*/  LDC.64 R30, c[0x0][0x3d8] ;  /* 0x0000f600ff1e7b82 */ /* 0x001e240000000a00 */
.L_x_249:
[----:B0-----:R-:W2:Y:S04]  /*23e0*/  LD.E.STRONG.GPU R33, desc[UR12][R30.64+0x4] ;  /* 0x0000040c1e217980 */ /* 0x001ea8000c10f900 */
[----:B--2---:R-:W-:Y:S01]  /*23f0*/  CCTL.IVALL ;  /* 0x00000000ff00798f */ /* 0x004fe20002000000 */
[----:B------:R-:W-:Y:S05]  /*2400*/  YIELD ;  /* 0x0000000000007946 */ /* 0x000fea0003800000 */
[----:B-----5:R-:W-:-:S04]  /*2410*/  LOP3.LUT R33, R33, R32, RZ, 0x3c, !PT ;  /* 0x0000002021217212 */ /* 0x020fc800078e3cff */
[----:B------:R-:W-:-:S13]  /*2420*/  ISETP.GT.AND P0, PT, R33, -0x1, PT ;  /* 0xffffffff2100780c */ /* 0x000fda0003f04270 */
[----:B------:R-:W-:Y:S05]  /*2430*/  @P0 BRA `(.L_x_249) ;  /* 0xfffffffc00e80947 */ /* 0x000fea000383ffff */
.L_x_248:
[----:B------:R-:W-:Y:S05]  /*2440*/  WARPSYNC.ALL ;  /* 0x0000000000007948 */ /* 0x000fea0003800000 */
[----:B------:R-:W-:Y:S06]  /*2450*/  BAR.SYNC.DEFER_BLOCKING 0x0 ;  /* 0x0000000000007b1d */ /* 0x000fec0000010000 */
[----:B------:R-:W-:Y:S05]  /*2460*/  BRA `(.L_x_250) ;  /* 0x0000000000607947 */ /* 0x000fea0003800000 */
.L_x_247:
[----:B0-----:R-:W0:Y:S01]  /*2470*/  S2R R30, SR_TID.X ;  /* 0x00000000001e7919 */ /* 0x001e220000002100 */
[----:B------:R-:W-:Y:S01]  /*2480*/  BAR.SYNC.DEFER_BLOCKING 0x0 ;  /* 0x0000000000007b1d */ /* 0x000fe20000010000 */
[----:B0-----:R-:W-:-:S13]  /*2490*/  ISETP.NE.AND P0, PT, R30, RZ, PT ;  /* 0x000000ff1e00720c */ /* 0x001fda0003f05270 */
[----:B------:R-:W-:Y:S05]  /*24a0*/  @P0 BRA `(.L_x_251) ;  /* 0x0000000000480947 */ /* 0x000fea0003800000 */
[----:B------:R-:W0:Y:S01]  /*24b0*/  S2UR UR5, SR_CTAID.X ;  /* 0x00000000000579c3 */ /* 0x000e220000002500 */
[----:B------:R-:W-:-:S07]  /*24c0*/  MOV R32, 0x7fffff01 ;  /* 0x7fffff0100207802 */ /* 0x000fce0000000f00 */
[----:B------:R-:W1:Y:S08]  /*24d0*/  S2UR UR10, SR_CTAID.Y ;  /* 0x00000000000a79c3 */ /* 0x000e700000002600 */
[----:B------:R-:W2:Y:S01]  /*24e0*/  LDC.64 R30, c[0x0][0x3d8] ;  /* 0x0000f600ff1e7b82 */ /* 0x000ea20000000a00 */
[----:B0-----:R-:W-:-:S04]  /*24f0*/  ISETP.NE.AND P0, PT, RZ, UR5, PT ;  /* 0x00000005ff007c0c */ /* 0x001fc8000bf05270 */
[----:B------:R-:W-:Y:S02]  /*2500*/  SEL R32, R32, 0x1, !P0 ;  /* 0x0000000120207807 */ /* 0x000fe40004000000 */
[----:B-1----:R-:W-:-:S05]  /*2510*/  MOV R2, UR10 ;  /* 0x0000000a00027c02 */ /* 0x002fca0008000f00 */
[----:B--2---:R-:W-:Y:S01]  /*2520*/  IMAD.WIDE.U32 R30, R2, 0x4, R30 ;  /* 0x00000004021e7825 */ /* 0x004fe200078e001e */
[----:B------:R-:W-:Y:S06]  /*2530*/  MEMBAR.ALL.GPU ;  /* 0x0000000000007992 */ /* 0x000fec000000a000 */
[----:B------:R-:W-:-:S00]  /*2540*/  ERRBAR ;  /* 0x00000000000079ab */ /* 0x000fc00000000000 */
[----:B------:R-:W-:Y:S06]  /*2550*/  CGAERRBAR ;  /* 0x00000000000075ab */ /* 0x000fec0000000000 */
[----:B------:R0:W5:Y:S02]  /*2560*/  ATOM.E.ADD.STRONG.GPU PT, R32, desc[UR12][R30.64], R32 ;  /* 0x800000201e20798a */ /* 0x00016400081ef10c */
.L_x_252:
[----:B------:R-:W2:Y:S04]  /*2570*/  LD.E.STRONG.GPU R33, desc[UR12][R30.64] ;  /* 0x0000000c1e217980 */ /* 0x000ea8000c10f900 */
[----:B--2---:R-:W-:Y:S01]  /*2580*/  CCTL.IVALL ;  /* 0x00000000ff00798f */ /* 0x004fe20002000000 */
[----:B------:R-:W-:Y:S05]  /*2590*/  YIELD ;  /* 0x0000000000007946 */ /* 0x000fea0003800000 */
[----:B-----5:R-:W-:-:S04]  /*25a0*/  LOP3.LUT R33, R33, R32, RZ, 0x3c, !PT ;  /* 0x0000002021217212 */ /* 0x020fc800078e3cff */
[----:B------:R-:W-:-:S13]  /*25b0*/  ISETP.GT.AND P0, PT, R33, -0x1, PT ;  /* 0xffffffff2100780c */ /* 0x000fda0003f04270 */
[----:B------:R-:W-:Y:S05]  /*25c0*/  @P0 BRA `(.L_x_252) ;  /* 0xfffffffc00e80947 */ /* 0x000fea000383ffff */
.L_x_251:
[----:B------:R-:W-:Y:S05]  /*25d0*/  WARPSYNC.ALL ;  /* 0x0000000000007948 */ /* 0x000fea0003800000 */
[----:B------:R-:W-:Y:S06]  /*25e0*/  BAR.SYNC.DEFER_BLOCKING 0x0 ;  /* 0x0000000000007b1d */ /* 0x000fec0000010000 */
.L_x_250:
[----:B------:R-:W1:Y:S01]  /*25f0*/  S2R R32, SR_TID.X ;  /* 0x0000000000207919 */ /* 0x000e620000002100 */
[----:B------:R-:W-:Y:S01]  /*2600*/  BSSY.RECONVERGENT B0, `(.L_x_253) ;  /* 0x0000060000007945 */ /* 0x000fe20003800200 */
[----:B0-----:R-:W-:Y:S02]  /*2610*/  CS2R R30, SRZ ;  /* 0x00000000001e7805 */ /* 0x001fe4000001ff00 */
[----:B-1----:R-:W-:-:S13]  /*2620*/  ISETP.GT.U32.AND P0, PT, R32, 0xff, PT ;  /* 0x000000ff2000780c */ /* 0x002fda0003f04070 */
[----:B------:R-:W-:Y:S05]  /*2630*/  @P0 BRA `(.L_x_254) ;  /* 0x0000000400700947 */ /* 0x000fea0003800000 */
[----:B------:R-:W0:Y:S01]  /*2640*/  S2UR UR5, SR_CTAID.Y ;  /* 0x00000000000579c3 */ /* 0x000e220000002600 */
[----:B------:R1:W-:Y:S01]  /*2650*/  STL.64 [R1+0x20], R4 ;  /* 0x0000200401007387 */ /* 0x0003e20000100a00 */
[C---:B------:R-:W-:Y:S02]  /*2660*/  SHF.L.U32 R31, R32.reuse, 0x4, RZ ;  /* 0x00000004201f7819 */ /* 0x040fe400000006ff */
[----:B------:R-:W-:Y:S02]  /*2670*/  LOP3.LUT R32, R32, 0xf, RZ, 0xc0, !PT ;  /* 0x0000000f20207812 */ /* 0x000fe400078ec0ff */
[----:B------:R-:W-:Y:S02]  /*2680*/  LOP3.LUT R31, R31, 0xf00, RZ, 0xc0, !PT ;  /* 0x00000f001f1f7812 */ /* 0x000fe400078ec0ff */
[----:B------:R-:W2:Y:S08]  /*2690*/  LDC R30, c[0x0][0x374] ;  /* 0x0000dd00ff1e7b82 */ /* 0x000eb00000000800 */
[----:B-1----:R-:W1:Y:S01]  /*26a0*/  LDC.64 R4, c[0x0][0x3d0] ;  /* 0x0000f400ff047b82 */ /* 0x002e620000000a00 */
[----:B0-----:R-:W-:-:S05]  /*26b0*/  MOV R2, UR5 ;  /* 0x0000000500027c02 */ /* 0x001fca0008000f00 */
[----:B--2---:R-:W-:-:S05]  /*26c0*/  IMAD R30, R30, UR4, R2 ;  /* 0x000000041e1e7c24 */ /* 0x004fca000f8e0202 */
        /* <DEDUP_REMOVED lines=18> */
[----:B------:R-:W-:Y:S01]  /*27f0*/  FADD.FTZ R32, RZ, R32 ;  /* 0x00000020ff207221 */ /* 0x000fe20000010000 */
[----:B------:R-:W-:Y:S02]  /*2800*/  IADD3 R33, PT, PT, R40, 0x60, RZ ;  /* 0x0000006028217810 */ /* 0x000fe40007ffe0ff */
[----:B---3--:R-:W-:Y:S01]  /*2810*/  FADD.FTZ R41, R35, R41 ;  /* 0x0000002923297221 */ /* 0x008fe20000010000 */
[----:B------:R-:W-:-:S02]  /*2820*/  FADD.FTZ R32, R34, R32 ;  /* 0x0000002022207221 */ /* 0x000fc40000010000 */
[----:B------:R-:W-:-:S04]  /*2830*/  IMAD.WIDE.U32 R34, R33, 0x4, R4 ;  /* 0x0000000421227825 */ /* 0x000fc800078e0004 */
[----:B----4-:R-:W-:Y:S02]  /*2840*/  FADD.FTZ R30, R30, R32 ;  /* 0x000000201e1e7221 */ /* 0x010fe40000010000 */
[----:B------:R-:W2:Y:S01]  /*2850*/  LDG.E.64 R34, desc[UR12][R34.64] ;  /* 0x0000000c22227981 */ /* 0x000ea2000c1e1b00 */
[----:B------:R-:W-:-:S05]  /*2860*/  IADD3 R32, PT, PT, R40, 0xc0, RZ ;  /* 0x000000c028207810 */ /* 0x000fca0007ffe0ff */
[----:B------:R-:W-:-:S06]  /*2870*/  IMAD.WIDE.U32 R32, R32, 0x4, R4 ;  /* 0x0000000420207825 */ /* 0x000fcc00078e0004 */
[----:B------:R-:W3:Y:S01]  /*2880*/  LDG.E.64 R32, desc[UR12][R32.64] ;  /* 0x0000000c20207981 */ /* 0x000ee2000c1e1b00 */
[----:B------:R-:W-:Y:S01]  /*2890*/  FADD.FTZ R31, R31, R41 ;  /* 0x000000291f1f7221 */ /* 0x000fe20000010000 */
[----:B--2---:R-:W-:Y:S01]  /*28a0*/  FADD.FTZ R30, R34, R30 ;  /* 0x0000001e221e7221 */ /* 0x004fe20000010000 */
[----:B------:R-:W-:Y:S02]  /*28b0*/  IADD3 R34, PT, PT, R40, 0xe0, RZ ;  /* 0x000000e028227810 */ /* 0x000fe40007ffe0ff */
[----:B------:R-:W-:Y:S01]  /*28c0*/  FADD.FTZ R31, R35, R31 ;  /* 0x0000001f231f7221 */ /* 0x000fe20000010000 */
[----:B------:R-:W-:Y:S01]  /*28d0*/  FADD.FTZ R30, R36, R30 ;  /* 0x0000001e241e7221 */ /* 0x000fe20000010000 */
[----:B------:R-:W-:Y:S01]  /*28e0*/  IADD3 R36, PT, PT, R40, 0x100, RZ ;  /* 0x0000010028247810 */ /* 0x000fe20007ffe0ff */
[----:B------:R-:W-:-:S04]  /*28f0*/  IMAD.WIDE.U32 R34, R34, 0x4, R4 ;  /* 0x0000000422227825 */ /* 0x000fc800078e0004 */
[----:B------:R-:W-:Y:S01]  /*2900*/  FADD.FTZ R31, R37, R31 ;  /* 0x0000001f251f7221 */ /* 0x000fe20000010000 */
[----:B------:R-:W-:Y:S01]  /*2910*/  FADD.FTZ R30, R38, R30 ;  /* 0x0000001e261e7221 */ /* 0x000fe20000010000 */
[----:B------:R-:W-:Y:S01]  /*2920*/  IADD3 R38, PT, PT, R40, 0x120, RZ ;  /* 0x0000012028267810 */ /* 0x000fe20007ffe0ff */
[----:B------:R-:W-:Y:S01]  /*2930*/  IMAD.WIDE.U32 R36, R36, 0x4, R4 ;  /* 0x0000000424247825 */ /* 0x000fe200078e0004 */
[----:B------:R-:W2:Y:S03]  /*2940*/  LDG.E.64 R34, desc[UR12][R34.64] ;  /* 0x0000000c22227981 */ /* 0x000ea6000c1e1b00 */
[----:B------:R-:W-:Y:S01]  /*2950*/  FADD.FTZ R41, R39, R31 ;  /* 0x0000001f27297221 */ /* 0x000fe20000010000 */
[----:B------:R-:W-:-:S04]  /*2960*/  IMAD.WIDE.U32 R38, R38, 0x4, R4 ;  /* 0x0000000426267825 */ /* 0x000fc800078e0004 */
[----:B---3--:R-:W-:Y:S01]  /*2970*/  FADD.FTZ R32, R32, R30 ;  /* 0x0000001e20207221 */ /* 0x008fe20000010000 */
[----:B------:R-:W3:Y:S01]  /*2980*/  LDG.E.64 R36, desc[UR12][R36.64] ;  /* 0x0000000c24247981 */ /* 0x000ee2000c1e1b00 */
[----:B------:R-:W-:-:S03]  /*2990*/  IADD3 R30, PT, PT, R40, 0x140, RZ ;  /* 0x00000140281e7810 */ /* 0x000fc60007ffe0ff */
[----:B------:R-:W4:Y:S02]  /*29a0*/  LDG.E.64 R38, desc[UR12][R38.64] ;  /* 0x0000000c26267981 */ /* 0x000f24000c1e1b00 */
[----:B------:R-:W-:-:S06]  /*29b0*/  IMAD.WIDE.U32 R30, R30, 0x4, R4 ;  /* 0x000000041e1e7825 */ /* 0x000fcc00078e0004 */
[----:B------:R-:W4:Y:S01]  /*29c0*/  LDG.E.64 R30, desc[UR12][R30.64] ;  /* 0x0000000c1e1e7981 */ /* 0x000f22000c1e1b00 */
[----:B------:R-:W-:-:S04]  /*29d0*/  FADD.FTZ R33, R33, R41 ;  /* 0x0000002921217221 */ /* 0x000fc80000010000 */
[----:B--2---:R-:W-:Y:S01]  /*29e0*/  FADD.FTZ R33, R35, R33 ;  /* 0x0000002123217221 */ /* 0x004fe20000010000 */
[----:B------:R-:W-:-:S03]  /*29f0*/  FADD.FTZ R32, R34, R32 ;  /* 0x0000002022207221 */ /* 0x000fc60000010000 */
[----:B---3--:R-:W-:Y:S01]  /*2a00*/  FADD.FTZ R37, R37, R33 ;  /* 0x0000002125257221 */ /* 0x008fe20000010000 */
[----:B------:R-:W-:Y:S01]  /*2a10*/  FADD.FTZ R32, R36, R32 ;  /* 0x0000002024207221 */ /* 0x000fe20000010000 */
[C---:B------:R-:W-:Y:S02]  /*2a20*/  IADD3 R33, PT, PT, R40.reuse, 0x160, RZ ;  /* 0x0000016028217810 */ /* 0x040fe40007ffe0ff */
[----:B------:R-:W-:Y:S01]  /*2a30*/  IADD3 R34, PT, PT, R40, 0x180, RZ ;  /* 0x0000018028227810 */ /* 0x000fe20007ffe0ff */
[----:B----4-:R-:W-:Y:S02]  /*2a40*/  FADD.FTZ R38, R38, R32 ;  /* 0x0000002026267221 */ /* 0x010fe40000010000 */
[----:B------:R-:W-:Y:S01]  /*2a50*/  IMAD.WIDE.U32 R32, R33, 0x4, R4 ;  /* 0x0000000421207825 */ /* 0x000fe200078e0004 */
[----:B------:R-:W-:-:S03]  /*2a60*/  IADD3 R36, PT, PT, R40, 0x1a0, RZ ;  /* 0x000001a028247810 */ /* 0x000fc60007ffe0ff */
[----:B------:R-:W-:-:S04]  /*2a70*/  IMAD.WIDE.U32 R34, R34, 0x4, R4 ;  /* 0x0000000422227825 */ /* 0x000fc800078e0004 */
[----:B------:R-:W-:Y:S01]  /*2a80*/  FADD.FTZ R30, R30, R38 ;  /* 0x000000261e1e7221 */ /* 0x000fe20000010000 */
[----:B------:R-:W2:Y:S01]  /*2a90*/  LDG.E.64 R32, desc[UR12][R32.64] ;  /* 0x0000000c20207981 */ /* 0x000ea2000c1e1b00 */
[----:B------:R-:W-:Y:S01]  /*2aa0*/  FADD.FTZ R50, R39, R37 ;  /* 0x0000002527327221 */ /* 0x000fe20000010000 */
[----:B------:R-:W-:Y:S01]  /*2ab0*/  IADD3 R38, PT, PT, R40, 0x1c0, RZ ;  /* 0x000001c028267810 */ /* 0x000fe20007ffe0ff */
[--C-:B------:R-:W-:Y:S01]  /*2ac0*/  IMAD.WIDE.U32 R36, R36, 0x4, R4.reuse ;  /* 0x0000000424247825 */ /* 0x100fe200078e0004 */
[----:B------:R-:W3:Y:S01]  /*2ad0*/  LDG.E.64 R34, desc[UR12][R34.64] ;  /* 0x0000000c22227981 */ /* 0x000ee2000c1e1b00 */
[----:B------:R-:W-:Y:S02]  /*2ae0*/  IADD3 R40, PT, PT, R40, 0x1e0, RZ ;  /* 0x000001e028287810 */ /* 0x000fe40007ffe0ff */
[--C-:B------:R-:W-:Y:S02]  /*2af0*/  IMAD.WIDE.U32 R38, R38, 0x4, R4.reuse ;  /* 0x0000000426267825 */ /* 0x100fe400078e0004 */
[----:B------:R-:W4:Y:S02]  /*2b00*/  LDG.E.64 R36, desc[UR12][R36.64] ;  /* 0x0000000c24247981 */ /* 0x000f24000c1e1b00 */
[----:B------:R-:W-:-:S02]  /*2b10*/  IMAD.WIDE.U32 R40, R40, 0x4, R4 ;  /* 0x0000000428287825 */ /* 0x000fc400078e0004 */
[----:B------:R-:W4:Y:S04]  /*2b20*/  LDG.E.64 R38, desc[UR12][R38.64] ;  /* 0x0000000c26267981 */ /* 0x000f28000c1e1b00 */
[----:B------:R-:W4:Y:S04]  /*2b30*/  LDG.E.64 R40, desc[UR12][R40.64] ;  /* 0x0000000c28287981 */ /* 0x000f28000c1e1b00 */
[----:B------:R0:W5:Y:S01]  /*2b40*/  LDL.LU.64 R4, [R1+0x20] ;  /* 0x0000200001047983 */ /* 0x0001620000300a00 */
        /* <DEDUP_REMOVED lines=11> */
.L_x_254:
[----:B------:R-:W-:Y:S05]  /*2c00*/  BSYNC.RECONVERGENT B0 ;  /* 0x0000000000007941 */ /* 0x000fea0003800200 */
.L_x_253:
[----:B------:R-:W2:Y:S01]  /*2c10*/  LDL R40, [R1+0x18] ;  /* 0x0000180001287983 */ /* 0x000ea20000100800 */
[----:B------:R-:W0:Y:S01]  /*2c20*/  S2UR UR10, SR_CgaCtaId ;  /* 0x00000000000a79c3 */ /* 0x000e220000008800 */
[----:B------:R-:W-:Y:S02]  /*2c30*/  UMOV UR5, 0x400 ;  /* 0x0000040000057882 */ /* 0x000fe40000000000 */
[----:B------:R-:W1:Y:S01]  /*2c40*/  SHFL.BFLY PT, R33, R30, 0x8, 0x1f ;  /* 0x0d001f001e217f89 */ /* 0x000e6200000e0000 */
[----:B------:R-:W-:-:S03]  /*2c50*/  UIADD3 UR5, UPT, UPT, UR5, 0x3480, URZ ;  /* 0x0000348005057890 */ /* 0x000fc6000fffe0ff */
[----:B------:R-:W3:Y:S01]  /*2c60*/  SHFL.BFLY PT, R34, R31, 0x8, 0x1f ;  /* 0x0d001f001f227f89 */ /* 0x000ee200000e0000 */
[----:B------:R-:W4:Y:S01]  /*2c70*/  S2R R41, SR_TID.X ;  /* 0x0000000000297919 */ /* 0x000f220000002100 */
[----:B0-----:R-:W-:Y:S01]  /*2c80*/  ULEA UR5, UR10, UR5, 0x18 ;  /* 0x000000050a057291 */ /* 0x001fe2000f8ec0ff */
[----:B------:R-:W0:Y:S01]  /*2c90*/  LDCU.64 UR10, c[0x0][0x380] ;  /* 0x00007000ff0a77ac */ /* 0x000e220008000a00 */
[----:B-1----:R-:W-:Y:S01]  /*2ca0*/  FADD.FTZ R32, R33, R30 ;  /* 0x0000001e21207221 */ /* 0x002fe20000010000 */
[----:B---3--:R-:W-:-:S04]  /*2cb0*/  FADD.FTZ R33, R34, R31 ;  /* 0x0000001f22217221 */ /* 0x008fc80000010000 */
[----:B------:R-:W1:Y:S04]  /*2cc0*/  SHFL.BFLY PT, R35, R32, 0x4, 0x1f ;  /* 0x0c801f0020237f89 */ /* 0x000e6800000e0000 */
[----:B------:R-:W3:Y:S01]  /*2cd0*/  SHFL.BFLY PT, R36, R33, 0x4, 0x1f ;  /* 0x0c801f0021247f89 */ /* 0x000ee200000e0000 */
[----:B----4-:R-:W-:Y:S01]  /*2ce0*/  LOP3.LUT P0, RZ, R41, 0x30f, RZ, 0xc0, !PT ;  /* 0x0000030f29ff7812 */ /* 0x010fe2000780c0ff */
[----:B-1----:R-:W-:Y:S01]  /*2cf0*/  FADD.FTZ R34, R32, R35 ;  /* 0x0000002320227221 */ /* 0x002fe20000010000 */
[----:B---3--:R-:W-:-:S04]  /*2d00*/  FADD.FTZ R35, R33, R36 ;  /* 0x0000002421237221 */ /* 0x008fc80000010000 */
[----:B------:R-:W1:Y:S04]  /*2d10*/  SHFL.BFLY PT, R37, R34, 0x2, 0x1f ;  /* 0x0c401f0022257f89 */ /* 0x000e6800000e0000 */
[----:B------:R-:W3:Y:S01]  /*2d20*/  SHFL.BFLY PT, R38, R35, 0x2, 0x1f ;  /* 0x0c401f0023267f89 */ /* 0x000ee200000e0000 */
[----:B-1----:R-:W-:Y:S02]  /*2d30*/  FADD.FTZ R36, R34, R37 ;  /* 0x0000002522247221 */ /* 0x002fe40000010000 */
[----:B------:R-:W-:Y:S01]  /*2d40*/  @!P0 LEA.HI R34, R41, UR5, RZ, 0x1f ;  /* 0x0000000529228c11 */ /* 0x000fe2000f8ff8ff */
[----:B---3--:R-:W-:Y:S02]  /*2d50*/  FADD.FTZ R37, R35, R38 ;  /* 0x0000002623257221 */ /* 0x008fe40000010000 */
[----:B------:R-:W1:Y:S04]  /*2d60*/  SHFL.BFLY PT, R39, R36, 0x1, 0x1f ;  /* 0x0c201f0024277f89 */ /* 0x000e6800000e0000 */
[----:B------:R-:W3:Y:S01]  /*2d70*/  SHFL.BFLY PT, R32, R37, 0x1, 0x1f ;  /* 0x0c201f0025207f89 */ /* 0x000ee200000e0000 */
[----:B-1----:R-:W-:Y:S01]  /*2d80*/  FADD.FTZ R30, R36, R39 ;  /* 0x00000027241e7221 */ /* 0x002fe20000010000 */
[----:B---3--:R-:W-:-:S03]  /*2d90*/  FADD.FTZ R31, R37, R32 ;  /* 0x00000020251f7221 */ /* 0x008fc60000010000 */
[----:B------:R-:W-:Y:S01]  /*2da0*/  @!P0 FMUL.FTZ R30, R30, 1.2207031431898940355e-05 ;  /* 0x374ccccd1e1e8820 */ /* 0x000fe20000410000 */
[----:B------:R-:W-:-:S05]  /*2db0*/  @!P0 FMUL.FTZ R31, R31, 1.2207031431898940355e-05 ;  /* 0x374ccccd1f1f8820 */ /* 0x000fca0000410000 */
[----:B------:R-:W-:Y:S01]  /*2dc0*/  @!P0 STS.64 [R34], R30 ;  /* 0x0000001e22008388 */ /* 0x000fe20000000a00 */
[----:B--2---:R-:W-:-:S03]  /*2dd0*/  LOP3.LUT R32, R40, 0xffff, RZ, 0xc0, !PT ;  /* 0x0000ffff28207812 */ /* 0x004fc600078ec0ff */
[----:B------:R-:W0:Y:S04]  /*2de0*/  LDL.LU R40, [R1+0xc] ;  /* 0x00000c0001287983 */ /* 0x000e280000300800 */
[----:B------:R-:W2:Y:S01]  /*2df0*/  LDL.LU R38, [R1+0x10] ;  /* 0x0000100001267983 */ /* 0x000ea20000300800 */
[----:B------:R-:W-:Y:S01]  /*2e00*/  LEA R36, R32, UR5, 0x3 ;  /* 0x0000000520247c11 */ /* 0x000fe2000f8e18ff */
[----:B------:R-:W-:Y:S01]  /*2e10*/  ULOP3.LUT UR4, UR4, 0x1, URZ, 0x3c, !UPT ;  /* 0x0000000104047892 */ /* 0x000fe2000f8e3cff */
[----:B------:R-:W-:Y:S06]  /*2e20*/  BAR.SYNC.DEFER_BLOCKING 0x0 ;  /* 0x0000000000007b1d */ /* 0x000fec0000010000 */
[----:B------:R-:W-:Y:S01]  /*2e30*/  UMOV UR5, UR8 ;  /* 0x0000000800057c82 */ /* 0x000fe20008000000 */
[----:B------:R-:W1:Y:S02]  /*2e40*/  LDS.64 R30, [R36] ;  /* 0x00000000241e7984 */ /* 0x000e640000000a00 */
[--C-:B-1----:R-:W-:Y:S01]  /*2e50*/  FADD.FTZ R33, R44, -R30.reuse ;  /* 0x8000001e2c217221 */ /* 0x102fe20000010000 */
[--C-:B------:R-:W-:Y:S01]  /*2e60*/  FADD.FTZ R60, R60, -R30.reuse ;  /* 0x8000001e3c3c7221 */ /* 0x100fe20000010000 */
[--C-:B------:R-:W-:Y:S01]  /*2e70*/  FADD.FTZ R59, R59, -R30.reuse ;  /* 0x8000001e3b3b7221 */ /* 0x100fe20000010000 */
[--C-:B------:R-:W-:Y:S01]  /*2e80*/  FADD.FTZ R35, R58, -R30.reuse ;  /* 0x8000001e3a237221 */ /* 0x100fe20000010000 */
[-C--:B------:R-:W-:Y:S01]  /*2e90*/  FFMA.FTZ R33, R0, -R31.reuse, R33 ;  /* 0x8000001f00217223 */ /* 0x080fe20000010021 */
[--C-:B------:R-:W-:Y:S01]  /*2ea0*/  FADD.FTZ R0, R61, -R30.reuse ;  /* 0x8000001e3d007221 */ /* 0x100fe20000010000 */
[--C-:B------:R-:W-:Y:S01]  /*2eb0*/  FADD.FTZ R56, R56, -R30.reuse ;  /* 0x8000001e38387221 */ /* 0x100fe20000010000 */
[--C-:B------:R-:W-:Y:S01]  /*2ec0*/  FADD.FTZ R55, R55, -R30.reuse ;  /* 0x8000001e37377221 */ /* 0x100fe20000010000 */
[----:B------:R-:W-:Y:S01]  /*2ed0*/  FADD.FTZ R37, R54, -R30 ;  /* 0x8000001e36257221 */ /* 0x000fe20000010000 */
[-C--:B------:R-:W-:Y:S01]  /*2ee0*/  FFMA.FTZ R11, R11, -R31.reuse, R0 ;  /* 0x8000001f0b0b7223 */ /* 0x080fe20000010000 */
        /* <DEDUP_REMOVED lines=8> */
[-C--:B------:R-:W-:Y:S01]  /*2f70*/  FFMA.FTZ R9, R9, -R31.reuse, R60 ;  /* 0x8000001f09097223 */ /* 0x080fe2000001003c */
        /* <DEDUP_REMOVED lines=12> */
[----:B------:R-:W-:Y:S01]  /*3040*/  FFMA.FTZ R31, R43, -R31, R30 ;  /* 0x8000001f2b1f7223 */ /* 0x000fe2000001001e */
        /* <DEDUP_REMOVED lines=24> */
[----:B0-----:R-:W-:-:S04]  /*31d0*/  IADD3 R10, P0, PT, R40, UR10, RZ ;  /* 0x0000000a280a7c10 */ /* 0x001fc8000ff1e0ff */
[----:B--2---:R-:W-:-:S05]  /*31e0*/  IADD3.X R11, PT, PT, R38, UR11, RZ, P0, !PT ;  /* 0x0000000b260b7c10 */ /* 0x004fca00087fe4ff */
[----:B------:R0:W-:Y:S04]  /*31f0*/  STG.E.64 desc[UR12][R10.64], R8 ;  /* 0x000000080a007986 */ /* 0x0001e8000c101b0c */
[----:B------:R0:W-:Y:S04]  /*3200*/  STG.E.64 desc[UR12][R10.64+0xa00], R12 ;  /* 0x000a000c0a007986 */ /* 0x0001e8000c101b0c */
[----:B------:R0:W-:Y:S04]  /*3210*/  STG.E.64 desc[UR12][R10.64+0x1400], R14 ;  /* 0x0014000e0a007986 */ /* 0x0001e8000c101b0c */
[----:B------:R0:W-:Y:S01]  /*3220*/  STG.E.64 desc[UR12][R10.64+0x1e00], R20 ;  /* 0x001e00140a007986 */ /* 0x0001e2000c101b0c */
[----:B------:R-:W-:Y:S05]  /*3230*/  BRA.U !UP0, `(.L_x_255) ;  /* 0xffffffd508007547 */ /* 0x000fea000b83ffff */
.L_x_241:
[----:B0-----:R-:W0:Y:S01]  /*3240*/  S2R R8, SR_CTAID.Y ;  /* 0x0000000000087919 */ /* 0x001e220000002600 */
[----:B------:R-:W0:Y:S02]  /*3250*/  S2R R3, SR_CTAID.X ;  /* 0x0000000000037919 */ /* 0x000e240000002500 */
[----:B0-----:R-:W-:-:S04]  /*3260*/  LEA R8, R8, R3, 0x8 ;  /* 0x0000000308087211 */ /* 0x001fc800078e40ff */
[----:B------:R-:W-:-:S04]  /*3270*/  SHF.L.U32 R8, R8, 0x5, RZ ;  /* 0x0000000508087819 */ /* 0x000fc800000006ff */
[----:B------:R-:W-:-:S13]  /*3280*/  ISETP.GT.AND P0, PT, R8, 0x13f, PT ;  /* 0x0000013f0800780c */ /* 0x000fda0003f04270 */
[----:B------:R-:W-:Y:S05]  /*3290*/  @P0 EXIT ;  /* 0x000000000000094d */ /* 0x000fea0003800000 */
[----:B------:R-:W0:Y:S01]  /*32a0*/  S2R R12, SR_TID.X ;  /* 0x00000000000c7919 */ /* 0x000e220000002100 */
        /* <DEDUP_REMOVED lines=20> */
[----:B-----5:R-:W-:-:S04]  /*33f0*/  IMAD.WIDE.U32 R4, P0, R7, -0x33333334, R2 ;  /* 0xcccccccc07047825 */ /* 0x020fc80007800002 */
        /* <DEDUP_REMOVED lines=14> */
[----:B------:R-:W-:Y:S02]  /*34e0*/  LOP3.LUT R9, R12, 0x1f, RZ, 0xc0, !PT ;  /* 0x0000001f0c097812 */ /* 0x000fe400078ec0ff */
[----:B------:R-:W-:Y:S02]  /*34f0*/  ISETP.GE.U32.AND P0, PT, R2, 0x3, PT ;  /* 0x000000030200780c */ /* 0x000fe40003f06070 */
[----:B------:R-:W-:-:S02]  /*3500*/  SHF.L.U32 R2, R12, 0x7, RZ ;  /* 0x000000070c027819 */ /* 0x000fc400000006ff */
[----:B------:R-:W-:Y:S02]  /*3510*/  IADD3.X R4, PT, PT, RZ, -0x1, RZ, P2, !PT ;  /* 0xffffffffff047810 */ /* 0x000fe400017fe4ff */
[----:B------:R-:W-:Y:S01]  /*3520*/  LOP3.LUT R11, R2, 0x780, RZ, 0xc0, !PT ;  /* 0x00000780020b7812 */ /* 0x000fe200078ec0ff */
[----:B------:R-:W-:Y:S01]  /*3530*/  IMAD.WIDE.U32 R2, R0, 0x140, RZ ;  /* 0x0000014000027825 */ /* 0x000fe200078e00ff */
[----:B------:R-:W-:Y:S02]  /*3540*/  LEA R6, R5, R6, 0x2 ;  /* 0x0000000605067211 */ /* 0x000fe400078e10ff */
[----:B------:R-:W-:Y:S02]  /*3550*/  ISETP.GE.U32.AND.EX P0, PT, R4, RZ, PT, P0 ;  /* 0x000000ff0400720c */ /* 0x000fe40003f06100 */
[----:B------:R-:W-:Y:S02]  /*3560*/  LOP3.LUT R13, R2, 0x1f, R12, 0xf8, !PT ;  /* 0x0000001f020d7812 */ /* 0x000fe400078ef80c */
[----:B------:R-:W-:-:S02]  /*3570*/  IADD3 R11, PT, PT, R11, UR7, RZ ;  /* 0x000000070b0b7c10 */ /* 0x000fc4000fffe0ff */
[----:B------:R-:W-:Y:S02]  /*3580*/  LOP3.LUT R12, R38, 0xfffffff8, RZ, 0xc0, !PT ;  /* 0xfffffff8260c7812 */ /* 0x000fe400078ec0ff */
[----:B------:R-:W-:-:S07]  /*3590*/  LOP3.LUT R14, R14, 0x3fffffff, RZ, 0xc0, !PT ;  /* 0x3fffffff0e0e7812 */ /* 0x000fce00078ec0ff */
.L_x_266:
        /* <DEDUP_REMOVED lines=21> */
.L_x_259:
        /* <DEDUP_REMOVED lines=34> */
.L_x_258:
        /* <DEDUP_REMOVED lines=20> */
.L_x_261:
[----:B------:R-:W-:Y:S05]  /*3a50*/  BSYNC.RECONVERGENT B1 ;  /* 0x0000000000017941 */ /* 0x000fea0003800200 */
.L_x_260:
        /* <DEDUP_REMOVED lines=26> */
.L_x_257:
[----:B------:R-:W-:Y:S05]  /*3c00*/  BSYNC.RECONVERGENT B0 ;  /* 0x0000000000007941 */ /* 0x000fea0003800200 */
.L_x_256:
[----:B------:R0:W-:Y:S01]  /*3c10*/  STS [R6], R35 ;  /* 0x0000002306007388 */ /* 0x0001e20000000800 */
[----:B------:R-:W1:Y:S01]  /*3c20*/  LDC.64 R16, c[0x0][0x388] ;  /* 0x0000e200ff107b82 */ /* 0x000e620000000a00 */
[----:B------:R-:W-:Y:S02]  /*3c30*/  ISETP.GT.U32.AND P1, PT, R40, 0x9, PT ;  /* 0x000000092800780c */ /* 0x000fe40003f24070 */
[----:B------:R0:W-:Y:S01]  /*3c40*/  STS [R6+0x500], R32 ;  /* 0x0005002006007388 */ /* 0x0001e20000000800 */
[----:B------:R-:W-:-:S04]  /*3c50*/  MOV R15, R7 ;  /* 0x00000007000f7202 */ /* 0x000fc80000000f00 */
[----:B------:R-:W2:Y:S08]  /*3c60*/  LDC.64 R4, c[0x0][0x390] ;  /* 0x0000e400ff047b82 */ /* 0x000eb00000000a00 */
[----:B0-----:R-:W-:Y:S06]  /*3c70*/  BAR.SYNC.DEFER_BLOCKING 0x0 ;  /* 0x0000000000007b1d */ /* 0x001fec0000010000 */
.L_x_265:
        /* <DEDUP_REMOVED lines=31> */
.L_x_276:
        /* <DEDUP_REMOVED lines=11> */
.L_x_264:
[----:B------:R-:W-:Y:S05]  /*3f20*/  BSYNC.RECONVERGENT B0 ;  /* 0x0000000000007941 */ /* 0x000fea0003800200 */
.L_x_263:
        /* <DEDUP_REMOVED lines=9> */
.L_x_262:
        /* <DEDUP_REMOVED lines=8> */
.L_x_268:
[----:B------:R-:W-:Y:S05]  /*4040*/  BSYNC B0 ;  /* 0x0000000000007941 */ /* 0x000fea0003800000 */
.L_x_267:
        /* <DEDUP_REMOVED lines=8> */
.L_x_269:
[----:B------:R-:W-:Y:S01]  /*40d0*/  FADD.FTZ R21, R21, R18 ;  /* 0x0000001215157221 */ /* 0x000fe20000010000 */
[----:B------:R-:W-:-:S04]  /*40e0*/  HFMA2 R28, -RZ, RZ, 0, 2.384185791015625e-07 ;  /* 0x00000004ff1c7431 */ /* 0x000fc800000001ff */
[----:B------:R-:W-:Y:S02]  /*40f0*/  MOV R29, R21 ;  /* 0x00000015001d7202 */ /* 0x000fe40000000f00 */
[----:B------:R-:W-:-:S07]  /*4100*/  MOV R20, R27 ;  /* 0x0000001b00147202 */ /* 0x000fce0000000f00 */
[----:B------:R-:W-:Y:S05]  /*4110*/  WARPSYNC.COLLECTIVE R26, `(.L_x_270) ;  /* 0x000000001a087348 */ /* 0x000fea0003c00000 */
[----:B------:R0:W1:Y:S02]  /*4120*/  SHFL.BFLY P3, R27, R29, R28, R31 ;  /* 0x0c00001c1d1b7389 */ /* 0x000064000006001f */
[----:B01----:R-:W-:Y:S05]  /*4130*/  ENDCOLLECTIVE ;  /* 0x000000000000791b */ /* 0x003fea0003800000 */
.L_x_270:
[----:B------:R-:W-:-:S05]  /*4140*/  FADD.FTZ R20, R20, R19 ;  /* 0x0000001314147221 */ /* 0x000fca0000010000 */
[----:B------:R-:W-:Y:S02]  /*4150*/  MOV R29, R20 ;  /* 0x00000014001d7202 */ /* 0x000fe40000000f00 */
[----:B------:R-:W-:-:S07]  /*4160*/  MOV R22, R27 ;  /* 0x0000001b00167202 */ /* 0x000fce0000000f00 */
[----:B------:R-:W-:Y:S05]  /*4170*/  WARPSYNC.COLLECTIVE R26, `(.L_x_271) ;  /* 0x000000001a087348 */ /* 0x000fea0003c00000 */
[----:B------:R0:W1:Y:S02]  /*4180*/  SHFL.BFLY P3, R27, R29, R28, R31 ;  /* 0x0c00001c1d1b7389 */ /* 0x000064000006001f */
[----:B01----:R-:W-:Y:S05]  /*4190*/  ENDCOLLECTIVE ;  /* 0x000000000000791b */ /* 0x003fea0003800000 */
.L_x_271:
[----:B------:R-:W-:Y:S01]  /*41a0*/  FADD.FTZ R22, R21, R22 ;  /* 0x0000001615167221 */ /* 0x000fe20000010000 */
[----:B------:R-:W-:-:S04]  /*41b0*/  HFMA2 R28, -RZ, RZ, 0, 1.1920928955078125e-07 ;  /* 0x00000002ff1c7431 */ /* 0x000fc800000001ff */
[----:B------:R-:W-:Y:S02]  /*41c0*/  MOV R29, R22 ;  /* 0x00000016001d7202 */ /* 0x000fe40000000f00 */
[----:B------:R-:W-:-:S07]  /*41d0*/  MOV R23, R27 ;  /* 0x0000001b00177202 */ /* 0x000fce0000000f00 */
[----:B------:R-:W-:Y:S05]  /*41e0*/  WARPSYNC.COLLECTIVE R26, `(.L_x_272) ;  /* 0x000000001a087348 */ /* 0x000fea0003c00000 */
[----:B------:R0:W1:Y:S02]  /*41f0*/  SHFL.BFLY P3, R27, R29, R28, R31 ;  /* 0x0c00001c1d1b7389 */ /* 0x000064000006001f */
[----:B01----:R-:W-:Y:S05]  /*4200*/  ENDCOLLECTIVE ;  /* 0x000000000000791b */ /* 0x003fea0003800000 */
.L_x_272:
[----:B------:R-:W-:-:S05]  /*4210*/  FADD.FTZ R23, R20, R23 ;  /* 0x0000001714177221 */ /* 0x000fca0000010000 */
[----:B------:R-:W-:Y:S02]  /*4220*/  MOV R29, R23 ;  /* 0x00000017001d7202 */ /* 0x000fe40000000f00 */
[----:B------:R-:W-:-:S07]  /*4230*/  MOV R25, R27 ;  /* 0x0000001b00197202 */ /* 0x000fce0000000f00 */
[----:B------:R-:W-:Y:S05]  /*4240*/  WARPSYNC.COLLECTIVE R26, `(.L_x_273) ;  /* 0x000000001a087348 */ /* 0x000fea0003c00000 */
[----:B------:R0:W1:Y:S02]  /*4250*/  SHFL.BFLY P3, R27, R29, R28, R31 ;  /* 0x0c00001c1d1b7389 */ /* 0x000064000006001f */
[----:B01----:R-:W-:Y:S05]  /*4260*/  ENDCOLLECTIVE ;  /* 0x000000000000791b */ /* 0x003fea0003800000 */
.L_x_273:
[----:B------:R-:W-:Y:S01]  /*4270*/  FADD.FTZ R25, R22, R25 ;  /* 0x0000001916197221 */ /* 0x000fe20000010000 */
[----:B------:R-:W-:-:S04]  /*4280*/  HFMA2 R28, -RZ, RZ, 0, 5.9604644775390625e-08 ;  /* 0x00000001ff1c7431 */ /* 0x000fc800000001ff */
[----:B------:R-:W-:Y:S02]  /*4290*/  MOV R29, R25 ;  /* 0x00000019001d7202 */ /* 0x000fe40000000f00 */
[----:B------:R-:W-:-:S07]  /*42a0*/  MOV R18, R27 ;  /* 0x0000001b00127202 */ /* 0x000fce0000000f00 */
[----:B------:R-:W-:Y:S05]  /*42b0*/  WARPSYNC.COLLECTIVE R26, `(.L_x_274) ;  /* 0x000000001a087348 */ /* 0x000fea0003c00000 */
[----:B------:R0:W1:Y:S02]  /*42c0*/  SHFL.BFLY P3, R27, R29, R28, R31 ;  /* 0x0c00001c1d1b7389 */ /* 0x000064000006001f */
[----:B01----:R-:W-:Y:S05]  /*42d0*/  ENDCOLLECTIVE ;  /* 0x000000000000791b */ /* 0x003fea0003800000 */
.L_x_274:
[----:B------:R-:W-:-:S05]  /*42e0*/  FADD.FTZ R18, R23, R18 ;  /* 0x0000001217127221 */ /* 0x000fca0000010000 */
[----:B------:R-:W-:Y:S02]  /*42f0*/  MOV R29, R18 ;  /* 0x00000012001d7202 */ /* 0x000fe40000000f00 */
[----:B------:R-:W-:-:S07]  /*4300*/  MOV R24, R27 ;  /* 0x0000001b00187202 */ /* 0x000fce0000000f00 */
[----:B------:R-:W-:Y:S05]  /*4310*/  WARPSYNC.COLLECTIVE R26, `(.L_x_275) ;  /* 0x000000001a087348 */ /* 0x000fea0003c00000 */
[----:B------:R0:W1:Y:S02]  /*4320*/  SHFL.BFLY P3, R27, R29, R28, R31 ;  /* 0x0c00001c1d1b7389 */ /* 0x000064000006001f */
[----:B01----:R-:W-:Y:S05]  /*4330*/  ENDCOLLECTIVE ;  /* 0x000000000000791b */ /* 0x003fea0003800000 */
.L_x_275:
[----:B------:R-:W-:Y:S01]  /*4340*/  FADD.FTZ R24, R25, R24 ;  /* 0x0000001819187221 */ /* 0x000fe20000010000 */
[----:B------:R-:W-:Y:S01]  /*4350*/  MOV R19, R27 ;  /* 0x0000001b00137202 */ /* 0x000fe20000000f00 */
[----:B------:R-:W-:Y:S06]  /*4360*/  BRA `(.L_x_276) ;  /* 0xfffffff800c07947 */ /* 0x000fec000383ffff */
.L_x_277:
        /* <DEDUP_REMOVED lines=9> */
.L_x_1314:


//--------------------- .text._ZN13group_norm_v218gn_bwd_cuda_kernelI13__nv_bfloat16Li320ELi1ELi16ELi20ELi4096ELb1ELb1ELi32ELi320ELi320ELi4ELb1ELi1ELb0ELb0ELNS_15WgradSyncMethodE3ENS_16CompileConditionILi1000EEEEEvPT_S6_S6_PKS5_S8_S8_S8_PKfflPfPj --------------------------
	.section	.text._ZN13group_norm_v218gn_bwd_cuda_kernelI13__nv_bfloat16Li320ELi1ELi16ELi20ELi4096ELb1ELb1ELi32ELi320ELi320ELi4ELb1ELi1ELb0ELb0ELNS_15WgradSyncMethodE3ENS_16CompileConditionILi1000EEEEEvPT_S6_S6_PKS5_S8_S8_S8_PKfflPfPj,"ax",@progbits
	.align	128
        .global         _ZN13group_norm_v218gn_bwd_cuda_kernelI13__nv_bfloat16Li320ELi1ELi16ELi20ELi4096ELb1ELb1ELi32ELi320ELi320ELi4ELb1ELi1ELb0ELb0ELNS_15WgradSyncMethodE3ENS_16CompileConditionILi1000EEEEEvPT_S6_S6_PKS5_S8_S8_S8_PKfflPfPj
        .type           _ZN13group_norm_v218gn_bwd_cuda_kernelI13__nv_bfloat16Li320ELi1ELi16ELi20ELi4096ELb1ELb1ELi32ELi320ELi320ELi4ELb1ELi1ELb0ELb0ELNS_15WgradSyncMethodE3ENS_16CompileConditionILi1000EEEEEvPT_S6_S6_PKS5_S8_S8_S8_PKfflPfPj,@function
        .size           _ZN13group_norm_v218gn_bwd_cuda_kernelI13__nv_bfloat16Li320ELi1ELi16ELi20ELi4096ELb1ELb1ELi32ELi320ELi320ELi4ELb1ELi1ELb0ELb0ELNS_15WgradSyncMethodE3ENS_16CompileConditionILi1000EEEEEvPT_S6_S6_PKS5_S8_S8_S8_PKfflPfPj,(.L_x_1315 - _ZN13group_norm_v218gn_bwd_cuda_kernelI13__nv_bfloat16Li320ELi1ELi16ELi20ELi4096ELb1ELb1ELi32ELi320ELi320ELi4ELb1ELi1ELb0ELb0ELNS_15WgradSyncMethodE3ENS_16CompileConditionILi1000EEEEEvPT_S6_S6_PKS5_S8_S8_S8_PKfflPfPj)
        .other          _ZN13group_norm_v218gn_bwd_cuda_kernelI13__nv_bfloat16Li320ELi1ELi16ELi20ELi4096ELb1ELb1ELi32ELi320ELi320ELi4ELb1ELi1ELb0ELb0ELNS_15WgradSyncMethodE3ENS_16CompileConditionILi1000EEEEEvPT_S6_S6_PKS5_S8_S8_S8_PKfflPfPj,@"STO_CUDA_ENTRY STV_DEFAULT"
_ZN13group_norm_v218gn_bwd_cuda_kernelI13__nv_bfloat16Li320ELi1ELi16ELi20ELi4096ELb1ELb1ELi32ELi320ELi320ELi4ELb1ELi1ELb0ELb0ELNS_15WgradSyncMethodE3ENS_16CompileConditionILi1000EEEEEvPT_S6_S6_PKS5_S8_S8_S8_PKfflPfPj:
.text._ZN13group_norm_v218gn_bwd_cuda_kernelI13__nv_bfloat16Li320ELi1ELi16ELi20ELi4096ELb1ELb1ELi32ELi320ELi320ELi4ELb1ELi1ELb0ELb0ELNS_15WgradSyncMethodE3ENS_16CompileConditionILi1000EEEEEvPT_S6_S6_PKS5_S8_S8_S8_PKfflPfPj:
[----:B------:R-:W-:Y:S01]  /*0000*/  LDC R1, c[0x0][0x37c] ;  /* 0x0000df00ff017b82 */ /* 0x000fe20000000800 */
[----:B------:R-:W0:Y:S01]  /*0010*/  S2R R66, SR_CTAID.Y ;  /* 0x0000000000427919 */ /* 0x000e220000002600 */
[----:B------:R-:W1:Y:S06]  /*0020*/  LDCU.64 UR4, c[0x0][0x3c8] ;  /* 0x00007900ff0477ac */ /* 0x000e6c0008000a00 */
[----:B------:R-:W2:Y:S01]  /*0030*/  LDC.64 R72, c[0x0][0x3d8] ;  /* 0x0000f600ff487b82 */ /* 0x000ea20000000a00 */
[----:B------:R-:W3:Y:S01]  /*0040*/  S2R R61, SR_CTAID.X ;  /* 0x00000000003d7919 */ /* 0x000ee20000002500 */
[----:B------:R-:W4:Y:S01]  /*0050*/  LDCU.64 UR8, c[0x0][0x358] ;  /* 0x00006b00ff0877ac */ /* 0x000f220008000a00 */
[----:B-1----:R-:W-:-:S02]  /*0060*/  MOV R68, UR4 ;  /* 0x0000000400447c02 */ /* 0x002fc40008000f00 */
[----:B------:R-:W-:Y:S02]  /*0070*/  MOV R69, UR5 ;  /* 0x0000000500457c02 */ /* 0x000fe40008000f00 */
[----:B--2---:R-:W-:-:S04]  /*0080*/  IADD3 R70, P1, PT, R72, 0x4, RZ ;  /* 0x0000000448467810 */ /* 0x004fc80007f3e0ff */
[----:B------:R-:W-:Y:S02]  /*0090*/  IADD3.X R71, PT, PT, RZ, R73, RZ, P1, !PT ;  /* 0x00000049ff477210 */ /* 0x000fe40000ffe4ff */
[----:B0-----:R-:W-:-:S04]  /*00a0*/  ISETP.GE.U32.AND P0, PT, R66, R68, PT ;  /* 0x000000444200720c */ /* 0x001fc80003f06070 */
[----:B------:R-:W-:-:S13]  /*00b0*/  ISETP.GE.AND.EX P0, PT, RZ, R69, PT, P0 ;  /* 0x00000045ff00720c */ /* 0x000fda0003f06300 */
[----:B---34-:R-:W-:Y:S05]  /*00c0*/  @!P0 BRA `(.L_x_278) ;  /* 0x0000000000508947 */ /* 0x018fea0003800000 */
[----:B------:R-:W0:Y:S01]  /*00d0*/  S2R R0, SR_TID.X ;  /* 0x0000000000007919 */ /* 0x000e220000002100 */
[----:B------:R-:W-:Y:S01]  /*00e0*/  BAR.SYNC.DEFER_BLOCKING 0x0 ;  /* 0x0000000000007b1d */ /* 0x000fe20000010000 */
[----:B0-----:R-:W-:-:S13]  /*00f0*/  ISETP.NE.AND P0, PT, R0, RZ, PT ;  /* 0x000000ff0000720c */ /* 0x001fda0003f05270 */
[----:B------:R-:W-:Y:S05]  /*0100*/  @P0 BRA `(.L_x_279) ;  /* 0x0000000000340947 */ /* 0x000fea0003800000 */
[----:B------:R-:W-:Y:S02]  /*0110*/  LOP3.LUT P0, RZ, R61, R66, RZ, 0xfc, !PT ;  /* 0x000000423dff7212 */ /* 0x000fe4000780fcff */
[----:B------:R-:W-:-:S04]  /*0120*/  MOV R3, 0x7fffff81 ;  /* 0x7fffff8100037802 */ /* 0x000fc80000000f00 */
[----:B------:R-:W-:Y:S01]  /*0130*/  SEL R3, R3, 0x1, !P0 ;  /* 0x0000000103037807 */ /* 0x000fe20004000000 */
[----:B------:R-:W-:Y:S06]  /*0140*/  MEMBAR.ALL.GPU ;  /* 0x0000000000007992 */ /* 0x000fec000000a000 */
[----:B------:R-:W-:-:S00]  /*0150*/  ERRBAR ;  /* 0x00000000000079ab */ /* 0x000fc00000000000 */
[----:B------:R-:W-:Y:S06]  /*0160*/  CGAERRBAR ;  /* 0x00000000000075ab */ /* 0x000fec0000000000 */
[----:B------:R0:W5:Y:S02]  /*0170*/  ATOM.E.ADD.STRONG.GPU PT, R3, desc[UR8][R70.64], R3 ;  /* 0x800000034603798a */ /* 0x00016400081ef108 */
.L_x_280:
[----:B------:R-:W2:Y:S04]  /*0180*/  LD.E.STRONG.GPU R0, desc[UR8][R70.64] ;  /* 0x0000000846007980 */ /* 0x000ea8000c10f900 */
[----:B--2---:R-:W-:Y:S01]  /*0190*/  CCTL.IVALL ;  /* 0x00000000ff00798f */ /* 0x004fe20002000000 */
[----:B------:R-:W-:Y:S05]  /*01a0*/  YIELD ;  /* 0x0000000000007946 */ /* 0x000fea0003800000 */
[----:B-----5:R-:W-:-:S04]  /*01b0*/  LOP3.LUT R0, R0, R3, RZ, 0x3c, !PT ;  /* 0x0000000300007212 */ /* 0x020fc800078e3cff */
[----:B------:R-:W-:-:S13]  /*01c0*/  ISETP.GT.AND P0, PT, R0, -0x1, PT ;  /* 0xffffffff0000780c */ /* 0x000fda0003f04270 */
[----:B------:R-:W-:Y:S05]  /*01d0*/  @P0 BRA `(.L_x_280) ;  /* 0xfffffffc00e80947 */ /* 0x000fea000383ffff */
.L_x_279:
[----:B------:R-:W-:Y:S05]  /*01e0*/  WARPSYNC.ALL ;  /* 0x0000000000007948 */ /* 0x000fea0003800000 */
[----:B------:R-:W-:Y:S06]  /*01f0*/  BAR.SYNC.DEFER_BLOCKING 0x0 ;  /* 0x0000000000007b1d */ /* 0x000fec0000010000 */
[----:B------:R-:W-:Y:S05]  /*0200*/  BRA `(.L_x_281) ;  /* 0x00000040001c7947 */ /* 0x000fea0003800000 */
.L_x_278:
[----:B------:R-:W0:Y:S01]  /*0210*/  S2R R59, SR_TID.X ;  /* 0x00000000003b7919 */ /* 0x000e220000002100 */
[----:B------:R-:W1:Y:S08]  /*0220*/  LDC.64 R2, c[0x0][0x3a8] ;  /* 0x0000ea00ff027b82 */ /* 0x000e700000000a00 */
[----:B------:R-:W2:Y:S01]  /*0230*/  LDC.64 R4, c[0x0][0x3b0] ;  /* 0x0000ec00ff047b82 */ /* 0x000ea20000000a00 */
[----:B------:R-:W3:Y:S01]  /*0240*/  S2R R11, SR_CgaCtaId ;  /* 0x00000000000b7919 */ /* 0x000ee20000008800 */
[----:B------:R-:W-:-:S06]  /*0250*/  MOV R6, 0x400 ;  /* 0x0000040000067802 */ /* 0x000fcc0000000f00 */
[----:B------:R-:W4:Y:S01]  /*0260*/  LDC.64 R74, c[0x0][0x3d0] ;  /* 0x0000f400ff4a7b82 */ /* 0x000f220000000a00 */
        /* <DEDUP_REMOVED lines=10> */
[----:B-1----:R-:W-:-:S04]  /*0310*/  IMAD.WIDE.U32 R2, R64, 0x2, R2 ;  /* 0x0000000240027825 */ /* 0x002fc800078e0002 */
[----:B--2---:R-:W-:Y:S01]  /*0320*/  IMAD.WIDE.U32 R4, R64, 0x2, R4 ;  /* 0x0000000240047825 */ /* 0x004fe200078e0004 */
[----:B------:R0:W2:Y:S04]  /*0330*/  LDG.E.64.CONSTANT R62, desc[UR8][R2.64] ;  /* 0x00000008023e7981 */ /* 0x0000a8000c1e9b00 */
[----:B------:R1:W5:Y:S01]  /*0340*/  LDG.E.64.CONSTANT R38, desc[UR8][R4.64] ;  /* 0x0000000804267981 */ /* 0x000362000c1e9b00 */
[----:B------:R-:W-:Y:S01]  /*0350*/  IADD3 R8, PT, PT, R6, 0x2800, RZ ;  /* 0x0000280006087810 */ /* 0x000fe20007ffe0ff */
[----:B------:R-:W-:Y:S01]  /*0360*/  HFMA2 R37, -RZ, RZ, 0, 0 ;  /* 0x00000000ff257431 */ /* 0x000fe200000001ff */
[----:B------:R-:W-:Y:S01]  /*0370*/  SHF.R.U32.HI R47, RZ, 0x2, R59 ;  /* 0x00000002ff2f7819 */ /* 0x000fe2000001163b */
[----:B------:R-:W-:Y:S01]  /*0380*/  HFMA2 R108, -RZ, RZ, 0, 0 ;  /* 0x00000000ff6c7431 */ /* 0x000fe200000001ff */
[----:B---3--:R-:W-:-:S02]  /*0390*/  LEA R8, R11, R8, 0x18 ;  /* 0x000000080b087211 */ /* 0x008fc400078ec0ff */
[----:B------:R-:W-:Y:S02]  /*03a0*/  CS2R R76, SRZ ;  /* 0x00000000004c7805 */ /* 0x000fe4000001ff00 */
[----:B0-----:R-:W-:Y:S02]  /*03b0*/  SHF.R.U32.HI R2, RZ, 0x4, R59 ;  /* 0x00000004ff027819 */ /* 0x001fe4000001163b */
[----:B------:R-:W-:Y:S02]  /*03c0*/  CS2R R78, SRZ ;  /* 0x00000000004e7805 */ /* 0x000fe4000001ff00 */
[----:B------:R-:W-:Y:S01]  /*03d0*/  SHF.L.U32 R29, R59, 0x3, RZ ;  /* 0x000000033b1d7819 */ /* 0x000fe200000006ff */
[--C-:B------:R-:W-:Y:S01]  /*03e0*/  IMAD R57, R47, 0xc8, R8.reuse ;  /* 0x000000c82f397824 */ /* 0x100fe200078e0208 */
[----:B------:R-:W-:Y:S01]  /*03f0*/  LOP3.LUT R2, R2, R59, RZ, 0x3c, !PT ;  /* 0x0000003b02027212 */ /* 0x000fe200078e3cff */
[----:B------:R-:W-:Y:S01]  /*0400*/  IMAD R8, R9, 0x28, R8 ;  /* 0x0000002809087824 */ /* 0x000fe200078e0208 */
[----:B------:R-:W-:-:S02]  /*0410*/  PRMT R0, R0, 0x9910, RZ ;  /* 0x0000991000007816 */ /* 0x000fc400000000ff */
[----:B------:R-:W-:Y:S02]  /*0420*/  CS2R R80, SRZ ;  /* 0x0000000000507805 */ /* 0x000fe4000001ff00 */
[----:B------:R-:W-:Y:S02]  /*0430*/  LOP3.LUT R12, R29, 0x18, RZ, 0xc0, !PT ;  /* 0x000000181d0c7812 */ /* 0x000fe400078ec0ff */
[----:B------:R-:W-:Y:S02]  /*0440*/  CS2R R82, SRZ ;  /* 0x0000000000527805 */ /* 0x000fe4000001ff00 */
[----:B------:R-:W-:Y:S01]  /*0450*/  LOP3.LUT R7, R61, 0x7f, RZ, 0xc0, !PT ;  /* 0x0000007f3d077812 */ /* 0x000fe200078ec0ff */
[----:B------:R-:W-:Y:S01]  /*0460*/  IMAD R0, R0, 0xcd, RZ ;  /* 0x000000cd00007824 */ /* 0x000fe200078e02ff */
[----:B------:R-:W-:Y:S01]  /*0470*/  SHF.L.U32 R3, R59, 0x1, RZ ;  /* 0x000000013b037819 */ /* 0x000fe200000006ff */
[----:B------:R-:W0:Y:S01]  /*0480*/  LDCU UR4, c[0x0][0x374] ;  /* 0x00006e80ff0477ac */ /* 0x000e220008000800 */
[----:B------:R-:W-:-:S02]  /*0490*/  SHF.L.U32 R2, R2, 0x3, RZ ;  /* 0x0000000302027819 */ /* 0x000fc400000006ff */
[----:B------:R-:W-:Y:S02]  /*04a0*/  IADD3 R57, PT, PT, R57, R12, RZ ;  /* 0x0000000c39397210 */ /* 0x000fe40007ffe0ff */
[----:B-1----:R-:W-:Y:S02]  /*04b0*/  LEA R4, R66, R7, 0x7 ;  /* 0x0000000742047211 */ /* 0x002fe400078e38ff */
[----:B------:R-:W-:Y:S02]  /*04c0*/  LOP3.LUT R12, R3, 0x18, RZ, 0xc0, !PT ;  /* 0x00000018030c7812 */ /* 0x000fe400078ec0ff */
[----:B------:R-:W-:Y:S01]  /*04d0*/  LOP3.LUT R3, R2, 0x18, RZ, 0xc0, !PT ;  /* 0x0000001802037812 */ /* 0x000fe200078ec0ff */
[----:B------:R-:W-:Y:S01]  /*04e0*/  IMAD R4, R4, 0x140, R59 ;  /* 0x0000014004047824 */ /* 0x000fe200078e023b */
[----:B------:R-:W-:Y:S02]  /*04f0*/  LEA R10, R11, R6, 0x18 ;  /* 0x000000060b0a7211 */ /* 0x000fe400078ec0ff */
[----:B------:R-:W-:-:S02]  /*0500*/  SHF.L.U32 R2, R61, 0x5, RZ ;  /* 0x000000053d027819 */ /* 0x000fc400000006ff */
[----:B------:R-:W-:Y:S02]  /*0510*/  LOP3.LUT R0, R0, 0xffff, RZ, 0xc0, !PT ;  /* 0x0000ffff00007812 */ /* 0x000fe400078ec0ff */
[----:B------:R-:W-:Y:S02]  /*0520*/  LEA R49, R59, R10, 0x5 ;  /* 0x0000000a3b317211 */ /* 0x000fe400078e28ff */
[----:B------:R-:W-:Y:S02]  /*0530*/  LEA R72, P0, R66, R72, 0x2 ;  /* 0x0000004842487211 */ /* 0x000fe400078010ff */
[----:B------:R-:W-:Y:S02]  /*0540*/  LOP3.LUT R45, R43, 0xfe0, R2, 0xf8, !PT ;  /* 0x00000fe02b2d7812 */ /* 0x000fe400078ef802 */
[----:B------:R-:W-:Y:S02]  /*0550*/  IADD3 R6, PT, PT, R6, 0x3480, RZ ;  /* 0x0000348006067810 */ /* 0x000fe40007ffe0ff */
[----:B------:R-:W-:-:S02]  /*0560*/  SHF.L.U32 R2, R61, 0x1, RZ ;  /* 0x000000013d027819 */ /* 0x000fc400000006ff */
[----:B------:R-:W-:Y:S02]  /*0570*/  SHF.R.U32.HI R23, RZ, 0xa, R0 ;  /* 0x0000000aff177819 */ /* 0x000fe40000011600 */
[----:B------:R-:W-:Y:S02]  /*0580*/  IADD3 R10, PT, PT, R10, R3, RZ ;  /* 0x000000030a0a7210 */ /* 0x000fe40007ffe0ff */
[C---:B------:R-:W-:Y:S02]  /*0590*/  LOP3.LUT R14, R12.reuse, 0x8, RZ, 0x3c, !PT ;  /* 0x000000080c0e7812 */ /* 0x040fe400078e3cff */
[----:B------:R-:W-:Y:S02]  /*05a0*/  LOP3.LUT R16, R12, 0x10, RZ, 0x3c, !PT ;  /* 0x000000100c107812 */ /* 0x000fe400078e3cff */
[----:B------:R-:W-:Y:S02]  /*05b0*/  IADD3 R55, PT, PT, R49, R12, RZ ;  /* 0x0000000c31377210 */ /* 0x000fe40007ffe0ff */
[----:B------:R-:W-:-:S02]  /*05c0*/  SHF.L.U32 R3, R4, 0x1, RZ ;  /* 0x0000000104037819 */ /* 0x000fc400000006ff */
[----:B------:R-:W-:Y:S02]  /*05d0*/  LEA.HI.X R73, R66, R73, RZ, 0x2, P0 ;  /* 0x0000004942497211 */ /* 0x000fe400000f14ff */
[----:B------:R-:W-:Y:S01]  /*05e0*/  LOP3.LUT P1, RZ, R61, R66, RZ, 0xfc, !PT ;  /* 0x000000423dff7212 */ /* 0x000fe2000782fcff */
[----:B----4-:R-:W-:Y:S01]  /*05f0*/  IMAD.WIDE.U32 R74, R3, 0x4, R74 ;  /* 0x00000004034a7825 */ /* 0x010fe200078e004a */
[----:B------:R-:W-:Y:S02]  /*0600*/  MOV R33, 0x7fffff81 ;  /* 0x7fffff8100217802 */ /* 0x000fe40000000f00 */
[----:B------:R-:W-:Y:S02]  /*0610*/  LEA R6, R11, R6, 0x18 ;  /* 0x000000060b067211 */ /* 0x000fe400078ec0ff */
[----:B------:R-:W-:Y:S02]  /*0620*/  LOP3.LUT R12, R12, 0x18, RZ, 0x3c, !PT ;  /* 0x000000180c0c7812 */ /* 0x000fe400078e3cff */
[----:B------:R-:W-:-:S02]  /*0630*/  ISETP.NE.AND P0, PT, R61, RZ, PT ;  /* 0x000000ff3d00720c */ /* 0x000fc40003f05270 */
[----:B------:R-:W-:Y:S02]  /*0640*/  LOP3.LUT R2, R2, 0xfe, RZ, 0xc0, !PT ;  /* 0x000000fe02027812 */ /* 0x000fe400078ec0ff */
[----:B------:R-:W-:Y:S02]  /*0650*/  LOP3.LUT R23, R23, 0xffff, RZ, 0xc0, !PT ;  /* 0x0000ffff17177812 */ /* 0x000fe400078ec0ff */
[C---:B------:R-:W-:Y:S02]  /*0660*/  IADD3 R53, PT, PT, R49.reuse, R14, RZ ;  /* 0x0000000e31357210 */ /* 0x040fe40007ffe0ff */
[----:B------:R-:W-:Y:S02]  /*0670*/  IADD3 R51, PT, PT, R49, R16, RZ ;  /* 0x0000001031337210 */ /* 0x000fe40007ffe0ff */
[----:B------:R-:W-:Y:S02]  /*0680*/  SEL R35, R33, 0x1, !P1 ;  /* 0x0000000121237807 */ /* 0x000fe40004800000 */
[----:B------:R-:W-:-:S02]  /*0690*/  IADD3 R49, PT, PT, R49, R12, RZ ;  /* 0x0000000c31317210 */ /* 0x000fc40007ffe0ff */
[----:B------:R-:W-:Y:S02]  /*06a0*/  LEA R47, R47, R10, 0x5 ;  /* 0x0000000a2f2f7211 */ /* 0x000fe400078e28ff */
[----:B------:R-:W-:Y:S02]  /*06b0*/  LEA R43, R43, R8, 0x3 ;  /* 0x000000082b2b7211 */ /* 0x000fe400078e18ff */
[----:B------:R-:W-:Y:S02]  /*06c0*/  MOV R139, R66 ;  /* 0x00000042008b7202 */ /* 0x000fe40000000f00 */
[----:B------:R-:W-:Y:S02]  /*06d0*/  SEL R33, R33, 0x1, !P0 ;  /* 0x0000000121217807 */ /* 0x000fe40004000000 */
[----:B------:R-:W-:Y:S02]  /*06e0*/  LOP3.LUT R31, R59, 0xf, RZ, 0xc0, !PT ;  /* 0x0000000f3b1f7812 */ /* 0x000fe400078ec0ff */
[----:B------:R-:W-:-:S02]  /*06f0*/  LOP3.LUT R29, R29, 0x780, RZ, 0xc0, !PT ;  /* 0x000007801d1d7812 */ /* 0x000fc400078ec0ff */
[C---:B------:R-:W-:Y:S02]  /*0700*/  LEA R27, R59.reuse, R2, 0x6 ;  /* 0x000000023b1b7211 */ /* 0x040fe400078e30ff */
[-C--:B------:R-:W-:Y:S02]  /*0710*/  LEA.HI R25, R59, R6.reuse, RZ, 0x1f ;  /* 0x000000063b197211 */ /* 0x080fe400078ff8ff */
[----:B------:R-:W-:Y:S02]  /*0720*/  LEA R17, R23, R6, 0x3 ;  /* 0x0000000617117211 */ /* 0x000fe400078e18ff */
[----:B--2---:R-:W-:Y:S02]  /*0730*/  PRMT R58, R62, 0x7632, R58 ;  /* 0x000076323e3a7816 */ /* 0x004fe4000000003a */
[----:B------:R-:W-:Y:S02]  /*0740*/  PRMT R56, R63, 0x7632, R56 ;  /* 0x000076323f387816 */ /* 0x000fe40000000038 */
[----:B-----5:R-:W-:-:S02]  /*0750*/  PRMT R21, R38, 0x7632, R21 ;  /* 0x0000763226157816 */ /* 0x020fc40000000015 */
[----:B------:R-:W-:Y:S02]  /*0760*/  PRMT R19, R39, 0x7632, R19 ;  /* 0x0000763227137816 */ /* 0x000fe40000000013 */
[----:B------:R-:W-:Y:S02]  /*0770*/  SHF.L.U32 R62, R62, 0x10, RZ ;  /* 0x000000103e3e7819 */ /* 0x000fe400000006ff */
[----:B------:R-:W-:Y:S02]  /*0780*/  SHF.L.U32 R60, R63, 0x10, RZ ;  /* 0x000000103f3c7819 */ /* 0x000fe400000006ff */
[----:B------:R-:W-:Y:S02]  /*0790*/  SHF.L.U32 R41, R38, 0x10, RZ ;  /* 0x0000001026297819 */ /* 0x000fe400000006ff */
[----:B------:R-:W-:Y:S02]  /*07a0*/  SHF.L.U32 R39, R39, 0x10, RZ ;  /* 0x0000001027277819 */ /* 0x000fe400000006ff */
[----:B------:R-:W-:-:S02]  /*07b0*/  SHF.L.U32 R58, R58, 0x10, RZ ;  /* 0x000000103a3a7819 */ /* 0x000fc400000006ff */
[----:B------:R-:W-:Y:S02]  /*07c0*/  SHF.L.U32 R56, R56, 0x10, RZ ;  /* 0x0000001038387819 */ /* 0x000fe400000006ff */
[----:B------:R-:W-:Y:S02]  /*07d0*/  SHF.L.U32 R21, R21, 0x10, RZ ;  /* 0x0000001015157819 */ /* 0x000fe400000006ff */
[----:B0-----:R-:W-:-:S07]  /*07e0*/  SHF.L.U32 R19, R19, 0x10, RZ ;  /* 0x0000001013137819 */ /* 0x001fce00000006ff */
.L_x_293:
[----:B------:R-:W0:Y:S01]  /*07f0*/  LDCU.64 UR6, c[0x0][0x3b8] ;  /* 0x00007700ff0677ac */ /* 0x000e220008000a00 */
[----:B-1----:R-:W-:Y:S01]  /*0800*/  SHF.L.U64.HI R3, R139, 0x5, R108 ;  /* 0x000000058b037819 */ /* 0x002fe2000001026c */
[----:B------:R-:W-:Y:S01]  /*0810*/  IMAD R13, R45, 0x140, RZ ;  /* 0x000001402d0d7824 */ /* 0x000fe200078e02ff */
[----:B------:R-:W-:Y:S01]  /*0820*/  SHF.L.U32 R2, R139, 0x5, RZ ;  /* 0x000000058b027819 */ /* 0x000fe200000006ff */
[----:B------:R-:W1:Y:S01]  /*0830*/  LDCU.64 UR10, c[0x0][0x3a0] ;  /* 0x00007400ff0a77ac */ /* 0x000e620008000a00 */
[----:B------:R-:W-:Y:S01]  /*0840*/  MOV R65, RZ ;  /* 0x000000ff00417202 */ /* 0x000fe20000000f00 */
[----:B------:R-:W-:Y:S02]  /*0850*/  IMAD R7, R108, 0x140000, RZ ;  /* 0x001400006c077824 */ /* 0x000fe400078e02ff */
[----:B------:R-:W-:Y:S01]  /*0860*/  IMAD.WIDE.U32 R2, R23, 0x2, R2 ;  /* 0x0000000217027825 */ /* 0x000fe200078e0002 */
[----:B------:R-:W2:Y:S03]  /*0870*/  LDCU UR5, c[0x0][0x3c0] ;  /* 0x00007800ff0577ac */ /* 0x000ea60008000800 */
[----:B------:R-:W-:-:S03]  /*0880*/  IMAD.WIDE.U32 R4, R139, 0x140000, R64 ;  /* 0x001400008b047825 */ /* 0x000fc600078e0040 */
[----:B------:R-:W-:Y:S02]  /*0890*/  IADD3 R13, P1, PT, R13, R4, RZ ;  /* 0x000000040d0d7210 */ /* 0x000fe40007f3e0ff */
[C---:B0-----:R-:W-:Y:S02]  /*08a0*/  LEA R10, P0, R2.reuse, UR6, 0x2 ;  /* 0x00000006020a7c11 */ /* 0x041fe4000f8010ff */
[----:B------:R-:W-:Y:S02]  /*08b0*/  IADD3.X R4, PT, PT, R5, R7, RZ, P1, !PT ;  /* 0x0000000705047210 */ /* 0x000fe40000ffe4ff */
[----:B------:R-:W-:Y:S01]  /*08c0*/  LEA.HI.X R11, R2, UR7, R3, 0x2, P0 ;  /* 0x00000007020b7c11 */ /* 0x000fe200080f1403 */
[----:B------:R-:W0:Y:S01]  /*08d0*/  LDCU.64 UR6, c[0x0][0x398] ;  /* 0x00007300ff0677ac */ /* 0x000e220008000a00 */
[----:B------:R-:W-:-:S03]  /*08e0*/  SHF.L.U32 R15, R13, 0x1, RZ ;  /* 0x000000010d0f7819 */ /* 0x000fc600000006ff */
[----:B------:R-:W2:Y:S01]  /*08f0*/  LDG.E.64.CONSTANT R2, desc[UR8][R10.64] ;  /* 0x000000080a027981 */ /* 0x000ea2000c1e9b00 */
[----:B------:R-:W-:Y:S02]  /*0900*/  SHF.L.U64.HI R13, R13, 0x1, R4 ;  /* 0x000000010d0d7819 */ /* 0x000fe40000010204 */
[----:B-1----:R-:W-:-:S04]  /*0910*/  IADD3 R8, P0, PT, R15, UR10, RZ ;  /* 0x0000000a0f087c10 */ /* 0x002fc8000ff1e0ff */
[----:B------:R-:W-:-:S05]  /*0920*/  IADD3.X R9, PT, PT, R13, UR11, RZ, P0, !PT ;  /* 0x0000000b0d097c10 */ /* 0x000fca00087fe4ff */
[----:B------:R-:W3:Y:S04]  /*0930*/  LDG.E.64.CONSTANT R6, desc[UR8][R8.64] ;  /* 0x0000000808067981 */ /* 0x000ee8000c1e9b00 */
[----:B------:R-:W4:Y:S04]  /*0940*/  LDG.E.64.CONSTANT R98, desc[UR8][R8.64+0x4600] ;  /* 0x0046000808627981 */ /* 0x000f28000c1e9b00 */
[----:B------:R-:W5:Y:S04]  /*0950*/  LDG.E.64.CONSTANT R4, desc[UR8][R8.64+0xa00] ;  /* 0x000a000808047981 */ /* 0x000f68000c1e9b00 */
[----:B------:R-:W5:Y:S04]  /*0960*/  LDG.E.64.CONSTANT R92, desc[UR8][R8.64+0x1400] ;  /* 0x00140008085c7981 */ /* 0x000f68000c1e9b00 */
[----:B------:R-:W5:Y:S04]  /*0970*/  LDG.E.64.CONSTANT R94, desc[UR8][R8.64+0x1e00] ;  /* 0x001e0008085e7981 */ /* 0x000f68000c1e9b00 */
[----:B------:R-:W5:Y:S04]  /*0980*/  LDG.E.64.CONSTANT R102, desc[UR8][R8.64+0x2800] ;  /* 0x0028000808667981 */ /* 0x000f68000c1e9b00 */
[----:B------:R-:W5:Y:S04]  /*0990*/  LDG.E.64.CONSTANT R96, desc[UR8][R8.64+0x3200] ;  /* 0x0032000808607981 */ /* 0x000f68000c1e9b00 */
[----:B------:R1:W5:Y:S01]  /*09a0*/  LDG.E.64.CONSTANT R68, desc[UR8][R8.64+0x3c00] ;  /* 0x003c000808447981 */ /* 0x000362000c1e9b00 */
[----:B0-----:R-:W-:-:S04]  /*09b0*/  IADD3 R100, P0, PT, R15, UR6, RZ ;  /* 0x000000060f647c10 */ /* 0x001fc8000ff1e0ff */
[----:B------:R-:W-:-:S05]  /*09c0*/  IADD3.X R101, PT, PT, R13, UR7, RZ, P0, !PT ;  /* 0x000000070d657c10 */ /* 0x000fca00087fe4ff */
[----:B------:R-:W5:Y:S04]  /*09d0*/  LDG.E.64.CONSTANT R84, desc[UR8][R100.64] ;  /* 0x0000000864547981 */ /* 0x000f68000c1e9b00 */
[----:B------:R-:W5:Y:S04]  /*09e0*/  LDG.E.64.CONSTANT R86, desc[UR8][R100.64+0xa00] ;  /* 0x000a000864567981 */ /* 0x000f68000c1e9b00 */
[----:B------:R-:W5:Y:S01]  /*09f0*/  LDG.E.64.CONSTANT R88, desc[UR8][R100.64+0x1400] ;  /* 0x0014000864587981 */ /* 0x000f62000c1e9b00 */
[----:B--2---:R-:W-:-:S06]  /*0a00*/  FADD.FTZ R11, R3, UR5 ;  /* 0x00000005030b7e21 */ /* 0x004fcc0008010000 */
[----:B------:R-:W0:Y:S01]  /*0a10*/  MUFU.RSQ R11, R11 ;  /* 0x0000000b000b7308 */ /* 0x000e220000001400 */
[C---:B---3--:R-:W-:Y:S02]  /*0a20*/  SHF.L.U32 R3, R6.reuse, 0x10, RZ ;  /* 0x0000001006037819 */ /* 0x048fe400000006ff */
[----:B------:R-:W-:Y:S02]  /*0a30*/  PRMT R6, R6, 0x7632, R6 ;  /* 0x0000763206067816 */ /* 0x000fe40000000006 */
[----:B----4-:R-:W-:Y:S01]  /*0a40*/  SHF.L.U32 R91, R99, 0x10, RZ ;  /* 0x00000010635b7819 */ /* 0x010fe200000006ff */
[----:B------:R-:W-:Y:S01]  /*0a50*/  FADD.FTZ R0, -R2, R3 ;  /* 0x0000000302007221 */ /* 0x000fe20000010100 */
[----:B------:R-:W-:-:S03]  /*0a60*/  SHF.L.U32 R63, R7, 0x10, RZ ;  /* 0x00000010073f7819 */ /* 0x000fc600000006ff */
[----:B------:R-:W-:Y:S01]  /*0a70*/  FADD.FTZ R28, -R2, R91 ;  /* 0x0000005b021c7221 */ /* 0x000fe20000010100 */
[----:B------:R-:W-:Y:S01]  /*0a80*/  SHF.L.U32 R91, R6, 0x10, RZ ;  /* 0x00000010065b7819 */ /* 0x000fe200000006ff */
[----:B0-----:R-:W-:Y:S01]  /*0a90*/  FMUL.FTZ R3, R11, R0 ;  /* 0x000000000b037220 */ /* 0x001fe20000410000 */
[----:B------:R-:W-:Y:S01]  /*0aa0*/  PRMT R7, R7, 0x7632, R7 ;  /* 0x0000763207077816 */ /* 0x000fe20000000007 */
[----:B------:R-:W-:Y:S01]  /*0ab0*/  FADD.FTZ R0, -R2, R63 ;  /* 0x0000003f02007221 */ /* 0x000fe20000010100 */
[----:B-----5:R-:W-:Y:S01]  /*0ac0*/  SHF.L.U32 R63, R4, 0x10, RZ ;  /* 0x00000010043f7819 */ /* 0x020fe200000006ff */
[----:B------:R-:W-:Y:S01]  /*0ad0*/  FADD.FTZ R6, -R2, R91 ;  /* 0x0000005b02067221 */ /* 0x000fe20000010100 */
[----:B------:R-:W-:-:S03]  /*0ae0*/  SHF.L.U32 R91, R7, 0x10, RZ ;  /* 0x00000010075b7819 */ /* 0x000fc600000006ff */
[C---:B------:R-:W-:Y:S01]  /*0af0*/  FADD.FTZ R54, -R2.reuse, R63 ;  /* 0x0000003f02367221 */ /* 0x040fe20000010100 */
[----:B------:R-:W-:Y:S01]  /*0b00*/  SHF.L.U32 R63, R5, 0x10, RZ ;  /* 0x00000010053f7819 */ /* 0x000fe200000006ff */
[C---:B------:R-:W-:Y:S02]  /*0b10*/  FADD.FTZ R16, -R2.reuse, R91 ;  /* 0x0000005b02107221 */ /* 0x040fe40000010100 */
[----:B------:R-:W2:Y:S01]  /*0b20*/  LDG.E.64.CONSTANT R90, desc[UR8][R100.64+0x1e00] ;  /* 0x001e0008645a7981 */ /* 0x000ea2000c1e9b00 */
[----:B-1----:R-:W-:Y:S01]  /*0b30*/  FMUL.FTZ R9, R11, R0 ;  /* 0x000000000b097220 */ /* 0x002fe20000410000 */
[----:B------:R-:W-:Y:S01]  /*0b40*/  FADD.FTZ R52, -R2, R63 ;  /* 0x0000003f02347221 */ /* 0x000fe20000010100 */
[----:B------:R-:W-:Y:S02]  /*0b50*/  SHF.L.U32 R63, R92, 0x10, RZ ;  /* 0x000000105c3f7819 */ /* 0x000fe400000006ff */
[----:B------:R-:W-:-:S03]  /*0b60*/  FFMA.FTZ R8, R60, R9, R39 ;  /* 0x000000093c087223 */ /* 0x000fc60000010027 */
[----:B------:R-:W-:Y:S01]  /*0b70*/  FADD.FTZ R50, -R2, R63 ;  /* 0x0000003f02327221 */ /* 0x000fe20000010100 */
[C---:B------:R-:W-:Y:S01]  /*0b80*/  SHF.L.U32 R63, R93.reuse, 0x10, RZ ;  /* 0x000000105d3f7819 */ /* 0x040fe200000006ff */
[----:B------:R-:W-:Y:S01]  /*0b90*/  FMUL.FTZ R12, R8, -1.4426950216293334961 ;  /* 0xbfb8aa3b080c7820 */ /* 0x000fe20000410000 */
[----:B------:R-:W-:Y:S02]  /*0ba0*/  PRMT R93, R93, 0x7632, R93 ;  /* 0x000076325d5d7816 */ /* 0x000fe4000000005d */
[----:B------:R-:W-:Y:S02]  /*0bb0*/  PRMT R92, R92, 0x7632, R92 ;  /* 0x000076325c5c7816 */ /* 0x000fe4000000005c */
[----:B------:R-:W-:Y:S01]  /*0bc0*/  SHF.L.U32 R93, R93, 0x10, RZ ;  /* 0x000000105d5d7819 */ /* 0x000fe200000006ff */
[----:B------:R-:W0:Y:S01]  /*0bd0*/  MUFU.EX2 R12, R12 ;  /* 0x0000000c000c7308 */ /* 0x000e220000000800 */
[----:B------:R-:W-:Y:S01]  /*0be0*/  FADD.FTZ R48, -R2, R63 ;  /* 0x0000003f02307221 */ /* 0x000fe20000010100 */
[----:B------:R-:W-:-:S02]  /*0bf0*/  SHF.L.U32 R63, R94, 0x10, RZ ;  /* 0x000000105e3f7819 */ /* 0x000fc400000006ff */
[----:B------:R-:W-:Y:S01]  /*0c00*/  SHF.L.U32 R135, R92, 0x10, RZ ;  /* 0x000000105c877819 */ /* 0x000fe200000006ff */
[C---:B------:R-:W-:Y:S01]  /*0c10*/  FADD.FTZ R20, -R2.reuse, R93 ;  /* 0x0000005d02147221 */ /* 0x040fe20000010100 */
[----:B------:R-:W-:Y:S01]  /*0c20*/  FMUL.FTZ R7, R11, R6 ;  /* 0x000000060b077220 */ /* 0x000fe20000410000 */
[----:B------:R-:W3:Y:S01]  /*0c30*/  LDG.E.64.CONSTANT R92, desc[UR8][R100.64+0x2800] ;  /* 0x00280008645c7981 */ /* 0x000ee2000c1e9b00 */
[----:B------:R-:W-:Y:S01]  /*0c40*/  FADD.FTZ R46, -R2, R63 ;  /* 0x0000003f022e7221 */ /* 0x000fe20000010100 */
[C---:B------:R-:W-:Y:S02]  /*0c50*/  SHF.L.U32 R63, R95.reuse, 0x10, RZ ;  /* 0x000000105f3f7819 */ /* 0x040fe400000006ff */
[----:B------:R-:W-:Y:S01]  /*0c60*/  PRMT R0, R4, 0x7632, R0 ;  /* 0x0000763204007816 */ /* 0x000fe20000000000 */
[----:B------:R-:W-:Y:S01]  /*0c70*/  FFMA.FTZ R4, R58, R7, R21 ;  /* 0x000000073a047223 */ /* 0x000fe20000010015 */
[----:B------:R-:W-:Y:S02]  /*0c80*/  PRMT R95, R95, 0x7632, R95 ;  /* 0x000076325f5f7816 */ /* 0x000fe4000000005f */
[----:B------:R-:W-:Y:S01]  /*0c90*/  PRMT R6, R5, 0x7632, R6 ;  /* 0x0000763205067816 */ /* 0x000fe20000000006 */
[----:B------:R-:W-:Y:S01]  /*0ca0*/  FMUL.FTZ R5, R11, R16 ;  /* 0x000000100b057220 */ /* 0x000fe20000410000 */
[----:B------:R-:W-:Y:S01]  /*0cb0*/  FMUL.FTZ R16, R4, -1.4426950216293334961 ;  /* 0xbfb8aa3b04107820 */ /* 0x000fe20000410000 */
[----:B------:R-:W-:-:S02]  /*0cc0*/  PRMT R94, R94, 0x7632, R94 ;  /* 0x000076325e5e7816 */ /* 0x000fc4000000005e */
[----:B------:R-:W-:Y:S02]  /*0cd0*/  SHF.L.U32 R95, R95, 0x10, RZ ;  /* 0x000000105f5f7819 */ /* 0x000fe400000006ff */
[----:B------:R-:W-:Y:S01]  /*0ce0*/  SHF.L.U32 R133, R6, 0x10, RZ ;  /* 0x0000001006857819 */ /* 0x000fe200000006ff */
[----:B0-----:R-:W-:Y:S01]  /*0cf0*/  FADD.FTZ R151, R12, 1 ;  /* 0x3f8000000c977421 */ /* 0x001fe20000010000 */
[----:B------:R0:W-:Y:S01]  /*0d00*/  MUFU.EX2 R6, R16 ;  /* 0x0000001000067308 */ /* 0x0001e20000000800 */
[----:B------:R-:W-:Y:S01]  /*0d10*/  SHF.L.U32 R141, R94, 0x10, RZ ;  /* 0x000000105e8d7819 */ /* 0x000fe200000006ff */
[----:B------:R-:W-:Y:S01]  /*0d20*/  FADD.FTZ R44, -R2, R63 ;  /* 0x0000003f022c7221 */ /* 0x000fe20000010100 */
[----:B------:R-:W-:Y:S01]  /*0d30*/  SHF.L.U32 R63, R102, 0x10, RZ ;  /* 0x00000010663f7819 */ /* 0x000fe200000006ff */
[C---:B0-----:R-:W-:Y:S02]  /*0d40*/  FADD.FTZ R16, -R2.reuse, R95 ;  /* 0x0000005f02107221 */ /* 0x041fe40000010100 */
[----:B------:R-:W4:Y:S02]  /*0d50*/  LDG.E.64.CONSTANT R94, desc[UR8][R100.64+0x3200] ;  /* 0x00320008645e7981 */ /* 0x000f24000c1e9b00 */
[----:B------:R-:W0:Y:S01]  /*0d60*/  MUFU.RCP R151, R151 ;  /* 0x0000009700977308 */ /* 0x000e220000001000 */
[----:B------:R-:W-:Y:S01]  /*0d70*/  FADD.FTZ R42, -R2, R63 ;  /* 0x0000003f022a7221 */ /* 0x000fe20000010100 */
[----:B------:R-:W-:-:S02]  /*0d80*/  SHF.L.U32 R63, R103, 0x10, RZ ;  /* 0x00000010673f7819 */ /* 0x000fc400000006ff */
[----:B------:R-:W-:-:S03]  /*0d90*/  PRMT R12, R103, 0x7632, R12 ;  /* 0x00007632670c7816 */ /* 0x000fc6000000000c */
[----:B------:R-:W-:Y:S01]  /*0da0*/  FADD.FTZ R40, -R2, R63 ;  /* 0x0000003f02287221 */ /* 0x000fe20000010100 */
[----:B------:R-:W-:Y:S02]  /*0db0*/  SHF.L.U32 R63, R96, 0x10, RZ ;  /* 0x00000010603f7819 */ /* 0x000fe400000006ff */
[----:B------:R-:W-:-:S03]  /*0dc0*/  SHF.L.U32 R147, R12, 0x10, RZ ;  /* 0x000000100c937819 */ /* 0x000fc600000006ff */
[----:B------:R-:W-:Y:S01]  /*0dd0*/  FADD.FTZ R38, -R2, R63 ;  /* 0x0000003f02267221 */ /* 0x000fe20000010100 */
[----:B------:R-:W-:Y:S02]  /*0de0*/  SHF.L.U32 R63, R97, 0x10, RZ ;  /* 0x00000010613f7819 */ /* 0x000fe400000006ff */
[----:B------:R-:W-:Y:S01]  /*0df0*/  PRMT R96, R96, 0x7632, R96 ;  /* 0x0000763260607816 */ /* 0x000fe20000000060 */
[----:B0-----:R-:W-:Y:S01]  /*0e00*/  FADD.FTZ R145, -R151, 1 ;  /* 0x3f80000097917421 */ /* 0x001fe20000010100 */
[----:B------:R-:W-:Y:S01]  /*0e10*/  PRMT R97, R97, 0x7632, R97 ;  /* 0x0000763261617816 */ /* 0x000fe20000000061 */
[----:B------:R-:W-:Y:S02]  /*0e20*/  FADD.FTZ R12, -R2, R147 ;  /* 0x00000093020c7221 */ /* 0x000fe40000010100 */
[----:B------:R-:W-:Y:S01]  /*0e30*/  FFMA.FTZ R8, R8, R145, 1 ;  /* 0x3f80000008087423 */ /* 0x000fe20000010091 */
[----:B------:R-:W-:Y:S02]  /*0e40*/  SHF.L.U32 R145, R96, 0x10, RZ ;  /* 0x0000001060917819 */ /* 0x000fe400000006ff */
[----:B------:R-:W-:-:S02]  /*0e50*/  SHF.L.U32 R147, R97, 0x10, RZ ;  /* 0x0000001061937819 */ /* 0x000fc400000006ff */
[----:B------:R-:W5:Y:S01]  /*0e60*/  LDG.E.64.CONSTANT R96, desc[UR8][R100.64+0x3c00] ;  /* 0x003c000864607981 */ /* 0x000f62000c1e9b00 */
[----:B------:R-:W-:Y:S01]  /*0e70*/  FADD.FTZ R36, -R2, R63 ;  /* 0x0000003f02247221 */ /* 0x000fe20000010100 */
[----:B------:R-:W-:Y:S01]  /*0e80*/  SHF.L.U32 R63, R68, 0x10, RZ ;  /* 0x00000010443f7819 */ /* 0x000fe200000006ff */
[----:B------:R-:W-:Y:S01]  /*0e90*/  FADD.FTZ R6, R6, 1 ;  /* 0x3f80000006067421 */ /* 0x000fe20000010000 */
[----:B------:R-:W-:-:S03]  /*0ea0*/  PRMT R68, R68, 0x7632, R68 ;  /* 0x0000763244447816 */ /* 0x000fc60000000044 */
[----:B------:R-:W-:Y:S01]  /*0eb0*/  FADD.FTZ R34, -R2, R63 ;  /* 0x0000003f02227221 */ /* 0x000fe20000010100 */
[----:B------:R0:W-:Y:S01]  /*0ec0*/  MUFU.RCP R157, R6 ;  /* 0x00000006009d7308 */ /* 0x0001e20000001000 */
[C---:B------:R-:W-:Y:S02]  /*0ed0*/  SHF.L.U32 R63, R69.reuse, 0x10, RZ ;  /* 0x00000010453f7819 */ /* 0x040fe400000006ff */
[----:B------:R-:W-:Y:S02]  /*0ee0*/  SHF.L.U32 R149, R68, 0x10, RZ ;  /* 0x0000001044957819 */ /* 0x000fe400000006ff */
[----:B0-----:R-:W-:Y:S02]  /*0ef0*/  PRMT R6, R69, 0x7632, R6 ;  /* 0x0000763245067816 */ /* 0x001fe40000000006 */
[----:B------:R0:W5:Y:S01]  /*0f00*/  LDG.E.64.CONSTANT R68, desc[UR8][R100.64+0x4600] ;  /* 0x0046000864447981 */ /* 0x000162000c1e9b00 */
[----:B------:R-:W-:Y:S01]  /*0f10*/  FFMA.FTZ R130, R56, R5, R19 ;  /* 0x0000000538827223 */ /* 0x000fe20000010013 */
[----:B------:R-:W-:-:S03]  /*0f20*/  SHF.L.U32 R131, R0, 0x10, RZ ;  /* 0x0000001000837819 */ /* 0x000fc600000006ff */
[----:B------:R-:W-:Y:S01]  /*0f30*/  FMUL.FTZ R0, R130, -1.4426950216293334961 ;  /* 0xbfb8aa3b82007820 */ /* 0x000fe20000410000 */
[----:B------:R-:W-:-:S05]  /*0f40*/  FFMA.FTZ R10, R62, R3, R41 ;  /* 0x000000033e0a7223 */ /* 0x000fca0000010029 */
[----:B------:R-:W1:Y:S01]  /*0f50*/  MUFU.EX2 R0, R0 ;  /* 0x0000000000007308 */ /* 0x000e620000000800 */
[----:B------:R-:W-:Y:S01]  /*0f60*/  FMUL.FTZ R14, R10, -1.4426950216293334961 ;  /* 0xbfb8aa3b0a0e7820 */ /* 0x000fe20000410000 */
[----:B------:R-:W-:Y:S01]  /*0f70*/  FMUL.FTZ R52, R11, R52 ;  /* 0x000000340b347220 */ /* 0x000fe20000410000 */
[----:B------:R-:W-:-:S05]  /*0f80*/  FADD.FTZ R26, -R2, R131 ;  /* 0x00000083021a7221 */ /* 0x000fca0000010100 */
[----:B------:R-:W0:Y:S01]  /*0f90*/  MUFU.EX2 R14, R14 ;  /* 0x0000000e000e7308 */ /* 0x000e220000000800 */
[C---:B------:R-:W-:Y:S01]  /*0fa0*/  FMUL.FTZ R54, R11.reuse, R54 ;  /* 0x000000360b367220 */ /* 0x040fe20000410000 */
[----:B------:R-:W-:Y:S01]  /*0fb0*/  FFMA.FTZ R117, R60, R52, R39 ;  /* 0x000000343c757223 */ /* 0x000fe20000010027 */
[----:B------:R-:W-:Y:S01]  /*0fc0*/  FMUL.FTZ R26, R11, R26 ;  /* 0x0000001a0b1a7220 */ /* 0x000fe20000410000 */
[----:B------:R-:W-:Y:S01]  /*0fd0*/  FADD.FTZ R24, -R2, R133 ;  /* 0x0000008502187221 */ /* 0x000fe20000010100 */
[----:B------:R-:W-:Y:S01]  /*0fe0*/  FFMA.FTZ R107, R62, R54, R41 ;  /* 0x000000363e6b7223 */ /* 0x000fe20000010029 */
[----:B-1----:R-:W-:Y:S01]  /*0ff0*/  FADD.FTZ R156, R0, 1 ;  /* 0x3f800000009c7421 */ /* 0x002fe20000010000 */
[----:B------:R-:W-:Y:S01]  /*1000*/  FMUL.FTZ R109, R117, -1.4426950216293334961 ;  /* 0xbfb8aa3b756d7820 */ /* 0x000fe20000410000 */
[----:B------:R-:W-:Y:S01]  /*1010*/  FFMA.FTZ R133, R58, R26, R21 ;  /* 0x0000001a3a857223 */ /* 0x000fe20000010015 */
[----:B------:R-:W-:-:S03]  /*1020*/  FMUL.FTZ R110, R107, -1.4426950216293334961 ;  /* 0xbfb8aa3b6b6e7820 */ /* 0x000fc60000410000 */
[----:B------:R-:W1:Y:S01]  /*1030*/  MUFU.RCP R156, R156 ;  /* 0x0000009c009c7308 */ /* 0x000e620000001000 */
[----:B------:R-:W-:Y:S01]  /*1040*/  FMUL.FTZ R24, R11, R24 ;  /* 0x000000180b187220 */ /* 0x000fe20000410000 */
[----:B------:R-:W-:Y:S01]  /*1050*/  FMUL.FTZ R131, R133, -1.4426950216293334961 ;  /* 0xbfb8aa3b85837820 */ /* 0x000fe20000410000 */
[----:B0-----:R-:W-:Y:S01]  /*1060*/  FADD.FTZ R14, R14, 1 ;  /* 0x3f8000000e0e7421 */ /* 0x001fe20000010000 */
[----:B------:R-:W-:Y:S01]  /*1070*/  FMUL.FTZ R46, R11, R46 ;  /* 0x0000002e0b2e7220 */ /* 0x000fe20000410000 */
[----:B------:R-:W-:-:S03]  /*1080*/  FFMA.FTZ R136, R56, R24, R19 ;  /* 0x0000001838887223 */ /* 0x000fc60000010013 */
[----:B------:R-:W0:Y:S01]  /*1090*/  MUFU.EX2 R109, R109 ;  /* 0x0000006d006d7308 */ /* 0x000e220000000800 */
[----:B------:R-:W-:Y:S01]  /*10a0*/  PRMT R99, R98, 0x7632, R99 ;  /* 0x0000763262637816 */ /* 0x000fe20000000063 */
[----:B------:R-:W-:Y:S01]  /*10b0*/  FMUL.FTZ R134, R136, -1.4426950216293334961 ;  /* 0xbfb8aa3b88867820 */ /* 0x000fe20000410000 */
[----:B------:R-:W-:-:S05]  /*10c0*/  FFMA.FTZ R119, R62, R46, R41 ;  /* 0x0000002e3e777223 */ /* 0x000fca0000010029 */
[----:B------:R-:W0:Y:S01]  /*10d0*/  MUFU.EX2 R110, R110 ;  /* 0x0000006e006e7308 */ /* 0x000e220000000800 */
[----:B------:R-:W-:Y:S01]  /*10e0*/  FMUL.FTZ R42, R11, R42 ;  /* 0x0000002a0b2a7220 */ /* 0x000fe20000410000 */
[----:B------:R-:W-:-:S06]  /*10f0*/  PRMT R101, R99, 0x7632, R101 ;  /* 0x0000763263657816 */ /* 0x000fcc0000000065 */
[----:B------:R-:W0:Y:S01]  /*1100*/  MUFU.RCP R155, R14 ;  /* 0x0000000e009b7308 */ /* 0x000e220000001000 */
[----:B------:R-:W-:Y:S01]  /*1110*/  FMUL.FTZ R124, R119, -1.4426950216293334961 ;  /* 0xbfb8aa3b777c7820 */ /* 0x000fe20000410000 */
[----:B------:R-:W-:-:S06]  /*1120*/  FFMA.FTZ R114, R62, R42, R41 ;  /* 0x0000002a3e727223 */ /* 0x000fcc0000010029 */
[----:B------:R-:W0:Y:S01]  /*1130*/  MUFU.EX2 R131, R131 ;  /* 0x0000008300837308 */ /* 0x000e220000000800 */
[----:B-1----:R-:W-:Y:S01]  /*1140*/  FADD.FTZ R159, -R156, 1 ;  /* 0x3f8000009c9f7421 */ /* 0x002fe20000010100 */
[----:B------:R-:W-:Y:S01]  /*1150*/  SHF.L.U32 R101, R101, 0x10, RZ ;  /* 0x0000001065657819 */ /* 0x000fe200000006ff */
[C---:B------:R-:W-:Y:S01]  /*1160*/  FMUL.FTZ R50, R11.reuse, R50 ;  /* 0x000000320b327220 */ /* 0x040fe20000410000 */
[----:B------:R-:W-:Y:S01]  /*1170*/  FADD.FTZ R22, -R2, R135 ;  /* 0x0000008702167221 */ /* 0x000fe20000010100 */
[----:B------:R-:W-:-:S03]  /*1180*/  FMUL.FTZ R48, R11, R48 ;  /* 0x000000300b307220 */ /* 0x000fc60000410000 */
[----:B------:R-:W1:Y:S01]  /*1190*/  MUFU.EX2 R134, R134 ;  /* 0x0000008600867308 */ /* 0x000e620000000800 */
[----:B------:R-:W-:Y:S01]  /*11a0*/  FMUL.FTZ R106, R114, -1.4426950216293334961 ;  /* 0xbfb8aa3b726a7820 */ /* 0x000fe20000410000 */
[----:B------:R-:W-:Y:S01]  /*11b0*/  FFMA.FTZ R159, R130, R159, 1 ;  /* 0x3f800000829f7423 */ /* 0x000fe2000001009f */
[----:B0-----:R-:W-:Y:S01]  /*11c0*/  FADD.FTZ R130, R109, 1 ;  /* 0x3f8000006d827421 */ /* 0x001fe20000010000 */
[----:B------:R-:W-:Y:S01]  /*11d0*/  FFMA.FTZ R111, R62, R50, R41 ;  /* 0x000000323e6f7223 */ /* 0x000fe20000010029 */
[C---:B------:R-:W-:Y:S01]  /*11e0*/  FMUL.FTZ R22, R11.reuse, R22 ;  /* 0x000000160b167220 */ /* 0x040fe20000410000 */
[----:B------:R-:W-:Y:S02]  /*11f0*/  FADD.FTZ R158, -R2, R101 ;  /* 0x00000065029e7221 */ /* 0x000fe40000010100 */
[----:B------:R-:W0:Y:S01]  /*1200*/  MUFU.EX2 R124, R124 ;  /* 0x0000007c007c7308 */ /* 0x000e220000000800 */
[----:B------:R-:W-:Y:S01]  /*1210*/  FFMA.FTZ R115, R60, R48, R39 ;  /* 0x000000303c737223 */ /* 0x000fe20000010027 */
[C---:B------:R-:W-:Y:S01]  /*1220*/  FMUL.FTZ R40, R11.reuse, R40 ;  /* 0x000000280b287220 */ /* 0x040fe20000410000 */
[----:B------:R-:W-:Y:S01]  /*1230*/  FADD.FTZ R160, R110, 1 ;  /* 0x3f8000006ea07421 */ /* 0x000fe20000010000 */
[----:B------:R-:W-:Y:S01]  /*1240*/  FMUL.FTZ R20, R11, R20 ;  /* 0x000000140b147220 */ /* 0x000fe20000410000 */
[----:B------:R-:W-:Y:S01]  /*1250*/  FADD.FTZ R143, -R155, 1 ;  /* 0x3f8000009b8f7421 */ /* 0x000fe20000010100 */
[----:B------:R-:W-:Y:S01]  /*1260*/  FMUL.FTZ R116, R111, -1.4426950216293334961 ;  /* 0xbfb8aa3b6f747820 */ /* 0x000fe20000410000 */
[----:B------:R-:W-:Y:S01]  /*1270*/  FFMA.FTZ R135, R58, R22, R21 ;  /* 0x000000163a877223 */ /* 0x000fe20000010015 */
[----:B------:R-:W0:Y:S01]  /*1280*/  MUFU.EX2 R106, R106 ;  /* 0x0000006a006a7308 */ /* 0x000e220000000800 */
[----:B------:R-:W-:Y:S01]  /*1290*/  FMUL.FTZ R0, R11, R158 ;  /* 0x0000009e0b007220 */ /* 0x000fe20000410000 */
[----:B------:R-:W-:Y:S01]  /*12a0*/  FMUL.FTZ R118, R115, -1.4426950216293334961 ;  /* 0xbfb8aa3b73767820 */ /* 0x000fe20000410000 */
[----:B------:R-:W-:Y:S01]  /*12b0*/  FMUL.FTZ R158, R156, R159 ;  /* 0x0000009f9c9e7220 */ /* 0x000fe20000410000 */
[----:B------:R-:W-:Y:S01]  /*12c0*/  FADD.FTZ R131, R131, 1 ;  /* 0x3f80000083837421 */ /* 0x000fe20000010000 */
[----:B------:R-:W-:Y:S01]  /*12d0*/  FFMA.FTZ R122, R60, R40, R39 ;  /* 0x000000283c7a7223 */ /* 0x000fe20000010027 */
[----:B------:R-:W-:-:S02]  /*12e0*/  PRMT R102, R102, 0x7632, R102 ;  /* 0x0000763266667816 */ /* 0x000fc40000000066 */
[----:B------:R-:W0:Y:S01]  /*12f0*/  MUFU.RCP R130, R130 ;  /* 0x0000008200827308 */ /* 0x000e220000001000 */
[----:B------:R-:W-:Y:S01]  /*1300*/  FFMA.FTZ R137, R56, R20, R19 ;  /* 0x0000001438897223 */ /* 0x000fe20000010013 */
[----:B------:R-:W-:Y:S01]  /*1310*/  FFMA.FTZ R10, R10, R143, 1 ;  /* 0x3f8000000a0a7423 */ /* 0x000fe2000001008f */
[----:B------:R-:W-:Y:S01]  /*1320*/  FMUL.FTZ R132, R135, -1.4426950216293334961 ;  /* 0xbfb8aa3b87847820 */ /* 0x000fe20000410000 */
[----:B------:R-:W-:Y:S01]  /*1330*/  FMUL.FTZ R44, R11, R44 ;  /* 0x0000002c0b2c7220 */ /* 0x000fe20000410000 */
[----:B------:R-:W-:-:S03]  /*1340*/  FADD.FTZ R18, -R2, R141 ;  /* 0x0000008d02127221 */ /* 0x000fc60000010100 */
[----:B------:R-:W0:Y:S01]  /*1350*/  MUFU.RCP R156, R160 ;  /* 0x000000a0009c7308 */ /* 0x000e220000001000 */
[----:B------:R-:W-:Y:S01]  /*1360*/  FMUL.FTZ R121, R122, -1.4426950216293334961 ;  /* 0xbfb8aa3b7a797820 */ /* 0x000fe20000410000 */
[----:B------:R-:W-:Y:S01]  /*1370*/  SHF.L.U32 R141, R102, 0x10, RZ ;  /* 0x00000010668d7819 */ /* 0x000fe200000006ff */
[----:B------:R-:W-:Y:S01]  /*1380*/  FMUL.FTZ R138, R137, -1.4426950216293334961 ;  /* 0xbfb8aa3b898a7820 */ /* 0x000fe20000410000 */
[----:B------:R-:W-:Y:S01]  /*1390*/  SHF.L.U32 R110, R84, 0x10, RZ ;  /* 0x00000010546e7819 */ /* 0x000fe200000006ff */
[----:B------:R-:W-:Y:S01]  /*13a0*/  FMUL.FTZ R155, R155, R10 ;  /* 0x0000000a9b9b7220 */ /* 0x000fe20000410000 */
[----:B-1----:R-:W-:Y:S02]  /*13b0*/  FADD.FTZ R134, R134, 1 ;  /* 0x3f80000086867421 */ /* 0x002fe40000010000 */
[----:B------:R-:W1:Y:S01]  /*13c0*/  MUFU.EX2 R116, R116 ;  /* 0x0000007400747308 */ /* 0x000e620000000800 */
[C---:B------:R-:W-:Y:S01]  /*13d0*/  FMUL.FTZ R38, R11.reuse, R38 ;  /* 0x000000260b267220 */ /* 0x040fe20000410000 */
[C---:B------:R-:W-:Y:S01]  /*13e0*/  FMUL.FTZ R16, R11.reuse, R16 ;  /* 0x000000100b107220 */ /* 0x040fe20000410000 */
[----:B------:R-:W-:Y:S01]  /*13f0*/  FFMA.FTZ R123, R60, R44, R39 ;  /* 0x0000002c3c7b7223 */ /* 0x000fe20000010027 */
[----:B------:R-:W-:-:S04]  /*1400*/  FMUL.FTZ R18, R11, R18 ;  /* 0x000000120b127220 */ /* 0x000fc80000410000 */
[----:B------:R-:W1:Y:S01]  /*1410*/  MUFU.EX2 R118, R118 ;  /* 0x0000007600767308 */ /* 0x000e620000000800 */
[----:B------:R-:W-:Y:S01]  /*1420*/  FADD.FTZ R14, -R2, R141 ;  /* 0x0000008d020e7221 */ /* 0x000fe20000010100 */
[----:B------:R-:W-:Y:S01]  /*1430*/  FMUL.FTZ R109, R110, R155 ;  /* 0x0000009b6e6d7220 */ /* 0x000fe20000410000 */
[----:B------:R-:W-:-:S05]  /*1440*/  FFMA.FTZ R113, R62, R38, R41 ;  /* 0x000000263e717223 */ /* 0x000fca0000010029 */
[----:B------:R-:W1:Y:S01]  /*1450*/  MUFU.RCP R131, R131 ;  /* 0x0000008300837308 */ /* 0x000e620000001000 */
[----:B------:R-:W-:Y:S01]  /*1460*/  FFMA.FTZ R141, R56, R16, R19 ;  /* 0x00000010388d7223 */ /* 0x000fe20000010013 */
[----:B0-----:R-:W-:Y:S01]  /*1470*/  FADD.FTZ R110, R124, 1 ;  /* 0x3f8000007c6e7421 */ /* 0x001fe20000010000 */
[----:B------:R-:W-:Y:S01]  /*1480*/  FMUL.FTZ R105, R123, -1.4426950216293334961 ;  /* 0xbfb8aa3b7b697820 */ /* 0x000fe20000410000 */
[----:B------:R-:W-:-:S04]  /*1490*/  SHF.L.U32 R124, R85, 0x10, RZ ;  /* 0x00000010557c7819 */ /* 0x000fc800000006ff */
[----:B------:R-:W0:Y:S01]  /*14a0*/  MUFU.EX2 R132, R132 ;  /* 0x0000008400847308 */ /* 0x000e220000000800 */
[----:B------:R-:W-:Y:S01]  /*14b0*/  FFMA.FTZ R140, R58, R18, R21 ;  /* 0x000000123a8c7223 */ /* 0x000fe20000010015 */
[----:B------:R-:W-:Y:S01]  /*14c0*/  FMUL.FTZ R151, R151, R8 ;  /* 0x0000000897977220 */ /* 0x000fe20000410000 */
[----:B------:R-:W-:Y:S01]  /*14d0*/  FMUL.FTZ R36, R11, R36 ;  /* 0x000000240b247220 */ /* 0x000fe20000410000 */
[----:B------:R-:W-:-:S04]  /*14e0*/  FMUL.FTZ R104, R113, -1.4426950216293334961 ;  /* 0xbfb8aa3b71687820 */ /* 0x000fc80000410000 */
[----:B------:R-:W0:Y:S01]  /*14f0*/  MUFU.EX2 R121, R121 ;  /* 0x0000007900797308 */ /* 0x000e220000000800 */
[----:B------:R-:W-:Y:S01]  /*1500*/  FMUL.FTZ R144, R141, -1.4426950216293334961 ;  /* 0xbfb8aa3b8d907820 */ /* 0x000fe20000410000 */
[----:B------:R-:W-:Y:S01]  /*1510*/  FADD.FTZ R155, R106, 1 ;  /* 0x3f8000006a9b7421 */ /* 0x000fe20000010000 */
[----:B------:R-:W-:-:S05]  /*1520*/  FMUL.FTZ R102, R140, -1.4426950216293334961 ;  /* 0xbfb8aa3b8c667820 */ /* 0x000fca0000410000 */
[----:B------:R-:W-:Y:S01]  /*1530*/  MUFU.EX2 R138, R138 ;  /* 0x0000008a008a7308 */ /* 0x000fe20000000800 */
[----:B------:R-:W-:Y:S01]  /*1540*/  FMUL.FTZ R151, R124, R151 ;  /* 0x000000977c977220 */ /* 0x000fe20000410000 */
[----:B------:R-:W-:-:S06]  /*1550*/  FADD.FTZ R106, -R130, 1 ;  /* 0x3f800000826a7421 */ /* 0x000fcc0000010100 */
[----:B------:R-:W0:Y:S01]  /*1560*/  MUFU.RCP R134, R134 ;  /* 0x0000008600867308 */ /* 0x000e220000001000 */
[----:B------:R-:W-:Y:S01]  /*1570*/  FFMA.FTZ R120, R60, R36, R39 ;  /* 0x000000243c787223 */ /* 0x000fe20000010027 */
[----:B------:R-:W-:Y:S01]  /*1580*/  FADD.FTZ R124, -R156, 1 ;  /* 0x3f8000009c7c7421 */ /* 0x000fe20000010100 */
[----:B------:R-:W-:Y:S01]  /*1590*/  FFMA.FTZ R117, R117, R106, 1 ;  /* 0x3f80000075757423 */ /* 0x000fe2000001006a */
[----:B-1----:R-:W-:-:S04]  /*15a0*/  FADD.FTZ R116, R116, 1 ;  /* 0x3f80000074747421 */ /* 0x002fc80000010000 */
[----:B------:R-:W1:Y:S01]  /*15b0*/  MUFU.EX2 R105, R105 ;  /* 0x0000006900697308 */ /* 0x000e620000000800 */
[----:B------:R-:W-:Y:S01]  /*15c0*/  FMUL.FTZ R112, R120, -1.4426950216293334961 ;  /* 0xbfb8aa3b78707820 */ /* 0x000fe20000410000 */
[----:B------:R-:W-:Y:S01]  /*15d0*/  FFMA.FTZ R107, R107, R124, 1 ;  /* 0x3f8000006b6b7423 */ /* 0x000fe2000001007c */
[----:B------:R-:W-:Y:S01]  /*15e0*/  FADD.FTZ R118, R118, 1 ;  /* 0x3f80000076767421 */ /* 0x000fe20000010000 */
[----:B------:R-:W-:-:S04]  /*15f0*/  FADD.FTZ R124, -R131, 1 ;  /* 0x3f800000837c7421 */ /* 0x000fc80000010100 */
[----:B------:R-:W2:Y:S01]  /*1600*/  MUFU.EX2 R103, R144 ;  /* 0x0000009000677308 */ /* 0x000ea20000000800 */
[----:B------:R-:W-:Y:S01]  /*1610*/  FMUL.FTZ R14, R11, R14 ;  /* 0x0000000e0b0e7220 */ /* 0x000fe20000410000 */
[----:B------:R-:W-:Y:S01]  /*1620*/  FMUL.FTZ R117, R130, R117 ;  /* 0x0000007582757220 */ /* 0x000fe20000410000 */
[----:B------:R-:W-:-:S05]  /*1630*/  FMUL.FTZ R107, R156, R107 ;  /* 0x0000006b9c6b7220 */ /* 0x000fca0000410000 */
[----:B------:R-:W2:Y:S01]  /*1640*/  MUFU.EX2 R104, R104 ;  /* 0x0000006800687308 */ /* 0x000ea20000000800 */
[----:B0-----:R-:W-:Y:S01]  /*1650*/  FADD.FTZ R130, R132, 1 ;  /* 0x3f80000084827421 */ /* 0x001fe20000010000 */
[----:B------:R-:W-:Y:S01]  /*1660*/  FFMA.FTZ R156, R133, R124, 1 ;  /* 0x3f800000859c7423 */ /* 0x000fe2000001007c */
[----:B------:R-:W-:-:S05]  /*1670*/  SHF.L.U32 R132, R86, 0x10, RZ ;  /* 0x0000001056847819 */ /* 0x000fca00000006ff */
[----:B------:R-:W0:Y:S01]  /*1680*/  MUFU.EX2 R102, R102 ;  /* 0x0000006600667308 */ /* 0x000e220000000800 */
[----:B------:R-:W-:Y:S01]  /*1690*/  FADD.FTZ R124, R121, 1 ;  /* 0x3f800000797c7421 */ /* 0x000fe20000010000 */
[----:B------:R-:W-:Y:S01]  /*16a0*/  FFMA.FTZ R142, R58, R14, R21 ;  /* 0x0000000e3a8e7223 */ /* 0x000fe20000010015 */
[----:B------:R-:W-:Y:S01]  /*16b0*/  FADD.FTZ R121, -R134, 1 ;  /* 0x3f80000086797421 */ /* 0x000fe20000010100 */
[----:B------:R-:W-:-:S04]  /*16c0*/  FADD.FTZ R138, R138, 1 ;  /* 0x3f8000008a8a7421 */ /* 0x000fc80000010000 */
[----:B------:R-:W-:Y:S01]  /*16d0*/  MUFU.EX2 R112, R112 ;  /* 0x0000007000707308 */ /* 0x000fe20000000800 */
[----:B------:R-:W-:Y:S01]  /*16e0*/  FMUL.FTZ R107, R132, R107 ;  /* 0x0000006b846b7220 */ /* 0x000fe20000410000 */
[----:B------:R-:W-:Y:S01]  /*16f0*/  FMUL.FTZ R143, R142, -1.4426950216293334961 ;  /* 0xbfb8aa3b8e8f7820 */ /* 0x000fe20000410000 */
[----:B------:R-:W-:-:S05]  /*1700*/  FFMA.FTZ R121, R136, R121, 1 ;  /* 0x3f80000088797423 */ /* 0x000fca0000010079 */
[----:B------:R-:W3:Y:S01]  /*1710*/  MUFU.RCP R116, R116 ;  /* 0x0000007400747308 */ /* 0x000ee20000001000 */
[----:B------:R-:W-:Y:S01]  /*1720*/  FMUL.FTZ R12, R11, R12 ;  /* 0x0000000c0b0c7220 */ /* 0x000fe20000410000 */
[----:B-1----:R-:W-:-:S06]  /*1730*/  FADD.FTZ R105, R105, 1 ;  /* 0x3f80000069697421 */ /* 0x002fcc0000010000 */
[----:B------:R-:W1:Y:S01]  /*1740*/  MUFU.RCP R118, R118 ;  /* 0x0000007600767308 */ /* 0x000e620000001000 */
[----:B------:R-:W-:Y:S01]  /*1750*/  PRMT R86, R86, 0x7632, R86 ;  /* 0x0000763256567816 */ /* 0x000fe20000000056 */
[----:B--2---:R-:W-:Y:S01]  /*1760*/  FADD.FTZ R103, R103, 1 ;  /* 0x3f80000067677421 */ /* 0x004fe20000010000 */
[----:B------:R-:W-:-:S05]  /*1770*/  FMUL.FTZ R136, R134, R121 ;  /* 0x0000007986887220 */ /* 0x000fca0000410000 */
[----:B------:R-:W2:Y:S01]  /*1780*/  MUFU.RCP R132, R138 ;  /* 0x0000008a00847308 */ /* 0x000ea20000001000 */
[C---:B------:R-:W-:Y:S01]  /*1790*/  SHF.L.U32 R134, R87.reuse, 0x10, RZ ;  /* 0x0000001057867819 */ /* 0x040fe200000006ff */
[----:B------:R-:W-:Y:S01]  /*17a0*/  FADD.FTZ R133, R104, 1 ;  /* 0x3f80000068857421 */ /* 0x000fe20000010000 */
[----:B------:R-:W-:Y:S01]  /*17b0*/  FFMA.FTZ R144, R56, R12, R19 ;  /* 0x0000000c38907223 */ /* 0x000fe20000010013 */
[----:B------:R-:W-:-:S04]  /*17c0*/  PRMT R87, R87, 0x7632, R87 ;  /* 0x0000763257577816 */ /* 0x000fc80000000057 */
[----:B------:R-:W4:Y:S01]  /*17d0*/  MUFU.RCP R130, R130 ;  /* 0x0000008200827308 */ /* 0x000f220000001000 */
[----:B------:R-:W-:Y:S01]  /*17e0*/  SHF.L.U32 R104, R86, 0x10, RZ ;  /* 0x0000001056687819 */ /* 0x000fe200000006ff */
[----:B------:R-:W-:Y:S01]  /*17f0*/  FMUL.FTZ R131, R131, R156 ;  /* 0x0000009c83837220 */ /* 0x000fe20000410000 */
[----:B0-----:R-:W-:Y:S01]  /*1800*/  FADD.FTZ R102, R102, 1 ;  /* 0x3f80000066667421 */ /* 0x001fe20000010000 */
[C---:B------:R-:W-:Y:S01]  /*1810*/  FADD.FTZ R10, -R2.reuse, R145 ;  /* 0x00000091020a7221 */ /* 0x040fe20000010100 */
[----:B------:R-:W-:-:S03]  /*1820*/  FADD.FTZ R148, -R2, R147 ;  /* 0x0000009302947221 */ /* 0x000fc60000010100 */
[----:B------:R-:W0:Y:S01]  /*1830*/  MUFU.EX2 R143, R143 ;  /* 0x0000008f008f7308 */ /* 0x000e220000000800 */
[----:B------:R-:W-:Y:S01]  /*1840*/  FMUL.FTZ R145, R144, -1.4426950216293334961 ;  /* 0xbfb8aa3b90917820 */ /* 0x000fe20000410000 */
[----:B------:R-:W-:Y:S01]  /*1850*/  SHF.L.U32 R121, R87, 0x10, RZ ;  /* 0x0000001057797819 */ /* 0x000fe200000006ff */
[----:B------:R-:W-:-:S05]  /*1860*/  FMUL.FTZ R87, R104, R131 ;  /* 0x0000008368577220 */ /* 0x000fca0000410000 */
[----:B------:R-:W0:Y:S01]  /*1870*/  MUFU.RCP R110, R110 ;  /* 0x0000006e006e7308 */ /* 0x000e220000001000 */
[----:B---3--:R-:W-:Y:S01]  /*1880*/  FADD.FTZ R104, -R116, 1 ;  /* 0x3f80000074687421 */ /* 0x008fe20000010100 */
[----:B------:R-:W-:Y:S01]  /*1890*/  FADD.FTZ R131, R112, 1 ;  /* 0x3f80000070837421 */ /* 0x000fe20000010000 */
[----:B------:R-:W-:-:S05]  /*18a0*/  FMUL.FTZ R8, R11, R148 ;  /* 0x000000940b087220 */ /* 0x000fca0000410000 */
[----:B------:R-:W3:Y:S01]  /*18b0*/  MUFU.RCP R105, R105 ;  /* 0x0000006900697308 */ /* 0x000ee20000001000 */
[----:B-1----:R-:W-:-:S07]  /*18c0*/  FADD.FTZ R112, -R118, 1 ;  /* 0x3f80000076707421 */ /* 0x002fce0000010100 */
[----:B------:R-:W1:Y:S01]  /*18d0*/  MUFU.RCP R103, R103 ;  /* 0x0000006700677308 */ /* 0x000e620000001000 */
[----:B------:R-:W-:Y:S01]  /*18e0*/  FMUL.FTZ R117, R134, R117 ;  /* 0x0000007586757220 */ /* 0x000fe20000410000 */
[----:B------:R-:W-:Y:S01]  /*18f0*/  FFMA.FTZ R111, R111, R104, 1 ;  /* 0x3f8000006f6f7423 */ /* 0x000fe20000010068 */
[----:B------:R-:W-:Y:S01]  /*1900*/  FFMA.FTZ R150, R56, R8, R19 ;  /* 0x0000000838967223 */ /* 0x000fe20000010013 */
[----:B------:R-:W-:-:S04]  /*1910*/  FFMA.FTZ R115, R115, R112, 1 ;  /* 0x3f80000073737423 */ /* 0x000fc80000010070 */
[----:B------:R-:W5:Y:S01]  /*1920*/  MUFU.RCP R102, R102 ;  /* 0x0000006600667308 */ /* 0x000f620000001000 */
[----:B--2---:R-:W-:Y:S01]  /*1930*/  FADD.FTZ R134, -R132, 1 ;  /* 0x3f80000084867421 */ /* 0x004fe20000010100 */
[----:B------:R-:W-:Y:S01]  /*1940*/  FMUL.FTZ R10, R11, R10 ;  /* 0x0000000a0b0a7220 */ /* 0x000fe20000410000 */
[----:B------:R-:W-:Y:S01]  /*1950*/  SHF.L.U32 R65, R98, 0x10, RZ ;  /* 0x0000001062417819 */ /* 0x000fe200000006ff */
[----:B----4-:R-:W-:-:S04]  /*1960*/  FADD.FTZ R112, -R130, 1 ;  /* 0x3f80000082707421 */ /* 0x010fc80000010100 */
[----:B------:R-:W2:Y:S01]  /*1970*/  MUFU.EX2 R145, R145 ;  /* 0x0000009100917308 */ /* 0x000ea20000000800 */
[----:B------:R-:W-:Y:S01]  /*1980*/  FMUL.FTZ R116, R116, R111 ;  /* 0x0000006f74747220 */ /* 0x000fe20000410000 */
[----:B------:R-:W-:Y:S01]  /*1990*/  FMUL.FTZ R148, R150, -1.4426950216293334961 ;  /* 0xbfb8aa3b96947820 */ /* 0x000fe20000410000 */
[----:B------:R-:W-:Y:S01]  /*19a0*/  FFMA.FTZ R137, R137, R134, 1 ;  /* 0x3f80000089897423 */ /* 0x000fe20000010086 */
[----:B------:R-:W-:-:S04]  /*19b0*/  FMUL.FTZ R118, R118, R115 ;  /* 0x0000007376767220 */ /* 0x000fc80000410000 */
[----:B------:R4:W-:Y:S01]  /*19c0*/  MUFU.RCP R86, R133 ;  /* 0x0000008500567308 */ /* 0x0009e20000001000 */
[----:B------:R-:W-:Y:S01]  /*19d0*/  FFMA.FTZ R146, R58, R10, R21 ;  /* 0x0000000a3a927223 */ /* 0x000fe20000010015 */
[----:B------:R-:W-:Y:S01]  /*19e0*/  FMUL.FTZ R34, R11, R34 ;  /* 0x000000220b227220 */ /* 0x000fe20000410000 */
[----:B------:R-:W-:-:S05]  /*19f0*/  FFMA.FTZ R135, R135, R112, 1 ;  /* 0x3f80000087877423 */ /* 0x000fca0000010070 */
[----:B------:R3:W-:Y:S01]  /*1a00*/  MUFU.RCP R104, R131 ;  /* 0x0000008300687308 */ /* 0x0007e20000001000 */
[----:B----4-:R-:W-:Y:S01]  /*1a10*/  SHF.L.U32 R133, R88, 0x10, RZ ;  /* 0x0000001058857819 */ /* 0x010fe200000006ff */
[----:B0-----:R-:W-:Y:S01]  /*1a20*/  FADD.FTZ R111, R143, 1 ;  /* 0x3f8000008f6f7421 */ /* 0x001fe20000010000 */
[----:B------:R-:W-:Y:S01]  /*1a30*/  FADD.FTZ R30, -R2, R65 ;  /* 0x00000041021e7221 */ /* 0x000fe20000010100 */
[----:B------:R-:W-:Y:S01]  /*1a40*/  FADD.FTZ R112, -R110, 1 ;  /* 0x3f8000006e707421 */ /* 0x000fe20000010100 */
[C---:B---3--:R-:W-:Y:S02]  /*1a50*/  SHF.L.U32 R131, R89.reuse, 0x10, RZ ;  /* 0x0000001059837819 */ /* 0x048fe400000006ff */
[----:B------:R-:W-:Y:S01]  /*1a60*/  PRMT R89, R89, 0x7632, R89 ;  /* 0x0000763259597816 */ /* 0x000fe20000000059 */
[----:B------:R-:W-:Y:S01]  /*1a70*/  FMUL.FTZ R133, R133, R116 ;  /* 0x0000007485857220 */ /* 0x000fe20000410000 */
[----:B------:R-:W-:Y:S01]  /*1a80*/  FMUL.FTZ R132, R132, R137 ;  /* 0x0000008984847220 */ /* 0x000fe20000410000 */
[----:B------:R-:W-:Y:S01]  /*1a90*/  FMUL.FTZ R131, R131, R118 ;  /* 0x0000007683837220 */ /* 0x000fe20000410000 */
[----:B------:R-:W-:Y:S01]  /*1aa0*/  SHF.L.U32 R89, R89, 0x10, RZ ;  /* 0x0000001059597819 */ /* 0x000fe200000006ff */
[----:B------:R-:W-:Y:S01]  /*1ab0*/  FADD.FTZ R116, -R105, 1 ;  /* 0x3f80000069747421 */ /* 0x000fe20000010100 */
[----:B------:R-:W-:Y:S01]  /*1ac0*/  FMUL.FTZ R147, R146, -1.4426950216293334961 ;  /* 0xbfb8aa3b92937820 */ /* 0x000fe20000410000 */
[----:B-1----:R-:W-:Y:S01]  /*1ad0*/  FADD.FTZ R118, -R103, 1 ;  /* 0x3f80000067767421 */ /* 0x002fe20000010100 */
[----:B------:R-:W-:Y:S01]  /*1ae0*/  FFMA.FTZ R67, R62, R34, R41 ;  /* 0x000000223e437223 */ /* 0x000fe20000010029 */
[C---:B------:R-:W-:Y:S01]  /*1af0*/  FADD.FTZ R152, -R2.reuse, R149 ;  /* 0x0000009502987221 */ /* 0x040fe20000010100 */
[----:B------:R-:W-:Y:S01]  /*1b00*/  MUFU.EX2 R148, R148 ;  /* 0x0000009400947308 */ /* 0x000fe20000000800 */
[----:B------:R-:W-:Y:S01]  /*1b10*/  FMUL.FTZ R30, R11, R30 ;  /* 0x0000001e0b1e7220 */ /* 0x000fe20000410000 */
[----:B------:R-:W-:Y:S01]  /*1b20*/  FFMA.FTZ R119, R119, R112, 1 ;  /* 0x3f80000077777423 */ /* 0x000fe20000010070 */
[----:B------:R-:W-:Y:S01]  /*1b30*/  FMUL.FTZ R115, R89, R132 ;  /* 0x0000008459737220 */ /* 0x000fe20000410000 */
[----:B------:R-:W-:Y:S01]  /*1b40*/  FFMA.FTZ R116, R123, R116, 1 ;  /* 0x3f8000007b747423 */ /* 0x000fe20000010074 */
[----:B------:R-:W-:-:S03]  /*1b50*/  FADD.FTZ R32, -R2, R63 ;  /* 0x0000003f02207221 */ /* 0x000fc60000010100 */
[----:B------:R-:W0:Y:S01]  /*1b60*/  MUFU.RCP R106, R155 ;  /* 0x0000009b006a7308 */ /* 0x000e220000001000 */
[----:B------:R-:W-:Y:S01]  /*1b70*/  SHF.L.U32 R153, R6, 0x10, RZ ;  /* 0x0000001006997819 */ /* 0x000fe200000006ff */
[----:B------:R-:W-:Y:S01]  /*1b80*/  FADD.FTZ R149, -R157, 1 ;  /* 0x3f8000009d957421 */ /* 0x000fe20000010100 */
[----:B-----5:R-:W-:Y:S01]  /*1b90*/  FADD.FTZ R89, -R102, 1 ;  /* 0x3f80000066597421 */ /* 0x020fe20000010100 */
[----:B------:R-:W-:Y:S01]  /*1ba0*/  FFMA.FTZ R118, R141, R118, 1 ;  /* 0x3f8000008d767423 */ /* 0x000fe20000010076 */
[----:B------:R-:W-:Y:S01]  /*1bb0*/  FMUL.FTZ R63, R67, -1.4426950216293334961 ;  /* 0xbfb8aa3b433f7820 */ /* 0x000fe20000410000 */
[C---:B------:R-:W-:Y:S02]  /*1bc0*/  FMUL.FTZ R28, R11.reuse, R28 ;  /* 0x0000001c0b1c7220 */ /* 0x040fe40000410000 */
[----:B------:R-:W1:Y:S01]  /*1bd0*/  MUFU.RCP R111, R111 ;  /* 0x0000006f006f7308 */ /* 0x000e620000001000 */
[----:B------:R-:W-:Y:S01]  /*1be0*/  FMUL.FTZ R6, R11, R152 ;  /* 0x000000980b067220 */ /* 0x000fe20000410000 */
[----:B------:R-:W-:Y:S01]  /*1bf0*/  FFMA.FTZ R125, R62, R30, R41 ;  /* 0x0000001e3e7d7223 */ /* 0x000fe20000010029 */
[----:B------:R-:W-:Y:S01]  /*1c00*/  FMUL.FTZ R112, R110, R119 ;  /* 0x000000776e707220 */ /* 0x000fe20000410000 */
[----:B--2---:R-:W-:Y:S01]  /*1c10*/  FADD.FTZ R110, R145, 1 ;  /* 0x3f800000916e7421 */ /* 0x004fe20000010000 */
[----:B------:R-:W-:Y:S01]  /*1c20*/  FMUL.FTZ R116, R105, R116 ;  /* 0x0000007469747220 */ /* 0x000fe20000410000 */
[----:B------:R-:W-:-:S02]  /*1c30*/  FFMA.FTZ R4, R4, R149, 1 ;  /* 0x3f80000004047423 */ /* 0x000fc40000010095 */
[----:B------:R-:W2:Y:S01]  /*1c40*/  MUFU.EX2 R147, R147 ;  /* 0x0000009300937308 */ /* 0x000ea20000000800 */
[----:B------:R-:W-:Y:S01]  /*1c50*/  FFMA.FTZ R89, R140, R89, 1 ;  /* 0x3f8000008c597423 */ /* 0x000fe20000010059 */
[----:B------:R-:W-:Y:S01]  /*1c60*/  FMUL.FTZ R119, R103, R118 ;  /* 0x0000007667777220 */ /* 0x000fe20000410000 */
[----:B------:R-:W-:Y:S01]  /*1c70*/  SHF.L.U32 R105, R90, 0x10, RZ ;  /* 0x000000105a697819 */ /* 0x000fe200000006ff */
[----:B------:R-:W-:Y:S01]  /*1c80*/  FFMA.FTZ R128, R60, R28, R39 ;  /* 0x0000001c3c807223 */ /* 0x000fe20000010027 */
[----:B------:R-:W-:Y:S01]  /*1c90*/  FFMA.FTZ R149, R58, R6, R21 ;  /* 0x000000063a957223 */ /* 0x000fe20000010015 */
[----:B------:R-:W-:Y:S01]  /*1ca0*/  FADD.FTZ R100, -R2, R153 ;  /* 0x0000009902647221 */ /* 0x000fe20000010100 */
[----:B------:R-:W-:Y:S01]  /*1cb0*/  PRMT R90, R90, 0x7632, R90 ;  /* 0x000076325a5a7816 */ /* 0x000fe2000000005a */
[----:B------:R-:W-:Y:S01]  /*1cc0*/  FMUL.FTZ R127, R125, -1.4426950216293334961 ;  /* 0xbfb8aa3b7d7f7820 */ /* 0x000fe20000410000 */
[----:B------:R-:W-:Y:S01]  /*1cd0*/  SHF.L.U32 R103, R91, 0x10, RZ ;  /* 0x000000105b677819 */ /* 0x000fe200000006ff */
[----:B------:R-:W3:Y:S01]  /*1ce0*/  MUFU.EX2 R63, R63 ;  /* 0x0000003f003f7308 */ /* 0x000ee20000000800 */
[----:B------:R-:W-:-:S02]  /*1cf0*/  SHF.L.U32 R153, R99, 0x10, RZ ;  /* 0x0000001063997819 */ /* 0x000fc400000006ff */
[----:B------:R-:W-:Y:S01]  /*1d00*/  PRMT R91, R91, 0x7632, R91 ;  /* 0x000076325b5b7816 */ /* 0x000fe2000000005b */
[----:B------:R-:W-:Y:S01]  /*1d10*/  FMUL.FTZ R102, R102, R89 ;  /* 0x0000005966667220 */ /* 0x000fe20000410000 */
[----:B------:R-:W-:Y:S01]  /*1d20*/  FMUL.FTZ R129, R128, -1.4426950216293334961 ;  /* 0xbfb8aa3b80817820 */ /* 0x000fe20000410000 */
[----:B------:R-:W-:Y:S01]  /*1d30*/  FMUL.FTZ R152, R149, -1.4426950216293334961 ;  /* 0xbfb8aa3b95987820 */ /* 0x000fe20000410000 */
[----:B------:R-:W-:Y:S01]  /*1d40*/  SHF.L.U32 R89, R90, 0x10, RZ ;  /* 0x000000105a597819 */ /* 0x000fe200000006ff */
[----:B------:R-:W4:Y:S01]  /*1d50*/  MUFU.RCP R110, R110 ;  /* 0x0000006e006e7308 */ /* 0x000f220000001000 */
[----:B------:R-:W-:Y:S01]  /*1d60*/  FMUL.FTZ R105, R105, R112 ;  /* 0x0000007069697220 */ /* 0x000fe20000410000 */
[----:B------:R-:W-:Y:S01]  /*1d70*/  FMUL.FTZ R157, R157, R4 ;  /* 0x000000049d9d7220 */ /* 0x000fe20000410000 */
[----:B------:R-:W-:Y:S01]  /*1d80*/  SHF.L.U32 R112, R91, 0x10, RZ ;  /* 0x000000105b707819 */ /* 0x000fe200000006ff */
[----:B------:R-:W-:Y:S01]  /*1d90*/  FMUL.FTZ R4, R11, R100 ;  /* 0x000000640b047220 */ /* 0x000fe20000410000 */
[----:B------:R-:W-:Y:S01]  /*1da0*/  FADD.FTZ R154, -R2, R153 ;  /* 0x00000099029a7221 */ /* 0x000fe20000010100 */
[----:B------:R-:W-:-:S02]  /*1db0*/  FFMA.FTZ R101, R56, R0, R19 ;  /* 0x0000000038657223 */ /* 0x000fc40000010013 */
[----:B------:R-:W5:Y:S01]  /*1dc0*/  MUFU.EX2 R127, R127 ;  /* 0x0000007f007f7308 */ /* 0x000f620000000800 */
[----:B------:R-:W-:Y:S01]  /*1dd0*/  FMUL.FTZ R91, R89, R102 ;  /* 0x00000066595b7220 */ /* 0x000fe20000410000 */
[----:B0-----:R-:W-:Y:S01]  /*1de0*/  FADD.FTZ R123, -R106, 1 ;  /* 0x3f8000006a7b7421 */ /* 0x001fe20000010100 */
[----:B------:R-:W-:Y:S01]  /*1df0*/  FADD.FTZ R148, R148, 1 ;  /* 0x3f80000094947421 */ /* 0x000fe20000010000 */
[----:B------:R-:W-:Y:S01]  /*1e00*/  FFMA.FTZ R100, R56, R4, R19 ;  /* 0x0000000438647223 */ /* 0x000fe20000010013 */
[----:B------:R-:W-:Y:S01]  /*1e10*/  FMUL.FTZ R2, R11, R154 ;  /* 0x0000009a0b027220 */ /* 0x000fe20000410000 */
[----:B------:R-:W-:Y:S02]  /*1e20*/  FMUL.FTZ R89, R112, R119 ;  /* 0x0000007770597220 */ /* 0x000fe40000410000 */
[----:B------:R-:W-:Y:S01]  /*1e30*/  MUFU.EX2 R98, R152 ;  /* 0x0000009800627308 */ /* 0x000fe20000000800 */
[----:B------:R-:W-:Y:S01]  /*1e40*/  FMUL.FTZ R154, R101, -1.4426950216293334961 ;  /* 0xbfb8aa3b659a7820 */ /* 0x000fe20000410000 */
[----:B------:R-:W-:Y:S01]  /*1e50*/  PRMT R88, R88, 0x7632, R88 ;  /* 0x0000763258587816 */ /* 0x000fe20000000058 */
[----:B-1----:R-:W-:-:S05]  /*1e60*/  FADD.FTZ R119, -R111, 1 ;  /* 0x3f8000006f777421 */ /* 0x002fca0000010100 */
[----:B------:R-:W0:Y:S01]  /*1e70*/  MUFU.RCP R124, R124 ;  /* 0x0000007c007c7308 */ /* 0x000e220000001000 */
[----:B------:R-:W-:Y:S01]  /*1e80*/  FFMA.FTZ R123, R114, R123, 1 ;  /* 0x3f800000727b7423 */ /* 0x000fe2000001007b */
[----:B------:R-:W-:Y:S01]  /*1e90*/  FMUL.FTZ R32, R11, R32 ;  /* 0x000000200b207220 */ /* 0x000fe20000410000 */
[----:B------:R-:W-:Y:S01]  /*1ea0*/  FMUL.FTZ R99, R100, -1.4426950216293334961 ;  /* 0xbfb8aa3b64637820 */ /* 0x000fe20000410000 */
[----:B--2---:R-:W-:-:S04]  /*1eb0*/  FADD.FTZ R147, R147, 1 ;  /* 0x3f80000093937421 */ /* 0x004fc80000010000 */
[----:B------:R-:W1:Y:S01]  /*1ec0*/  MUFU.EX2 R129, R129 ;  /* 0x0000008100817308 */ /* 0x000e620000000800 */
[----:B------:R-:W-:Y:S01]  /*1ed0*/  SHF.L.U32 R88, R88, 0x10, RZ ;  /* 0x0000001058587819 */ /* 0x000fe200000006ff */
[----:B------:R-:W-:Y:S01]  /*1ee0*/  FFMA.FTZ R142, R142, R119, 1 ;  /* 0x3f8000008e8e7423 */ /* 0x000fe20000010077 */
[----:B------:R-:W-:Y:S01]  /*1ef0*/  FMUL.FTZ R135, R130, R135 ;  /* 0x0000008782877220 */ /* 0x000fe20000410000 */
[----:B------:R-:W-:Y:S01]  /*1f00*/  FMUL.FTZ R112, R106, R123 ;  /* 0x0000007b6a707220 */ /* 0x000fe20000410000 */
[----:B------:R-:W-:-:S03]  /*1f10*/  FFMA.FTZ R65, R60, R32, R39 ;  /* 0x000000203c417223 */ /* 0x000fc60000010027 */
[----:B------:R-:W-:Y:S01]  /*1f20*/  MUFU.RCP R148, R148 ;  /* 0x0000009400947308 */ /* 0x000fe20000001000 */
[----:B---3--:R-:W-:Y:S01]  /*1f30*/  FADD.FTZ R130, R63, 1 ;  /* 0x3f8000003f827421 */ /* 0x008fe20000010000 */
[----:B------:R-:W-:Y:S01]  /*1f40*/  FMUL.FTZ R142, R111, R142 ;  /* 0x0000008e6f8e7220 */ /* 0x000fe20000410000 */
[----:B------:R-:W-:Y:S01]  /*1f50*/  FMUL.FTZ R63, R88, R135 ;  /* 0x00000087583f7220 */ /* 0x000fe20000410000 */
[----:B------:R-:W-:-:S04]  /*1f60*/  SHF.L.U32 R111, R92, 0x10, RZ ;  /* 0x000000105c6f7819 */ /* 0x000fc800000006ff */
[----:B------:R-:W2:Y:S01]  /*1f70*/  MUFU.EX2 R154, R154 ;  /* 0x0000009a009a7308 */ /* 0x000ea20000000800 */
[----:B----4-:R-:W-:Y:S01]  /*1f80*/  FADD.FTZ R135, -R110, 1 ;  /* 0x3f8000006e877421 */ /* 0x010fe20000010100 */
[----:B------:R-:W-:Y:S01]  /*1f90*/  FMUL.FTZ R126, R65, -1.4426950216293334961 ;  /* 0xbfb8aa3b417e7820 */ /* 0x000fe20000410000 */
[----:B------:R-:W-:-:S05]  /*1fa0*/  FMUL.FTZ R103, R103, R116 ;  /* 0x0000007467677220 */ /* 0x000fca0000410000 */
[----:B------:R-:W3:Y:S01]  /*1fb0*/  MUFU.RCP R106, R147 ;  /* 0x00000093006a7308 */ /* 0x000ee20000001000 */
[----:B------:R-:W-:Y:S01]  /*1fc0*/  SHF.L.U32 R119, R93, 0x10, RZ ;  /* 0x000000105d777819 */ /* 0x000fe200000006ff */
[----:B-----5:R-:W-:Y:S01]  /*1fd0*/  FADD.FTZ R116, R127, 1 ;  /* 0x3f8000007f747421 */ /* 0x020fe20000010000 */
[----:B------:R-:W-:-:S05]  /*1fe0*/  PRMT R93, R93, 0x7632, R93 ;  /* 0x000076325d5d7816 */ /* 0x000fca000000005d */
[----:B------:R-:W4:Y:S01]  /*1ff0*/  MUFU.EX2 R99, R99 ;  /* 0x0000006300637308 */ /* 0x000f220000000800 */
[----:B0-----:R-:W-:Y:S01]  /*2000*/  FADD.FTZ R127, -R124, 1 ;  /* 0x3f8000007c7f7421 */ /* 0x001fe20000010100 */
[----:B------:R-:W-:Y:S01]  /*2010*/  FFMA.FTZ R135, R144, R135, 1 ;  /* 0x3f80000090877423 */ /* 0x000fe20000010087 */
[----:B------:R-:W-:Y:S01]  /*2020*/  PRMT R92, R92, 0x7632, R92 ;  /* 0x000076325c5c7816 */ /* 0x000fe2000000005c */
[----:B------:R-:W-:Y:S01]  /*2030*/  FMUL.FTZ R111, R111, R112 ;  /* 0x000000706f6f7220 */ /* 0x000fe20000410000 */
[----:B------:R-:W-:Y:S01]  /*2040*/  FADD.FTZ R98, R98, 1 ;  /* 0x3f80000062627421 */ /* 0x000fe20000010000 */
[----:B------:R-:W-:Y:S01]  /*2050*/  FADD.FTZ R112, -R86, 1 ;  /* 0x3f80000056707421 */ /* 0x000fe20000010100 */
[----:B-1----:R-:W-:Y:S01]  /*2060*/  FADD.FTZ R129, R129, 1 ;  /* 0x3f80000081817421 */ /* 0x002fe20000010000 */
[----:B------:R-:W0:Y:S01]  /*2070*/  MUFU.EX2 R126, R126 ;  /* 0x0000007e007e7308 */ /* 0x000e220000000800 */
[----:B------:R-:W-:Y:S01]  /*2080*/  SHF.L.U32 R93, R93, 0x10, RZ ;  /* 0x000000105d5d7819 */ /* 0x000fe200000006ff */
[----:B------:R-:W-:Y:S01]  /*2090*/  FFMA.FTZ R127, R122, R127, 1 ;  /* 0x3f8000007a7f7423 */ /* 0x000fe2000001007f */
[----:B------:R-:W-:Y:S01]  /*20a0*/  FMUL.FTZ R110, R110, R135 ;  /* 0x000000876e6e7220 */ /* 0x000fe20000410000 */
[----:B------:R-:W-:Y:S01]  /*20b0*/  SHF.L.U32 R141, R92, 0x10, RZ ;  /* 0x000000105c8d7819 */ /* 0x000fe200000006ff */
[----:B------:R-:W-:Y:S01]  /*20c0*/  FADD.FTZ R123, -R104, 1 ;  /* 0x3f800000687b7421 */ /* 0x000fe20000010100 */
[----:B------:R-:W-:-:S02]  /*20d0*/  FFMA.FTZ R113, R113, R112, 1 ;  /* 0x3f80000071717423 */ /* 0x000fc40000010070 */
[----:B------:R-:W1:Y:S01]  /*20e0*/  MUFU.RCP R88, R130 ;  /* 0x0000008200587308 */ /* 0x000e620000001000 */
[----:B------:R-:W-:Y:S01]  /*20f0*/  FMUL.FTZ R124, R124, R127 ;  /* 0x0000007f7c7c7220 */ /* 0x000fe20000410000 */
[----:B------:R-:W-:Y:S01]  /*2100*/  FMUL.FTZ R93, R93, R110 ;  /* 0x0000006e5d5d7220 */ /* 0x000fe20000410000 */
[----:B------:R-:W-:Y:S01]  /*2110*/  FFMA.FTZ R127, R120, R123, 1 ;  /* 0x3f800000787f7423 */ /* 0x000fe2000001007b */
[----:B------:R-:W-:Y:S01]  /*2120*/  FMUL.FTZ R110, R86, R113 ;  /* 0x00000071566e7220 */ /* 0x000fe20000410000 */
[----:B--2---:R-:W-:-:S03]  /*2130*/  FADD.FTZ R154, R154, 1 ;  /* 0x3f8000009a9a7421 */ /* 0x004fc60000010000 */
[----:B------:R2:W-:Y:S01]  /*2140*/  MUFU.RCP R92, R129 ;  /* 0x00000081005c7308 */ /* 0x0005e20000001000 */
[----:B---3--:R-:W-:Y:S01]  /*2150*/  FADD.FTZ R123, -R106, 1 ;  /* 0x3f8000006a7b7421 */ /* 0x008fe20000010100 */
[----:B------:R-:W-:-:S06]  /*2160*/  PRMT R86, R95, 0x7632, R86 ;  /* 0x000076325f567816 */ /* 0x000fcc0000000056 */
[----:B------:R-:W3:Y:S01]  /*2170*/  MUFU.RCP R98, R98 ;  /* 0x0000006200627308 */ /* 0x000ee20000001000 */
[----:B--2---:R-:W-:Y:S01]  /*2180*/  FADD.FTZ R129, -R148, 1 ;  /* 0x3f80000094817421 */ /* 0x004fe20000010100 */
[----:B----4-:R-:W-:Y:S01]  /*2190*/  FADD.FTZ R112, R99, 1 ;  /* 0x3f80000063707421 */ /* 0x010fe20000010000 */
[----:B------:R-:W-:Y:S02]  /*21a0*/  SHF.L.U32 R145, R94, 0x10, RZ ;  /* 0x000000105e917819 */ /* 0x000fe400000006ff */
[----:B------:R-:W-:Y:S01]  /*21b0*/  FFMA.FTZ R129, R150, R129, 1 ;  /* 0x3f80000096817423 */ /* 0x000fe20000010081 */
[----:B------:R-:W-:Y:S01]  /*21c0*/  PRMT R94, R94, 0x7632, R94 ;  /* 0x000076325e5e7816 */ /* 0x000fe2000000005e */
[----:B------:R-:W-:Y:S01]  /*21d0*/  FFMA.FTZ R123, R146, R123, 1 ;  /* 0x3f800000927b7423 */ /* 0x000fe2000001007b */
[----:B------:R-:W-:Y:S01]  /*21e0*/  SHF.L.U32 R86, R86, 0x10, RZ ;  /* 0x0000001056567819 */ /* 0x000fe200000006ff */
[----:B------:R-:W-:Y:S01]  /*21f0*/  FMUL.FTZ R129, R148, R129 ;  /* 0x0000008194817220 */ /* 0x000fe20000410000 */
[----:B------:R-:W2:Y:S01]  /*2200*/  MUFU.RCP R154, R154 ;  /* 0x0000009a009a7308 */ /* 0x000ea20000001000 */
[----:B------:R-:W-:Y:S01]  /*2210*/  SHF.L.U32 R94, R94, 0x10, RZ ;  /* 0x000000105e5e7819 */ /* 0x000fe200000006ff */
[----:B------:R-:W-:Y:S01]  /*2220*/  FMUL.FTZ R99, R106, R123 ;  /* 0x0000007b6a637220 */ /* 0x000fe20000410000 */
[----:B------:R-:W-:Y:S01]  /*2230*/  SHF.L.U32 R143, R95, 0x10, RZ ;  /* 0x000000105f8f7819 */ /* 0x000fe200000006ff */
[----:B------:R-:W-:Y:S01]  /*2240*/  FMUL.FTZ R95, R86, R129 ;  /* 0x00000081565f7220 */ /* 0x000fe20000410000 */
[----:B0-----:R-:W-:Y:S01]  /*2250*/  FADD.FTZ R126, R126, 1 ;  /* 0x3f8000007e7e7421 */ /* 0x001fe20000010000 */
[----:B-1----:R-:W-:-:S02]  /*2260*/  FADD.FTZ R86, -R88, 1 ;  /* 0x3f80000058567421 */ /* 0x002fc40000010100 */
[----:B------:R-:W0:Y:S01]  /*2270*/  MUFU.RCP R112, R112 ;  /* 0x0000007000707308 */ /* 0x000e220000001000 */
[----:B------:R-:W-:Y:S01]  /*2280*/  FMUL.FTZ R99, R94, R99 ;  /* 0x000000635e637220 */ /* 0x000fe20000410000 */
[----:B---3--:R-:W-:Y:S01]  /*2290*/  FADD.FTZ R94, -R98, 1 ;  /* 0x3f800000625e7421 */ /* 0x008fe20000010100 */
[----:B------:R-:W-:-:S05]  /*22a0*/  FFMA.FTZ R67, R67, R86, 1 ;  /* 0x3f80000043437423 */ /* 0x000fca0000010056 */
[----:B------:R-:W1:Y:S01]  /*22b0*/  MUFU.RCP R90, R126 ;  /* 0x0000007e005a7308 */ /* 0x000e620000001000 */
[----:B------:R-:W-:Y:S01]  /*22c0*/  FFMA.FTZ R149, R149, R94, 1 ;  /* 0x3f80000095957423 */ /* 0x000fe2000001005e */
[----:B------:R-:W-:Y:S01]  /*22d0*/  FMUL.FTZ R94, R88, R67 ;  /* 0x00000043585e7220 */ /* 0x000fe20000410000 */
[----:B------:R-:W-:Y:S01]  /*22e0*/  FADD.FTZ R67, -R92, 1 ;  /* 0x3f8000005c437421 */ /* 0x000fe20000010100 */
[----:B--2---:R-:W-:-:S04]  /*22f0*/  FADD.FTZ R88, -R154, 1 ;  /* 0x3f8000009a587421 */ /* 0x004fc80000010100 */
[----:B------:R-:W2:Y:S01]  /*2300*/  MUFU.RCP R102, R116 ;  /* 0x0000007400667308 */ /* 0x000ea20000001000 */
[----:B------:R-:W-:Y:S01]  /*2310*/  FFMA.FTZ R67, R128, R67, 1 ;  /* 0x3f80000080437423 */ /* 0x000fe20000010043 */
[----:B0-----:R-:W-:Y:S01]  /*2320*/  FADD.FTZ R113, -R112, 1 ;  /* 0x3f80000070717421 */ /* 0x001fe20000010100 */
[----:B------:R-:W-:Y:S01]  /*2330*/  FMUL.FTZ R104, R104, R127 ;  /* 0x0000007f68687220 */ /* 0x000fe20000410000 */
[----:B------:R-:W-:Y:S01]  /*2340*/  FFMA.FTZ R101, R101, R88, 1 ;  /* 0x3f80000065657423 */ /* 0x000fe20000010058 */
[----:B------:R-:W-:Y:S01]  /*2350*/  FMUL.FTZ R88, R92, R67 ;  /* 0x000000435c587220 */ /* 0x000fe20000410000 */
[----:B------:R-:W-:Y:S01]  /*2360*/  PRMT R67, R97, 0x7632, R67 ;  /* 0x0000763261437816 */ /* 0x000fe20000000043 */
[----:B------:R-:W-:Y:S01]  /*2370*/  FFMA.FTZ R113, R100, R113, 1 ;  /* 0x3f80000064717423 */ /* 0x000fe20000010071 */
[----:B------:R-:W-:Y:S01]  /*2380*/  FMUL.FTZ R143, R143, R104 ;  /* 0x000000688f8f7220 */ /* 0x000fe20000410000 */
[----:B-1----:R-:W-:Y:S01]  /*2390*/  FADD.FTZ R104, -R90, 1 ;  /* 0x3f8000005a687421 */ /* 0x002fe20000010100 */
[----:B------:R-:W-:Y:S01]  /*23a0*/  SHF.L.U32 R67, R67, 0x10, RZ ;  /* 0x0000001043437819 */ /* 0x000fe200000006ff */
[----:B------:R-:W-:-:S02]  /*23b0*/  FMUL.FTZ R112, R112, R113 ;  /* 0x0000007170707220 */ /* 0x000fc40000410000 */
[----:B------:R-:W-:Y:S01]  /*23c0*/  FFMA.FTZ R65, R65, R104, 1 ;  /* 0x3f80000041417423 */ /* 0x000fe20000010068 */
[----:B------:R-:W-:Y:S01]  /*23d0*/  PRMT R84, R84, 0x7632, R84 ;  /* 0x0000763254547816 */ /* 0x000fe20000000054 */
[----:B------:R-:W-:Y:S01]  /*23e0*/  FMUL.FTZ R155, R67, R112 ;  /* 0x00000070439b7220 */ /* 0x000fe20000410000 */
[----:B------:R-:W-:Y:S01]  /*23f0*/  FFMA.FTZ R67, R3, R109, R76 ;  /* 0x0000006d03437223 */ /* 0x000fe2000001004c */
[----:B--2---:R-:W-:Y:S01]  /*2400*/  FADD.FTZ R86, -R102, 1 ;  /* 0x3f80000066567421 */ /* 0x004fe20000010100 */
[----:B------:R-:W-:Y:S01]  /*2410*/  PRMT R85, R85, 0x7632, R85 ;  /* 0x0000763255557816 */ /* 0x000fe20000000055 */
[----:B------:R-:W-:Y:S01]  /*2420*/  FMUL.FTZ R100, R90, R65 ;  /* 0x000000415a647220 */ /* 0x000fe20000410000 */
[----:B------:R-:W-:Y:S02]  /*2430*/  SHF.L.U32 R159, R97, 0x10, RZ ;  /* 0x00000010619f7819 */ /* 0x000fe400000006ff */
[C---:B------:R-:W-:Y:S02]  /*2440*/  PRMT R90, R68.reuse, 0x7632, R90 ;  /* 0x00007632445a7816 */ /* 0x040fe4000000005a */
[----:B------:R-:W-:Y:S01]  /*2450*/  SHF.L.U32 R97, R68, 0x10, RZ ;  /* 0x0000001044617819 */ /* 0x000fe200000006ff */
[----:B------:R-:W-:Y:S01]  /*2460*/  FADD.FTZ R68, R109, R77 ;  /* 0x0000004d6d447221 */ /* 0x000fe20000010000 */
[----:B------:R-:W-:Y:S01]  /*2470*/  SHF.L.U32 R84, R84, 0x10, RZ ;  /* 0x0000001054547819 */ /* 0x000fe200000006ff */
[----:B------:R-:W-:Y:S01]  /*2480*/  FFMA.FTZ R125, R125, R86, 1 ;  /* 0x3f8000007d7d7423 */ /* 0x000fe20000010056 */
[----:B------:R-:W-:Y:S01]  /*2490*/  FFMA.FTZ R67, R54, R107, R67 ;  /* 0x0000006b36437223 */ /* 0x000fe20000010043 */
[----:B------:R-:W-:Y:S01]  /*24a0*/  SHF.L.U32 R85, R85, 0x10, RZ ;  /* 0x0000001055557819 */ /* 0x000fe200000006ff */
[----:B------:R-:W-:Y:S01]  /*24b0*/  FADD.FTZ R68, R68, R107 ;  /* 0x0000006b44447221 */ /* 0x000fe20000010000 */
[----:B------:R-:W-:Y:S01]  /*24c0*/  FMUL.FTZ R102, R102, R125 ;  /* 0x0000007d66667220 */ /* 0x000fe20000410000 */
[----:B------:R-:W-:Y:S01]  /*24d0*/  FFMA.FTZ R67, R50, R133, R67 ;  /* 0x0000008532437223 */ /* 0x000fe20000010043 */
[----:B------:R-:W-:Y:S01]  /*24e0*/  FMUL.FTZ R84, R84, R157 ;  /* 0x0000009d54547220 */ /* 0x000fe20000410000 */
[----:B------:R-:W-:Y:S01]  /*24f0*/  FMUL.FTZ R86, R154, R101 ;  /* 0x000000659a567220 */ /* 0x000fe20000410000 */
[----:B------:R-:W-:Y:S01]  /*2500*/  FMUL.FTZ R106, R62, R109 ;  /* 0x0000006d3e6a7220 */ /* 0x000fe20000410000 */
[----:B------:R-:W-:Y:S01]  /*2510*/  FMUL.FTZ R85, R85, R158 ;  /* 0x0000009e55557220 */ /* 0x000fe20000410000 */
[----:B------:R-:W-:Y:S01]  /*2520*/  FFMA.FTZ R101, R9, R151, R80 ;  /* 0x0000009709657223 */ /* 0x000fe20000010050 */
[----:B------:R-:W-:Y:S01]  /*2530*/  FADD.FTZ R80, R151, R81 ;  /* 0x0000005197507221 */ /* 0x000fe20000010000 */
[----:B------:R-:W-:Y:S01]  /*2540*/  FADD.FTZ R68, R68, R133 ;  /* 0x0000008544447221 */ /* 0x000fe20000010000 */
[----:B------:R-:W-:Y:S01]  /*2550*/  FMUL.FTZ R97, R97, R102 ;  /* 0x0000006661617220 */ /* 0x000fe20000410000 */
[----:B------:R-:W-:Y:S01]  /*2560*/  FFMA.FTZ R81, R46, R105, R67 ;  /* 0x000000692e517223 */ /* 0x000fe20000010043 */
[----:B------:R-:W-:Y:S01]  /*2570*/  FADD.FTZ R76, R84, R79 ;  /* 0x0000004f544c7221 */ /* 0x000fe20000010000 */
[----:B------:R-:W-:Y:S01]  /*2580*/  FMUL.FTZ R102, R58, R84 ;  /* 0x000000543a667220 */ /* 0x000fe20000410000 */
[----:B------:R-:W-:Y:S01]  /*2590*/  FADD.FTZ R67, RZ, R106 ;  /* 0x0000006aff437221 */ /* 0x000fe20000010000 */
[----:B------:R-:W-:Y:S01]  /*25a0*/  FFMA.FTZ R79, R5, R85, R82 ;  /* 0x00000055054f7223 */ /* 0x000fe20000010052 */
[----:B------:R-:W-:Y:S01]  /*25b0*/  FADD.FTZ R80, R80, R117 ;  /* 0x0000007550507221 */ /* 0x000fe20000010000 */
[----:B------:R-:W-:Y:S01]  /*25c0*/  FADD.FTZ R82, R68, R105 ;  /* 0x0000006944527221 */ /* 0x000fe20000010000 */
[----:B------:R-:W-:Y:S01]  /*25d0*/  FFMA.FTZ R68, R3, R106, RZ ;  /* 0x0000006a03447223 */ /* 0x000fe200000100ff */
[----:B------:R-:W-:Y:S01]  /*25e0*/  FMUL.FTZ R104, R60, R151 ;  /* 0x000000973c687220 */ /* 0x000fe20000410000 */
[----:B------:R-:W-:Y:S01]  /*25f0*/  FADD.FTZ R67, R67, R102 ;  /* 0x0000006643437221 */ /* 0x000fe20000010000 */
[----:B------:R-:W-:Y:S01]  /*2600*/  FADD.FTZ R80, R80, R131 ;  /* 0x0000008350507221 */ /* 0x000fe20000010000 */
[----:B------:R-:W-:Y:S01]  /*2610*/  FMUL.FTZ R159, R159, R100 ;  /* 0x000000649f9f7220 */ /* 0x000fe20000410000 */
[----:B------:R-:W-:Y:S01]  /*2620*/  FFMA.FTZ R68, R7, R102, R68 ;  /* 0x0000006607447223 */ /* 0x000fe20000010044 */
[----:B------:R-:W-:Y:S01]  /*2630*/  FMUL.FTZ R100, R56, R85 ;  /* 0x0000005538647220 */ /* 0x000fe20000410000 */
[----:B------:R-:W-:Y:S01]  /*2640*/  FADD.FTZ R67, R67, R104 ;  /* 0x0000006843437221 */ /* 0x000fe20000010000 */
[----:B------:R-:W-:Y:S01]  /*2650*/  FFMA.FTZ R77, R7, R84, R78 ;  /* 0x00000054074d7223 */ /* 0x000fe2000001004e */
[----:B------:R-:W-:Y:S01]  /*2660*/  FADD.FTZ R84, R80, R103 ;  /* 0x0000006750547221 */ /* 0x000fe20000010000 */
[----:B------:R-:W-:Y:S01]  /*2670*/  FFMA.FTZ R68, R9, R104, R68 ;  /* 0x0000006809447223 */ /* 0x000fe20000010044 */
[----:B------:R-:W-:Y:S01]  /*2680*/  FADD.FTZ R80, R76, R87 ;  /* 0x000000574c507221 */ /* 0x000fe20000010000 */
[----:B------:R-:W-:Y:S01]  /*2690*/  FMUL.FTZ R137, R62, R107 ;  /* 0x0000006b3e897220 */ /* 0x000fe20000410000 */
[----:B------:R-:W-:Y:S01]  /*26a0*/  FADD.FTZ R76, R67, R100 ;  /* 0x00000064434c7221 */ /* 0x000fe20000010000 */
[----:B------:R-:W-:Y:S01]  /*26b0*/  FFMA.FTZ R67, R5, R100, R68 ;  /* 0x0000006405437223 */ /* 0x000fe20000010044 */
[----:B------:R-:W-:-:S02]  /*26c0*/  FMUL.FTZ R123, R58, R87 ;  /* 0x000000573a7b7220 */ /* 0x000fc40000410000 */
[----:B------:R-:W-:Y:S01]  /*26d0*/  FADD.FTZ R76, R76, R137 ;  /* 0x000000894c4c7221 */ /* 0x000fe20000010000 */
[----:B------:R-:W-:Y:S01]  /*26e0*/  FMUL.FTZ R121, R121, R136 ;  /* 0x0000008879797220 */ /* 0x000fe20000410000 */
[----:B------:R-:W-:Y:S01]  /*26f0*/  FADD.FTZ R78, R85, R83 ;  /* 0x00000053554e7221 */ /* 0x000fe20000010000 */
[----:B------:R-:W-:Y:S01]  /*2700*/  FFMA.FTZ R67, R54, R137, R67 ;  /* 0x0000008936437223 */ /* 0x000fe20000010043 */
[----:B------:R-:W-:Y:S01]  /*2710*/  FMUL.FTZ R135, R60, R117 ;  /* 0x000000753c877220 */ /* 0x000fe20000410000 */
[----:B------:R-:W-:Y:S01]  /*2720*/  FADD.FTZ R76, R76, R123 ;  /* 0x0000007b4c4c7221 */ /* 0x000fe20000010000 */
[----:B------:R-:W-:Y:S01]  /*2730*/  FFMA.FTZ R79, R24, R121, R79 ;  /* 0x00000079184f7223 */ /* 0x000fe2000001004f */
[----:B------:R-:W-:Y:S01]  /*2740*/  FADD.FTZ R78, R78, R121 ;  /* 0x000000794e4e7221 */ /* 0x000fe20000010000 */
[----:B------:R-:W-:Y:S01]  /*2750*/  FFMA.FTZ R67, R26, R123, R67 ;  /* 0x0000007b1a437223 */ /* 0x000fe20000010043 */
[----:B------:R-:W-:Y:S01]  /*2760*/  FMUL.FTZ R121, R56, R121 ;  /* 0x0000007938797220 */ /* 0x000fe20000410000 */
[----:B------:R-:W-:Y:S01]  /*2770*/  FADD.FTZ R76, R76, R135 ;  /* 0x000000874c4c7221 */ /* 0x000fe20000010000 */
[----:B------:R-:W-:Y:S01]  /*2780*/  FFMA.FTZ R152, R58, R2, R21 ;  /* 0x000000023a987223 */ /* 0x000fe20000010015 */
[----:B------:R-:W-:Y:S01]  /*2790*/  FFMA.FTZ R67, R52, R135, R67 ;  /* 0x0000008734437223 */ /* 0x000fe20000010043 */
[----:B------:R-:W-:Y:S01]  /*27a0*/  FMUL.FTZ R133, R62, R133 ;  /* 0x000000853e857220 */ /* 0x000fe20000410000 */
[----:B------:R-:W-:Y:S01]  /*27b0*/  FADD.FTZ R76, R76, R121 ;  /* 0x000000794c4c7221 */ /* 0x000fe20000010000 */
[----:B------:R-:W-:Y:S01]  /*27c0*/  FMUL.FTZ R153, R152, -1.4426950216293334961 ;  /* 0xbfb8aa3b98997820 */ /* 0x000fe20000410000 */
[----:B------:R-:W-:Y:S01]  /*27d0*/  FFMA.FTZ R101, R52, R117, R101 ;  /* 0x0000007534657223 */ /* 0x000fe20000010065 */
[----:B------:R-:W-:Y:S01]  /*27e0*/  FFMA.FTZ R67, R24, R121, R67 ;  /* 0x0000007918437223 */ /* 0x000fe20000010043 */
[----:B------:R-:W-:Y:S01]  /*27f0*/  FMUL.FTZ R117, R58, R63 ;  /* 0x0000003f3a757220 */ /* 0x000fe20000410000 */
[----:B------:R-:W-:Y:S01]  /*2800*/  FADD.FTZ R76, R76, R133 ;  /* 0x000000854c4c7221 */ /* 0x000fe20000010000 */
[----:B------:R-:W-:Y:S01]  /*2810*/  FFMA.FTZ R101, R48, R131, R101 ;  /* 0x0000008330657223 */ /* 0x000fe20000010065 */
[----:B------:R-:W-:Y:S01]  /*2820*/  FFMA.FTZ R67, R50, R133, R67 ;  /* 0x0000008532437223 */ /* 0x000fe20000010043 */
[----:B------:R-:W-:Y:S01]  /*2830*/  FMUL.FTZ R131, R60, R131 ;  /* 0x000000833c837220 */ /* 0x000fe20000410000 */
[----:B------:R-:W-:Y:S01]  /*2840*/  FADD.FTZ R76, R76, R117 ;  /* 0x000000754c4c7221 */ /* 0x000fe20000010000 */
[----:B------:R-:W0:Y:S01]  /*2850*/  MUFU.EX2 R153, R153 ;  /* 0x0000009900997308 */ /* 0x000e220000000800 */
[----:B------:R-:W-:Y:S01]  /*2860*/  FFMA.FTZ R79, R20, R115, R79 ;  /* 0x00000073144f7223 */ /* 0x000fe2000001004f */
[----:B------:R-:W-:Y:S01]  /*2870*/  FADD.FTZ R78, R78, R115 ;  /* 0x000000734e4e7221 */ /* 0x000fe20000010000 */
[----:B------:R-:W-:Y:S01]  /*2880*/  FFMA.FTZ R67, R22, R117, R67 ;  /* 0x0000007516437223 */ /* 0x000fe20000010043 */
[----:B------:R-:W-:Y:S01]  /*2890*/  FMUL.FTZ R115, R56, R115 ;  /* 0x0000007338737220 */ /* 0x000fe20000410000 */
[----:B------:R-:W-:Y:S01]  /*28a0*/  FADD.FTZ R76, R76, R131 ;  /* 0x000000834c4c7221 */ /* 0x000fe20000010000 */
[----:B------:R-:W-:Y:S01]  /*28b0*/  FMUL.FTZ R129, R62, R105 ;  /* 0x000000693e817220 */ /* 0x000fe20000410000 */
[----:B------:R-:W-:-:S02]  /*28c0*/  FFMA.FTZ R67, R48, R131, R67 ;  /* 0x0000008330437223 */ /* 0x000fc40000010043 */
[----:B------:R-:W-:Y:S01]  /*28d0*/  FADD.FTZ R76, R76, R115 ;  /* 0x000000734c4c7221 */ /* 0x000fe20000010000 */
[----:B------:R-:W-:Y:S01]  /*28e0*/  FMUL.FTZ R113, R58, R91 ;  /* 0x0000005b3a717220 */ /* 0x000fe20000410000 */
[----:B------:R-:W-:Y:S02]  /*28f0*/  FFMA.FTZ R67, R20, R115, R67 ;  /* 0x0000007314437223 */ /* 0x000fe40000010043 */
[----:B------:R-:W-:Y:S01]  /*2900*/  FADD.FTZ R76, R76, R129 ;  /* 0x000000814c4c7221 */ /* 0x000fe20000010000 */
[----:B------:R-:W-:Y:S01]  /*2910*/  FMUL.FTZ R127, R60, R103 ;  /* 0x000000673c7f7220 */ /* 0x000fe20000410000 */
[----:B------:R-:W-:Y:S02]  /*2920*/  FFMA.FTZ R67, R46, R129, R67 ;  /* 0x000000812e437223 */ /* 0x000fe40000010043 */
[----:B------:R-:W-:Y:S01]  /*2930*/  FADD.FTZ R76, R76, R113 ;  /* 0x000000714c4c7221 */ /* 0x000fe20000010000 */
[----:B0-----:R-:W-:Y:S01]  /*2940*/  FADD.FTZ R153, R153, 1 ;  /* 0x3f80000099997421 */ /* 0x001fe20000010000 */
[----:B------:R-:W-:Y:S01]  /*2950*/  FFMA.FTZ R67, R18, R113, R67 ;  /* 0x0000007112437223 */ /* 0x000fe20000010043 */
[----:B------:R-:W-:Y:S01]  /*2960*/  FMUL.FTZ R109, R56, R89 ;  /* 0x00000059386d7220 */ /* 0x000fe20000410000 */
[----:B------:R-:W-:Y:S01]  /*2970*/  FADD.FTZ R76, R76, R127 ;  /* 0x0000007f4c4c7221 */ /* 0x000fe20000010000 */
[----:B------:R-:W-:Y:S01]  /*2980*/  FMUL.FTZ R141, R141, R142 ;  /* 0x0000008e8d8d7220 */ /* 0x000fe20000410000 */
[----:B------:R-:W-:Y:S01]  /*2990*/  FFMA.FTZ R67, R44, R127, R67 ;  /* 0x0000007f2c437223 */ /* 0x000fe20000010043 */
[----:B------:R-:W0:Y:S01]  /*29a0*/  MUFU.RCP R153, R153 ;  /* 0x0000009900997308 */ /* 0x000e220000001000 */
[----:B------:R-:W-:Y:S01]  /*29b0*/  FMUL.FTZ R125, R62, R111 ;  /* 0x0000006f3e7d7220 */ /* 0x000fe20000410000 */
[----:B------:R-:W-:Y:S01]  /*29c0*/  FADD.FTZ R76, R76, R109 ;  /* 0x0000006d4c4c7221 */ /* 0x000fe20000010000 */
[----:B------:R-:W-:Y:S01]  /*29d0*/  FMUL.FTZ R119, R119, R124 ;  /* 0x0000007c77777220 */ /* 0x000fe20000410000 */
[----:B------:R-:W-:Y:S01]  /*29e0*/  FFMA.FTZ R101, R44, R103, R101 ;  /* 0x000000672c657223 */ /* 0x000fe20000010065 */
        /* <DEDUP_REMOVED lines=17> */
[----:B0-----:R-:W-:Y:S01]  /*2b00*/  FADD.FTZ R65, -R153, 1 ;  /* 0x3f80000099417421 */ /* 0x001fe20000010100 */
[----:B------:R-:W-:Y:S01]  /*2b10*/  FFMA.FTZ R85, R36, R143, R101 ;  /* 0x0000008f24557223 */ /* 0x000fe20000010065 */
[----:B------:R-:W-:Y:S01]  /*2b20*/  FFMA.FTZ R67, R12, R105, R67 ;  /* 0x000000690c437223 */ /* 0x000fe20000010043 */
[----:B------:R-:W-:Y:S01]  /*2b30*/  FMUL.FTZ R101, R58, R99 ;  /* 0x000000633a657220 */ /* 0x000fe20000410000 */
[----:B------:R-:W-:Y:S01]  /*2b40*/  FADD.FTZ R68, R68, R111 ;  /* 0x0000006f44447221 */ /* 0x000fe20000010000 */
[----:B------:R-:W-:Y:S01]  /*2b50*/  FFMA.FTZ R152, R152, R65, 1 ;  /* 0x3f80000098987423 */ /* 0x000fe20000010041 */
[----:B------:R-:W-:Y:S01]  /*2b60*/  SHF.L.U32 R65, R96, 0x10, RZ ;  /* 0x0000001060417819 */ /* 0x000fe200000006ff */
[----:B------:R-:W-:Y:S01]  /*2b70*/  FFMA.FTZ R77, R26, R87, R77 ;  /* 0x000000571a4d7223 */ /* 0x000fe2000001004d */
[----:B------:R-:W-:Y:S01]  /*2b80*/  FFMA.FTZ R67, R38, R111, R67 ;  /* 0x0000006f26437223 */ /* 0x000fe20000010043 */
[----:B------:R-:W-:Y:S01]  /*2b90*/  PRMT R96, R96, 0x7632, R96 ;  /* 0x0000763260607816 */ /* 0x000fe20000000060 */
[----:B------:R-:W-:Y:S01]  /*2ba0*/  FMUL.FTZ R103, R60, R143 ;  /* 0x0000008f3c677220 */ /* 0x000fe20000410000 */
[----:B------:R-:W-:Y:S01]  /*2bb0*/  FADD.FTZ R68, R68, R101 ;  /* 0x0000006544447221 */ /* 0x000fe20000010000 */
[----:B------:R-:W-:Y:S01]  /*2bc0*/  FFMA.FTZ R77, R22, R63, R77 ;  /* 0x0000003f164d7223 */ /* 0x000fe2000001004d */
[----:B------:R-:W-:Y:S01]  /*2bd0*/  FADD.FTZ R80, R80, R63 ;  /* 0x0000003f50507221 */ /* 0x000fe20000010000 */
[----:B------:R-:W-:Y:S01]  /*2be0*/  FMUL.FTZ R65, R65, R94 ;  /* 0x0000005e41417220 */ /* 0x000fe20000410000 */
[----:B------:R-:W-:Y:S01]  /*2bf0*/  FFMA.FTZ R81, R38, R145, R81 ;  /* 0x0000009126517223 */ /* 0x000fe20000010051 */
[----:B------:R-:W-:Y:S01]  /*2c00*/  FADD.FTZ R82, R82, R145 ;  /* 0x0000009152527221 */ /* 0x000fe20000010000 */
[----:B------:R-:W-:Y:S01]  /*2c10*/  FFMA.FTZ R79, R16, R89, R79 ;  /* 0x00000059104f7223 */ /* 0x000fe2000001004f */
[----:B------:R-:W-:Y:S01]  /*2c20*/  FFMA.FTZ R63, R10, R101, R67 ;  /* 0x000000650a3f7223 */ /* 0x000fe20000010043 */
[----:B------:R-:W-:Y:S01]  /*2c30*/  SHF.L.U32 R96, R96, 0x10, RZ ;  /* 0x0000001060607819 */ /* 0x000fe200000006ff */
[----:B------:R-:W-:Y:S01]  /*2c40*/  FMUL.FTZ R67, R56, R95 ;  /* 0x0000005f38437220 */ /* 0x000fe20000410000 */
[----:B------:R-:W-:Y:S01]  /*2c50*/  FADD.FTZ R68, R68, R103 ;  /* 0x0000006744447221 */ /* 0x000fe20000010000 */
[----:B------:R-:W-:Y:S01]  /*2c60*/  FMUL.FTZ R149, R98, R149 ;  /* 0x0000009562957220 */ /* 0x000fe20000410000 */
[----:B------:R-:W-:Y:S01]  /*2c70*/  FADD.FTZ R76, R84, R143 ;  /* 0x0000008f544c7221 */ /* 0x000fe20000010000 */
[----:B------:R-:W-:Y:S01]  /*2c80*/  FFMA.FTZ R79, R12, R93, R79 ;  /* 0x0000005d0c4f7223 */ /* 0x000fe2000001004f */
[----:B------:R-:W-:Y:S01]  /*2c90*/  FFMA.FTZ R81, R34, R65, R81 ;  /* 0x0000004122517223 */ /* 0x000fe20000010051 */
[----:B------:R-:W-:Y:S01]  /*2ca0*/  FADD.FTZ R84, R82, R65 ;  /* 0x0000004152547221 */ /* 0x000fe20000010000 */
[----:B------:R-:W-:Y:S01]  /*2cb0*/  FFMA.FTZ R77, R18, R91, R77 ;  /* 0x0000005b124d7223 */ /* 0x000fe2000001004d */
[----:B------:R-:W-:Y:S01]  /*2cc0*/  FFMA.FTZ R63, R36, R103, R63 ;  /* 0x00000067243f7223 */ /* 0x000fe2000001003f */
[----:B------:R-:W-:Y:S01]  /*2cd0*/  FMUL.FTZ R65, R62, R65 ;  /* 0x000000413e417220 */ /* 0x000fe20000410000 */
[----:B------:R-:W-:Y:S01]  /*2ce0*/  FADD.FTZ R68, R68, R67 ;  /* 0x0000004344447221 */ /* 0x000fe20000010000 */
[----:B------:R-:W-:Y:S01]  /*2cf0*/  FMUL.FTZ R157, R96, R149 ;  /* 0x00000095609d7220 */ /* 0x000fe20000410000 */
[----:B------:R-:W-:Y:S01]  /*2d00*/  FFMA.FTZ R87, R8, R95, R79 ;  /* 0x0000005f08577223 */ /* 0x000fe2000001004f */
[----:B------:R-:W-:Y:S01]  /*2d10*/  FFMA.FTZ R77, R14, R141, R77 ;  /* 0x0000008d0e4d7223 */ /* 0x000fe2000001004d */
[----:B------:R-:W-:Y:S01]  /*2d20*/  FFMA.FTZ R79, R8, R67, R63 ;  /* 0x00000043084f7223 */ /* 0x000fe2000001003f */
[----:B------:R-:W-:Y:S01]  /*2d30*/  FADD.FTZ R68, R68, R65 ;  /* 0x0000004144447221 */ /* 0x000fe20000010000 */
[----:B------:R-:W-:Y:S01]  /*2d40*/  FMUL.FTZ R63, R58, R157 ;  /* 0x0000009d3a3f7220 */ /* 0x000fe20000410000 */
[----:B------:R-:W-:Y:S01]  /*2d50*/  FADD.FTZ R78, R78, R89 ;  /* 0x000000594e4e7221 */ /* 0x000fe20000010000 */
[--C-:B------:R-:W-:Y:S01]  /*2d60*/  FFMA.FTZ R83, R10, R99, R77.reuse ;  /* 0x000000630a537223 */ /* 0x100fe2000001004d */
[C---:B------:R-:W-:Y:S01]  /*2d70*/  PRMT R77, R69.reuse, 0x7632, R77 ;  /* 0x00007632454d7816 */ /* 0x040fe2000000004d */
[----:B------:R-:W-:Y:S01]  /*2d80*/  FADD.FTZ R82, R68, R63 ;  /* 0x0000003f44527221 */ /* 0x000fe20000010000 */
[----:B------:R-:W-:-:S02]  /*2d90*/  SHF.L.U32 R89, R69, 0x10, RZ ;  /* 0x0000001045597819 */ /* 0x000fc400000006ff */
[----:B------:R-:W0:Y:S01]  /*2da0*/  LDC.64 R68, c[0x0][0x3c8] ;  /* 0x0000f200ff447b82 */ /* 0x000e220000000a00 */
[----:B------:R-:W-:Y:S01]  /*2db0*/  FFMA.FTZ R79, R34, R65, R79 ;  /* 0x00000041224f7223 */ /* 0x000fe2000001004f */
[----:B------:R-:W-:-:S03]  /*2dc0*/  FMUL.FTZ R151, R60, R159 ;  /* 0x0000009f3c977220 */ /* 0x000fc60000410000 */
        /* <DEDUP_REMOVED lines=10> */
[----:B------:R-:W-:Y:S01]  /*2e70*/  IADD3 R139, P0, PT, R139, 0x1, RZ ;  /* 0x000000018b8b7810 */ /* 0x000fe20007f1e0ff */
[----:B------:R-:W-:Y:S01]  /*2e80*/  FMUL.FTZ R88, R89, R88 ;  /* 0x0000005859587220 */ /* 0x000fe20000410000 */
[----:B------:R-:W-:Y:S01]  /*2e90*/  SHF.L.U32 R77, R77, 0x10, RZ ;  /* 0x000000104d4d7819 */ /* 0x000fe200000006ff */
[----:B------:R-:W-:Y:S01]  /*2ea0*/  FMUL.FTZ R145, R58, R153 ;  /* 0x000000993a917220 */ /* 0x000fe20000410000 */
[----:B------:R-:W-:Y:S01]  /*2eb0*/  FADD.FTZ R82, R82, R147 ;  /* 0x0000009352527221 */ /* 0x000fe20000010000 */
[----:B------:R-:W-:Y:S01]  /*2ec0*/  FFMA.FTZ R79, R30, R147, R79 ;  /* 0x000000931e4f7223 */ /* 0x000fe2000001004f */
[----:B------:R-:W-:Y:S01]  /*2ed0*/  IADD3.X R108, PT, PT, RZ, R108, RZ, P0, !PT ;  /* 0x0000006cff6c7210 */ /* 0x000fe200007fe4ff */
[----:B------:R-:W-:Y:S01]  /*2ee0*/  FADD.FTZ R80, R80, R91 ;  /* 0x0000005b50507221 */ /* 0x000fe20000010000 */
[----:B0-----:R-:W-:Y:S01]  /*2ef0*/  ISETP.GE.U32.AND P0, PT, R139, R68, PT ;  /* 0x000000448b00720c */ /* 0x001fe20003f06070 */
[----:B------:R-:W-:Y:S01]  /*2f00*/  FMUL.FTZ R89, R77, R86 ;  /* 0x000000564d597220 */ /* 0x000fe20000410000 */
[-C--:B------:R-:W-:Y:S01]  /*2f10*/  FMUL.FTZ R143, R60, R88.reuse ;  /* 0x000000583c8f7220 */ /* 0x080fe20000410000 */
[----:B------:R-:W-:Y:S01]  /*2f20*/  FADD.FTZ R82, R82, R145 ;  /* 0x0000009152527221 */ /* 0x000fe20000010000 */
[----:B------:R-:W-:Y:S01]  /*2f30*/  FFMA.FTZ R79, R2, R145, R79 ;  /* 0x00000091024f7223 */ /* 0x000fe2000001004f */
[----:B------:R-:W-:Y:S01]  /*2f40*/  ISETP.GE.AND.EX P0, PT, R108, R69, PT, P0 ;  /* 0x000000456c00720c */ /* 0x000fe20003f06300 */
[----:B------:R-:W-:Y:S01]  /*2f50*/  FADD.FTZ R80, R80, R141 ;  /* 0x0000008d50507221 */ /* 0x000fe20000010000 */
[----:B------:R-:W-:Y:S01]  /*2f60*/  FMUL.FTZ R141, R56, R89 ;  /* 0x00000059388d7220 */ /* 0x000fe20000410000 */
        /* <DEDUP_REMOVED lines=13> */
[----:B------:R0:W-:Y:S01]  /*3040*/  STS.64 [R43], R82 ;  /* 0x000000522b007388 */ /* 0x0001e20000000a00 */
[----:B------:R-:W-:Y:S01]  /*3050*/  FFMA.FTZ R76, R30, R97, R81 ;  /* 0x000000611e4c7223 */ /* 0x000fe20000010051 */
[----:B------:R-:W-:Y:S01]  /*3060*/  FFMA.FTZ R78, R2, R153, R79 ;  /* 0x00000099024e7223 */ /* 0x000fe2000001004f */
[----:B------:R-:W-:Y:S01]  /*3070*/  FADD.FTZ R77, R84, R97 ;  /* 0x00000061544d7221 */ /* 0x000fe20000010000 */
[----:B------:R-:W-:Y:S01]  /*3080*/  FFMA.FTZ R80, R28, R88, R85 ;  /* 0x000000581c507223 */ /* 0x000fe20000010055 */
[----:B------:R-:W-:Y:S01]  /*3090*/  FADD.FTZ R81, R159, R88 ;  /* 0x000000589f517221 */ /* 0x000fe20000010000 */
[----:B------:R-:W-:Y:S01]  /*30a0*/  BAR.SYNC.DEFER_BLOCKING 0x0 ;  /* 0x0000000000007b1d */ /* 0x000fe20000010000 */
[----:B------:R-:W-:Y:S01]  /*30b0*/  ISETP.GT.U32.AND P1, PT, R59, 0x3f, PT ;  /* 0x0000003f3b00780c */ /* 0x000fe20003f24070 */
[----:B------:R-:W-:Y:S01]  /*30c0*/  FADD.FTZ R79, R86, R153 ;  /* 0x00000099564f7221 */ /* 0x000fe20000010000 */
[----:B------:R-:W-:-:S02]  /*30d0*/  MOV R92, RZ ;  /* 0x000000ff005c7202 */ /* 0x000fc40000000f00 */
[----:B------:R-:W-:Y:S01]  /*30e0*/  MOV R94, RZ ;  /* 0x000000ff005e7202 */ /* 0x000fe20000000f00 */
[----:B0-----:R-:W-:Y:S01]  /*30f0*/  FFMA.FTZ R82, R0, R89, R87 ;  /* 0x0000005900527223 */ /* 0x001fe20000010057 */
[----:B------:R-:W-:Y:S01]  /*3100*/  FADD.FTZ R83, R155, R89 ;  /* 0x000000599b537221 */ /* 0x000fe20000010000 */
[----:B------:R-:W-:Y:S06]  /*3110*/  @!P0 BRA `(.L_x_282) ;  /* 0x0000000000488947 */ /* 0x000fec0003800000 */
        /* <DEDUP_REMOVED lines=18> */
.L_x_282:
[----:B------:R-:W-:Y:S04]  /*3240*/  BSSY.RECONVERGENT B0, `(.L_x_283) ;  /* 0x0000011000007945 */ /* 0x000fe80003800200 */
[----:B------:R-:W-:Y:S05]  /*3250*/  @P1 BRA `(.L_x_284) ;  /* 0x00000000003c1947 */ /* 0x000fea0003800000 */
[----:B------:R-:W1:Y:S04]  /*3260*/  LDS.64 R84, [R57] ;  /* 0x0000000039547984 */ /* 0x000e680000000a00 */
[----:B------:R-:W2:Y:S04]  /*3270*/  LDS.64 R86, [R57+0x28] ;  /* 0x0000280039567984 */ /* 0x000ea80000000a00 */
[----:B------:R-:W3:Y:S04]  /*3280*/  LDS.64 R88, [R57+0x50] ;  /* 0x0000500039587984 */ /* 0x000ee80000000a00 */
[----:B0-----:R-:W0:Y:S04]  /*3290*/  LDS.64 R90, [R57+0x78] ;  /* 0x00007800395a7984 */ /* 0x001e280000000a00 */
[----:B------:R-:W4:Y:S01]  /*32a0*/  LDS.64 R92, [R57+0xa0] ;  /* 0x0000a000395c7984 */ /* 0x000f220000000a00 */
        /* <DEDUP_REMOVED lines=10> */
.L_x_284:
[----:B------:R-:W-:Y:S05]  /*3350*/  BSYNC.RECONVERGENT B0 ;  /* 0x0000000000007941 */ /* 0x000fea0003800200 */
.L_x_283:
[----:B------:R-:W1:Y:S01]  /*3360*/  SHFL.BFLY PT, R85, R94, 0x2, 0x1f ;  /* 0x0c401f005e557f89 */ /* 0x000e6200000e0000 */
[----:B------:R-:W-:-:S03]  /*3370*/  LOP3.LUT P1, RZ, R59, 0x3c3, RZ, 0xc0, !PT ;  /* 0x000003c33bff7812 */ /* 0x000fc6000782c0ff */
[----:B------:R-:W2:Y:S10]  /*3380*/  SHFL.BFLY PT, R87, R92, 0x2, 0x1f ;  /* 0x0c401f005c577f89 */ /* 0x000eb400000e0000 */
[----:B------:R-:W-:-:S05]  /*3390*/  @!P1 IMAD R84, R37, UR4, R66 ;  /* 0x0000000425549c24 */ /* 0x000fca000f8e0242 */
[----:B0-----:R-:W-:Y:S01]  /*33a0*/  @!P1 LEA R91, R84, R27, 0xc ;  /* 0x0000001b545b9211 */ /* 0x001fe200078e60ff */
[----:B-1----:R-:W-:Y:S01]  /*33b0*/  FADD.FTZ R88, R85, R94 ;  /* 0x0000005e55587221 */ /* 0x002fe20000010000 */
[----:B--2---:R-:W-:-:S04]  /*33c0*/  FADD.FTZ R89, R87, R92 ;  /* 0x0000005c57597221 */ /* 0x004fc80000010000 */
[----:B------:R-:W0:Y:S01]  /*33d0*/  SHFL.BFLY PT, R85, R88, 0x1, 0x1f ;  /* 0x0c201f0058557f89 */ /* 0x000e2200000e0000 */
[----:B------:R-:W1:Y:S03]  /*33e0*/  @!P1 LDC.64 R86, c[0x0][0x3d0] ;  /* 0x0000f400ff569b82 */ /* 0x000e660000000a00 */
[----:B------:R-:W2:Y:S01]  /*33f0*/  SHFL.BFLY PT, R90, R89, 0x1, 0x1f ;  /* 0x0c201f00595a7f89 */ /* 0x000ea200000e0000 */
[----:B0-----:R-:W-:Y:S01]  /*3400*/  FADD.FTZ R84, R88, R85 ;  /* 0x0000005558547221 */ /* 0x001fe20000010000 */
[----:B-1----:R-:W-:-:S04]  /*3410*/  @!P1 IMAD.WIDE.U32 R86, R91, 0x4, R86 ;  /* 0x000000045b569825 */ /* 0x002fc800078e0056 */
[----:B--2---:R-:W-:-:S05]  /*3420*/  FADD.FTZ R85, R89, R90 ;  /* 0x0000005a59557221 */ /* 0x004fca0000010000 */
[----:B------:R0:W-:Y:S01]  /*3430*/  @!P1 STG.E.64 desc[UR8][R86.64], R84 ;  /* 0x0000005456009986 */ /* 0x0001e2000c101b08 */
[----:B------:R-:W-:Y:S05]  /*3440*/  @!P0 BRA `(.L_x_285) ;  /* 0x0000000000408947 */ /* 0x000fea0003800000 */
[----:B------:R-:W-:Y:S01]  /*3450*/  BAR.SYNC.DEFER_BLOCKING 0x0 ;  /* 0x0000000000007b1d */ /* 0x000fe20000010000 */
[----:B------:R-:W-:-:S13]  /*3460*/  ISETP.NE.AND P1, PT, R59, RZ, PT ;  /* 0x000000ff3b00720c */ /* 0x000fda0003f25270 */
[----:B------:R-:W-:Y:S05]  /*3470*/  @P1 BRA `(.L_x_286) ;  /* 0x0000000000281947 */ /* 0x000fea0003800000 */
[----:B------:R-:W-:Y:S06]  /*3480*/  MEMBAR.ALL.GPU ;  /* 0x0000000000007992 */ /* 0x000fec000000a000 */
[----:B------:R-:W-:-:S00]  /*3490*/  ERRBAR ;  /* 0x00000000000079ab */ /* 0x000fc00000000000 */
[----:B------:R-:W-:Y:S06]  /*34a0*/  CGAERRBAR ;  /* 0x00000000000075ab */ /* 0x000fec0000000000 */
[----:B0-----:R0:W5:Y:S02]  /*34b0*/  ATOM.E.ADD.STRONG.GPU PT, R84, desc[UR8][R70.64], R35 ;  /* 0x800000234654798a */ /* 0x00116400081ef108 */
.L_x_287:
[----:B------:R-:W2:Y:S04]  /*34c0*/  LD.E.STRONG.GPU R85, desc[UR8][R70.64] ;  /* 0x0000000846557980 */ /* 0x000ea8000c10f900 */
[----:B--2---:R-:W-:Y:S01]  /*34d0*/  CCTL.IVALL ;  /* 0x00000000ff00798f */ /* 0x004fe20002000000 */
[----:B------:R-:W-:Y:S05]  /*34e0*/  YIELD ;  /* 0x0000000000007946 */ /* 0x000fea0003800000 */
[----:B-----5:R-:W-:-:S04]  /*34f0*/  LOP3.LUT R85, R85, R84, RZ, 0x3c, !PT ;  /* 0x0000005455557212 */ /* 0x020fc800078e3cff */
[----:B------:R-:W-:-:S13]  /*3500*/  ISETP.GT.AND P1, PT, R85, -0x1, PT ;  /* 0xffffffff5500780c */ /* 0x000fda0003f24270 */
[----:B------:R-:W-:Y:S05]  /*3510*/  @P1 BRA `(.L_x_287) ;  /* 0xfffffffc00e81947 */ /* 0x000fea000383ffff */
.L_x_286:
[----:B------:R-:W-:Y:S05]  /*3520*/  WARPSYNC.ALL ;  /* 0x0000000000007948 */ /* 0x000fea0003800000 */
[----:B------:R-:W-:Y:S06]  /*3530*/  BAR.SYNC.DEFER_BLOCKING 0x0 ;  /* 0x0000000000007b1d */ /* 0x000fec0000010000 */
[----:B------:R-:W-:Y:S05]  /*3540*/  BRA `(.L_x_288) ;  /* 0x00000000003c7947 */ /* 0x000fea0003800000 */
.L_x_285:
[----:B------:R-:W-:Y:S01]  /*3550*/  BAR.SYNC.DEFER_BLOCKING 0x0 ;  /* 0x0000000000007b1d */ /* 0x000fe20000010000 */
[----:B------:R-:W-:-:S13]  /*3560*/  ISETP.NE.AND P1, PT, R59, RZ, PT ;  /* 0x000000ff3b00720c */ /* 0x000fda0003f25270 */
[----:B------:R-:W-:Y:S05]  /*3570*/  @P1 BRA `(.L_x_289) ;  /* 0x0000000000281947 */ /* 0x000fea0003800000 */
[----:B------:R-:W-:Y:S06]  /*3580*/  MEMBAR.ALL.GPU ;  /* 0x0000000000007992 */ /* 0x000fec000000a000 */
[----:B------:R-:W-:-:S00]  /*3590*/  ERRBAR ;  /* 0x00000000000079ab */ /* 0x000fc00000000000 */
[----:B------:R-:W-:Y:S06]  /*35a0*/  CGAERRBAR ;  /* 0x00000000000075ab */ /* 0x000fec0000000000 */
[----:B0-----:R0:W5:Y:S02]  /*35b0*/  ATOM.E.ADD.STRONG.GPU PT, R84, desc[UR8][R72.64], R33 ;  /* 0x800000214854798a */ /* 0x00116400081ef108 */
.L_x_290:
[----:B------:R-:W2:Y:S04]  /*35c0*/  LD.E.STRONG.GPU R85, desc[UR8][R72.64] ;  /* 0x0000000848557980 */ /* 0x000ea8000c10f900 */
[----:B--2---:R-:W-:Y:S01]  /*35d0*/  CCTL.IVALL ;  /* 0x00000000ff00798f */ /* 0x004fe20002000000 */
[----:B------:R-:W-:Y:S05]  /*35e0*/  YIELD ;  /* 0x0000000000007946 */ /* 0x000fea0003800000 */
[----:B-----5:R-:W-:-:S04]  /*35f0*/  LOP3.LUT R85, R85, R84, RZ, 0x3c, !PT ;  /* 0x0000005455557212 */ /* 0x020fc800078e3cff */
[----:B------:R-:W-:-:S13]  /*3600*/  ISETP.GT.AND P1, PT, R85, -0x1, PT ;  /* 0xffffffff5500780c */ /* 0x000fda0003f24270 */
[----:B------:R-:W-:Y:S05]  /*3610*/  @P1 BRA `(.L_x_290) ;  /* 0xfffffffc00e81947 */ /* 0x000fea000383ffff */
.L_x_289:
[----:B------:R-:W-:Y:S05]  /*3620*/  WARPSYNC.ALL ;  /* 0x0000000000007948 */ /* 0x000fea0003800000 */
[----:B------:R-:W-:Y:S06]  /*3630*/  BAR.SYNC.DEFER_BLOCKING 0x0 ;  /* 0x0000000000007b1d */ /* 0x000fec0000010000 */
.L_x_288:
[----:B------:R-:W-:Y:S01]  /*3640*/  ISETP.GT.U32.AND P1, PT, R59, 0xff, PT ;  /* 0x000000ff3b00780c */ /* 0x000fe20003f24070 */
[----:B------:R-:W-:Y:S01]  /*3650*/  BSSY.RECONVERGENT B0, `(.L_x_291) ;  /* 0x000002f000007945 */ /* 0x000fe20003800200 */
[----:B------:R-:W-:-:S11]  /*3660*/  CS2R R98, SRZ ;  /* 0x0000000000627805 */ /* 0x000fd6000001ff00 */
[----:B------:R-:W-:Y:S05]  /*3670*/  @P1 BRA `(.L_x_292) ;  /* 0x0000000000b01947 */ /* 0x000fea0003800000 */
[----:B------:R-:W1:Y:S01]  /*3680*/  LDC.64 R98, c[0x0][0x3d0] ;  /* 0x0000f400ff627b82 */ /* 0x000e620000000a00 */
[----:B0-----:R-:W-:-:S05]  /*3690*/  IMAD R84, R37, UR4, R66 ;  /* 0x0000000425547c24 */ /* 0x001fca000f8e0242 */
[----:B------:R-:W-:-:S04]  /*36a0*/  LEA R84, R84, R29, 0xb ;  /* 0x0000001d54547211 */ /* 0x000fc800078e58ff */
[----:B------:R-:W-:-:S04]  /*36b0*/  IADD3 R84, PT, PT, R31, R84, RZ ;  /* 0x000000541f547210 */ /* 0x000fc80007ffe0ff */
[----:B------:R-:W-:-:S04]  /*36c0*/  SHF.L.U32 R95, R84, 0x1, RZ ;  /* 0x00000001545f7819 */ /* 0x000fc800000006ff */
[C---:B------:R-:W-:Y:S02]  /*36d0*/  IADD3 R87, PT, PT, R95.reuse, 0x20, RZ ;  /* 0x000000205f577810 */ /* 0x040fe40007ffe0ff */
[C---:B------:R-:W-:Y:S01]  /*36e0*/  IADD3 R89, PT, PT, R95.reuse, 0x40, RZ ;  /* 0x000000405f597810 */ /* 0x040fe20007ffe0ff */
[C---:B-1----:R-:W-:Y:S01]  /*36f0*/  IMAD.WIDE.U32 R84, R95.reuse, 0x4, R98 ;  /* 0x000000045f547825 */ /* 0x042fe200078e0062 */
[----:B------:R-:W-:-:S03]  /*3700*/  IADD3 R91, PT, PT, R95, 0x60, RZ ;  /* 0x000000605f5b7810 */ /* 0x000fc60007ffe0ff */
[--C-:B------:R-:W-:Y:S02]  /*3710*/  IMAD.WIDE.U32 R86, R87, 0x4, R98.reuse ;  /* 0x0000000457567825 */ /* 0x100fe400078e0062 */
[----:B------:R-:W2:Y:S02]  /*3720*/  LDG.E.64 R84, desc[UR8][R84.64] ;  /* 0x0000000854547981 */ /* 0x000ea4000c1e1b00 */
        /* <DEDUP_REMOVED lines=33> */
.L_x_292:
[----:B------:R-:W-:Y:S05]  /*3940*/  BSYNC.RECONVERGENT B0 ;  /* 0x0000000000007941 */ /* 0x000fea0003800200 */
.L_x_291:
[----:B0-----:R-:W0:Y:S01]  /*3950*/  SHFL.BFLY PT, R85, R98, 0x8, 0x1f ;  /* 0x0d001f0062557f89 */ /* 0x001e2200000e0000 */
[----:B------:R-:W-:Y:S01]  /*3960*/  LOP3.LUT P1, RZ, R59, 0x30f, RZ, 0xc0, !PT ;  /* 0x0000030f3bff7812 */ /* 0x000fe2000782c0ff */
[----:B------:R-:W1:Y:S01]  /*3970*/  LDCU.64 UR6, c[0x0][0x380] ;  /* 0x00007000ff0677ac */ /* 0x000e620008000a00 */
[----:B------:R-:W-:Y:S01]  /*3980*/  LOP3.LUT R37, R37, 0x1, RZ, 0x3c, !PT ;  /* 0x0000000125257812 */ /* 0x000fe200078e3cff */
[----:B------:R-:W2:Y:S01]  /*3990*/  SHFL.BFLY PT, R84, R99, 0x8, 0x1f ;  /* 0x0d001f0063547f89 */ /* 0x000ea200000e0000 */
        /* <DEDUP_REMOVED lines=14> */
[----:B------:R-:W-:Y:S01]  /*3a80*/  @!P1 FMUL.FTZ R84, R90, 1.2207031431898940355e-05 ;  /* 0x374ccccd5a549820 */ /* 0x000fe20000410000 */
[----:B------:R-:W-:-:S05]  /*3a90*/  @!P1 FMUL.FTZ R85, R85, 1.2207031431898940355e-05 ;  /* 0x374ccccd55559820 */ /* 0x000fca0000410000 */
[----:B------:R-:W-:Y:S01]  /*3aa0*/  @!P1 STS.64 [R25], R84 ;  /* 0x0000005419009388 */ /* 0x000fe20000000a00 */
[----:B------:R-:W-:Y:S06]  /*3ab0*/  BAR.SYNC.DEFER_BLOCKING 0x0 ;  /* 0x0000000000007b1d */ /* 0x000fec0000010000 */
[----:B------:R-:W0:Y:S02]  /*3ac0*/  LDS.64 R86, [R17] ;  /* 0x0000000011567984 */ /* 0x000e240000000a00 */
[--C-:B0-----:R-:W-:Y:S01]  /*3ad0*/  FADD.FTZ R137, R137, -R86.reuse ;  /* 0x8000005689897221 */ /* 0x101fe20000010000 */
        /* <DEDUP_REMOVED lines=13> */
[-C--:B------:R-:W-:Y:S01]  /*3bb0*/  FFMA.FTZ R54, R54, -R87.reuse, R137 ;  /* 0x8000005736367223 */ /* 0x080fe20000010089 */
[-C--:B------:R-:W-:Y:S01]  /*3bc0*/  FFMA.FTZ R26, R26, -R87.reuse, R123 ;  /* 0x800000571a1a7223 */ /* 0x080fe2000001007b */
[-C--:B------:R-:W-:Y:S01]  /*3bd0*/  FFMA.FTZ R88, R4, -R87.reuse, R149 ;  /* 0x8000005704587223 */ /* 0x080fe20000010095 */
[--C-:B------:R-:W-:Y:S01]  /*3be0*/  FADD.FTZ R67, R67, -R86.reuse ;  /* 0x8000005643437221 */ /* 0x100fe20000010000 */
[-C--:B------:R-:W-:Y:S01]  /*3bf0*/  FFMA.FTZ R52, R52, -R87.reuse, R135 ;  /* 0x8000005734347223 */ /* 0x080fe20000010087 */
[-C--:B------:R-:W-:Y:S01]  /*3c00*/  FFMA.FTZ R24, R24, -R87.reuse, R121 ;  /* 0x8000005718187223 */ /* 0x080fe20000010079 */
[----:B-1----:R-:W-:Y:S01]  /*3c10*/  IADD3 R4, P1, PT, R15, UR6, RZ ;  /* 0x000000060f047c10 */ /* 0x002fe2000ff3e0ff */
        /* <DEDUP_REMOVED lines=26> */
[C---:B------:R-:W-:Y:S01]  /*3dc0*/  FMUL.FTZ R6, R11.reuse, R54 ;  /* 0x000000360b067220 */ /* 0x040fe20000410000 */
[----:B------:R-:W-:Y:S01]  /*3dd0*/  FMUL.FTZ R7, R11, R26 ;  /* 0x0000001a0b077220 */ /* 0x000fe20000410000 */
[-C--:B------:R-:W-:Y:S01]  /*3de0*/  FFMA.FTZ R84, R8, -R87.reuse, R67 ;  /* 0x8000005708547223 */ /* 0x080fe20000010043 */
        /* <DEDUP_REMOVED lines=26> */
[----:B------:R-:W-:Y:S01]  /*3f90*/  F2FP.BF16.F32.PACK_AB R6, R7, R6 ;  /* 0x000000060706723e */ /* 0x000fe200000010ff */
[----:B------:R-:W-:Y:S01]  /*3fa0*/  FMUL.FTZ R100, R11, R100 ;  /* 0x000000640b647220 */ /* 0x000fe20000410000 */
        /* <DEDUP_REMOVED lines=41> */
[----:B------:R1:W-:Y:S04]  /*4240*/  STG.E.64 desc[UR8][R4.64+0x3200], R84 ;  /* 0x0032005404007986 */ /* 0x0003e8000c101b08 */
[----:B------:R1:W-:Y:S04]  /*4250*/  STG.E.64 desc[UR8][R4.64+0x3c00], R88 ;  /* 0x003c005804007986 */ /* 0x0003e8000c101b08 */
[----:B------:R1:W-:Y:S01]  /*4260*/  STG.E.64 desc[UR8][R4.64+0x4600], R10 ;  /* 0x0046000a04007986 */ /* 0x0003e2000c101b08 */
[----:B------:R-:W-:Y:S05]  /*4270*/  @!P0 BRA `(.L_x_293) ;  /* 0xffffffc4005c8947 */ /* 0x000fea000383ffff */
.L_x_281:
[----:B-1----:R-:W-:-:S04]  /*4280*/  LEA R10, R66, R61, 0x7 ;  /* 0x0000003d420a7211 */ /* 0x002fc800078e38ff */
[----:B------:R-:W-:-:S04]  /*4290*/  SHF.L.U32 R10, R10, 0x5, RZ ;  /* 0x000000050a0a7819 */ /* 0x000fc800000006ff */
[----:B------:R-:W-:-:S13]  /*42a0*/  ISETP.GT.AND P0, PT, R10, 0x13f, PT ;  /* 0x0000013f0a00780c */ /* 0x000fda0003f04270 */
[----:B------:R-:W-:Y:S05]  /*42b0*/  @P0 EXIT ;  /* 0x000000000000094d */ /* 0x000fea0003800000 */
[----:B------:R-:W1:Y:S01]  /*42c0*/  S2R R37, SR_TID.X ;  /* 0x0000000000257919 */ /* 0x000e620000002100 */
[C---:B------:R-:W-:Y:S01]  /*42d0*/  ISETP.LT.U32.AND P0, PT, R68.reuse, 0x1, PT ;  /* 0x000000014400780c */ /* 0x040fe20003f01070 */
[----:B------:R-:W2:Y:S01]  /*42e0*/  S2UR UR7, SR_CgaCtaId ;  /* 0x00000000000779c3 */ /* 0x000ea20000008800 */
[----:B------:R-:W-:Y:S01]  /*42f0*/  UMOV UR6, 0x400 ;  /* 0x0000040000067882 */ /* 0x000fe20000000000 */
[----:B------:R-:W3:Y:S01]  /*4300*/  LDCU.64 UR4, c[0x0][0x3d0] ;  /* 0x00007a00ff0477ac */ /* 0x000ee20008000a00 */
[C---:B------:R-:W-:Y:S02]  /*4310*/  ISETP.LT.AND.EX P0, PT, R69.reuse, RZ, PT, P0 ;  /* 0x000000ff4500720c */ /* 0x040fe40003f01300 */
[----:B------:R-:W-:Y:S02]  /*4320*/  MOV R14, R10 ;  /* 0x0000000a000e7202 */ /* 0x000fe40000000f00 */
[----:B------:R-:W-:Y:S02]  /*4330*/  SEL R4, R68, 0x1, P0 ;  /* 0x0000000144047807 */ /* 0x000fe40000000000 */
[----:B------:R-:W-:-:S02]  /*4340*/  SEL R69, R69, RZ, P0 ;  /* 0x000000ff45457207 */ /* 0x000fc40000000000 */
[C---:B------:R-:W-:Y:S02]  /*4350*/  SHF.L.U32 R5, R4.reuse, 0x7, RZ ;  /* 0x0000000704057819 */ /* 0x040fe400000006ff */
[----:B------:R-:W-:Y:S01]  /*4360*/  SHF.L.U64.HI R4, R4, 0x7, R69 ;  /* 0x0000000704047819 */ /* 0x000fe20000010245 */
[----:B---3--:R-:W-:Y:S02]  /*4370*/  UIADD3 UR4, UP0, UPT, UR4, 0x1ac00, URZ ;  /* 0x0001ac0004047890 */ /* 0x008fe4000ff1e0ff */
[----:B--2---:R-:W-:Y:S02]  /*4380*/  ULEA UR6, UR7, UR6, 0x18 ;  /* 0x0000000607067291 */ /* 0x004fe4000f8ec0ff */
[----:B------:R-:W-:Y:S01]  /*4390*/  UIADD3.X UR5, UPT, UPT, URZ, UR5, URZ, UP0, !UPT ;  /* 0x00000005ff057290 */ /* 0x000fe200087fe4ff */
[--C-:B-1----:R-:W-:Y:S02]  /*43a0*/  SHF.R.U32.HI R0, RZ, 0x5, R37.reuse ;  /* 0x00000005ff007819 */ /* 0x102fe40000011625 */
[----:B------:R-:W-:-:S02]  /*43b0*/  SHF.R.U32.HI R39, RZ, 0x4, R37 ;  /* 0x00000004ff277819 */ /* 0x000fc40000011625 */
[----:B------:R-:W-:Y:S02]  /*43c0*/  LOP3.LUT R2, RZ, R0, RZ, 0x33, !PT ;  /* 0x00000000ff027212 */ /* 0x000fe400078e33ff */
[C---:B------:R-:W-:Y:S02]  /*43d0*/  LOP3.LUT R15, R37.reuse, 0x1f, RZ, 0xc0, !PT ;  /* 0x0000001f250f7812 */ /* 0x040fe400078ec0ff */
[----:B------:R-:W-:Y:S02]  /*43e0*/  IADD3 R9, P0, PT, R2, R5, RZ ;  /* 0x0000000502097210 */ /* 0x000fe40007f1e0ff */
[C---:B------:R-:W-:Y:S02]  /*43f0*/  LOP3.LUT R44, R37.reuse, 0xf, RZ, 0xc0, !PT ;  /* 0x0000000f252c7812 */ /* 0x040fe400078ec0ff */
[----:B------:R-:W-:Y:S02]  /*4400*/  IADD3.X R11, PT, PT, R4, -0x1, RZ, P0, !PT ;  /* 0xffffffff040b7810 */ /* 0x000fe400007fe4ff */
[----:B------:R-:W-:-:S03]  /*4410*/  SHF.L.U32 R40, R37, 0x1, RZ ;  /* 0x0000000125287819 */ /* 0x000fc600000006ff */
[----:B------:R-:W-:-:S04]  /*4420*/  IMAD.WIDE.U32 R2, R11, -0x33333333, RZ ;  /* 0xcccccccd0b027825 */ /* 0x000fc800078e00ff */
        /* <DEDUP_REMOVED lines=25> */
.L_x_304:
[----:B------:R-:W-:Y:S01]  /*45c0*/  ISETP.GT.U32.AND P1, PT, R5, R0, PT ;  /* 0x000000000500720c */ /* 0x000fe20003f24070 */
[----:B------:R-:W-:Y:S01]  /*45d0*/  BSSY.RECONVERGENT B0, `(.L_x_294) ;  /* 0x0000062000007945 */ /* 0x000fe20003800200 */
[----:B0-----:R-:W-:Y:S02]  /*45e0*/  CS2R R18, SRZ ;  /* 0x0000000000127805 */ /* 0x001fe4000001ff00 */
[----:B------:R-:W-:-:S13]  /*45f0*/  ISETP.GT.AND.EX P1, PT, R4, RZ, PT, P1 ;  /* 0x000000ff0400720c */ /* 0x000fda0003f24310 */
[----:B--23--:R-:W-:Y:S05]  /*4600*/  @!P1 BRA `(.L_x_295) ;  /* 0x0000000400789947 */ /* 0x00cfea0003800000 */
[----:B------:R-:W-:Y:S01]  /*4610*/  SHF.R.S32.HI R9, RZ, 0x1f, R14 ;  /* 0x0000001fff097819 */ /* 0x000fe2000001140e */
[----:B------:R-:W-:Y:S01]  /*4620*/  HFMA2 R32, -RZ, RZ, 0, 0 ;  /* 0x00000000ff207431 */ /* 0x000fe200000001ff */
[----:B------:R-:W-:Y:S01]  /*4630*/  IADD3 R7, P1, PT, R14, R37, RZ ;  /* 0x000000250e077210 */ /* 0x000fe20007f3e0ff */
[----:B------:R-:W-:Y:S01]  /*4640*/  BSSY.RECONVERGENT B1, `(.L_x_296) ;  /* 0x000002b000017945 */ /* 0x000fe20003800200 */
[----:B------:R-:W-:Y:S02]  /*4650*/  CS2R R18, SRZ ;  /* 0x0000000000127805 */ /* 0x000fe4000001ff00 */
[----:B------:R-:W-:Y:S02]  /*4660*/  MOV R34, R36 ;  /* 0x0000002400227202 */ /* 0x000fe40000000f00 */
[----:B------:R-:W-:Y:S02]  /*4670*/  IADD3.X R8, PT, PT, R3, R9, RZ, P1, !PT ;  /* 0x0000000903087210 */ /* 0x000fe40000ffe4ff */
[----:B------:R-:W-:-:S02]  /*4680*/  LEA R6, P2, R7, UR4, 0x3 ;  /* 0x0000000407067c11 */ /* 0x000fc4000f8418ff */
[----:B------:R-:W-:Y:S02]  /*4690*/  IADD3 R10, P1, PT, R15, R14, RZ ;  /* 0x0000000e0f0a7210 */ /* 0x000fe40007f3e0ff */
[----:B------:R-:W-:Y:S02]  /*46a0*/  LEA.HI.X R7, R7, UR5, R8, 0x3, P2 ;  /* 0x0000000507077c11 */ /* 0x000fe400090f1c08 */
[----:B------:R-:W-:Y:S02]  /*46b0*/  MOV R35, R38 ;  /* 0x0000002600237202 */ /* 0x000fe40000000f00 */
[----:B------:R-:W-:Y:S02]  /*46c0*/  MOV R33, R0 ;  /* 0x0000000000217202 */ /* 0x000fe40000000f00 */
[----:B------:R-:W-:-:S07]  /*46d0*/  IADD3.X R11, PT, PT, RZ, R9, RZ, P1, !PT ;  /* 0x00000009ff0b7210 */ /* 0x000fce0000ffe4ff */
.L_x_297:
        /* <DEDUP_REMOVED lines=14> */
[----:B-1----:R-:W-:-:S04]  /*47c0*/  IADD3 R6, P3, PT, R6, 0x32000, RZ ;  /* 0x0003200006067810 */ /* 0x002fc80007f7e0ff */
        /* <DEDUP_REMOVED lines=19> */
.L_x_296:
        /* <DEDUP_REMOVED lines=20> */
.L_x_299:
[----:B------:R-:W-:Y:S05]  /*4a40*/  BSYNC.RECONVERGENT B1 ;  /* 0x0000000000017941 */ /* 0x000fea0003800200 */
.L_x_298:
[----:B------:R-:W-:Y:S05]  /*4a50*/  @!P1 BRA `(.L_x_295) ;  /* 0x0000000000649947 */ /* 0x000fea0003800000 */
[C---:B------:R-:W-:Y:S02]  /*4a60*/  LOP3.LUT P2, RZ, R43.reuse, 0x3, RZ, 0xc0, !PT ;  /* 0x000000032bff7812 */ /* 0x040fe4000784c0ff */
[----:B------:R-:W-:-:S11]  /*4a70*/  LOP3.LUT P1, RZ, R43, 0x1, RZ, 0xc0, !PT ;  /* 0x000000012bff7812 */ /* 0x000fd6000782c0ff */
[----:B------:R-:W1:Y:S01]  /*4a80*/  @P2 LDC.64 R12, c[0x0][0x3d0] ;  /* 0x0000f400ff0c2b82 */ /* 0x000e620000000a00 */
[C---:B------:R-:W-:Y:S01]  /*4a90*/  @P2 IMAD.WIDE.U32 R8, R33.reuse, 0x140, R10 ;  /* 0x0000014021082825 */ /* 0x040fe200078e000a */
[----:B------:R-:W-:-:S03]  /*4aa0*/  @P2 IADD3 R33, P3, PT, R33, 0x14, RZ ;  /* 0x0000001421212810 */ /* 0x000fc60007f7e0ff */
[----:B------:R-:W-:Y:S01]  /*4ab0*/  @P2 IMAD R7, R32, 0x140, RZ ;  /* 0x0000014020072824 */ /* 0x000fe200078e02ff */
[----:B------:R-:W-:Y:S01]  /*4ac0*/  @P2 IADD3.X R32, PT, PT, RZ, R32, RZ, P3, !PT ;  /* 0x00000020ff202210 */ /* 0x000fe20001ffe4ff */
[----:B------:R-:W-:Y:S01]  /*4ad0*/  @!P1 IMAD.WIDE.U32 R10, R33, 0x140, R10 ;  /* 0x00000140210a9825 */ /* 0x000fe200078e000a */
[----:B------:R-:W2:Y:S02]  /*4ae0*/  @!P1 LDC.64 R20, c[0x0][0x3d0] ;  /* 0x0000f400ff149b82 */ /* 0x000ea40000000a00 */
[----:B------:R-:W-:Y:S01]  /*4af0*/  @P2 IADD3 R7, PT, PT, R9, R7, RZ ;  /* 0x0000000709072210 */ /* 0x000fe20007ffe0ff */
[----:B------:R-:W-:-:S05]  /*4b00*/  @!P1 IMAD R9, R32, 0x140, RZ ;  /* 0x0000014020099824 */ /* 0x000fca00078e02ff */
[----:B------:R-:W-:Y:S02]  /*4b10*/  @!P1 IADD3 R9, PT, PT, R11, R9, RZ ;  /* 0x000000090b099210 */ /* 0x000fe40007ffe0ff */
[----:B-1----:R-:W-:-:S04]  /*4b20*/  @P2 LEA R6, P3, R8, R12, 0x3 ;  /* 0x0000000c08062211 */ /* 0x002fc800078618ff */
[----:B------:R-:W-:Y:S02]  /*4b30*/  @P2 LEA.HI.X R7, R8, R13, R7, 0x3, P3 ;  /* 0x0000000d08072211 */ /* 0x000fe400018f1c07 */
[----:B--2---:R-:W-:-:S03]  /*4b40*/  @!P1 LEA R8, P3, R10, R20, 0x3 ;  /* 0x000000140a089211 */ /* 0x004fc600078618ff */
        /* <DEDUP_REMOVED lines=10> */
.L_x_295:
[----:B------:R-:W-:Y:S05]  /*4bf0*/  BSYNC.RECONVERGENT B0 ;  /* 0x0000000000007941 */ /* 0x000fea0003800200 */
.L_x_294:
[----:B------:R1:W-:Y:S01]  /*4c00*/  STS [R16], R19 ;  /* 0x0000001310007388 */ /* 0x0003e20000000800 */
[----:B------:R-:W2:Y:S01]  /*4c10*/  LDC.64 R10, c[0x0][0x388] ;  /* 0x0000e200ff0a7b82 */ /* 0x000ea20000000a00 */
[----:B------:R-:W-:Y:S02]  /*4c20*/  ISETP.GT.U32.AND P1, PT, R44, 0x9, PT ;  /* 0x000000092c00780c */ /* 0x000fe40003f24070 */
[----:B------:R1:W-:Y:S01]  /*4c30*/  STS [R16+0x500], R18 ;  /* 0x0005001210007388 */ /* 0x0003e20000000800 */
[----:B------:R-:W-:-:S04]  /*4c40*/  MOV R21, R39 ;  /* 0x0000002700157202 */ /* 0x000fc80000000f00 */
[----:B------:R-:W3:Y:S08]  /*4c50*/  LDC.64 R12, c[0x0][0x390] ;  /* 0x0000e400ff0c7b82 */ /* 0x000ef00000000a00 */
[----:B-1----:R-:W-:Y:S06]  /*4c60*/  BAR.SYNC.DEFER_BLOCKING 0x0 ;  /* 0x0000000000007b1d */ /* 0x002fec0000010000 */
.L_x_303:
[----:B0-----:R-:W-:Y:S02]  /*4c70*/  @!P1 LOP3.LUT R8, R21, 0x1e, R40, 0x78, !PT ;  /* 0x0000001e15089812 */ /* 0x001fe400078e7828 */
[----:B------:R-:W-:Y:S01]  /*4c80*/  CS2R R6, SRZ ;  /* 0x0000000000067805 */ /* 0x000fe2000001ff00 */
[----:B------:R-:W-:Y:S01]  /*4c90*/  UMOV UR6, 0xffff ;  /* 0x0000ffff00067882 */ /* 0x000fe20000000000 */
[----:B------:R-:W-:Y:S02]  /*4ca0*/  ISETP.NE.AND P2, PT, R44, RZ, PT ;  /* 0x000000ff2c00720c */ /* 0x000fe40003f45270 */
[----:B------:R-:W-:-:S05]  /*4cb0*/  @!P1 LEA R8, R8, R17, 0x2 ;  /* 0x0000001108089211 */ /* 0x000fca00078e10ff */
[----:B------:R1:W4:Y:S04]  /*4cc0*/  @!P1 LDS R6, [R8] ;  /* 0x0000000008069984 */ /* 0x0003280000000800 */
[----:B------:R1:W0:Y:S01]  /*4cd0*/  @!P1 LDS R7, [R8+0x500] ;  /* 0x0005000008079984 */ /* 0x0002220000000800 */
[----:B------:R-:W-:Y:S05]  /*4ce0*/  BRA.DIV UR6, `(.L_x_300) ;  /* 0x0000000206b07947 */ /* 0x000fea000b800000 */
[----:B------:R-:W-:Y:S02]  /*4cf0*/  MOV R23, 0xffff ;  /* 0x0000ffff00177802 */ /* 0x000fe40000000f00 */
[----:B------:R-:W-:Y:S02]  /*4d00*/  MOV R20, 0xffff ;  /* 0x0000ffff00147802 */ /* 0x000fe40000000f00 */
[----:B------:R-:W-:Y:S01]  /*4d10*/  MOV R22, 0xffff ;  /* 0x0000ffff00167802 */ /* 0x000fe20000000f00 */
[----:B----4-:R-:W4:Y:S01]  /*4d20*/  SHFL.BFLY PT, R9, R6, 0x8, 0x101f ;  /* 0x0d101f0006097f89 */ /* 0x010f2200000e0000 */
[----:B------:R-:W-:Y:S02]  /*4d30*/  MOV R25, 0xffff ;  /* 0x0000ffff00197802 */ /* 0x000fe40000000f00 */
[----:B------:R-:W-:Y:S01]  /*4d40*/  MOV R27, 0xffff ;  /* 0x0000ffff001b7802 */ /* 0x000fe20000000f00 */
[----:B01----:R-:W0:Y:S01]  /*4d50*/  SHFL.BFLY PT, R8, R7, 0x8, 0x101f ;  /* 0x0d101f0007087f89 */ /* 0x003e2200000e0000 */
[----:B------:R-:W-:-:S02]  /*4d60*/  MOV R24, 0xffff ;  /* 0x0000ffff00187802 */ /* 0x000fc40000000f00 */
[----:B------:R-:W-:Y:S01]  /*4d70*/  MOV R26, 0xffff ;  /* 0x0000ffff001a7802 */ /* 0x000fe20000000f00 */
[----:B----4-:R-:W-:Y:S01]  /*4d80*/  FADD.FTZ R9, R9, R6 ;  /* 0x0000000609097221 */ /* 0x010fe20000010000 */
[----:B0-----:R-:W-:-:S04]  /*4d90*/  FADD.FTZ R8, R8, R7 ;  /* 0x0000000708087221 */ /* 0x001fc80000010000 */
[----:B------:R-:W0:Y:S01]  /*4da0*/  SHFL.BFLY PT, R18, R9, 0x4, 0x101f ;  /* 0x0c901f0009127f89 */ /* 0x000e2200000e0000 */
[----:B------:R-:W-:-:S03]  /*4db0*/  MOV R7, 0xffff ;  /* 0x0000ffff00077802 */ /* 0x000fc60000000f00 */
[----:B------:R-:W1:Y:S01]  /*4dc0*/  SHFL.BFLY PT, R19, R8, 0x4, 0x101f ;  /* 0x0c901f0008137f89 */ /* 0x000e6200000e0000 */
[----:B0-----:R-:W-:Y:S01]  /*4dd0*/  FADD.FTZ R18, R9, R18 ;  /* 0x0000001209127221 */ /* 0x001fe20000010000 */
[----:B-1----:R-:W-:-:S04]  /*4de0*/  FADD.FTZ R19, R8, R19 ;  /* 0x0000001308137221 */ /* 0x002fc80000010000 */
[----:B------:R-:W0:Y:S04]  /*4df0*/  SHFL.BFLY PT, R23, R18, 0x2, 0x101f ;  /* 0x0c501f0012177f89 */ /* 0x000e2800000e0000 */
[----:B------:R-:W1:Y:S01]  /*4e00*/  SHFL.BFLY PT, R6, R19, 0x2, 0x101f ;  /* 0x0c501f0013067f89 */ /* 0x000e6200000e0000 */
[----:B0-----:R-:W-:Y:S01]  /*4e10*/  FADD.FTZ R23, R18, R23 ;  /* 0x0000001712177221 */ /* 0x001fe20000010000 */
[----:B-1----:R-:W-:-:S04]  /*4e20*/  FADD.FTZ R6, R19, R6 ;  /* 0x0000000613067221 */ /* 0x002fc80000010000 */
[----:B------:R-:W0:Y:S04]  /*4e30*/  SHFL.BFLY PT, R20, R23, 0x1, 0x101f ;  /* 0x0c301f0017147f89 */ /* 0x000e2800000e0000 */
[----:B------:R1:W4:Y:S02]  /*4e40*/  SHFL.BFLY PT, R7, R6, 0x1, 0x101f ;  /* 0x0c301f0006077f89 */ /* 0x00032400000e0000 */
[----:B01----:R-:W-:-:S07]  /*4e50*/  FADD.FTZ R20, R23, R20 ;  /* 0x0000001417147221 */ /* 0x003fce0000010000 */
.L_x_314:
[----:B------:R-:W-:Y:S01]  /*4e60*/  BSSY.RECONVERGENT B0, `(.L_x_301) ;  /* 0x000000b000007945 */ /* 0x000fe20003800200 */
[----:B----4-:R-:W-:-:S03]  /*4e70*/  FADD.FTZ R7, R6, R7 ;  /* 0x0000000706077221 */ /* 0x010fc60000010000 */
[----:B------:R-:W-:Y:S05]  /*4e80*/  @P2 BRA `(.L_x_302) ;  /* 0x0000000000202947 */ /* 0x000fea0003800000 */
[----:B------:R-:W-:Y:S02]  /*4e90*/  F2FP.BF16.F32.PACK_AB R6, R7, R20 ;  /* 0x000000140706723e */ /* 0x000fe400000010ff */
[----:B------:R-:W-:Y:S02]  /*4ea0*/  IADD3 R9, PT, PT, R21, R14, RZ ;  /* 0x0000000e15097210 */ /* 0x000fe40007ffe0ff */
[C---:B------:R-:W-:Y:S02]  /*4eb0*/  PRMT R18, R6.reuse, 0x7610, R18 ;  /* 0x0000761006127816 */ /* 0x040fe40000000012 */
[----:B------:R-:W-:Y:S01]  /*4ec0*/  PRMT R19, R6, 0x7632, R19 ;  /* 0x0000763206137816 */ /* 0x000fe20000000013 */
[----:B--2---:R-:W-:-:S04]  /*4ed0*/  IMAD.WIDE R6, R9, 0x2, R10 ;  /* 0x0000000209067825 */ /* 0x004fc800078e020a */
[----:B---3--:R-:W-:Y:S01]  /*4ee0*/  IMAD.WIDE R8, R9, 0x2, R12 ;  /* 0x0000000209087825 */ /* 0x008fe200078e020c */
[----:B------:R0:W-:Y:S04]  /*4ef0*/  STG.E.U16 desc[UR8][R6.64], R18 ;  /* 0x0000001206007986 */ /* 0x0001e8000c101508 */
[----:B------:R0:W-:Y:S02]  /*4f00*/  STG.E.U16 desc[UR8][R8.64], R19 ;  /* 0x0000001308007986 */ /* 0x0001e4000c101508 */
.L_x_302:
[----:B------:R-:W-:Y:S05]  /*4f10*/  BSYNC.RECONVERGENT B0 ;  /* 0x0000000000007941 */ /* 0x000fea0003800200 */
.L_x_301:
        /* <DEDUP_REMOVED lines=9> */
.L_x_300:
[----:B------:R-:W-:Y:S01]  /*4fb0*/  HFMA2 R26, -RZ, RZ, 0, 4.76837158203125e-07 ;  /* 0x00000008ff1a7431 */ /* 0x000fe200000001ff */
[----:B------:R-:W-:Y:S01]  /*4fc0*/  BSSY B0, `(.L_x_305) ;  /* 0x0000007000007945 */ /* 0x000fe20003800000 */
[----:B----4-:R-:W-:Y:S02]  /*4fd0*/  MOV R25, R6 ;  /* 0x0000000600197202 */ /* 0x010fe40000000f00 */
[----:B------:R-:W-:Y:S02]  /*4fe0*/  MOV R27, 0x101f ;  /* 0x0000101f001b7802 */ /* 0x000fe40000000f00 */
[----:B------:R-:W-:-:S07]  /*4ff0*/  MOV R22, 0xffff ;  /* 0x0000ffff00167802 */ /* 0x000fce0000000f00 */
[----:B0123--:R-:W-:Y:S05]  /*5000*/  WARPSYNC.COLLECTIVE R22, `(.L_x_306) ;  /* 0x0000000016087348 */ /* 0x00ffea0003c00000 */
[----:B------:R4:W0:Y:S02]  /*5010*/  SHFL.BFLY P3, R24, R25, R26, R27 ;  /* 0x0c00001a19187389 */ /* 0x000824000006001b */
[----:B01234-:R-:W-:Y:S05]  /*5020*/  ENDCOLLECTIVE ;  /* 0x000000000000791b */ /* 0x01ffea0003800000 */
.L_x_306:
[----:B------:R-:W-:Y:S05]  /*5030*/  BSYNC B0 ;  /* 0x0000000000007941 */ /* 0x000fea0003800000 */
.L_x_305:
        /* <DEDUP_REMOVED lines=8> */
.L_x_307:
[----:B------:R-:W-:Y:S01]  /*50c0*/  FADD.FTZ R9, R9, R6 ;  /* 0x0000000609097221 */ /* 0x000fe20000010000 */
[----:B------:R-:W-:-:S04]  /*50d0*/  HFMA2 R26, -RZ, RZ, 0, 2.384185791015625e-07 ;  /* 0x00000004ff1a7431 */ /* 0x000fc800000001ff */
[----:B------:R-:W-:Y:S02]  /*50e0*/  MOV R25, R9 ;  /* 0x0000000900197202 */ /* 0x000fe40000000f00 */
[----:B------:R-:W-:-:S07]  /*50f0*/  MOV R8, R24 ;  /* 0x0000001800087202 */ /* 0x000fce0000000f00 */
[----:B------:R-:W-:Y:S05]  /*5100*/  WARPSYNC.COLLECTIVE R22, `(.L_x_308) ;  /* 0x0000000016087348 */ /* 0x000fea0003c00000 */
[----:B------:R0:W1:Y:S02]  /*5110*/  SHFL.BFLY P3, R24, R25, R26, R27 ;  /* 0x0c00001a19187389 */ /* 0x000064000006001b */
[----:B01----:R-:W-:Y:S05]  /*5120*/  ENDCOLLECTIVE ;  /* 0x000000000000791b */ /* 0x003fea0003800000 */
.L_x_308:
[----:B------:R-:W-:-:S05]  /*5130*/  FADD.FTZ R8, R8, R7 ;  /* 0x0000000708087221 */ /* 0x000fca0000010000 */
[----:B------:R-:W-:Y:S02]  /*5140*/  MOV R25, R8 ;  /* 0x0000000800197202 */ /* 0x000fe40000000f00 */
[----:B------:R-:W-:-:S07]  /*5150*/  MOV R18, R24 ;  /* 0x0000001800127202 */ /* 0x000fce0000000f00 */
[----:B------:R-:W-:Y:S05]  /*5160*/  WARPSYNC.COLLECTIVE R22, `(.L_x_309) ;  /* 0x0000000016087348 */ /* 0x000fea0003c00000 */
[----:B------:R0:W1:Y:S02]  /*5170*/  SHFL.BFLY P3, R24, R25, R26, R27 ;  /* 0x0c00001a19187389 */ /* 0x000064000006001b */
[----:B01----:R-:W-:Y:S05]  /*5180*/  ENDCOLLECTIVE ;  /* 0x000000000000791b */ /* 0x003fea0003800000 */
.L_x_309:
[----:B------:R-:W-:Y:S01]  /*5190*/  FADD.FTZ R18, R9, R18 ;  /* 0x0000001209127221 */ /* 0x000fe20000010000 */
[----:B------:R-:W-:-:S04]  /*51a0*/  HFMA2 R26, -RZ, RZ, 0, 1.1920928955078125e-07 ;  /* 0x00000002ff1a7431 */ /* 0x000fc800000001ff */
[----:B------:R-:W-:Y:S02]  /*51b0*/  MOV R25, R18 ;  /* 0x0000001200197202 */ /* 0x000fe40000000f00 */
[----:B------:R-:W-:-:S07]  /*51c0*/  MOV R19, R24 ;  /* 0x0000001800137202 */ /* 0x000fce0000000f00 */
[----:B------:R-:W-:Y:S05]  /*51d0*/  WARPSYNC.COLLECTIVE R22, `(.L_x_310) ;  /* 0x0000000016087348 */ /* 0x000fea0003c00000 */
[----:B------:R0:W1:Y:S02]  /*51e0*/  SHFL.BFLY P3, R24, R25, R26, R27 ;  /* 0x0c00001a19187389 */ /* 0x000064000006001b */
[----:B01----:R-:W-:Y:S05]  /*51f0*/  ENDCOLLECTIVE ;  /* 0x000000000000791b */ /* 0x003fea0003800000 */
.L_x_310:
[----:B------:R-:W-:-:S05]  /*5200*/  FADD.FTZ R19, R8, R19 ;  /* 0x0000001308137221 */ /* 0x000fca0000010000 */
[----:B------:R-:W-:Y:S02]  /*5210*/  MOV R25, R19 ;  /* 0x0000001300197202 */ /* 0x000fe40000000f00 */
[----:B------:R-:W-:-:S07]  /*5220*/  MOV R23, R24 ;  /* 0x0000001800177202 */ /* 0x000fce0000000f00 */
[----:B------:R-:W-:Y:S05]  /*5230*/  WARPSYNC.COLLECTIVE R22, `(.L_x_311) ;  /* 0x0000000016087348 */ /* 0x000fea0003c00000 */
[----:B------:R0:W1:Y:S02]  /*5240*/  SHFL.BFLY P3, R24, R25, R26, R27 ;  /* 0x0c00001a19187389 */ /* 0x000064000006001b */
[----:B01----:R-:W-:Y:S05]  /*5250*/  ENDCOLLECTIVE ;  /* 0x000000000000791b */ /* 0x003fea0003800000 */
.L_x_311:
[----:B------:R-:W-:Y:S01]  /*5260*/  FADD.FTZ R23, R18, R23 ;  /* 0x0000001712177221 */ /* 0x000fe20000010000 */
[----:B------:R-:W-:-:S04]  /*5270*/  HFMA2 R26, -RZ, RZ, 0, 5.9604644775390625e-08 ;  /* 0x00000001ff1a7431 */ /* 0x000fc800000001ff */
[----:B------:R-:W-:Y:S02]  /*5280*/  MOV R25, R23 ;  /* 0x0000001700197202 */ /* 0x000fe40000000f00 */
[----:B------:R-:W-:-:S07]  /*5290*/  MOV R6, R24 ;  /* 0x0000001800067202 */ /* 0x000fce0000000f00 */
[----:B------:R-:W-:Y:S05]  /*52a0*/  WARPSYNC.COLLECTIVE R22, `(.L_x_312) ;  /* 0x0000000016087348 */ /* 0x000fea0003c00000 */
[----:B------:R0:W1:Y:S02]  /*52b0*/  SHFL.BFLY P3, R24, R25, R26, R27 ;  /* 0x0c00001a19187389 */ /* 0x000064000006001b */
[----:B01----:R-:W-:Y:S05]  /*52c0*/  ENDCOLLECTIVE ;  /* 0x000000000000791b */ /* 0x003fea0003800000 */
.L_x_312:
[----:B------:R-:W-:-:S05]  /*52d0*/  FADD.FTZ R6, R19, R6 ;  /* 0x0000000613067221 */ /* 0x000fca0000010000 */
[----:B------:R-:W-:Y:S02]  /*52e0*/  MOV R25, R6 ;  /* 0x0000000600197202 */ /* 0x000fe40000000f00 */
[----:B------:R-:W-:-:S07]  /*52f0*/  MOV R20, R24 ;  /* 0x0000001800147202 */ /* 0x000fce0000000f00 */
[----:B------:R-:W-:Y:S05]  /*5300*/  WARPSYNC.COLLECTIVE R22, `(.L_x_313) ;  /* 0x0000000016087348 */ /* 0x000fea0003c00000 */
[----:B------:R0:W1:Y:S02]  /*5310*/  SHFL.BFLY P3, R24, R25, R26, R27 ;  /* 0x0c00001a19187389 */ /* 0x000064000006001b */
[----:B01----:R-:W-:Y:S05]  /*5320*/  ENDCOLLECTIVE ;  /* 0x000000000000791b */ /* 0x003fea0003800000 */
.L_x_313:
[----:B------:R-:W-:Y:S01]  /*5330*/  FADD.FTZ R20, R23, R20 ;  /* 0x0000001417147221 */ /* 0x000fe20000010000 */
[----:B------:R-:W-:Y:S01]  /*5340*/  MOV R7, R24 ;  /* 0x0000001800077202 */ /* 0x000fe20000000f00 */
[----:B------:R-:W-:Y:S06]  /*5350*/  BRA `(.L_x_314) ;  /* 0xfffffff800c07947 */ /* 0x000fec000383ffff */
.L_x_315:
        /* <DEDUP_REMOVED lines=10> */
.L_x_1315:


//--------------------- .text._ZN13group_norm_v218gn_bwd_cuda_kernelI13__nv_bfloat16Li320ELi1ELi16ELi20ELi4096ELb1ELb1ELi64ELi320ELi320ELi4ELb1ELi2ELb0ELb0ELNS_15WgradSyncMethodE3ENS_16CompileConditionILi1000EEEEEvPT_S6_S6_PKS5_S8_S8_S8_PKfflPfPj --------------------------
	.section	.text._ZN13group_norm_v218gn_bwd_cuda_kernelI13__nv_bfloat16Li320ELi1ELi16ELi20ELi4096ELb1ELb1ELi64ELi320ELi320ELi4ELb1ELi2ELb0ELb0ELNS_15WgradSyncMethodE3ENS_16CompileConditionILi1000EEEEEvPT_S6_S6_PKS5_S8_S8_S8_PKfflPfPj,"ax",@progbits
	.align	128
        .global         _ZN13group_norm_v218gn_bwd_cuda_kernelI13__nv_bfloat16Li320ELi1ELi16ELi20ELi4096ELb1ELb1ELi64ELi320ELi320ELi4ELb1ELi2ELb0ELb0ELNS_15WgradSyncMethodE3ENS_16CompileConditionILi1000EEEEEvPT_S6_S6_PKS5_S8_S8_S8_PKfflPfPj
        .type           _ZN13group_norm_v218gn_bwd_cuda_kernelI13__nv_bfloat16Li320ELi1ELi16ELi20ELi4096ELb1ELb1ELi64ELi320ELi320ELi4ELb1ELi2ELb0ELb0ELNS_15WgradSyncMethodE3ENS_16CompileConditionILi1000EEEEEvPT_S6_S6_PKS5_S8_S8_S8_PKfflPfPj,@function
        .size           _ZN13group_norm_v218gn_bwd_cuda_kernelI13__nv_bfloat16Li320ELi1ELi16ELi20ELi4096ELb1ELb1ELi64ELi320ELi320ELi4ELb1ELi2ELb0ELb0ELNS_15WgradSyncMethodE3ENS_16CompileConditionILi1000EEEEEvPT_S6_S6_PKS5_S8_S8_S8_PKfflPfPj,(.L_x_1316 - _ZN13group_norm_v218gn_bwd_cuda_kernelI13__nv_bfloat16Li320ELi1ELi16ELi20ELi4096ELb1ELb1ELi64ELi320ELi320ELi4ELb1ELi2ELb0ELb0ELNS_15WgradSyncMethodE3ENS_16CompileConditionILi1000EEEEEvPT_S6_S6_PKS5_S8_S8_S8_PKfflPfPj)
        .other          _ZN13group_norm_v218gn_bwd_cuda_kernelI13__nv_bfloat16Li320ELi1ELi16ELi20ELi4096ELb1ELb1ELi64ELi320ELi320ELi4ELb1ELi2ELb0ELb0ELNS_15WgradSyncMethodE3ENS_16CompileConditionILi1000EEEEEvPT_S6_S6_PKS5_S8_S8_S8_PKfflPfPj,@"STO_CUDA_ENTRY STV_DEFAULT"
_ZN13group_norm_v218gn_bwd_cuda_kernelI13__nv_bfloat16Li320ELi1ELi16ELi20ELi4096ELb1ELb1ELi64ELi320ELi320ELi4ELb1ELi2ELb0ELb0ELNS_15WgradSyncMethodE3ENS_16CompileConditionILi1000EEEEEvPT_S6_S6_PKS5_S8_S8_S8_PKfflPfPj:
.text._ZN13group_norm_v218gn_bwd_cuda_kernelI13__nv_bfloat16Li320ELi1ELi16ELi20ELi4096ELb1ELb1ELi64ELi320ELi320ELi4ELb1ELi2ELb0ELb0ELNS_15WgradSyncMethodE3ENS_16CompileConditionILi1000EEEEEvPT_S6_S6_PKS5_S8_S8_S8_PKfflPfPj:
        /* <DEDUP_REMOVED lines=25> */
.L_x_318:
        /* <DEDUP_REMOVED lines=8> */
.L_x_317:
[----:B------:R-:W-:Y:S05]  /*0210*/  WARPSYNC.ALL ;  /* 0x0000000000007948 */ /* 0x000fea0003800000 */
[----:B------:R-:W-:Y:S06]  /*0220*/  BAR.SYNC.DEFER_BLOCKING 0x0 ;  /* 0x0000000000007b1d */ /* 0x000fec0000010000 */
[----:B------:R-:W-:Y:S05]  /*0230*/  BRA `(.L_x_319) ;  /* 0x0000007000307947 */ /* 0x000fea0003800000 */
.L_x_316:
[----:B------:R-:W0:Y:S01]  /*0240*/  S2R R16, SR_TID.X ;  /* 0x0000000000107919 */ /* 0x000e220000002100 */
[----:B------:R-:W1:Y:S08]  /*0250*/  LDC.64 R2, c[0x0][0x3a8] ;  /* 0x0000ea00ff027b82 */ /* 0x000e700000000a00 */
[----:B------:R-:W2:Y:S01]  /*0260*/  LDC.64 R4, c[0x0][0x3b0] ;  /* 0x0000ec00ff047b82 */ /* 0x000ea20000000a00 */
[----:B------:R-:W3:Y:S01]  /*0270*/  S2R R11, SR_CgaCtaId ;  /* 0x00000000000b7919 */ /* 0x000ee20000008800 */
[----:B------:R-:W-:Y:S01]  /*0280*/  MOV R6, 0x400 ;  /* 0x0000040000067802 */ /* 0x000fe20000000f00 */
[----:B------:R-:W-:-:S05]  /*0290*/  ULOP3.LUT UR4, UR11, 0x3f, URZ, 0xc0, !UPT ;  /* 0x0000003f0b047892 */ /* 0x000fca000f8ec0ff */
        /* <DEDUP_REMOVED lines=13> */
[----:B------:R-:W2:Y:S04]  /*0370*/  LDG.E.64.CONSTANT R12, desc[UR12][R2.64] ;  /* 0x0000000c020c7981 */ /* 0x000ea8000c1e9b00 */
[----:B------:R0:W5:Y:S01]  /*0380*/  LDG.E.64.CONSTANT R14, desc[UR12][R4.64] ;  /* 0x0000000c040e7981 */ /* 0x000162000c1e9b00 */
[C---:B------:R-:W-:Y:S01]  /*0390*/  IADD3 R7, PT, PT, R6.reuse, 0x2800, RZ ;  /* 0x0000280006077810 */ /* 0x040fe20007ffe0ff */
[----:B------:R-:W-:Y:S01]  /*03a0*/  ULEA UR4, UR9, UR4, 0x6 ;  /* 0x0000000409047291 */ /* 0x000fe2000f8e30ff */
[----:B------:R-:W-:Y:S01]  /*03b0*/  IADD3 R8, PT, PT, R6, 0x3480, RZ ;  /* 0x0000348006087810 */ /* 0x000fe20007ffe0ff */
[----:B------:R-:W-:Y:S01]  /*03c0*/  ULEA UR6, UP0, UR9, UR6, 0x2 ;  /* 0x0000000609067291 */ /* 0x000fe2000f8010ff */
[----:B---3--:R-:W-:-:S02]  /*03d0*/  LEA R6, R11, R6, 0x18 ;  /* 0x000000060b067211 */ /* 0x008fc400078ec0ff */
[----:B------:R-:W-:Y:S02]  /*03e0*/  CS2R R82, SRZ ;  /* 0x0000000000527805 */ /* 0x000fe4000001ff00 */
[C---:B------:R-:W-:Y:S02]  /*03f0*/  SHF.L.U32 R9, R16.reuse, 0x1, RZ ;  /* 0x0000000110097819 */ /* 0x040fe400000006ff */
[----:B------:R-:W-:Y:S02]  /*0400*/  CS2R R84, SRZ ;  /* 0x0000000000547805 */ /* 0x000fe4000001ff00 */
[----:B------:R-:W-:Y:S02]  /*0410*/  LEA R159, R16, R6, 0x5 ;  /* 0x00000006109f7211 */ /* 0x000fe400078e28ff */
[----:B------:R-:W-:Y:S02]  /*0420*/  CS2R R86, SRZ ;  /* 0x0000000000567805 */ /* 0x000fe4000001ff00 */
[----:B0-----:R-:W-:-:S02]  /*0430*/  LOP3.LUT R4, R9, 0x18, RZ, 0xc0, !PT ;  /* 0x0000001809047812 */ /* 0x001fc400078ec0ff */
[----:B------:R-:W-:Y:S02]  /*0440*/  CS2R R88, SRZ ;  /* 0x0000000000587805 */ /* 0x000fe4000001ff00 */
[----:B------:R-:W-:Y:S01]  /*0450*/  SHF.R.U32.HI R2, RZ, 0x4, R16 ;  /* 0x00000004ff027819 */ /* 0x000fe20000011610 */
[----:B------:R-:W-:Y:S01]  /*0460*/  ULEA.HI.X UR7, UR9, UR7, URZ, 0x2, UP0 ;  /* 0x0000000709077291 */ /* 0x000fe200080f14ff */
[C---:B------:R-:W-:Y:S01]  /*0470*/  LOP3.LUT R10, R4.reuse, 0x8, RZ, 0x3c, !PT ;  /* 0x00000008040a7812 */ /* 0x040fe200078e3cff */
[----:B------:R-:W0:Y:S01]  /*0480*/  LDCU UR16, c[0x0][0x374] ;  /* 0x00006e80ff1077ac */ /* 0x000e220008000800 */
[C---:B------:R-:W-:Y:S02]  /*0490*/  LOP3.LUT R162, R4.reuse, 0x10, RZ, 0x3c, !PT ;  /* 0x0000001004a27812 */ /* 0x040fe400078e3cff */
[----:B------:R-:W-:Y:S01]  /*04a0*/  IADD3 R164, PT, PT, R159, R4, RZ ;  /* 0x000000049fa47210 */ /* 0x000fe20007ffe0ff */
[----:B------:R-:W-:Y:S01]  /*04b0*/  UMOV UR10, UR9 ;  /* 0x00000009000a7c82 */ /* 0x000fe20008000000 */
[----:B------:R-:W-:Y:S01]  /*04c0*/  LOP3.LUT R4, R4, 0x18, RZ, 0x3c, !PT ;  /* 0x0000001804047812 */ /* 0x000fe200078e3cff */
[----:B------:R-:W-:Y:S01]  /*04d0*/  UMOV UR5, URZ ;  /* 0x000000ff00057c82 */ /* 0x000fe20008000000 */
[----:B------:R-:W-:-:S02]  /*04e0*/  PRMT R0, R0, 0x9910, RZ ;  /* 0x0000991000007816 */ /* 0x000fc400000000ff */
[C---:B------:R-:W-:Y:S02]  /*04f0*/  IADD3 R163, PT, PT, R159.reuse, R10, RZ ;  /* 0x0000000a9fa37210 */ /* 0x040fe40007ffe0ff */
[C---:B------:R-:W-:Y:S01]  /*0500*/  IADD3 R162, PT, PT, R159.reuse, R162, RZ ;  /* 0x000000a29fa27210 */ /* 0x040fe20007ffe0ff */
[----:B------:R-:W-:Y:S01]  /*0510*/  IMAD R0, R0, 0xcd, RZ ;  /* 0x000000cd00007824 */ /* 0x000fe200078e02ff */
[----:B------:R-:W-:Y:S02]  /*0520*/  IADD3 R159, PT, PT, R159, R4, RZ ;  /* 0x000000049f9f7210 */ /* 0x000fe40007ffe0ff */
[----:B------:R-:W-:Y:S02]  /*0530*/  LOP3.LUT R3, R2, R16, RZ, 0x3c, !PT ;  /* 0x0000001002037212 */ /* 0x000fe400078e3cff */
[----:B------:R-:W-:Y:S01]  /*0540*/  MOV R4, UR4 ;  /* 0x0000000400047c02 */ /* 0x000fe20008000f00 */
[----:B------:R-:W-:Y:S01]  /*0550*/  UMOV UR4, URZ ;  /* 0x000000ff00047c82 */ /* 0x000fe20008000000 */
[----:B------:R-:W-:-:S02]  /*0560*/  SHF.L.U32 R3, R3, 0x3, RZ ;  /* 0x0000000303037819 */ /* 0x000fc400000006ff */
[----:B------:R-:W-:Y:S01]  /*0570*/  SHF.L.U32 R5, R16, 0x3, RZ ;  /* 0x0000000310057819 */ /* 0x000fe200000006ff */
[--C-:B------:R-:W-:Y:S01]  /*0580*/  IMAD R4, R4, 0x140, R16.reuse ;  /* 0x0000014004047824 */ /* 0x100fe200078e0210 */
[----:B------:R-:W-:Y:S02]  /*0590*/  LOP3.LUT R0, R0, 0xffff, RZ, 0xc0, !PT ;  /* 0x0000ffff00007812 */ /* 0x000fe400078ec0ff */
[----:B------:R-:W-:Y:S02]  /*05a0*/  LOP3.LUT R3, R3, 0x18, RZ, 0xc0, !PT ;  /* 0x0000001803037812 */ /* 0x000fe400078ec0ff */
[----:B------:R-:W-:Y:S02]  /*05b0*/  LEA R7, R11, R7, 0x18 ;  /* 0x000000070b077211 */ /* 0x000fe400078ec0ff */
[----:B------:R-:W-:Y:S02]  /*05c0*/  SHF.R.U32.HI R2, RZ, 0x2, R16 ;  /* 0x00000002ff027819 */ /* 0x000fe40000011610 */
[----:B------:R-:W-:-:S02]  /*05d0*/  LOP3.LUT R146, R5, 0x18, RZ, 0xc0, !PT ;  /* 0x0000001805927812 */ /* 0x000fc400078ec0ff */
[----:B------:R-:W-:Y:S01]  /*05e0*/  SHF.L.U32 R5, R4, 0x1, RZ ;  /* 0x0000000104057819 */ /* 0x000fe200000006ff */
[----:B------:R-:W-:Y:S01]  /*05f0*/  IMAD R7, R2, 0xc8, R7 ;  /* 0x000000c802077824 */ /* 0x000fe200078e0207 */
[----:B------:R-:W-:Y:S02]  /*0600*/  SHF.R.U32.HI R0, RZ, 0xa, R0 ;  /* 0x0000000aff007819 */ /* 0x000fe40000011600 */
[----:B------:R-:W-:Y:S01]  /*0610*/  IADD3 R3, PT, PT, R6, R3, RZ ;  /* 0x0000000306037210 */ /* 0x000fe20007ffe0ff */
[----:B----4-:R-:W-:Y:S01]  /*0620*/  IMAD.WIDE.U32 R160, R5, 0x4, R160 ;  /* 0x0000000405a07825 */ /* 0x010fe200078e00a0 */
[----:B------:R-:W-:Y:S02]  /*0630*/  LEA R8, R11, R8, 0x18 ;  /* 0x000000080b087211 */ /* 0x000fe400078ec0ff */
[----:B------:R-:W-:Y:S02]  /*0640*/  LOP3.LUT R165, R0, 0xffff, RZ, 0xc0, !PT ;  /* 0x0000ffff00a57812 */ /* 0x000fe400078ec0ff */
[----:B------:R-:W-:-:S02]  /*0650*/  LEA R155, R2, R3, 0x5 ;  /* 0x00000003029b7211 */ /* 0x000fc400078e28ff */
[----:B------:R-:W-:Y:S02]  /*0660*/  IADD3 R146, PT, PT, R7, R146, RZ ;  /* 0x0000009207927210 */ /* 0x000fe40007ffe0ff */
[----:B------:R-:W-:Y:S02]  /*0670*/  LEA R165, R165, R8, 0x3 ;  /* 0x00000008a5a57211 */ /* 0x000fe400078e18ff */
[----:B--2---:R-:W-:Y:S02]  /*0680*/  PRMT R5, R12, 0x7632, R5 ;  /* 0x000076320c057816 */ /* 0x004fe40000000005 */
[----:B------:R-:W-:Y:S02]  /*0690*/  PRMT R4, R13, 0x7632, R4 ;  /* 0x000076320d047816 */ /* 0x000fe40000000004 */
[----:B-----5:R-:W-:Y:S02]  /*06a0*/  PRMT R3, R14, 0x7632, R3 ;  /* 0x000076320e037816 */ /* 0x020fe40000000003 */
[----:B------:R-:W-:-:S02]  /*06b0*/  PRMT R2, R15, 0x7632, R2 ;  /* 0x000076320f027816 */ /* 0x000fc40000000002 */
[----:B------:R-:W-:Y:S02]  /*06c0*/  SHF.L.U32 R9, R12, 0x10, RZ ;  /* 0x000000100c097819 */ /* 0x000fe400000006ff */
[----:B------:R-:W-:Y:S02]  /*06d0*/  SHF.L.U32 R8, R13, 0x10, RZ ;  /* 0x000000100d087819 */ /* 0x000fe400000006ff */
[----:B------:R-:W-:Y:S02]  /*06e0*/  SHF.L.U32 R7, R14, 0x10, RZ ;  /* 0x000000100e077819 */ /* 0x000fe400000006ff */
[----:B------:R-:W-:Y:S02]  /*06f0*/  SHF.L.U32 R6, R15, 0x10, RZ ;  /* 0x000000100f067819 */ /* 0x000fe400000006ff */
[----:B------:R-:W-:Y:S02]  /*0700*/  SHF.L.U32 R5, R5, 0x10, RZ ;  /* 0x0000001005057819 */ /* 0x000fe400000006ff */
[----:B------:R-:W-:-:S02]  /*0710*/  SHF.L.U32 R4, R4, 0x10, RZ ;  /* 0x0000001004047819 */ /* 0x000fc400000006ff */
[----:B------:R-:W-:Y:S02]  /*0720*/  SHF.L.U32 R3, R3, 0x10, RZ ;  /* 0x0000001003037819 */ /* 0x000fe400000006ff */
[----:B0-----:R-:W-:-:S07]  /*0730*/  SHF.L.U32 R2, R2, 0x10, RZ ;  /* 0x0000001002027819 */ /* 0x001fce00000006ff */
.L_x_331:
[----:B0-----:R-:W0:Y:S01]  /*0740*/  S2R R10, SR_TID.X ;  /* 0x00000000000a7919 */ /* 0x001e220000002100 */
[----:B------:R-:W-:Y:S02]  /*0750*/  USHF.L.U32 UR8, UR10, 0x5, URZ ;  /* 0x000000050a087899 */ /* 0x000fe400080006ff */
[----:B------:R-:W-:Y:S01]  /*0760*/  MOV R17, UR10 ;  /* 0x0000000a00117c02 */ /* 0x000fe20008000f00 */
[----:B------:R-:W-:Y:S01]  /*0770*/  USHF.L.U64.HI UR17, UR10, 0x5, UR5 ;  /* 0x000000050a117899 */ /* 0x000fe20008010205 */
[----:B------:R-:W1:Y:S01]  /*0780*/  LDCU.64 UR18, c[0x0][0x3b8] ;  /* 0x00007700ff1277ac */ /* 0x000e620008000a00 */
[----:B------:R-:W-:-:S04]  /*0790*/  USHF.L.U32 UR20, UR11, 0x6, URZ ;  /* 0x000000060b147899 */ /* 0x000fc800080006ff */
[----:B------:R-:W-:Y:S02]  /*07a0*/  MOV R11, UR17 ;  /* 0x00000011000b7c02 */ /* 0x000fe40008000f00 */
[----:B------:R-:W-:-:S05]  /*07b0*/  MOV R15, UR20 ;  /* 0x00000014000f7c02 */ /* 0x000fca0008000f00 */
[----:B------:R-:W2:Y:S01]  /*07c0*/  LDCU.64 UR20, c[0x0][0x3a0] ;  /* 0x00007400ff1477ac */ /* 0x000ea20008000a00 */
        /* <DEDUP_REMOVED lines=8> */
[C---:B------:R-:W-:Y:S02]  /*0850*/  PRMT R10, R0.reuse, 0x9910, RZ ;  /* 0x00009910000a7816 */ /* 0x040fe400000000ff */
[----:B------:R-:W-:Y:S02]  /*0860*/  LOP3.LUT R94, R0, 0xffff, RZ, 0xc0, !PT ;  /* 0x0000ffff005e7812 */ /* 0x000fe400078ec0ff */
[----:B------:R-:W-:Y:S01]  /*0870*/  LOP3.LUT R0, R158, 0xfc0, R15, 0xf8, !PT ;  /* 0x00000fc09e007812 */ /* 0x000fe200078ef80f */
[----:B------:R-:W-:Y:S01]  /*0880*/  IMAD R10, R10, 0xcd, RZ ;  /* 0x000000cd0a0a7824 */ /* 0x000fe200078e02ff */
[----:B------:R-:W-:-:S03]  /*0890*/  SHF.L.U32 R12, R94, 0x2, RZ ;  /* 0x000000025e0c7819 */ /* 0x000fc600000006ff */
[----:B------:R-:W-:Y:S01]  /*08a0*/  IMAD R157, R0, 0x140, RZ ;  /* 0x00000140009d7824 */ /* 0x000fe200078e02ff */
[----:B------:R-:W-:-:S04]  /*08b0*/  LOP3.LUT R10, R10, 0xffff, RZ, 0xc0, !PT ;  /* 0x0000ffff0a0a7812 */ /* 0x000fc800078ec0ff */
[----:B------:R-:W-:Y:S02]  /*08c0*/  SHF.R.U32.HI R13, RZ, 0xa, R10 ;  /* 0x0000000aff0d7819 */ /* 0x000fe4000001160a */
[----:B------:R-:W-:Y:S01]  /*08d0*/  MOV R10, UR8 ;  /* 0x00000008000a7c02 */ /* 0x000fe20008000f00 */
[----:B------:R-:W-:Y:S01]  /*08e0*/  UIMAD UR8, UR5, 0x140000, URZ ;  /* 0x00140000050878a4 */ /* 0x000fe2000f8e02ff */
[----:B------:R-:W-:-:S05]  /*08f0*/  LOP3.LUT R13, R13, 0xffff, RZ, 0xc0, !PT ;  /* 0x0000ffff0d0d7812 */ /* 0x000fca00078ec0ff */
[----:B------:R-:W-:-:S04]  /*0900*/  IMAD.WIDE.U32 R10, R13, 0x2, R10 ;  /* 0x000000020d0a7825 */ /* 0x000fc800078e000a */
[----:B------:R-:W-:Y:S01]  /*0910*/  HFMA2 R13, -RZ, RZ, 0, 0 ;  /* 0x00000000ff0d7431 */ /* 0x000fe200000001ff */
[----:B-1----:R-:W-:-:S04]  /*0920*/  LEA R80, P0, R10, UR18, 0x2 ;  /* 0x000000120a507c11 */ /* 0x002fc8000f8010ff */
[----:B------:R-:W-:Y:S01]  /*0930*/  LEA.HI.X R81, R10, UR19, R11, 0x2, P0 ;  /* 0x000000130a517c11 */ /* 0x000fe200080f140b */
[----:B------:R-:W0:Y:S01]  /*0940*/  LDCU.64 UR18, c[0x0][0x398] ;  /* 0x00007300ff1277ac */ /* 0x000e220008000a00 */
[----:B------:R-:W-:-:S04]  /*0950*/  IMAD.WIDE.U32 R12, R17, 0x140000, R12 ;  /* 0x00140000110c7825 */ /* 0x000fc800078e000c */
[----:B------:R-:W3:Y:S01]  /*0960*/  LDG.E.64.CONSTANT R80, desc[UR12][R80.64] ;  /* 0x0000000c50507981 */ /* 0x000ee2000c1e9b00 */
[----:B------:R-:W-:-:S04]  /*0970*/  IADD3 R157, P1, PT, R157, R12, RZ ;  /* 0x0000000c9d9d7210 */ /* 0x000fc80007f3e0ff */
[----:B------:R-:W-:Y:S01]  /*0980*/  IADD3.X R12, PT, PT, R13, UR8, RZ, P1, !PT ;  /* 0x000000080d0c7c10 */ /* 0x000fe20008ffe4ff */
[----:B------:R-:W3:Y:S01]  /*0990*/  LDCU UR8, c[0x0][0x3c0] ;  /* 0x00007800ff0877ac */ /* 0x000ee20008000800 */
[C---:B------:R-:W-:Y:S02]  /*09a0*/  SHF.L.U32 R156, R157.reuse, 0x1, RZ ;  /* 0x000000019d9c7819 */ /* 0x040fe400000006ff */
[----:B------:R-:W-:Y:S02]  /*09b0*/  SHF.L.U64.HI R157, R157, 0x1, R12 ;  /* 0x000000019d9d7819 */ /* 0x000fe4000001020c */
[----:B--2---:R-:W-:-:S04]  /*09c0*/  IADD3 R76, P0, PT, R156, UR20, RZ ;  /* 0x000000149c4c7c10 */ /* 0x004fc8000ff1e0ff */
[----:B------:R-:W-:-:S05]  /*09d0*/  IADD3.X R77, PT, PT, R157, UR21, RZ, P0, !PT ;  /* 0x000000159d4d7c10 */ /* 0x000fca00087fe4ff */
[----:B------:R-:W2:Y:S04]  /*09e0*/  LDG.E.64.CONSTANT R28, desc[UR12][R76.64] ;  /* 0x0000000c4c1c7981 */ /* 0x000ea8000c1e9b00 */
[----:B------:R-:W4:Y:S04]  /*09f0*/  LDG.E.64.CONSTANT R30, desc[UR12][R76.64+0xa00] ;  /* 0x000a000c4c1e7981 */ /* 0x000f28000c1e9b00 */
[----:B------:R-:W5:Y:S04]  /*0a00*/  LDG.E.64.CONSTANT R24, desc[UR12][R76.64+0x1400] ;  /* 0x0014000c4c187981 */ /* 0x000f68000c1e9b00 */
[----:B------:R-:W5:Y:S04]  /*0a10*/  LDG.E.64.CONSTANT R22, desc[UR12][R76.64+0x1e00] ;  /* 0x001e000c4c167981 */ /* 0x000f68000c1e9b00 */
[----:B------:R-:W5:Y:S04]  /*0a20*/  LDG.E.64.CONSTANT R20, desc[UR12][R76.64+0x2800] ;  /* 0x0028000c4c147981 */ /* 0x000f68000c1e9b00 */
[----:B------:R-:W5:Y:S04]  /*0a30*/  LDG.E.64.CONSTANT R18, desc[UR12][R76.64+0x3200] ;  /* 0x0032000c4c127981 */ /* 0x000f68000c1e9b00 */
[----:B------:R-:W5:Y:S04]  /*0a40*/  LDG.E.64.CONSTANT R16, desc[UR12][R76.64+0x3c00] ;  /* 0x003c000c4c107981 */ /* 0x000f68000c1e9b00 */
[----:B------:R-:W5:Y:S01]  /*0a50*/  LDG.E.64.CONSTANT R14, desc[UR12][R76.64+0x4600] ;  /* 0x0046000c4c0e7981 */ /* 0x000f62000c1e9b00 */
[----:B0-----:R-:W-:-:S03]  /*0a60*/  IADD3 R74, P0, PT, R156, UR18, RZ ;  /* 0x000000129c4a7c10 */ /* 0x001fc6000ff1e0ff */
[----:B------:R-:W5:Y:S01]  /*0a70*/  LDG.E.64.CONSTANT R10, desc[UR12][R76.64+0x5000] ;  /* 0x0050000c4c0a7981 */ /* 0x000f62000c1e9b00 */
[----:B------:R-:W-:Y:S01]  /*0a80*/  IADD3.X R75, PT, PT, R157, UR19, RZ, P0, !PT ;  /* 0x000000139d4b7c10 */ /* 0x000fe200087fe4ff */
[----:B------:R-:W0:Y:S04]  /*0a90*/  LDCU.64 UR18, c[0x0][0x3c8] ;  /* 0x00007900ff1277ac */ /* 0x000e280008000a00 */
[----:B------:R-:W5:Y:S04]  /*0aa0*/  LDG.E.64.CONSTANT R12, desc[UR12][R74.64] ;  /* 0x0000000c4a0c7981 */ /* 0x000f68000c1e9b00 */
[----:B------:R-:W5:Y:S04]  /*0ab0*/  LDG.E.64.CONSTANT R46, desc[UR12][R74.64+0xa00] ;  /* 0x000a000c4a2e7981 */ /* 0x000f68000c1e9b00 */
[----:B------:R-:W5:Y:S04]  /*0ac0*/  LDG.E.64.CONSTANT R50, desc[UR12][R74.64+0x1400] ;  /* 0x0014000c4a327981 */ /* 0x000f68000c1e9b00 */
[----:B------:R-:W5:Y:S04]  /*0ad0*/  LDG.E.64.CONSTANT R54, desc[UR12][R74.64+0x1e00] ;  /* 0x001e000c4a367981 */ /* 0x000f68000c1e9b00 */
[----:B------:R-:W5:Y:S04]  /*0ae0*/  LDG.E.64.CONSTANT R58, desc[UR12][R74.64+0x2800] ;  /* 0x0028000c4a3a7981 */ /* 0x000f68000c1e9b00 */
[----:B------:R-:W5:Y:S04]  /*0af0*/  LDG.E.64.CONSTANT R64, desc[UR12][R74.64+0x3200] ;  /* 0x0032000c4a407981 */ /* 0x000f68000c1e9b00 */
[----:B------:R-:W5:Y:S01]  /*0b00*/  LDG.E.64.CONSTANT R98, desc[UR12][R74.64+0x3c00] ;  /* 0x003c000c4a627981 */ /* 0x000f62000c1e9b00 */
[----:B------:R-:W1:Y:S01]  /*0b10*/  S2R R109, SR_CgaCtaId ;  /* 0x00000000006d7919 */ /* 0x000e620000008800 */
[----:B---3--:R-:W-:-:S06]  /*0b20*/  FADD.FTZ R41, R81, UR8 ;  /* 0x0000000851297e21 */ /* 0x008fcc0008010000 */
[----:B------:R-:W3:Y:S01]  /*0b30*/  MUFU.RSQ R41, R41 ;  /* 0x0000002900297308 */ /* 0x000ee20000001400 */
[C---:B--2---:R-:W-:Y:S02]  /*0b40*/  SHF.L.U32 R27, R28.reuse, 0x10, RZ ;  /* 0x000000101c1b7819 */ /* 0x044fe400000006ff */
[----:B------:R-:W-:-:S03]  /*0b50*/  PRMT R0, R28, 0x7632, R0 ;  /* 0x000076321c007816 */ /* 0x000fc60000000000 */
[----:B------:R-:W-:Y:S01]  /*0b60*/  FADD.FTZ R26, -R80, R27 ;  /* 0x0000001b501a7221 */ /* 0x000fe20000010100 */
[----:B------:R-:W-:-:S03]  /*0b70*/  SHF.L.U32 R27, R0, 0x10, RZ ;  /* 0x00000010001b7819 */ /* 0x000fc600000006ff */
[----:B---3--:R-:W-:Y:S02]  /*0b80*/  FMUL.FTZ R0, R41, R26 ;  /* 0x0000001a29007220 */ /* 0x008fe40000410000 */
[----:B------:R-:W-:Y:S01]  /*0b90*/  FADD.FTZ R26, -R80, R27 ;  /* 0x0000001b501a7221 */ /* 0x000fe20000010100 */
[----:B------:R-:W-:-:S03]  /*0ba0*/  SHF.L.U32 R27, R29, 0x10, RZ ;  /* 0x000000101d1b7819 */ /* 0x000fc600000006ff */
[----:B------:R-:W-:Y:S01]  /*0bb0*/  FMUL.FTZ R145, R41, R26 ;  /* 0x0000001a29917220 */ /* 0x000fe20000410000 */
[----:B------:R-:W-:Y:S01]  /*0bc0*/  PRMT R26, R29, 0x7632, R26 ;  /* 0x000076321d1a7816 */ /* 0x000fe2000000001a */
[----:B------:R-:W-:-:S03]  /*0bd0*/  FADD.FTZ R144, -R80, R27 ;  /* 0x0000001b50907221 */ /* 0x000fc60000010100 */
[----:B------:R-:W-:-:S05]  /*0be0*/  SHF.L.U32 R27, R26, 0x10, RZ ;  /* 0x000000101a1b7819 */ /* 0x000fca00000006ff */
[----:B------:R-:W-:Y:S01]  /*0bf0*/  FADD.FTZ R26, -R80, R27 ;  /* 0x0000001b501a7221 */ /* 0x000fe20000010100 */
[----:B----4-:R-:W-:-:S03]  /*0c00*/  SHF.L.U32 R27, R30, 0x10, RZ ;  /* 0x000000101e1b7819 */ /* 0x010fc600000006ff */
[----:B------:R-:W-:Y:S01]  /*0c10*/  FMUL.FTZ R143, R41, R26 ;  /* 0x0000001a298f7220 */ /* 0x000fe20000410000 */
[----:B------:R-:W-:Y:S01]  /*0c20*/  PRMT R26, R30, 0x7632, R26 ;  /* 0x000076321e1a7816 */ /* 0x000fe2000000001a */
[----:B------:R-:W-:-:S03]  /*0c30*/  FADD.FTZ R142, -R80, R27 ;  /* 0x0000001b508e7221 */ /* 0x000fc60000010100 */
[----:B------:R-:W-:Y:S02]  /*0c40*/  SHF.L.U32 R27, R26, 0x10, RZ ;  /* 0x000000101a1b7819 */ /* 0x000fe400000006ff */
[----:B------:R-:W-:-:S03]  /*0c50*/  PRMT R26, R31, 0x7632, R26 ;  /* 0x000076321f1a7816 */ /* 0x000fc6000000001a */
[----:B------:R-:W-:Y:S01]  /*0c60*/  FADD.FTZ R40, -R80, R27 ;  /* 0x0000001b50287221 */ /* 0x000fe20000010100 */
[----:B------:R-:W-:-:S05]  /*0c70*/  SHF.L.U32 R27, R31, 0x10, RZ ;  /* 0x000000101f1b7819 */ /* 0x000fca00000006ff */
[----:B------:R-:W-:Y:S01]  /*0c80*/  FADD.FTZ R28, -R80, R27 ;  /* 0x0000001b501c7221 */ /* 0x000fe20000010100 */
[----:B------:R-:W-:-:S05]  /*0c90*/  SHF.L.U32 R27, R26, 0x10, RZ ;  /* 0x000000101a1b7819 */ /* 0x000fca00000006ff */
[----:B------:R-:W-:Y:S01]  /*0ca0*/  FADD.FTZ R38, -R80, R27 ;  /* 0x0000001b50267221 */ /* 0x000fe20000010100 */
[C---:B-----5:R-:W-:Y:S02]  /*0cb0*/  SHF.L.U32 R27, R24.reuse, 0x10, RZ ;  /* 0x00000010181b7819 */ /* 0x060fe400000006ff */
[----:B------:R-:W-:-:S03]  /*0cc0*/  PRMT R24, R24, 0x7632, R24 ;  /* 0x0000763218187816 */ /* 0x000fc60000000018 */
[----:B------:R-:W-:Y:S01]  /*0cd0*/  FADD.FTZ R26, -R80, R27 ;  /* 0x0000001b501a7221 */ /* 0x000fe20000010100 */
[----:B------:R-:W-:-:S05]  /*0ce0*/  SHF.L.U32 R27, R24, 0x10, RZ ;  /* 0x00000010181b7819 */ /* 0x000fca00000006ff */
[----:B------:R-:W-:Y:S01]  /*0cf0*/  FADD.FTZ R36, -R80, R27 ;  /* 0x0000001b50247221 */ /* 0x000fe20000010100 */
[C---:B------:R-:W-:Y:S02]  /*0d00*/  SHF.L.U32 R27, R25.reuse, 0x10, RZ ;  /* 0x00000010191b7819 */ /* 0x040fe400000006ff */
[----:B------:R-:W-:-:S04]  /*0d10*/  PRMT R25, R25, 0x7632, R25 ;  /* 0x0000763219197816 */ /* 0x000fc80000000019 */
[----:B------:R-:W-:Y:S01]  /*0d20*/  SHF.L.U32 R25, R25, 0x10, RZ ;  /* 0x0000001019197819 */ /* 0x000fe200000006ff */
[----:B------:R-:W-:-:S04]  /*0d30*/  FADD.FTZ R24, -R80, R27 ;  /* 0x0000001b50187221 */ /* 0x000fc80000010100 */
[----:B------:R-:W-:Y:S01]  /*0d40*/  FADD.FTZ R34, -R80, R25 ;  /* 0x0000001950227221 */ /* 0x000fe20000010100 */
[C---:B------:R-:W-:Y:S02]  /*0d50*/  SHF.L.U32 R25, R22.reuse, 0x10, RZ ;  /* 0x0000001016197819 */ /* 0x040fe400000006ff */
[----:B------:R-:W-:Y:S01]  /*0d60*/  PRMT R22, R22, 0x7632, R22 ;  /* 0x0000763216167816 */ /* 0x000fe20000000016 */
[----:B------:R-:W-:Y:S02]  /*0d70*/  FMUL.FTZ R35, R41, R24 ;  /* 0x0000001829237220 */ /* 0x000fe40000410000 */
        /* <DEDUP_REMOVED lines=10> */
[C---:B------:R-:W-:Y:S02]  /*0e20*/  FMUL.FTZ R31, R41.reuse, R22 ;  /* 0x00000016291f7220 */ /* 0x040fe40000410000 */
[----:B------:R-:W-:Y:S01]  /*0e30*/  FADD.FTZ R22, -R80, R23 ;  /* 0x0000001750167221 */ /* 0x000fe20000010100 */
[----:B------:R-:W-:Y:S01]  /*0e40*/  SHF.L.U32 R23, R20, 0x10, RZ ;  /* 0x0000001014177819 */ /* 0x000fe200000006ff */
[----:B------:R-:W-:-:S04]  /*0e50*/  FMUL.FTZ R39, R41, R28 ;  /* 0x0000001c29277220 */ /* 0x000fc80000410000 */
[----:B------:R-:W-:Y:S01]  /*0e60*/  FADD.FTZ R28, -R80, R23 ;  /* 0x00000017501c7221 */ /* 0x000fe20000010100 */
[C---:B------:R-:W-:Y:S02]  /*0e70*/  SHF.L.U32 R23, R21.reuse, 0x10, RZ ;  /* 0x0000001015177819 */ /* 0x040fe400000006ff */
[----:B------:R-:W-:-:S04]  /*0e80*/  PRMT R21, R21, 0x7632, R21 ;  /* 0x0000763215157816 */ /* 0x000fc80000000015 */
[----:B------:R-:W-:Y:S01]  /*0e90*/  SHF.L.U32 R21, R21, 0x10, RZ ;  /* 0x0000001015157819 */ /* 0x000fe200000006ff */
[----:B------:R-:W-:Y:S01]  /*0ea0*/  FMUL.FTZ R37, R41, R26 ;  /* 0x0000001a29257220 */ /* 0x000fe20000410000 */
[----:B------:R-:W-:-:S03]  /*0eb0*/  FADD.FTZ R20, -R80, R23 ;  /* 0x0000001750147221 */ /* 0x000fc60000010100 */
        /* <DEDUP_REMOVED lines=15> */
[----:B------:R-:W-:Y:S02]  /*0fb0*/  PRMT R16, R16, 0x7632, R16 ;  /* 0x0000763210107816 */ /* 0x000fe40000000010 */
[----:B------:R-:W-:Y:S01]  /*0fc0*/  SHF.L.U32 R97, R17, 0x10, RZ ;  /* 0x0000001011617819 */ /* 0x000fe200000006ff */
[C---:B------:R-:W-:Y:S01]  /*0fd0*/  FMUL.FTZ R23, R41.reuse, R18 ;  /* 0x0000001229177220 */ /* 0x040fe20000410000 */
[----:B------:R-:W-:Y:S01]  /*0fe0*/  FADD.FTZ R18, -R80, R19 ;  /* 0x0000001350127221 */ /* 0x000fe20000010100 */
[----:B------:R-:W-:Y:S02]  /*0ff0*/  SHF.L.U32 R19, R16, 0x10, RZ ;  /* 0x0000001010137819 */ /* 0x000fe400000006ff */
[----:B------:R-:W-:Y:S01]  /*1000*/  FADD.FTZ R16, -R80, R97 ;  /* 0x0000006150107221 */ /* 0x000fe20000010100 */
[----:B------:R-:W-:Y:S01]  /*1010*/  SHF.L.U32 R97, R14, 0x10, RZ ;  /* 0x000000100e617819 */ /* 0x000fe200000006ff */
[C---:B------:R-:W-:Y:S01]  /*1020*/  FMUL.FTZ R25, R41.reuse, R20 ;  /* 0x0000001429197220 */ /* 0x040fe20000410000 */
[----:B------:R-:W-:Y:S01]  /*1030*/  FADD.FTZ R20, -R80, R19 ;  /* 0x0000001350147221 */ /* 0x000fe20000010100 */
[----:B------:R-:W-:-:S02]  /*1040*/  FMUL.FTZ R19, R41, R16 ;  /* 0x0000001029137220 */ /* 0x000fc40000410000 */
[----:B------:R-:W-:Y:S01]  /*1050*/  FADD.FTZ R16, -R80, R97 ;  /* 0x0000006150107221 */ /* 0x000fe20000010100 */
[----:B------:R-:W-:Y:S01]  /*1060*/  FMUL.FTZ R144, R41, R144 ;  /* 0x0000009029907220 */ /* 0x000fe20000410000 */
[----:B------:R-:W2:Y:S01]  /*1070*/  LDG.E.64.CONSTANT R96, desc[UR12][R76.64+0x5a00] ;  /* 0x005a000c4c607981 */ /* 0x000ea2000c1e9b00 */
[----:B------:R-:W-:Y:S02]  /*1080*/  FFMA.FTZ R95, R9, R0, R7 ;  /* 0x00000000095f7223 */ /* 0x000fe40000010007 */
[----:B------:R-:W-:Y:S01]  /*1090*/  FFMA.FTZ R78, R8, R144, R6 ;  /* 0x00000090084e7223 */ /* 0x000fe20000010006 */
[----:B------:R-:W-:Y:S01]  /*10a0*/  FFMA.FTZ R79, R4, R143, R2 ;  /* 0x0000008f044f7223 */ /* 0x000fe20000010002 */
[----:B------:R-:W-:Y:S02]  /*10b0*/  FMUL.FTZ R101, R95, -1.4426950216293334961 ;  /* 0xbfb8aa3b5f657820 */ /* 0x000fe40000410000 */
[----:B------:R-:W-:Y:S01]  /*10c0*/  FMUL.FTZ R67, R78, -1.4426950216293334961 ;  /* 0xbfb8aa3b4e437820 */ /* 0x000fe20000410000 */
[----:B------:R-:W-:Y:S01]  /*10d0*/  FFMA.FTZ R45, R5, R145, R3 ;  /* 0x00000091052d7223 */ /* 0x000fe20000010003 */
[----:B------:R-:W-:-:S02]  /*10e0*/  FMUL.FTZ R66, R79, -1.4426950216293334961 ;  /* 0xbfb8aa3b4f427820 */ /* 0x000fc40000410000 */
[----:B------:R-:W3:Y:S01]  /*10f0*/  MUFU.EX2 R101, R101 ;  /* 0x0000006500657308 */ /* 0x000ee20000000800 */
[----:B------:R-:W-:-:S07]  /*1100*/  FMUL.FTZ R106, R45, -1.4426950216293334961 ;  /* 0xbfb8aa3b2d6a7820 */ /* 0x000fce0000410000 */
[----:B------:R-:W4:Y:S01]  /*1110*/  MUFU.EX2 R67, R67 ;  /* 0x0000004300437308 */ /* 0x000f220000000800 */
[----:B------:R-:W-:-:S07]  /*1120*/  PRMT R17, R17, 0x7632, R17 ;  /* 0x0000763211117816 */ /* 0x000fce0000000011 */
[----:B------:R-:W5:Y:S08]  /*1130*/  MUFU.EX2 R66, R66 ;  /* 0x0000004200427308 */ /* 0x000f700000000800 */
[----:B------:R-:W0:Y:S01]  /*1140*/  MUFU.EX2 R106, R106 ;  /* 0x0000006a006a7308 */ /* 0x000e220000000800 */
[----:B------:R-:W-:Y:S01]  /*1150*/  SHF.L.U32 R17, R17, 0x10, RZ ;  /* 0x0000001011117819 */ /* 0x000fe200000006ff */
[----:B---3--:R-:W-:Y:S01]  /*1160*/  FADD.FTZ R101, R101, 1 ;  /* 0x3f80000065657421 */ /* 0x008fe20000010000 */
[----:B----4-:R-:W-:Y:S01]  /*1170*/  FADD.FTZ R134, R67, 1 ;  /* 0x3f80000043867421 */ /* 0x010fe20000010000 */
[C---:B------:R-:W-:Y:S01]  /*1180*/  FMUL.FTZ R21, R41.reuse, R18 ;  /* 0x0000001229157220 */ /* 0x040fe20000410000 */
[----:B------:R-:W-:Y:S01]  /*1190*/  PRMT R14, R14, 0x7632, R14 ;  /* 0x000076320e0e7816 */ /* 0x000fe2000000000e */
[----:B------:R-:W-:Y:S01]  /*11a0*/  FADD.FTZ R18, -R80, R17 ;  /* 0x0000001150127221 */ /* 0x000fe20000010100 */
[C---:B------:R-:W-:Y:S01]  /*11b0*/  FMUL.FTZ R17, R41.reuse, R16 ;  /* 0x0000001029117220 */ /* 0x040fe20000410000 */
[----:B------:R-:W3:Y:S01]  /*11c0*/  MUFU.RCP R108, R101 ;  /* 0x00000065006c7308 */ /* 0x000ee20000001000 */
[----:B------:R-:W-:Y:S01]  /*11d0*/  MOV R16, 0x400 ;  /* 0x0000040000107802 */ /* 0x000fe20000000f00 */
[----:B-----5:R-:W-:Y:S01]  /*11e0*/  FADD.FTZ R135, R66, 1 ;  /* 0x3f80000042877421 */ /* 0x020fe20000010000 */
[----:B------:R-:W-:Y:S01]  /*11f0*/  SHF.L.U32 R107, R14, 0x10, RZ ;  /* 0x000000100e6b7819 */ /* 0x000fe200000006ff */
[----:B------:R-:W-:Y:S01]  /*1200*/  FMUL.FTZ R142, R41, R142 ;  /* 0x0000008e298e7220 */ /* 0x000fe20000410000 */
[----:B------:R-:W-:-:S03]  /*1210*/  IADD3 R14, PT, PT, R16, 0x2800, RZ ;  /* 0x00002800100e7810 */ /* 0x000fc60007ffe0ff */
[----:B------:R-:W4:Y:S01]  /*1220*/  MUFU.RCP R134, R134 ;  /* 0x0000008600867308 */ /* 0x000f220000001000 */
[----:B0-----:R-:W-:Y:S01]  /*1230*/  FADD.FTZ R106, R106, 1 ;  /* 0x3f8000006a6a7421 */ /* 0x001fe20000010000 */
[----:B------:R-:W-:Y:S01]  /*1240*/  FMUL.FTZ R40, R41, R40 ;  /* 0x0000002829287220 */ /* 0x000fe20000410000 */
[----:B------:R-:W-:Y:S01]  /*1250*/  FFMA.FTZ R68, R9, R142, R7 ;  /* 0x0000008e09447223 */ /* 0x000fe20000010007 */
[----:B-1----:R-:W-:-:S04]  /*1260*/  LEA R109, R109, R14, 0x18 ;  /* 0x0000000e6d6d7211 */ /* 0x002fc800078ec0ff */
[----:B------:R-:W0:Y:S01]  /*1270*/  MUFU.RCP R112, R106 ;  /* 0x0000006a00707308 */ /* 0x000e220000001000 */
[----:B------:R-:W-:Y:S01]  /*1280*/  FFMA.FTZ R69, R5, R40, R3 ;  /* 0x0000002805457223 */ /* 0x000fe20000010003 */
[----:B------:R-:W-:Y:S01]  /*1290*/  PRMT R14, R15, 0x7632, R14 ;  /* 0x000076320f0e7816 */ /* 0x000fe2000000000e */
[----:B------:R-:W-:-:S05]  /*12a0*/  FMUL.FTZ R43, R68, -1.4426950216293334961 ;  /* 0xbfb8aa3b442b7820 */ /* 0x000fca0000410000 */
[----:B------:R-:W1:Y:S01]  /*12b0*/  MUFU.RCP R135, R135 ;  /* 0x0000008700877308 */ /* 0x000e620000001000 */
[----:B------:R-:W-:Y:S01]  /*12c0*/  FFMA.FTZ R130, R8, R39, R6 ;  /* 0x0000002708827223 */ /* 0x000fe20000010006 */
[----:B------:R-:W-:Y:S01]  /*12d0*/  FADD.FTZ R16, -R80, R107 ;  /* 0x0000006b50107221 */ /* 0x000fe20000010100 */
[----:B------:R-:W-:Y:S01]  /*12e0*/  FMUL.FTZ R42, R69, -1.4426950216293334961 ;  /* 0xbfb8aa3b452a7820 */ /* 0x000fe20000410000 */
[----:B------:R-:W-:Y:S01]  /*12f0*/  SHF.L.U32 R107, R14, 0x10, RZ ;  /* 0x000000100e6b7819 */ /* 0x000fe200000006ff */
[----:B------:R-:W-:Y:S02]  /*1300*/  IMAD R109, R94, 0x28, R109 ;  /* 0x000000285e6d7824 */ /* 0x000fe400078e026d */
[----:B------:R-:W-:Y:S01]  /*1310*/  FMUL.FTZ R38, R41, R38 ;  /* 0x0000002629267220 */ /* 0x000fe20000410000 */
[----:B------:R-:W-:Y:S01]  /*1320*/  FMUL.FTZ R44, R130, -1.4426950216293334961 ;  /* 0xbfb8aa3b822c7820 */ /* 0x000fe20000410000 */
[----:B---3--:R-:W-:Y:S01]  /*1330*/  FADD.FTZ R14, -R108, 1 ;  /* 0x3f8000006c0e7421 */ /* 0x008fe20000010100 */
[----:B------:R-:W3:Y:S01]  /*1340*/  MUFU.EX2 R43, R43 ;  /* 0x0000002b002b7308 */ /* 0x000ee20000000800 */
[----:B------:R-:W-:Y:S01]  /*1350*/  FADD.FTZ R94, -R80, R107 ;  /* 0x0000006b505e7221 */ /* 0x000fe20000010100 */
[----:B------:R-:W-:Y:S01]  /*1360*/  LEA R158, R158, R109, 0x3 ;  /* 0x0000006d9e9e7211 */ /* 0x000fe200078e18ff */
[----:B------:R-:W-:Y:S01]  /*1370*/  FFMA.FTZ R127, R4, R38, R2 ;  /* 0x00000026047f7223 */ /* 0x000fe20000010002 */
[----:B----4-:R-:W-:Y:S01]  /*1380*/  FADD.FTZ R109, -R134, 1 ;  /* 0x3f800000866d7421 */ /* 0x010fe20000010100 */
[----:B------:R-:W-:Y:S01]  /*1390*/  SHF.L.U32 R67, R15, 0x10, RZ ;  /* 0x000000100f437819 */ /* 0x000fe200000006ff */
[----:B------:R-:W-:-:S02]  /*13a0*/  FFMA.FTZ R95, R95, R14, 1 ;  /* 0x3f8000005f5f7423 */ /* 0x000fc4000001000e */
[----:B------:R-:W4:Y:S01]  /*13b0*/  MUFU.EX2 R42, R42 ;  /* 0x0000002a002a7308 */ /* 0x000f220000000800 */
[----:B------:R-:W-:Y:S01]  /*13c0*/  FMUL.FTZ R14, R41, R94 ;  /* 0x0000005e290e7220 */ /* 0x000fe20000410000 */
[----:B------:R-:W-:Y:S01]  /*13d0*/  FMUL.FTZ R131, R127, -1.4426950216293334961 ;  /* 0xbfb8aa3b7f837820 */ /* 0x000fe20000410000 */
[----:B0-----:R-:W-:Y:S01]  /*13e0*/  FADD.FTZ R94, -R112, 1 ;  /* 0x3f800000705e7421 */ /* 0x001fe20000010100 */
[----:B------:R-:W-:Y:S01]  /*13f0*/  FFMA.FTZ R137, R78, R109, 1 ;  /* 0x3f8000004e897423 */ /* 0x000fe2000001006d */
[----:B-1----:R-:W-:-:S03]  /*1400*/  FADD.FTZ R78, -R135, 1 ;  /* 0x3f800000874e7421 */ /* 0x002fc60000010100 */
[----:B------:R-:W0:Y:S01]  /*1410*/  MUFU.EX2 R44, R44 ;  /* 0x0000002c002c7308 */ /* 0x000e220000000800 */
[----:B------:R-:W-:Y:S01]  /*1420*/  FADD.FTZ R106, -R80, R67 ;  /* 0x00000043506a7221 */ /* 0x000fe20000010100 */
[----:B------:R-:W-:Y:S01]  /*1430*/  FFMA.FTZ R45, R45, R94, 1 ;  /* 0x3f8000002d2d7423 */ /* 0x000fe2000001005e */
[----:B------:R-:W5:Y:S01]  /*1440*/  LDG.E.64.CONSTANT R66, desc[UR12][R74.64+0x4600] ;  /* 0x0046000c4a427981 */ /* 0x000f62000c1e9b00 */
[----:B------:R-:W-:Y:S01]  /*1450*/  FFMA.FTZ R78, R79, R78, 1 ;  /* 0x3f8000004f4e7423 */ /* 0x000fe2000001004e */
[----:B------:R-:W-:Y:S01]  /*1460*/  FMUL.FTZ R108, R108, R95 ;  /* 0x0000005f6c6c7220 */ /* 0x000fe20000410000 */
[----:B------:R-:W-:Y:S02]  /*1470*/  FMUL.FTZ R112, R112, R45 ;  /* 0x0000002d70707220 */ /* 0x000fe40000410000 */
[----:B------:R-:W1:Y:S01]  /*1480*/  MUFU.EX2 R131, R131 ;  /* 0x0000008300837308 */ /* 0x000e620000000800 */
[----:B------:R-:W-:Y:S01]  /*1490*/  FMUL.FTZ R45, R135, R78 ;  /* 0x0000004e872d7220 */ /* 0x000fe20000410000 */
[----:B------:R-:W-:Y:S01]  /*14a0*/  SHF.L.U32 R95, R12, 0x10, RZ ;  /* 0x000000100c5f7819 */ /* 0x000fe200000006ff */
[----:B------:R-:W-:Y:S01]  /*14b0*/  FMUL.FTZ R36, R41, R36 ;  /* 0x0000002429247220 */ /* 0x000fe20000410000 */
[----:B------:R-:W-:Y:S01]  /*14c0*/  SHF.L.U32 R135, R10, 0x10, RZ ;  /* 0x000000100a877819 */ /* 0x000fe200000006ff */
[----:B------:R-:W-:Y:S01]  /*14d0*/  FFMA.FTZ R70, R9, R37, R7 ;  /* 0x0000002509467223 */ /* 0x000fe20000010007 */
[----:B------:R-:W-:Y:S01]  /*14e0*/  FMUL.FTZ R94, R134, R137 ;  /* 0x00000089865e7220 */ /* 0x000fe20000410000 */
[----:B---3--:R-:W-:Y:S01]  /*14f0*/  FADD.FTZ R136, R43, 1 ;  /* 0x3f8000002b887421 */ /* 0x008fe20000010000 */
[----:B----4-:R-:W-:Y:S01]  /*1500*/  FADD.FTZ R134, R42, 1 ;  /* 0x3f8000002a867421 */ /* 0x010fe20000010000 */
[----:B------:R-:W-:Y:S01]  /*1510*/  FFMA.FTZ R71, R5, R36, R3 ;  /* 0x0000002405477223 */ /* 0x000fe20000010003 */
[----:B------:R-:W-:Y:S01]  /*1520*/  FMUL.FTZ R42, R95, R108 ;  /* 0x0000006c5f2a7220 */ /* 0x000fe20000410000 */
[----:B------:R-:W-:Y:S01]  /*1530*/  FMUL.FTZ R132, R70, -1.4426950216293334961 ;  /* 0xbfb8aa3b46847820 */ /* 0x000fe20000410000 */
[----:B------:R-:W-:Y:S01]  /*1540*/  PRMT R43, R12, 0x7632, R43 ;  /* 0x000076320c2b7816 */ /* 0x000fe2000000002b */
[----:B------:R-:W-:Y:S01]  /*1550*/  FADD.FTZ R108, -R80, R135 ;  /* 0x00000087506c7221 */ /* 0x000fe20000010100 */
[----:B------:R-:W-:Y:S01]  /*1560*/  FFMA.FTZ R124, R8, R35, R6 ;  /* 0x00000023087c7223 */ /* 0x000fe20000010006 */
[----:B------:R1:W3:Y:S01]  /*1570*/  MUFU.RCP R12, R136 ;  /* 0x00000088000c7308 */ /* 0x0002e20000001000 */
[----:B0-----:R-:W-:Y:S01]  /*1580*/  FADD.FTZ R135, R44, 1 ;  /* 0x3f8000002c877421 */ /* 0x001fe20000010000 */
[----:B------:R-:W-:Y:S01]  /*1590*/  FMUL.FTZ R133, R71, -1.4426950216293334961 ;  /* 0xbfb8aa3b47857820 */ /* 0x000fe20000410000 */
[----:B------:R-:W4:Y:S01]  /*15a0*/  LDG.E.64.CONSTANT R78, desc[UR12][R76.64+0x6400] ;  /* 0x0064000c4c4e7981 */ /* 0x000f22000c1e9b00 */
[----:B------:R-:W-:Y:S01]  /*15b0*/  FMUL.FTZ R128, R124, -1.4426950216293334961 ;  /* 0xbfb8aa3b7c807820 */ /* 0x000fe20000410000 */
[----:B------:R-:W-:-:S03]  /*15c0*/  SHF.L.U32 R95, R13, 0x10, RZ ;  /* 0x000000100d5f7819 */ /* 0x000fc600000006ff */
[----:B------:R-:W0:Y:S01]  /*15d0*/  MUFU.EX2 R132, R132 ;  /* 0x0000008400847308 */ /* 0x000e220000000800 */
[----:B-1----:R-:W-:-:S07]  /*15e0*/  FADD.FTZ R136, R131, 1 ;  /* 0x3f80000083887421 */ /* 0x002fce0000010000 */
[----:B------:R-:W1:Y:S01]  /*15f0*/  MUFU.RCP R134, R134 ;  /* 0x0000008600867308 */ /* 0x000e620000001000 */
[----:B------:R-:W-:Y:S01]  /*1600*/  FMUL.FTZ R44, R95, R94 ;  /* 0x0000005e5f2c7220 */ /* 0x000fe20000410000 */
[----:B------:R-:W-:Y:S01]  /*1610*/  FMUL.FTZ R34, R41, R34 ;  /* 0x0000002229227220 */ /* 0x000fe20000410000 */
[----:B------:R-:W4:Y:S05]  /*1620*/  LDG.E.64.CONSTANT R94, desc[UR12][R74.64+0x5000] ;  /* 0x0050000c4a5e7981 */ /* 0x000f2a000c1e9b00 */
[----:B------:R-:W1:Y:S01]  /*1630*/  MUFU.RCP R135, R135 ;  /* 0x0000008700877308 */ /* 0x000e620000001000 */
[----:B------:R-:W-:-:S07]  /*1640*/  FFMA.FTZ R56, R9, R33, R7 ;  /* 0x0000002109387223 */ /* 0x000fce0000010007 */
[----:B------:R-:W1:Y:S01]  /*1650*/  MUFU.EX2 R133, R133 ;  /* 0x0000008500857308 */ /* 0x000e620000000800 */
[----:B---3--:R-:W-:-:S07]  /*1660*/  FADD.FTZ R131, -R12, 1 ;  /* 0x3f8000000c837421 */ /* 0x008fce0000010100 */
[----:B------:R-:W3:Y:S01]  /*1670*/  MUFU.EX2 R128, R128 ;  /* 0x0000008000807308 */ /* 0x000ee20000000800 */
[----:B------:R-:W-:Y:S01]  /*1680*/  FFMA.FTZ R125, R4, R34, R2 ;  /* 0x00000022047d7223 */ /* 0x000fe20000010002 */
[----:B------:R-:W-:-:S06]  /*1690*/  FMUL.FTZ R48, R56, -1.4426950216293334961 ;  /* 0xbfb8aa3b38307820 */ /* 0x000fcc0000410000 */
[----:B------:R-:W3:Y:S01]  /*16a0*/  MUFU.RCP R136, R136 ;  /* 0x0000008800887308 */ /* 0x000ee20000001000 */
[----:B------:R-:W-:Y:S01]  /*16b0*/  FFMA.FTZ R137, R68, R131, 1 ;  /* 0x3f80000044897423 */ /* 0x000fe20000010083 */
[----:B------:R-:W-:Y:S01]  /*16c0*/  FMUL.FTZ R129, R125, -1.4426950216293334961 ;  /* 0xbfb8aa3b7d817820 */ /* 0x000fe20000410000 */
[----:B0-----:R-:W-:Y:S01]  /*16d0*/  FADD.FTZ R131, R132, 1 ;  /* 0x3f80000084837421 */ /* 0x001fe20000010000 */
[----:B-1----:R-:W-:Y:S01]  /*16e0*/  FADD.FTZ R68, -R134, 1 ;  /* 0x3f80000086447421 */ /* 0x002fe20000010100 */
[----:B------:R-:W-:Y:S01]  /*16f0*/  FADD.FTZ R139, -R135, 1 ;  /* 0x3f800000878b7421 */ /* 0x000fe20000010100 */
[----:B------:R-:W-:Y:S02]  /*1700*/  FADD.FTZ R138, R133, 1 ;  /* 0x3f800000858a7421 */ /* 0x000fe40000010000 */
[----:B------:R-:W0:Y:S01]  /*1710*/  MUFU.EX2 R48, R48 ;  /* 0x0000003000307308 */ /* 0x000e220000000800 */
[----:B------:R-:W-:Y:S01]  /*1720*/  FFMA.FTZ R69, R69, R68, 1 ;  /* 0x3f80000045457423 */ /* 0x000fe20000010044 */
[----:B------:R-:W-:Y:S01]  /*1730*/  FFMA.FTZ R68, R130, R139, 1 ;  /* 0x3f80000082447423 */ /* 0x000fe2000001008b */
[----:B---3--:R-:W-:Y:S01]  /*1740*/  FADD.FTZ R128, R128, 1 ;  /* 0x3f80000080807421 */ /* 0x008fe20000010000 */
[----:B------:R-:W-:Y:S01]  /*1750*/  FMUL.FTZ R130, R12, R137 ;  /* 0x000000890c827220 */ /* 0x000fe20000410000 */
[----:B------:R-:W-:-:S03]  /*1760*/  PRMT R10, R13, 0x7632, R10 ;  /* 0x000076320d0a7816 */ /* 0x000fc6000000000a */
[----:B------:R-:W1:Y:S01]  /*1770*/  MUFU.EX2 R129, R129 ;  /* 0x0000008100817308 */ /* 0x000e620000000800 */
[----:B------:R-:W-:Y:S01]  /*1780*/  FADD.FTZ R132, -R136, 1 ;  /* 0x3f80000088847421 */ /* 0x000fe20000010100 */
[----:B------:R-:W-:-:S06]  /*1790*/  FMUL.FTZ R13, R41, R108 ;  /* 0x0000006c290d7220 */ /* 0x000fcc0000410000 */
[----:B------:R-:W3:Y:S01]  /*17a0*/  MUFU.RCP R131, R131 ;  /* 0x0000008300837308 */ /* 0x000ee20000001000 */
[----:B------:R-:W-:Y:S01]  /*17b0*/  SHF.L.U32 R108, R10, 0x10, RZ ;  /* 0x000000100a6c7819 */ /* 0x000fe200000006ff */
[----:B------:R-:W-:-:S06]  /*17c0*/  FFMA.FTZ R133, R127, R132, 1 ;  /* 0x3f8000007f857423 */ /* 0x000fcc0000010084 */
[----:B------:R-:W3:Y:S01]  /*17d0*/  MUFU.RCP R12, R138 ;  /* 0x0000008a000c7308 */ /* 0x000ee20000001000 */
[----:B------:R-:W-:Y:S01]  /*17e0*/  PRMT R10, R46, 0x7632, R10 ;  /* 0x000076322e0a7816 */ /* 0x000fe2000000000a */
[----:B------:R-:W-:Y:S01]  /*17f0*/  FMUL.FTZ R137, R136, R133 ;  /* 0x0000008588897220 */ /* 0x000fe20000410000 */
[----:B------:R-:W-:-:S05]  /*1800*/  SHF.L.U32 R127, R46, 0x10, RZ ;  /* 0x000000102e7f7819 */ /* 0x000fca00000006ff */
[----:B------:R-:W3:Y:S01]  /*1810*/  MUFU.RCP R128, R128 ;  /* 0x0000008000807308 */ /* 0x000ee20000001000 */
[----:B------:R-:W-:Y:S01]  /*1820*/  SHF.L.U32 R133, R10, 0x10, RZ ;  /* 0x000000100a857819 */ /* 0x000fe200000006ff */
[----:B------:R-:W-:Y:S01]  /*1830*/  FMUL.FTZ R134, R134, R69 ;  /* 0x0000004586867220 */ /* 0x000fe20000410000 */
[----:B------:R-:W-:Y:S01]  /*1840*/  FMUL.FTZ R30, R41, R30 ;  /* 0x0000001e291e7220 */ /* 0x000fe20000410000 */
[----:B------:R-:W-:Y:S01]  /*1850*/  FMUL.FTZ R46, R127, R130 ;  /* 0x000000827f2e7220 */ /* 0x000fe20000410000 */
[----:B0-----:R-:W-:Y:S01]  /*1860*/  FADD.FTZ R136, R48, 1 ;  /* 0x3f80000030887421 */ /* 0x001fe20000010000 */
[C---:B------:R-:W-:Y:S02]  /*1870*/  PRMT R127, R47.reuse, 0x7632, R127 ;  /* 0x000076322f7f7816 */ /* 0x040fe4000000007f */
[----:B------:R-:W-:Y:S01]  /*1880*/  SHF.L.U32 R48, R47, 0x10, RZ ;  /* 0x000000102f307819 */ /* 0x000fe200000006ff */
[----:B------:R-:W-:Y:S01]  /*1890*/  FMUL.FTZ R47, R133, R134 ;  /* 0x00000086852f7220 */ /* 0x000fe20000410000 */
[----:B-1----:R-:W-:Y:S01]  /*18a0*/  FADD.FTZ R129, R129, 1 ;  /* 0x3f80000081817421 */ /* 0x002fe20000010000 */
[----:B---3--:R-:W-:Y:S01]  /*18b0*/  FADD.FTZ R133, -R131, 1 ;  /* 0x3f80000083857421 */ /* 0x008fe20000010100 */
[----:B------:R-:W-:Y:S01]  /*18c0*/  FFMA.FTZ R93, R8, R31, R6 ;  /* 0x0000001f085d7223 */ /* 0x000fe20000010006 */
[----:B------:R-:W-:Y:S01]  /*18d0*/  FFMA.FTZ R118, R4, R30, R2 ;  /* 0x0000001e04767223 */ /* 0x000fe20000010002 */
[----:B------:R-:W-:Y:S01]  /*18e0*/  FADD.FTZ R132, -R12, 1 ;  /* 0x3f8000000c847421 */ /* 0x000fe20000010100 */
[----:B------:R-:W-:Y:S01]  /*18f0*/  FMUL.FTZ R32, R41, R32 ;  /* 0x0000002029207220 */ /* 0x000fe20000410000 */
[----:B------:R-:W-:Y:S01]  /*1900*/  FMUL.FTZ R135, R135, R68 ;  /* 0x0000004487877220 */ /* 0x000fe20000410000 */
[----:B------:R-:W-:Y:S01]  /*1910*/  FFMA.FTZ R70, R70, R133, 1 ;  /* 0x3f80000046467423 */ /* 0x000fe20000010085 */
[----:B------:R-:W-:Y:S01]  /*1920*/  FMUL.FTZ R126, R93, -1.4426950216293334961 ;  /* 0xbfb8aa3b5d7e7820 */ /* 0x000fe20000410000 */
[----:B------:R-:W-:Y:S01]  /*1930*/  FMUL.FTZ R52, R118, -1.4426950216293334961 ;  /* 0xbfb8aa3b76347820 */ /* 0x000fe20000410000 */
[----:B------:R-:W-:Y:S01]  /*1940*/  FADD.FTZ R133, -R128, 1 ;  /* 0x3f80000080857421 */ /* 0x000fe20000010100 */
[----:B------:R-:W-:Y:S01]  /*1950*/  FFMA.FTZ R71, R71, R132, 1 ;  /* 0x3f80000047477423 */ /* 0x000fe20000010084 */
[----:B------:R-:W-:Y:S01]  /*1960*/  FFMA.FTZ R57, R5, R32, R3 ;  /* 0x0000002005397223 */ /* 0x000fe20000010003 */
[----:B------:R-:W0:Y:S01]  /*1970*/  MUFU.RCP R129, R129 ;  /* 0x0000008100817308 */ /* 0x000e220000001000 */
[----:B------:R-:W-:Y:S01]  /*1980*/  FMUL.FTZ R48, R48, R135 ;  /* 0x0000008730307220 */ /* 0x000fe20000410000 */
[----:B------:R-:W-:Y:S01]  /*1990*/  FFMA.FTZ R135, R124, R133, 1 ;  /* 0x3f8000007c877423 */ /* 0x000fe20000010085 */
[----:B------:R-:W-:Y:S01]  /*19a0*/  FMUL.FTZ R49, R57, -1.4426950216293334961 ;  /* 0xbfb8aa3b39317820 */ /* 0x000fe20000410000 */
[----:B------:R-:W3:Y:S01]  /*19b0*/  LDG.E.64.CONSTANT R68, desc[UR12][R76.64+0x6e00] ;  /* 0x006e000c4c447981 */ /* 0x000ee2000c1e9b00 */
[----:B------:R-:W-:Y:S01]  /*19c0*/  FMUL.FTZ R131, R131, R70 ;  /* 0x0000004683837220 */ /* 0x000fe20000410000 */
[----:B------:R-:W-:-:S02]  /*19d0*/  FMUL.FTZ R133, R12, R71 ;  /* 0x000000470c857220 */ /* 0x000fc40000410000 */
[----:B------:R-:W1:Y:S01]  /*19e0*/  MUFU.EX2 R126, R126 ;  /* 0x0000007e007e7308 */ /* 0x000e620000000800 */
[----:B------:R-:W3:Y:S01]  /*19f0*/  LDG.E.64.CONSTANT R70, desc[UR12][R74.64+0x5a00] ;  /* 0x005a000c4a467981 */ /* 0x000ee2000c1e9b00 */
[----:B------:R-:W-:-:S06]  /*1a00*/  FFMA.FTZ R61, R9, R29, R7 ;  /* 0x0000001d093d7223 */ /* 0x000fcc0000010007 */
[----:B------:R-:W1:Y:S01]  /*1a10*/  MUFU.EX2 R52, R52 ;  /* 0x0000003400347308 */ /* 0x000e620000000800 */
[----:B------:R-:W-:-:S07]  /*1a20*/  FMUL.FTZ R53, R61, -1.4426950216293334961 ;  /* 0xbfb8aa3b3d357820 */ /* 0x000fce0000410000 */
[----:B------:R-:W1:Y:S01]  /*1a30*/  MUFU.EX2 R49, R49 ;  /* 0x0000003100317308 */ /* 0x000e620000000800 */
[----:B0-----:R-:W-:Y:S01]  /*1a40*/  FADD.FTZ R134, -R129, 1 ;  /* 0x3f80000081867421 */ /* 0x001fe20000010100 */
[----:B------:R-:W-:Y:S01]  /*1a50*/  FFMA.FTZ R91, R8, R27, R6 ;  /* 0x0000001b085b7223 */ /* 0x000fe20000010006 */
[----:B-1----:R-:W-:Y:S02]  /*1a60*/  FADD.FTZ R126, R126, 1 ;  /* 0x3f8000007e7e7421 */ /* 0x002fe40000010000 */
[----:B------:R-:W-:-:S03]  /*1a70*/  FFMA.FTZ R134, R125, R134, 1 ;  /* 0x3f8000007d867423 */ /* 0x000fc60000010086 */
[----:B------:R-:W0:Y:S01]  /*1a80*/  MUFU.EX2 R53, R53 ;  /* 0x0000003500357308 */ /* 0x000e220000000800 */
[----:B------:R-:W-:Y:S01]  /*1a90*/  FADD.FTZ R125, R52, 1 ;  /* 0x3f800000347d7421 */ /* 0x000fe20000010000 */
[----:B------:R-:W-:Y:S01]  /*1aa0*/  FMUL.FTZ R26, R41, R26 ;  /* 0x0000001a291a7220 */ /* 0x000fe20000410000 */
[----:B------:R-:W-:Y:S01]  /*1ab0*/  FMUL.FTZ R122, R91, -1.4426950216293334961 ;  /* 0xbfb8aa3b5b7a7820 */ /* 0x000fe20000410000 */
[----:B------:R-:W-:Y:S02]  /*1ac0*/  SHF.L.U32 R130, R127, 0x10, RZ ;  /* 0x000000107f827819 */ /* 0x000fe400000006ff */
[----:B------:R-:W-:Y:S02]  /*1ad0*/  FFMA.FTZ R92, R4, R26, R2 ;  /* 0x0000001a045c7223 */ /* 0x000fe40000010002 */
[----:B------:R1:W1:Y:S01]  /*1ae0*/  MUFU.RCP R124, R126 ;  /* 0x0000007e007c7308 */ /* 0x0002620000001000 */
[----:B------:R-:W-:Y:S01]  /*1af0*/  FADD.FTZ R138, R49, 1 ;  /* 0x3f800000318a7421 */ /* 0x000fe20000010000 */
[----:B------:R-:W-:Y:S01]  /*1b00*/  FMUL.FTZ R28, R41, R28 ;  /* 0x0000001c291c7220 */ /* 0x000fe20000410000 */
[----:B------:R-:W-:Y:S01]  /*1b10*/  SHF.L.U32 R12, R50, 0x10, RZ ;  /* 0x00000010320c7819 */ /* 0x000fe200000006ff */
[----:B------:R-:W-:Y:S01]  /*1b20*/  FMUL.FTZ R49, R130, R137 ;  /* 0x0000008982317220 */ /* 0x000fe20000410000 */
[----:B------:R-:W-:-:S03]  /*1b30*/  PRMT R50, R50, 0x7632, R50 ;  /* 0x0000763232327816 */ /* 0x000fc60000000032 */
[----:B------:R-:W2:Y:S01]  /*1b40*/  MUFU.RCP R125, R125 ;  /* 0x0000007d007d7308 */ /* 0x000ea20000001000 */
[----:B------:R-:W-:Y:S01]  /*1b50*/  FMUL.FTZ R123, R92, -1.4426950216293334961 ;  /* 0xbfb8aa3b5c7b7820 */ /* 0x000fe20000410000 */
[----:B------:R-:W-:Y:S01]  /*1b60*/  FFMA.FTZ R90, R5, R28, R3 ;  /* 0x0000001c055a7223 */ /* 0x000fe20000010003 */
[----:B------:R-:W-:Y:S01]  /*1b70*/  SHF.L.U32 R52, R50, 0x10, RZ ;  /* 0x0000001032347819 */ /* 0x000fe200000006ff */
[----:B------:R-:W-:-:S04]  /*1b80*/  FMUL.FTZ R50, R12, R131 ;  /* 0x000000830c327220 */ /* 0x000fc80000410000 */
[----:B------:R-:W-:Y:S01]  /*1b90*/  MUFU.EX2 R122, R122 ;  /* 0x0000007a007a7308 */ /* 0x000fe20000000800 */
[----:B------:R-:W-:Y:S01]  /*1ba0*/  PRMT R10, R51, 0x7632, R10 ;  /* 0x00007632330a7816 */ /* 0x000fe2000000000a */
[----:B0-----:R-:W-:-:S06]  /*1bb0*/  FADD.FTZ R12, R53, 1 ;  /* 0x3f800000350c7421 */ /* 0x001fcc0000010000 */
[----:B------:R-:W0:Y:S01]  /*1bc0*/  MUFU.RCP R130, R138 ;  /* 0x0000008a00827308 */ /* 0x000e220000001000 */
[----:B------:R-:W-:Y:S01]  /*1bd0*/  FMUL.FTZ R120, R90, -1.4426950216293334961 ;  /* 0xbfb8aa3b5a787820 */ /* 0x000fe20000410000 */
[----:B------:R-:W-:Y:S01]  /*1be0*/  SHF.L.U32 R53, R51, 0x10, RZ ;  /* 0x0000001033357819 */ /* 0x000fe200000006ff */
[----:B------:R-:W-:Y:S01]  /*1bf0*/  FMUL.FTZ R128, R128, R135 ;  /* 0x0000008780807220 */ /* 0x000fe20000410000 */
[----:B-1----:R-:W-:Y:S01]  /*1c00*/  SHF.L.U32 R126, R10, 0x10, RZ ;  /* 0x000000100a7e7819 */ /* 0x002fe200000006ff */
[----:B------:R-:W-:-:S03]  /*1c10*/  FMUL.FTZ R129, R129, R134 ;  /* 0x0000008681817220 */ /* 0x000fc60000410000 */
[----:B------:R-:W1:Y:S01]  /*1c20*/  MUFU.EX2 R123, R123 ;  /* 0x0000007b007b7308 */ /* 0x000e620000000800 */
[----:B------:R-:W-:Y:S01]  /*1c30*/  FMUL.FTZ R51, R52, R133 ;  /* 0x0000008534337220 */ /* 0x000fe20000410000 */
[----:B------:R-:W-:Y:S01]  /*1c40*/  FMUL.FTZ R52, R53, R128 ;  /* 0x0000008035347220 */ /* 0x000fe20000410000 */
[----:B------:R-:W-:-:S05]  /*1c50*/  FADD.FTZ R128, -R124, 1 ;  /* 0x3f8000007c807421 */ /* 0x000fca0000010100 */
[----:B------:R-:W1:Y:S01]  /*1c60*/  MUFU.RCP R127, R136 ;  /* 0x00000088007f7308 */ /* 0x000e620000001000 */
[----:B------:R-:W-:Y:S01]  /*1c70*/  FMUL.FTZ R53, R126, R129 ;  /* 0x000000817e357220 */ /* 0x000fe20000410000 */
[----:B------:R-:W-:Y:S01]  /*1c80*/  FMUL.FTZ R24, R41, R24 ;  /* 0x0000001829187220 */ /* 0x000fe20000410000 */
[----:B--2---:R-:W-:Y:S01]  /*1c90*/  FADD.FTZ R129, -R125, 1 ;  /* 0x3f8000007d817421 */ /* 0x004fe20000010100 */
[----:B------:R-:W-:-:S04]  /*1ca0*/  FFMA.FTZ R93, R93, R128, 1 ;  /* 0x3f8000005d5d7423 */ /* 0x000fc80000010080 */
[----:B------:R-:W2:Y:S01]  /*1cb0*/  MUFU.EX2 R120, R120 ;  /* 0x0000007800787308 */ /* 0x000ea20000000800 */
[----:B0-----:R-:W-:Y:S01]  /*1cc0*/  FADD.FTZ R126, -R130, 1 ;  /* 0x3f800000827e7421 */ /* 0x001fe20000010100 */
[----:B------:R-:W-:Y:S01]  /*1cd0*/  FADD.FTZ R128, R122, 1 ;  /* 0x3f8000007a807421 */ /* 0x000fe20000010000 */
[----:B------:R-:W-:Y:S01]  /*1ce0*/  FFMA.FTZ R63, R5, R24, R3 ;  /* 0x00000018053f7223 */ /* 0x000fe20000010003 */
[----:B------:R-:W-:Y:S01]  /*1cf0*/  FFMA.FTZ R122, R118, R129, 1 ;  /* 0x3f800000767a7423 */ /* 0x000fe20000010081 */
[----:B------:R-:W-:Y:S02]  /*1d00*/  FFMA.FTZ R57, R57, R126, 1 ;  /* 0x3f80000039397423 */ /* 0x000fe4000001007e */
[----:B------:R-:W-:Y:S01]  /*1d10*/  FMUL.FTZ R117, R63, -1.4426950216293334961 ;  /* 0xbfb8aa3b3f757820 */ /* 0x000fe20000410000 */
[----:B------:R-:W-:Y:S01]  /*1d20*/  FMUL.FTZ R126, R125, R122 ;  /* 0x0000007a7d7e7220 */ /* 0x000fe20000410000 */
[----:B-1----:R-:W-:Y:S01]  /*1d30*/  FADD.FTZ R122, R123, 1 ;  /* 0x3f8000007b7a7421 */ /* 0x002fe20000010000 */
[----:B------:R-:W0:Y:S01]  /*1d40*/  MUFU.RCP R12, R12 ;  /* 0x0000000c000c7308 */ /* 0x000e220000001000 */
[----:B------:R-:W-:Y:S01]  /*1d50*/  FADD.FTZ R131, -R127, 1 ;  /* 0x3f8000007f837421 */ /* 0x000fe20000010100 */
[----:B------:R-:W-:-:S03]  /*1d60*/  PRMT R10, R54, 0x7632, R10 ;  /* 0x00007632360a7816 */ /* 0x000fc6000000000a */
[----:B------:R-:W-:Y:S01]  /*1d70*/  FFMA.FTZ R56, R56, R131, 1 ;  /* 0x3f80000038387423 */ /* 0x000fe20000010083 */
[----:B--2---:R-:W-:Y:S02]  /*1d80*/  FADD.FTZ R120, R120, 1 ;  /* 0x3f80000078787421 */ /* 0x004fe40000010000 */
[----:B------:R-:W1:Y:S01]  /*1d90*/  MUFU.EX2 R117, R117 ;  /* 0x0000007500757308 */ /* 0x000e620000000800 */
[----:B------:R-:W-:Y:S01]  /*1da0*/  FMUL.FTZ R127, R127, R56 ;  /* 0x000000387f7f7220 */ /* 0x000fe20000410000 */
[----:B------:R-:W-:Y:S01]  /*1db0*/  FMUL.FTZ R124, R124, R93 ;  /* 0x0000005d7c7c7220 */ /* 0x000fe20000410000 */
[----:B------:R-:W-:-:S05]  /*1dc0*/  SHF.L.U32 R56, R10, 0x10, RZ ;  /* 0x000000100a387819 */ /* 0x000fca00000006ff */
[----:B------:R-:W2:Y:S01]  /*1dd0*/  MUFU.RCP R122, R122 ;  /* 0x0000007a007a7308 */ /* 0x000ea20000001000 */
[----:B------:R-:W-:Y:S01]  /*1de0*/  FMUL.FTZ R57, R130, R57 ;  /* 0x0000003982397220 */ /* 0x000fe20000410000 */
[C---:B------:R-:W-:Y:S02]  /*1df0*/  SHF.L.U32 R93, R55.reuse, 0x10, RZ ;  /* 0x00000010375d7819 */ /* 0x040fe400000006ff */
[----:B------:R-:W-:-:S04]  /*1e00*/  PRMT R10, R55, 0x7632, R10 ;  /* 0x00007632370a7816 */ /* 0x000fc8000000000a */
[----:B------:R-:W2:Y:S01]  /*1e10*/  MUFU.RCP R120, R120 ;  /* 0x0000007800787308 */ /* 0x000ea20000001000 */
[----:B------:R-:W-:Y:S01]  /*1e20*/  FMUL.FTZ R55, R56, R57 ;  /* 0x0000003938377220 */ /* 0x000fe20000410000 */
[----:B------:R-:W-:Y:S01]  /*1e30*/  FMUL.FTZ R56, R93, R124 ;  /* 0x0000007c5d387220 */ /* 0x000fe20000410000 */
[----:B0-----:R-:W-:Y:S01]  /*1e40*/  FADD.FTZ R124, -R12, 1 ;  /* 0x3f8000000c7c7421 */ /* 0x001fe20000010100 */
[----:B------:R-:W-:-:S04]  /*1e50*/  FFMA.FTZ R62, R9, R25, R7 ;  /* 0x00000019093e7223 */ /* 0x000fc80000010007 */
[----:B------:R-:W0:Y:S01]  /*1e60*/  MUFU.RCP R118, R128 ;  /* 0x0000008000767308 */ /* 0x000e220000001000 */
[----:B------:R-:W-:Y:S01]  /*1e70*/  FMUL.FTZ R22, R41, R22 ;  /* 0x0000001629167220 */ /* 0x000fe20000410000 */
[----:B------:R-:W-:Y:S01]  /*1e80*/  FFMA.FTZ R93, R61, R124, 1 ;  /* 0x3f8000003d5d7423 */ /* 0x000fe2000001007c */
[----:B-1----:R-:W-:Y:S01]  /*1e90*/  FADD.FTZ R125, R117, 1 ;  /* 0x3f800000757d7421 */ /* 0x002fe20000010000 */
[----:B--2---:R-:W-:Y:S01]  /*1ea0*/  FADD.FTZ R117, -R122, 1 ;  /* 0x3f8000007a757421 */ /* 0x004fe20000010100 */
[----:B------:R-:W-:Y:S01]  /*1eb0*/  FMUL.FTZ R121, R62, -1.4426950216293334961 ;  /* 0xbfb8aa3b3e797820 */ /* 0x000fe20000410000 */
[----:B------:R-:W-:Y:S01]  /*1ec0*/  FFMA.FTZ R72, R8, R23, R6 ;  /* 0x0000001708487223 */ /* 0x000fe20000010006 */
[----:B------:R-:W-:Y:S01]  /*1ed0*/  FFMA.FTZ R73, R4, R22, R2 ;  /* 0x0000001604497223 */ /* 0x000fe20000010002 */
[----:B------:R-:W-:Y:S01]  /*1ee0*/  FFMA.FTZ R117, R92, R117, 1 ;  /* 0x3f8000005c757423 */ /* 0x000fe20000010075 */
[----:B------:R-:W-:Y:S01]  /*1ef0*/  FMUL.FTZ R124, R12, R93 ;  /* 0x0000005d0c7c7220 */ /* 0x000fe20000410000 */
[----:B------:R-:W-:Y:S01]  /*1f00*/  FMUL.FTZ R119, R72, -1.4426950216293334961 ;  /* 0xbfb8aa3b48777820 */ /* 0x000fe20000410000 */
[----:B------:R-:W2:Y:S01]  /*1f10*/  LDG.E.64.CONSTANT R92, desc[UR12][R74.64+0x6400] ;  /* 0x0064000c4a5c7981 */ /* 0x000ea2000c1e9b00 */
[----:B------:R-:W-:Y:S01]  /*1f20*/  FMUL.FTZ R116, R73, -1.4426950216293334961 ;  /* 0xbfb8aa3b49747820 */ /* 0x000fe20000410000 */
[----:B------:R-:W-:Y:S01]  /*1f30*/  FADD.FTZ R123, -R120, 1 ;  /* 0x3f800000787b7421 */ /* 0x000fe20000010100 */
[----:B------:R-:W1:Y:S03]  /*1f40*/  MUFU.EX2 R121, R121 ;  /* 0x0000007900797308 */ /* 0x000e660000000800 */
[----:B------:R-:W-:Y:S01]  /*1f50*/  FFMA.FTZ R123, R90, R123, 1 ;  /* 0x3f8000005a7b7423 */ /* 0x000fe2000001007b */
[----:B0-----:R-:W-:-:S04]  /*1f60*/  FADD.FTZ R90, -R118, 1 ;  /* 0x3f800000765a7421 */ /* 0x001fc80000010100 */
[----:B------:R-:W0:Y:S01]  /*1f70*/  MUFU.EX2 R119, R119 ;  /* 0x0000007700777308 */ /* 0x000e220000000800 */
[----:B------:R-:W-:Y:S01]  /*1f80*/  FFMA.FTZ R91, R91, R90, 1 ;  /* 0x3f8000005b5b7423 */ /* 0x000fe2000001005a */
[----:B------:R-:W-:-:S06]  /*1f90*/  SHF.L.U32 R57, R10, 0x10, RZ ;  /* 0x000000100a397819 */ /* 0x000fcc00000006ff */
[----:B------:R-:W5:Y:S01]  /*1fa0*/  MUFU.EX2 R116, R116 ;  /* 0x0000007400747308 */ /* 0x000f620000000800 */
[----:B------:R-:W-:Y:S01]  /*1fb0*/  PRMT R61, R10, 0x7632, R61 ;  /* 0x000076320a3d7816 */ /* 0x000fe2000000003d */
[----:B------:R-:W-:Y:S01]  /*1fc0*/  FMUL.FTZ R20, R41, R20 ;  /* 0x0000001429147220 */ /* 0x000fe20000410000 */
[----:B-1----:R-:W-:-:S05]  /*1fd0*/  FADD.FTZ R121, R121, 1 ;  /* 0x3f80000079797421 */ /* 0x002fca0000010000 */
[----:B------:R1:W-:Y:S01]  /*1fe0*/  MUFU.RCP R10, R125 ;  /* 0x0000007d000a7308 */ /* 0x0003e20000001000 */
[----:B------:R-:W-:Y:S01]  /*1ff0*/  FFMA.FTZ R102, R5, R20, R3 ;  /* 0x0000001405667223 */ /* 0x000fe20000010003 */
[----:B------:R-:W-:Y:S01]  /*2000*/  FFMA.FTZ R81, R9, R21, R7 ;  /* 0x0000001509517223 */ /* 0x000fe20000010007 */
[----:B-1----:R-:W-:Y:S02]  /*2010*/  FMUL.FTZ R125, R118, R91 ;  /* 0x0000005b767d7220 */ /* 0x002fe40000410000 */
[----:B------:R-:W2:Y:S01]  /*2020*/  LDG.E.64.CONSTANT R90, desc[UR12][R76.64+0x7800] ;  /* 0x0078000c4c5a7981 */ /* 0x000ea2000c1e9b00 */
[----:B------:R-:W-:Y:S01]  /*2030*/  FMUL.FTZ R114, R102, -1.4426950216293334961 ;  /* 0xbfb8aa3b66727820 */ /* 0x000fe20000410000 */
[----:B------:R-:W-:Y:S01]  /*2040*/  FMUL.FTZ R123, R120, R123 ;  /* 0x0000007b787b7220 */ /* 0x000fe20000410000 */
[----:B------:R-:W-:Y:S01]  /*2050*/  FMUL.FTZ R60, R81, -1.4426950216293334961 ;  /* 0xbfb8aa3b513c7820 */ /* 0x000fe20000410000 */
[----:B0-----:R-:W-:Y:S01]  /*2060*/  FADD.FTZ R119, R119, 1 ;  /* 0x3f80000077777421 */ /* 0x001fe20000010000 */
[----:B-----5:R-:W-:Y:S01]  /*2070*/  FADD.FTZ R120, R116, 1 ;  /* 0x3f80000074787421 */ /* 0x020fe20000010000 */
[----:B------:R-:W0:Y:S01]  /*2080*/  MUFU.RCP R121, R121 ;  /* 0x0000007900797308 */ /* 0x000e220000001000 */
[----:B------:R-:W-:Y:S01]  /*2090*/  FMUL.FTZ R57, R57, R126 ;  /* 0x0000007e39397220 */ /* 0x000fe20000410000 */
[----:B------:R-:W-:Y:S01]  /*20a0*/  SHF.L.U32 R61, R61, 0x10, RZ ;  /* 0x000000103d3d7819 */ /* 0x000fe200000006ff */
[----:B------:R-:W-:Y:S01]  /*20b0*/  FMUL.FTZ R126, R122, R117 ;  /* 0x000000757a7e7220 */ /* 0x000fe20000410000 */
[----:B------:R-:W-:-:S04]  /*20c0*/  SHF.L.U32 R117, R58, 0x10, RZ ;  /* 0x000000103a757819 */ /* 0x000fc800000006ff */
[----:B------:R-:W1:Y:S01]  /*20d0*/  MUFU.EX2 R114, R114 ;  /* 0x0000007200727308 */ /* 0x000e620000000800 */
[----:B------:R-:W-:Y:S01]  /*20e0*/  PRMT R58, R58, 0x7632, R58 ;  /* 0x000076323a3a7816 */ /* 0x000fe2000000003a */
[----:B------:R-:W-:Y:S01]  /*20f0*/  FFMA.FTZ R103, R8, R19, R6 ;  /* 0x0000001308677223 */ /* 0x000fe20000010006 */
[----:B------:R-:W-:-:S05]  /*2100*/  FMUL.FTZ R18, R41, R18 ;  /* 0x0000001229127220 */ /* 0x000fca0000410000 */
[----:B------:R-:W5:Y:S01]  /*2110*/  MUFU.EX2 R60, R60 ;  /* 0x0000003c003c7308 */ /* 0x000f620000000800 */
[--C-:B------:R-:W-:Y:S01]  /*2120*/  FADD.FTZ R12, -R80, R61.reuse ;  /* 0x0000003d500c7221 */ /* 0x100fe20000010100 */
[----:B------:R-:W-:-:S06]  /*2130*/  PRMT R61, R59, 0x7632, R61 ;  /* 0x000076323b3d7816 */ /* 0x000fcc000000003d */
[----:B------:R-:W4:Y:S01]  /*2140*/  MUFU.RCP R119, R119 ;  /* 0x0000007700777308 */ /* 0x000f220000001000 */
[----:B------:R-:W-:-:S07]  /*2150*/  SHF.L.U32 R118, R58, 0x10, RZ ;  /* 0x000000103a767819 */ /* 0x000fce00000006ff */
[----:B------:R-:W4:Y:S01]  /*2160*/  MUFU.RCP R120, R120 ;  /* 0x0000007800787308 */ /* 0x000f220000001000 */
[----:B------:R-:W-:Y:S01]  /*2170*/  FMUL.FTZ R115, R103, -1.4426950216293334961 ;  /* 0xbfb8aa3b67737820 */ /* 0x000fe20000410000 */
[----:B------:R-:W-:Y:S01]  /*2180*/  FFMA.FTZ R104, R4, R18, R2 ;  /* 0x0000001204687223 */ /* 0x000fe20000010002 */
[----:B------:R-:W-:Y:S01]  /*2190*/  SHF.L.U32 R122, R59, 0x10, RZ ;  /* 0x000000103b7a7819 */ /* 0x000fe200000006ff */
[----:B------:R-:W-:Y:S01]  /*21a0*/  FMUL.FTZ R59, R118, R123 ;  /* 0x0000007b763b7220 */ /* 0x000fe20000410000 */
[----:B------:R-:W-:Y:S01]  /*21b0*/  SHF.L.U32 R61, R61, 0x10, RZ ;  /* 0x000000103d3d7819 */ /* 0x000fe200000006ff */
[----:B------:R-:W-:Y:S01]  /*21c0*/  FMUL.FTZ R113, R104, -1.4426950216293334961 ;  /* 0xbfb8aa3b68717820 */ /* 0x000fe20000410000 */
[----:B0-----:R-:W-:Y:S01]  /*21d0*/  FADD.FTZ R123, -R121, 1 ;  /* 0x3f800000797b7421 */ /* 0x001fe20000010100 */
[----:B------:R-:W0:Y:S02]  /*21e0*/  MUFU.EX2 R115, R115 ;  /* 0x0000007300737308 */ /* 0x000e240000000800 */
[----:B------:R-:W-:Y:S01]  /*21f0*/  FMUL.FTZ R61, R61, R126 ;  /* 0x0000007e3d3d7220 */ /* 0x000fe20000410000 */
[----:B------:R-:W-:Y:S01]  /*2200*/  FFMA.FTZ R62, R62, R123, 1 ;  /* 0x3f8000003e3e7423 */ /* 0x000fe2000001007b */
[----:B-1----:R-:W-:Y:S01]  /*2210*/  FADD.FTZ R126, R114, 1 ;  /* 0x3f800000727e7421 */ /* 0x002fe20000010000 */
[----:B-----5:R-:W-:Y:S01]  /*2220*/  FADD.FTZ R118, R60, 1 ;  /* 0x3f8000003c767421 */ /* 0x020fe20000010000 */
[----:B----4-:R-:W-:Y:S01]  /*2230*/  FADD.FTZ R123, -R119, 1 ;  /* 0x3f800000777b7421 */ /* 0x010fe20000010100 */
[----:B------:R-:W-:Y:S01]  /*2240*/  FMUL.FTZ R60, R122, R125 ;  /* 0x0000007d7a3c7220 */ /* 0x000fe20000410000 */
[----:B------:R-:W1:Y:S01]  /*2250*/  MUFU.EX2 R113, R113 ;  /* 0x0000007100717308 */ /* 0x000e620000000800 */
[----:B------:R-:W-:Y:S01]  /*2260*/  FADD.FTZ R114, -R120, 1 ;  /* 0x3f80000078727421 */ /* 0x000fe20000010100 */
[----:B------:R-:W-:Y:S01]  /*2270*/  FADD.FTZ R122, -R10, 1 ;  /* 0x3f8000000a7a7421 */ /* 0x000fe20000010100 */
[----:B------:R-:W-:-:S02]  /*2280*/  FFMA.FTZ R72, R72, R123, 1 ;  /* 0x3f80000048487423 */ /* 0x000fc4000001007b */
[----:B------:R-:W-:Y:S01]  /*2290*/  FFMA.FTZ R73, R73, R114, 1 ;  /* 0x3f80000049497423 */ /* 0x000fe20000010072 */
[----:B------:R-:W-:Y:S01]  /*22a0*/  FFMA.FTZ R100, R9, R17, R7 ;  /* 0x0000001109647223 */ /* 0x000fe20000010007 */
[----:B------:R-:W-:Y:S01]  /*22b0*/  FFMA.FTZ R63, R63, R122, 1 ;  /* 0x3f8000003f3f7423 */ /* 0x000fe2000001007a */
[----:B------:R-:W-:Y:S01]  /*22c0*/  FMUL.FTZ R58, R117, R124 ;  /* 0x0000007c753a7220 */ /* 0x000fe20000410000 */
[----:B------:R4:W-:Y:S01]  /*22d0*/  MUFU.RCP R122, R126 ;  /* 0x0000007e007a7308 */ /* 0x0009e20000001000 */
[----:B------:R-:W-:Y:S01]  /*22e0*/  FMUL.FTZ R124, R119, R72 ;  /* 0x00000048777c7220 */ /* 0x000fe20000410000 */
[----:B------:R-:W-:Y:S01]  /*22f0*/  FMUL.FTZ R105, R100, -1.4426950216293334961 ;  /* 0xbfb8aa3b64697820 */ /* 0x000fe20000410000 */
[----:B------:R-:W-:Y:S01]  /*2300*/  SHF.L.U32 R123, R11, 0x10, RZ ;  /* 0x000000100b7b7819 */ /* 0x000fe200000006ff */
[----:B------:R-:W-:Y:S01]  /*2310*/  FMUL.FTZ R16, R41, R16 ;  /* 0x0000001029107220 */ /* 0x000fe20000410000 */
[----:B0-----:R-:W-:Y:S01]  /*2320*/  FADD.FTZ R115, R115, 1 ;  /* 0x3f80000073737421 */ /* 0x001fe20000010000 */
[----:B----4-:R-:W-:-:S02]  /*2330*/  FMUL.FTZ R126, R120, R73 ;  /* 0x00000049787e7220 */ /* 0x010fc40000410000 */
[----:B------:R-:W4:Y:S01]  /*2340*/  LDG.E.64.CONSTANT R72, desc[UR12][R74.64+0x6e00] ;  /* 0x006e000c4a487981 */ /* 0x000f22000c1e9b00 */
[----:B------:R-:W-:Y:S01]  /*2350*/  PRMT R11, R11, 0x7632, R11 ;  /* 0x000076320b0b7816 */ /* 0x000fe2000000000b */
[----:B------:R-:W-:Y:S01]  /*2360*/  FMUL.FTZ R125, R10, R63 ;  /* 0x0000003f0a7d7220 */ /* 0x000fe20000410000 */
[----:B------:R-:W0:Y:S01]  /*2370*/  MUFU.EX2 R105, R105 ;  /* 0x0000006900697308 */ /* 0x000e220000000800 */
[----:B------:R-:W-:Y:S01]  /*2380*/  FFMA.FTZ R101, R5, R16, R3 ;  /* 0x0000001005657223 */ /* 0x000fe20000010003 */
[----:B------:R-:W-:Y:S01]  /*2390*/  FADD.FTZ R10, -R80, R123 ;  /* 0x0000007b500a7221 */ /* 0x000fe20000010100 */
[----:B------:R-:W-:Y:S01]  /*23a0*/  SHF.L.U32 R63, R11, 0x10, RZ ;  /* 0x000000100b3f7819 */ /* 0x000fe200000006ff */
[----:B-1----:R-:W-:Y:S01]  /*23b0*/  FADD.FTZ R123, R113, 1 ;  /* 0x3f800000717b7421 */ /* 0x002fe20000010000 */
[----:B------:R-:W-:Y:S01]  /*23c0*/  FMUL.FTZ R121, R121, R62 ;  /* 0x0000003e79797220 */ /* 0x000fe20000410000 */
[----:B------:R-:W-:Y:S02]  /*23d0*/  FMUL.FTZ R110, R101, -1.4426950216293334961 ;  /* 0xbfb8aa3b656e7820 */ /* 0x000fe40000410000 */
[----:B------:R-:W1:Y:S01]  /*23e0*/  MUFU.RCP R115, R115 ;  /* 0x0000007300737308 */ /* 0x000e620000001000 */
[C---:B------:R-:W-:Y:S01]  /*23f0*/  SHF.L.U32 R62, R64.reuse, 0x10, RZ ;  /* 0x00000010403e7819 */ /* 0x040fe200000006ff */
[----:B------:R-:W-:Y:S01]  /*2400*/  FMUL.FTZ R11, R41, R10 ;  /* 0x0000000a290b7220 */ /* 0x000fe20000410000 */
[----:B------:R-:W-:Y:S01]  /*2410*/  PRMT R64, R64, 0x7632, R64 ;  /* 0x0000763240407816 */ /* 0x000fe20000000040 */
[--C-:B------:R-:W-:Y:S01]  /*2420*/  FADD.FTZ R10, -R80, R63.reuse ;  /* 0x0000003f500a7221 */ /* 0x100fe20000010100 */
[----:B------:R-:W-:-:S03]  /*2430*/  PRMT R63, R65, 0x7632, R63 ;  /* 0x00007632413f7816 */ /* 0x000fc6000000003f */
[----:B------:R-:W5:Y:S01]  /*2440*/  MUFU.RCP R123, R123 ;  /* 0x0000007b007b7308 */ /* 0x000f620000001000 */
[----:B------:R-:W-:Y:S01]  /*2450*/  SHF.L.U32 R64, R64, 0x10, RZ ;  /* 0x0000001040407819 */ /* 0x000fe200000006ff */
[----:B------:R-:W-:Y:S01]  /*2460*/  FMUL.FTZ R62, R62, R121 ;  /* 0x000000793e3e7220 */ /* 0x000fe20000410000 */
[----:B------:R-:W-:Y:S02]  /*2470*/  SHF.L.U32 R65, R65, 0x10, RZ ;  /* 0x0000001041417819 */ /* 0x000fe400000006ff */
[----:B------:R-:W-:-:S03]  /*2480*/  SHF.L.U32 R121, R63, 0x10, RZ ;  /* 0x000000103f797819 */ /* 0x000fc600000006ff */
[----:B------:R-:W5:Y:S01]  /*2490*/  MUFU.EX2 R110, R110 ;  /* 0x0000006e006e7308 */ /* 0x000f620000000800 */
[----:B------:R-:W-:Y:S01]  /*24a0*/  FMUL.FTZ R63, R64, R125 ;  /* 0x0000007d403f7220 */ /* 0x000fe20000410000 */
[----:B------:R-:W-:Y:S01]  /*24b0*/  FMUL.FTZ R64, R65, R124 ;  /* 0x0000007c41407220 */ /* 0x000fe20000410000 */
[----:B------:R-:W-:Y:S01]  /*24c0*/  FMUL.FTZ R65, R121, R126 ;  /* 0x0000007e79417220 */ /* 0x000fe20000410000 */
[----:B0-----:R-:W-:Y:S01]  /*24d0*/  FADD.FTZ R121, R105, 1 ;  /* 0x3f80000069797421 */ /* 0x001fe20000010000 */
[----:B------:R-:W-:Y:S01]  /*24e0*/  FADD.FTZ R105, -R122, 1 ;  /* 0x3f8000007a697421 */ /* 0x000fe20000010100 */
[----:B-1----:R-:W-:-:S03]  /*24f0*/  FADD.FTZ R124, -R115, 1 ;  /* 0x3f800000737c7421 */ /* 0x002fc60000010100 */
[----:B------:R-:W-:Y:S01]  /*2500*/  FFMA.FTZ R105, R102, R105, 1 ;  /* 0x3f80000066697423 */ /* 0x000fe20000010069 */
[----:B------:R-:W-:Y:S01]  /*2510*/  FFMA.FTZ R124, R103, R124, 1 ;  /* 0x3f800000677c7423 */ /* 0x000fe2000001007c */
[----:B-----5:R-:W-:Y:S02]  /*2520*/  FADD.FTZ R125, -R123, 1 ;  /* 0x3f8000007b7d7421 */ /* 0x020fe40000010100 */
[----:B------:R-:W-:Y:S01]  /*2530*/  FMUL.FTZ R103, R122, R105 ;  /* 0x000000697a677220 */ /* 0x000fe20000410000 */
[----:B------:R-:W-:Y:S01]  /*2540*/  FMUL.FTZ R105, R115, R124 ;  /* 0x0000007c73697220 */ /* 0x000fe20000410000 */
[----:B------:R-:W-:Y:S01]  /*2550*/  FFMA.FTZ R104, R104, R125, 1 ;  /* 0x3f80000068687423 */ /* 0x000fe2000001007d */
[----:B------:R-:W-:Y:S01]  /*2560*/  SHF.L.U32 R115, R96, 0x10, RZ ;  /* 0x0000001060737819 */ /* 0x000fe200000006ff */
[----:B------:R-:W-:Y:S01]  /*2570*/  FADD.FTZ R110, R110, 1 ;  /* 0x3f8000006e6e7421 */ /* 0x000fe20000010000 */
[----:B------:R-:W-:Y:S01]  /*2580*/  FMUL.FTZ R15, R41, R106 ;  /* 0x0000006a290f7220 */ /* 0x000fe20000410000 */
[----:B------:R-:W-:Y:S01]  /*2590*/  FFMA.FTZ R107, R4, R14, R2 ;  /* 0x0000000e046b7223 */ /* 0x000fe20000010002 */
[----:B------:R-:W0:Y:S01]  /*25a0*/  MUFU.RCP R121, R121 ;  /* 0x0000007900797308 */ /* 0x000e220000001000 */
[----:B------:R-:W-:Y:S01]  /*25b0*/  FMUL.FTZ R122, R123, R104 ;  /* 0x000000687b7a7220 */ /* 0x000fe20000410000 */
[----:B------:R-:W-:Y:S01]  /*25c0*/  PRMT R96, R96, 0x7632, R96 ;  /* 0x0000763260607816 */ /* 0x000fe20000000060 */
[----:B------:R-:W-:Y:S01]  /*25d0*/  FADD.FTZ R104, -R80, R115 ;  /* 0x0000007350687221 */ /* 0x000fe20000010100 */
[----:B------:R-:W-:Y:S01]  /*25e0*/  SHF.L.U32 R102, R98, 0x10, RZ ;  /* 0x0000001062667819 */ /* 0x000fe200000006ff */
[----:B------:R-:W-:Y:S01]  /*25f0*/  FFMA.FTZ R106, R8, R15, R6 ;  /* 0x0000000f086a7223 */ /* 0x000fe20000010006 */
[----:B------:R-:W-:-:S02]  /*2600*/  PRMT R98, R98, 0x7632, R98 ;  /* 0x0000763262627816 */ /* 0x000fc40000000062 */
[----:B------:R-:W1:Y:S01]  /*2610*/  MUFU.RCP R110, R110 ;  /* 0x0000006e006e7308 */ /* 0x000e620000001000 */
[----:B------:R-:W-:Y:S01]  /*2620*/  FMUL.FTZ R109, R107, -1.4426950216293334961 ;  /* 0xbfb8aa3b6b6d7820 */ /* 0x000fe20000410000 */
[----:B------:R-:W-:Y:S01]  /*2630*/  SHF.L.U32 R115, R96, 0x10, RZ ;  /* 0x0000001060737819 */ /* 0x000fe200000006ff */
[----:B------:R-:W-:Y:S01]  /*2640*/  FMUL.FTZ R96, R41, R104 ;  /* 0x0000006829607220 */ /* 0x000fe20000410000 */
[C---:B------:R-:W-:Y:S01]  /*2650*/  SHF.L.U32 R104, R99.reuse, 0x10, RZ ;  /* 0x0000001063687819 */ /* 0x040fe200000006ff */
[----:B------:R-:W-:Y:S01]  /*2660*/  FMUL.FTZ R111, R106, -1.4426950216293334961 ;  /* 0xbfb8aa3b6a6f7820 */ /* 0x000fe20000410000 */
[----:B------:R-:W-:Y:S02]  /*2670*/  SHF.L.U32 R98, R98, 0x10, RZ ;  /* 0x0000001062627819 */ /* 0x000fe400000006ff */
[----:B------:R-:W-:Y:S01]  /*2680*/  PRMT R99, R99, 0x7632, R99 ;  /* 0x0000763263637816 */ /* 0x000fe20000000063 */
[----:B------:R-:W5:Y:S01]  /*2690*/  MUFU.EX2 R109, R109 ;  /* 0x0000006d006d7308 */ /* 0x000f620000000800 */
[----:B------:R-:W-:Y:S01]  /*26a0*/  FMUL.FTZ R104, R104, R105 ;  /* 0x0000006968687220 */ /* 0x000fe20000410000 */
[----:B------:R-:W-:Y:S01]  /*26b0*/  FMUL.FTZ R103, R98, R103 ;  /* 0x0000006762677220 */ /* 0x000fe20000410000 */
[----:B------:R-:W-:-:S02]  /*26c0*/  SHF.L.U32 R105, R99, 0x10, RZ ;  /* 0x0000001063697819 */ /* 0x000fc400000006ff */
[----:B------:R-:W4:Y:S03]  /*26d0*/  LDG.E.64.CONSTANT R98, desc[UR12][R76.64+0x8200] ;  /* 0x0082000c4c627981 */ /* 0x000f26000c1e9b00 */
[----:B------:R-:W3:Y:S01]  /*26e0*/  MUFU.EX2 R111, R111 ;  /* 0x0000006f006f7308 */ /* 0x000ee20000000800 */
[----:B0-----:R-:W-:Y:S01]  /*26f0*/  FADD.FTZ R125, -R121, 1 ;  /* 0x3f800000797d7421 */ /* 0x001fe20000010100 */
[----:B-1----:R-:W-:Y:S01]  /*2700*/  FADD.FTZ R124, -R110, 1 ;  /* 0x3f8000006e7c7421 */ /* 0x002fe20000010100 */
[----:B------:R-:W-:Y:S02]  /*2710*/  SHF.L.U32 R43, R43, 0x10, RZ ;  /* 0x000000102b2b7819 */ /* 0x000fe400000006ff */
[----:B------:R-:W-:Y:S01]  /*2720*/  FFMA.FTZ R126, R100, R125, 1 ;  /* 0x3f800000647e7423 */ /* 0x000fe2000001007d */
[----:B------:R-:W-:Y:S02]  /*2730*/  FFMA.FTZ R125, R101, R124, 1 ;  /* 0x3f800000657d7423 */ /* 0x000fe4000001007c */
[----:B------:R-:W0:Y:S01]  /*2740*/  MUFU.RCP R118, R118 ;  /* 0x0000007600767308 */ /* 0x000e220000001000 */
[----:B------:R-:W4:Y:S01]  /*2750*/  LDG.E.64.CONSTANT R100, desc[UR12][R74.64+0x7800] ;  /* 0x0078000c4a647981 */ /* 0x000f22000c1e9b00 */
[----:B------:R-:W-:Y:S01]  /*2760*/  FMUL.FTZ R43, R43, R112 ;  /* 0x000000702b2b7220 */ /* 0x000fe20000410000 */
[----:B-----5:R-:W-:Y:S01]  /*2770*/  FADD.FTZ R109, R109, 1 ;  /* 0x3f8000006d6d7421 */ /* 0x020fe20000010000 */
[----:B------:R-:W-:Y:S01]  /*2780*/  FFMA.FTZ R112, R9, R13, R7 ;  /* 0x0000000d09707223 */ /* 0x000fe20000010007 */
[----:B------:R-:W-:Y:S01]  /*2790*/  FMUL.FTZ R45, R108, R45 ;  /* 0x0000002d6c2d7220 */ /* 0x000fe20000410000 */
[----:B------:R-:W-:Y:S01]  /*27a0*/  FMUL.FTZ R12, R41, R12 ;  /* 0x0000000c290c7220 */ /* 0x000fe20000410000 */
[----:B---3--:R-:W-:Y:S01]  /*27b0*/  FADD.FTZ R111, R111, 1 ;  /* 0x3f8000006f6f7421 */ /* 0x008fe20000010000 */
[----:B------:R-:W-:Y:S01]  /*27c0*/  FMUL.FTZ R108, R112, -1.4426950216293334961 ;  /* 0xbfb8aa3b706c7820 */ /* 0x000fe20000410000 */
[----:B------:R-:W-:Y:S01]  /*27d0*/  SHF.L.U32 R54, R54, 0x10, RZ ;  /* 0x0000001036367819 */ /* 0x000fe200000006ff */
[----:B------:R-:W-:Y:S01]  /*27e0*/  FFMA.FTZ R113, R8, R11, R6 ;  /* 0x0000000b08717223 */ /* 0x000fe20000010006 */
[----:B------:R-:W1:Y:S01]  /*27f0*/  MUFU.RCP R109, R109 ;  /* 0x0000006d006d7308 */ /* 0x000e620000001000 */
[----:B------:R-:W-:Y:S01]  /*2800*/  FFMA.FTZ R116, R5, R12, R3 ;  /* 0x0000000c05747223 */ /* 0x000fe20000010003 */
[----:B------:R-:W-:Y:S01]  /*2810*/  FMUL.FTZ R10, R41, R10 ;  /* 0x0000000a290a7220 */ /* 0x000fe20000410000 */
[----:B------:R-:W-:Y:S01]  /*2820*/  FMUL.FTZ R119, R113, -1.4426950216293334961 ;  /* 0xbfb8aa3b71777820 */ /* 0x000fe20000410000 */
[----:B------:R-:W-:Y:S01]  /*2830*/  FMUL.FTZ R54, R54, R127 ;  /* 0x0000007f36367220 */ /* 0x000fe20000410000 */
[----:B0-----:R-:W-:-:S03]  /*2840*/  FADD.FTZ R128, -R118, 1 ;  /* 0x3f80000076807421 */ /* 0x001fc60000010100 */
[----:B------:R-:W0:Y:S01]  /*2850*/  MUFU.RCP R111, R111 ;  /* 0x0000006f006f7308 */ /* 0x000e220000001000 */
[----:B------:R-:W-:Y:S01]  /*2860*/  FMUL.FTZ R127, R116, -1.4426950216293334961 ;  /* 0xbfb8aa3b747f7820 */ /* 0x000fe20000410000 */
[----:B------:R-:W-:Y:S01]  /*2870*/  FFMA.FTZ R114, R4, R10, R2 ;  /* 0x0000000a04727223 */ /* 0x000fe20000010002 */
[----:B------:R-:W-:-:S05]  /*2880*/  FFMA.FTZ R81, R81, R128, 1 ;  /* 0x3f80000051517423 */ /* 0x000fca0000010080 */
[----:B------:R-:W3:Y:S01]  /*2890*/  MUFU.EX2 R108, R108 ;  /* 0x0000006c006c7308 */ /* 0x000ee20000000800 */
[----:B------:R-:W-:Y:S01]  /*28a0*/  FMUL.FTZ R120, R114, -1.4426950216293334961 ;  /* 0xbfb8aa3b72787820 */ /* 0x000fe20000410000 */
[----:B------:R-:W-:Y:S01]  /*28b0*/  FMUL.FTZ R81, R118, R81 ;  /* 0x0000005176517220 */ /* 0x000fe20000410000 */
[----:B------:R-:W-:-:S05]  /*28c0*/  FADD.FTZ R118, -R80, R115 ;  /* 0x0000007350767221 */ /* 0x000fca0000010100 */
[----:B------:R0:W5:Y:S01]  /*28d0*/  MUFU.EX2 R117, R127 ;  /* 0x0000007f00757308 */ /* 0x0001620000000800 */
[----:B------:R-:W-:-:S07]  /*28e0*/  FMUL.FTZ R102, R102, R81 ;  /* 0x0000005166667220 */ /* 0x000fce0000410000 */
[----:B------:R-:W5:Y:S01]  /*28f0*/  MUFU.EX2 R119, R119 ;  /* 0x0000007700777308 */ /* 0x000f620000000800 */
[----:B-1----:R-:W-:Y:S01]  /*2900*/  FADD.FTZ R124, -R109, 1 ;  /* 0x3f8000006d7c7421 */ /* 0x002fe20000010100 */
[----:B------:R-:W-:Y:S01]  /*2910*/  FMUL.FTZ R81, R41, R118 ;  /* 0x0000007629517220 */ /* 0x000fe20000410000 */
[----:B0-----:R-:W-:-:S05]  /*2920*/  FADD.FTZ R127, -R111, 1 ;  /* 0x3f8000006f7f7421 */ /* 0x001fca0000010100 */
[----:B------:R-:W0:Y:S01]  /*2930*/  MUFU.EX2 R120, R120 ;  /* 0x0000007800787308 */ /* 0x000e220000000800 */
[----:B------:R-:W-:Y:S01]  /*2940*/  FFMA.FTZ R128, R107, R124, 1 ;  /* 0x3f8000006b807423 */ /* 0x000fe2000001007c */
[----:B------:R-:W-:Y:S01]  /*2950*/  FFMA.FTZ R118, R5, R81, R3 ;  /* 0x0000005105767223 */ /* 0x000fe20000010003 */
[----:B---3--:R-:W-:Y:S01]  /*2960*/  FADD.FTZ R129, R108, 1 ;  /* 0x3f8000006c817421 */ /* 0x008fe20000010000 */
[----:B------:R-:W-:Y:S01]  /*2970*/  PRMT R107, R97, 0x7632, R107 ;  /* 0x00007632616b7816 */ /* 0x000fe2000000006b */
[----:B------:R-:W-:Y:S01]  /*2980*/  FFMA.FTZ R115, R9, R96, R7 ;  /* 0x0000006009737223 */ /* 0x000fe20000010007 */
[----:B------:R-:W-:Y:S01]  /*2990*/  FFMA.FTZ R108, R106, R127, 1 ;  /* 0x3f8000006a6c7423 */ /* 0x000fe2000001007f */
[----:B------:R-:W-:Y:S01]  /*29a0*/  FMUL.FTZ R121, R121, R126 ;  /* 0x0000007e79797220 */ /* 0x000fe20000410000 */
[----:B------:R-:W-:Y:S01]  /*29b0*/  SHF.L.U32 R106, R66, 0x10, RZ ;  /* 0x00000010426a7819 */ /* 0x000fe200000006ff */
[----:B------:R-:W-:Y:S01]  /*29c0*/  FMUL.FTZ R130, R118, -1.4426950216293334961 ;  /* 0xbfb8aa3b76827820 */ /* 0x000fe20000410000 */
[----:B------:R-:W1:Y:S01]  /*29d0*/  MUFU.RCP R124, R129 ;  /* 0x00000081007c7308 */ /* 0x000e620000001000 */
[----:B------:R-:W-:Y:S01]  /*29e0*/  SHF.L.U32 R107, R107, 0x10, RZ ;  /* 0x000000106b6b7819 */ /* 0x000fe200000006ff */
[----:B-----5:R-:W-:Y:S01]  /*29f0*/  FADD.FTZ R117, R117, 1 ;  /* 0x3f80000075757421 */ /* 0x020fe20000010000 */
[----:B------:R-:W-:Y:S01]  /*2a00*/  FADD.FTZ R119, R119, 1 ;  /* 0x3f80000077777421 */ /* 0x000fe20000010000 */
[----:B------:R-:W-:Y:S01]  /*2a10*/  FMUL.FTZ R123, R115, -1.4426950216293334961 ;  /* 0xbfb8aa3b737b7820 */ /* 0x000fe20000410000 */
[----:B------:R-:W-:Y:S01]  /*2a20*/  FMUL.FTZ R128, R109, R128 ;  /* 0x000000806d807220 */ /* 0x000fe20000410000 */
[----:B------:R-:W-:Y:S01]  /*2a30*/  FMUL.FTZ R105, R105, R122 ;  /* 0x0000007a69697220 */ /* 0x000fe20000410000 */
[----:B------:R-:W-:Y:S01]  /*2a40*/  FMUL.FTZ R125, R110, R125 ;  /* 0x0000007d6e7d7220 */ /* 0x000fe20000410000 */
[----:B------:R-:W-:Y:S01]  /*2a50*/  SHF.L.U32 R109, R97, 0x10, RZ ;  /* 0x00000010616d7819 */ /* 0x000fe200000006ff */
[----:B------:R3:W-:Y:S01]  /*2a60*/  MUFU.EX2 R122, R130 ;  /* 0x00000082007a7308 */ /* 0x0007e20000000800 */
[----:B------:R-:W-:Y:S01]  /*2a70*/  FMUL.FTZ R106, R106, R121 ;  /* 0x000000796a6a7220 */ /* 0x000fe20000410000 */
[----:B------:R-:W-:-:S02]  /*2a80*/  PRMT R97, R67, 0x7632, R97 ;  /* 0x0000763243617816 */ /* 0x000fc40000000061 */
[----:B------:R-:W-:Y:S01]  /*2a90*/  SHF.L.U32 R110, R67, 0x10, RZ ;  /* 0x00000010436e7819 */ /* 0x000fe200000006ff */
[----:B0-----:R-:W-:Y:S01]  /*2aa0*/  FADD.FTZ R120, R120, 1 ;  /* 0x3f80000078787421 */ /* 0x001fe20000010000 */
[----:B------:R-:W-:Y:S02]  /*2ab0*/  PRMT R66, R66, 0x7632, R66 ;  /* 0x0000763242427816 */ /* 0x000fe40000000042 */
[----:B------:R-:W0:Y:S01]  /*2ac0*/  MUFU.RCP R121, R117 ;  /* 0x0000007500797308 */ /* 0x000e220000001000 */
[----:B---3--:R-:W-:Y:S01]  /*2ad0*/  FADD.FTZ R130, -R80, R107 ;  /* 0x0000006b50827221 */ /* 0x008fe20000010100 */
[----:B------:R-:W-:-:S06]  /*2ae0*/  FMUL.FTZ R111, R111, R108 ;  /* 0x0000006c6f6f7220 */ /* 0x000fcc0000410000 */
[----:B------:R3:W5:Y:S01]  /*2af0*/  MUFU.RCP R67, R119 ;  /* 0x0000007700437308 */ /* 0x0007620000001000 */
[----:B------:R-:W-:Y:S01]  /*2b00*/  FMUL.FTZ R107, R41, R130 ;  /* 0x00000082296b7220 */ /* 0x000fe20000410000 */
[----:B------:R-:W-:Y:S02]  /*2b10*/  SHF.L.U32 R66, R66, 0x10, RZ ;  /* 0x0000001042427819 */ /* 0x000fe400000006ff */
[----:B------:R-:W-:-:S04]  /*2b20*/  SHF.L.U32 R97, R97, 0x10, RZ ;  /* 0x0000001061617819 */ /* 0x000fc800000006ff */
[----:B------:R-:W5:Y:S01]  /*2b30*/  MUFU.EX2 R123, R123 ;  /* 0x0000007b007b7308 */ /* 0x000f620000000800 */
[----:B---3--:R-:W-:Y:S01]  /*2b40*/  FFMA.FTZ R119, R4, R107, R2 ;  /* 0x0000006b04777223 */ /* 0x008fe20000010002 */
[----:B------:R-:W-:Y:S01]  /*2b50*/  FADD.FTZ R108, -R80, R109 ;  /* 0x0000006d506c7221 */ /* 0x000fe20000010100 */
[----:B------:R-:W-:Y:S01]  /*2b60*/  FMUL.FTZ R110, R110, R111 ;  /* 0x0000006f6e6e7220 */ /* 0x000fe20000410000 */
[----:B------:R-:W-:-:S04]  /*2b70*/  SHF.L.U32 R131, R78, 0x10, RZ ;  /* 0x000000104e837819 */ /* 0x000fc800000006ff */
[----:B------:R3:W5:Y:S01]  /*2b80*/  MUFU.RCP R126, R120 ;  /* 0x00000078007e7308 */ /* 0x0007620000001000 */
[----:B------:R-:W-:Y:S01]  /*2b90*/  FMUL.FTZ R109, R66, R125 ;  /* 0x0000007d426d7220 */ /* 0x000fe20000410000 */
[----:B------:R-:W-:Y:S01]  /*2ba0*/  FMUL.FTZ R111, R97, R128 ;  /* 0x00000080616f7220 */ /* 0x000fe20000410000 */
[----:B-1----:R-:W-:Y:S01]  /*2bb0*/  FADD.FTZ R97, -R124, 1 ;  /* 0x3f8000007c617421 */ /* 0x002fe20000010100 */
[----:B------:R-:W-:Y:S01]  /*2bc0*/  FMUL.FTZ R66, R119, -1.4426950216293334961 ;  /* 0xbfb8aa3b77427820 */ /* 0x000fe20000410000 */
[----:B0-----:R-:W-:Y:S02]  /*2bd0*/  FADD.FTZ R129, -R121, 1 ;  /* 0x3f80000079817421 */ /* 0x001fe40000010100 */
[----:B------:R-:W-:Y:S01]  /*2be0*/  FFMA.FTZ R127, R112, R97, 1 ;  /* 0x3f800000707f7423 */ /* 0x000fe20000010061 */
[----:B---3--:R-:W-:Y:S01]  /*2bf0*/  FADD.FTZ R120, -R80, R131 ;  /* 0x0000008350787221 */ /* 0x008fe20000010100 */
[----:B-----5:R-:W-:Y:S01]  /*2c00*/  FADD.FTZ R112, -R67, 1 ;  /* 0x3f80000043707421 */ /* 0x020fe20000010100 */
[----:B------:R-:W0:Y:S01]  /*2c10*/  MUFU.EX2 R66, R66 ;  /* 0x0000004200427308 */ /* 0x000e220000000800 */
[----:B------:R-:W-:Y:S01]  /*2c20*/  PRMT R78, R94, 0x7632, R78 ;  /* 0x000076325e4e7816 */ /* 0x000fe2000000004e */
[----:B------:R-:W-:Y:S01]  /*2c30*/  FMUL.FTZ R97, R41, R120 ;  /* 0x0000007829617220 */ /* 0x000fe20000410000 */
[----:B------:R-:W-:Y:S01]  /*2c40*/  FADD.FTZ R120, R123, 1 ;  /* 0x3f8000007b787421 */ /* 0x000fe20000010000 */
[----:B------:R-:W-:Y:S01]  /*2c50*/  FFMA.FTZ R116, R116, R129, 1 ;  /* 0x3f80000074747423 */ /* 0x000fe20000010081 */
[----:B------:R-:W-:Y:S01]  /*2c60*/  FFMA.FTZ R128, R113, R112, 1 ;  /* 0x3f80000071807423 */ /* 0x000fe20000010070 */
[----:B------:R-:W-:Y:S01]  /*2c70*/  FADD.FTZ R129, -R126, 1 ;  /* 0x3f8000007e817421 */ /* 0x000fe20000010100 */
[----:B------:R-:W-:Y:S01]  /*2c80*/  SHF.L.U32 R112, R78, 0x10, RZ ;  /* 0x000000104e707819 */ /* 0x000fe200000006ff */
[----:B------:R-:W-:Y:S01]  /*2c90*/  FMUL.FTZ R113, R121, R116 ;  /* 0x0000007479717220 */ /* 0x000fe20000410000 */
[----:B------:R-:W-:Y:S01]  /*2ca0*/  FMUL.FTZ R128, R67, R128 ;  /* 0x0000008043807220 */ /* 0x000fe20000410000 */
[----:B------:R-:W1:Y:S01]  /*2cb0*/  MUFU.RCP R120, R120 ;  /* 0x0000007800787308 */ /* 0x000e620000001000 */
[----:B------:R-:W-:Y:S01]  /*2cc0*/  PRMT R67, R95, 0x7632, R67 ;  /* 0x000076325f437816 */ /* 0x000fe20000000043 */
[----:B------:R-:W-:Y:S01]  /*2cd0*/  FFMA.FTZ R129, R114, R129, 1 ;  /* 0x3f80000072817423 */ /* 0x000fe20000010081 */
[----:B------:R-:W-:Y:S01]  /*2ce0*/  FMUL.FTZ R112, R112, R113 ;  /* 0x0000007170707220 */ /* 0x000fe20000410000 */
[----:B------:R-:W-:-:S02]  /*2cf0*/  PRMT R113, R78, 0x7632, R113 ;  /* 0x000076324e717816 */ /* 0x000fc40000000071 */
[----:B------:R-:W-:Y:S01]  /*2d00*/  SHF.L.U32 R67, R67, 0x10, RZ ;  /* 0x0000001043437819 */ /* 0x000fe200000006ff */
[----:B------:R-:W-:Y:S01]  /*2d10*/  FMUL.FTZ R126, R126, R129 ;  /* 0x000000817e7e7220 */ /* 0x000fe20000410000 */
[----:B------:R-:W-:Y:S01]  /*2d20*/  SHF.L.U32 R131, R113, 0x10, RZ ;  /* 0x0000001071837819 */ /* 0x000fe200000006ff */
[----:B0-----:R-:W-:Y:S02]  /*2d30*/  FADD.FTZ R134, R66, 1 ;  /* 0x3f80000042867421 */ /* 0x001fe40000010000 */
[----:B------:R-:W-:Y:S02]  /*2d40*/  FMUL.FTZ R113, R67, R126 ;  /* 0x0000007e43717220 */ /* 0x000fe40000410000 */
[----:B------:R-:W3:Y:S01]  /*2d50*/  LDG.E.64.CONSTANT R66, desc[UR12][R76.64+0x8c00] ;  /* 0x008c000c4c427981 */ /* 0x000ee2000c1e9b00 */
[----:B------:R-:W-:Y:S01]  /*2d60*/  FADD.FTZ R122, R122, 1 ;  /* 0x3f8000007a7a7421 */ /* 0x000fe20000010000 */
[----:B------:R-:W-:Y:S01]  /*2d70*/  FMUL.FTZ R108, R41, R108 ;  /* 0x0000006c296c7220 */ /* 0x000fe20000410000 */
[----:B-1----:R-:W-:-:S02]  /*2d80*/  FADD.FTZ R114, -R120, 1 ;  /* 0x3f80000078727421 */ /* 0x002fc40000010100 */
[----:B------:R-:W0:Y:S01]  /*2d90*/  MUFU.RCP R78, R122 ;  /* 0x0000007a004e7308 */ /* 0x000e220000001000 */
[----:B------:R-:W-:Y:S01]  /*2da0*/  FFMA.FTZ R117, R8, R108, R6 ;  /* 0x0000006c08757223 */ /* 0x000fe20000010006 */
[----:B------:R-:W-:Y:S01]  /*2db0*/  FFMA.FTZ R129, R115, R114, 1 ;  /* 0x3f80000073817423 */ /* 0x000fe20000010072 */
[----:B------:R-:W-:Y:S02]  /*2dc0*/  SHF.L.U32 R115, R79, 0x10, RZ ;  /* 0x000000104f737819 */ /* 0x000fe400000006ff */
[----:B------:R-:W-:Y:S01]  /*2dd0*/  SHF.L.U32 R139, R69, 0x10, RZ ;  /* 0x00000010458b7819 */ /* 0x000fe200000006ff */
[----:B------:R-:W-:Y:S01]  /*2de0*/  FFMA.FTZ R123, R9, R97, R7 ;  /* 0x00000061097b7223 */ /* 0x000fe20000010007 */
[----:B------:R-:W-:Y:S01]  /*2df0*/  PRMT R79, R79, 0x7632, R79 ;  /* 0x000076324f4f7816 */ /* 0x000fe2000000004f */
[----:B------:R-:W-:Y:S01]  /*2e00*/  FMUL.FTZ R125, R117, -1.4426950216293334961 ;  /* 0xbfb8aa3b757d7820 */ /* 0x000fe20000410000 */
[----:B------:R-:W-:Y:S01]  /*2e10*/  FADD.FTZ R116, -R80, R115 ;  /* 0x0000007350747221 */ /* 0x000fe20000010100 */
[----:B------:R-:W-:Y:S01]  /*2e20*/  MUFU.RCP R134, R134 ;  /* 0x0000008600867308 */ /* 0x000fe20000001000 */
[----:B------:R-:W-:Y:S01]  /*2e30*/  SHF.L.U32 R79, R79, 0x10, RZ ;  /* 0x000000104f4f7819 */ /* 0x000fe200000006ff */
[----:B------:R-:W-:Y:S01]  /*2e40*/  FMUL.FTZ R127, R124, R127 ;  /* 0x0000007f7c7f7220 */ /* 0x000fe20000410000 */
[----:B------:R-:W-:Y:S01]  /*2e50*/  FMUL.FTZ R115, R41, R116 ;  /* 0x0000007429737220 */ /* 0x000fe20000410000 */
[----:B------:R-:W-:Y:S01]  /*2e60*/  SHF.L.U32 R94, R94, 0x10, RZ ;  /* 0x000000105e5e7819 */ /* 0x000fe200000006ff */
[----:B------:R-:W5:Y:S01]  /*2e70*/  LDG.E.64.CONSTANT R76, desc[UR12][R76.64+0x9600] ;  /* 0x0096000c4c4c7981 */ /* 0x000f62000c1e9b00 */
[----:B------:R-:W-:Y:S01]  /*2e80*/  FADD.FTZ R116, -R80, R79 ;  /* 0x0000004f50747221 */ /* 0x000fe20000010100 */
[----:B0-----:R-:W-:Y:S01]  /*2e90*/  FADD.FTZ R79, -R78, 1 ;  /* 0x3f8000004e4f7421 */ /* 0x001fe20000010100 */
[----:B------:R-:W0:Y:S01]  /*2ea0*/  MUFU.EX2 R125, R125 ;  /* 0x0000007d007d7308 */ /* 0x000e220000000800 */
[----:B------:R-:W-:-:S02]  /*2eb0*/  PRMT R69, R70, 0x7632, R69 ;  /* 0x0000763246457816 */ /* 0x000fc40000000045 */
[----:B------:R-:W-:Y:S01]  /*2ec0*/  FFMA.FTZ R135, R118, R79, 1 ;  /* 0x3f80000076877423 */ /* 0x000fe2000001004f */
[----:B------:R-:W-:Y:S01]  /*2ed0*/  FMUL.FTZ R79, R120, R129 ;  /* 0x00000081784f7220 */ /* 0x000fe20000410000 */
[----:B------:R-:W-:Y:S01]  /*2ee0*/  SHF.L.U32 R70, R70, 0x10, RZ ;  /* 0x0000001046467819 */ /* 0x000fe200000006ff */
[----:B------:R-:W-:Y:S01]  /*2ef0*/  FADD.FTZ R114, -R80, R131 ;  /* 0x0000008350727221 */ /* 0x000fe20000010100 */
[----:B------:R-:W-:Y:S01]  /*2f00*/  FMUL.FTZ R135, R78, R135 ;  /* 0x000000874e877220 */ /* 0x000fe20000410000 */
[----:B------:R-:W-:Y:S02]  /*2f10*/  FMUL.FTZ R121, R123, -1.4426950216293334961 ;  /* 0xbfb8aa3b7b797820 */ /* 0x000fe40000410000 */
[----:B------:R-:W-:Y:S02]  /*2f20*/  FMUL.FTZ R70, R70, R79 ;  /* 0x0000004f46467220 */ /* 0x000fe40000410000 */
[----:B------:R-:W5:Y:S01]  /*2f30*/  LDG.E.64.CONSTANT R78, desc[UR12][R74.64+0x8200] ;  /* 0x0082000c4a4e7981 */ /* 0x000f62000c1e9b00 */
[----:B------:R-:W-:Y:S01]  /*2f40*/  FMUL.FTZ R114, R41, R114 ;  /* 0x0000007229727220 */ /* 0x000fe20000410000 */
[----:B------:R-:W-:Y:S01]  /*2f50*/  FMUL.FTZ R94, R94, R127 ;  /* 0x0000007f5e5e7220 */ /* 0x000fe20000410000 */
[----:B------:R-:W1:Y:S01]  /*2f60*/  MUFU.EX2 R121, R121 ;  /* 0x0000007900797308 */ /* 0x000e620000000800 */
[----:B0-----:R-:W-:Y:S01]  /*2f70*/  FADD.FTZ R127, R125, 1 ;  /* 0x3f8000007d7f7421 */ /* 0x001fe20000010000 */
[----:B------:R-:W-:Y:S01]  /*2f80*/  FFMA.FTZ R125, R5, R114, R3 ;  /* 0x00000072057d7223 */ /* 0x000fe20000010003 */
[----:B------:R-:W-:Y:S01]  /*2f90*/  SHF.L.U32 R95, R95, 0x10, RZ ;  /* 0x000000105f5f7819 */ /* 0x000fe200000006ff */
[----:B------:R-:W-:-:S02]  /*2fa0*/  FADD.FTZ R118, -R134, 1 ;  /* 0x3f80000086767421 */ /* 0x000fc40000010100 */
[----:B------:R-:W-:Y:S02]  /*2fb0*/  FMUL.FTZ R133, R125, -1.4426950216293334961 ;  /* 0xbfb8aa3b7d857820 */ /* 0x000fe40000410000 */
[----:B------:R-:W0:Y:S01]  /*2fc0*/  MUFU.RCP R127, R127 ;  /* 0x0000007f007f7308 */ /* 0x000e220000001000 */
[----:B------:R-:W-:Y:S01]  /*2fd0*/  FMUL.FTZ R95, R95, R128 ;  /* 0x000000805f5f7220 */ /* 0x000fe20000410000 */
[----:B------:R-:W-:Y:S01]  /*2fe0*/  FFMA.FTZ R128, R8, R115, R6 ;  /* 0x0000007308807223 */ /* 0x000fe20000010006 */
[----:B------:R-:W-:Y:S01]  /*2ff0*/  FADD.FTZ R120, -R80, R139 ;  /* 0x0000008b50787221 */ /* 0x000fe20000010100 */
[----:B------:R-:W-:Y:S01]  /*3000*/  FFMA.FTZ R137, R119, R118, 1 ;  /* 0x3f80000077897423 */ /* 0x000fe20000010076 */
[C---:B------:R-:W-:Y:S01]  /*3010*/  FMUL.FTZ R116, R41.reuse, R116 ;  /* 0x0000007429747220 */ /* 0x040fe20000410000 */
[----:B------:R-:W-:Y:S01]  /*3020*/  FMUL.FTZ R122, R128, -1.4426950216293334961 ;  /* 0xbfb8aa3b807a7820 */ /* 0x000fe20000410000 */
[----:B------:R-:W-:Y:S01]  /*3030*/  FMUL.FTZ R119, R41, R120 ;  /* 0x0000007829777220 */ /* 0x000fe20000410000 */
[----:B------:R-:W2:Y:S01]  /*3040*/  MUFU.EX2 R133, R133 ;  /* 0x0000008500857308 */ /* 0x000ea20000000800 */
[----:B------:R-:W-:Y:S01]  /*3050*/  SHF.L.U32 R120, R69, 0x10, RZ ;  /* 0x0000001045787819 */ /* 0x000fe200000006ff */
[----:B------:R-:W-:Y:S01]  /*3060*/  FFMA.FTZ R124, R4, R116, R2 ;  /* 0x00000074047c7223 */ /* 0x000fe20000010002 */
[----:B------:R-:W-:-:S03]  /*3070*/  SHF.L.U32 R131, R68, 0x10, RZ ;  /* 0x0000001044837819 */ /* 0x000fc600000006ff */
[----:B------:R-:W-:Y:S01]  /*3080*/  FMUL.FTZ R120, R120, R135 ;  /* 0x0000008778787220 */ /* 0x000fe20000410000 */
[----:B-1----:R-:W-:Y:S01]  /*3090*/  FADD.FTZ R135, R121, 1 ;  /* 0x3f80000079877421 */ /* 0x002fe20000010000 */
[----:B------:R-:W1:Y:S01]  /*30a0*/  MUFU.EX2 R122, R122 ;  /* 0x0000007a007a7308 */ /* 0x000e620000000800 */
[----:B------:R-:W-:Y:S01]  /*30b0*/  PRMT R68, R68, 0x7632, R68 ;  /* 0x0000763244447816 */ /* 0x000fe20000000044 */
[----:B------:R-:W-:Y:S01]  /*30c0*/  FMUL.FTZ R132, R124, -1.4426950216293334961 ;  /* 0xbfb8aa3b7c847820 */ /* 0x000fe20000410000 */
[----:B------:R-:W-:Y:S02]  /*30d0*/  FADD.FTZ R126, -R80, R131 ;  /* 0x00000083507e7221 */ /* 0x000fe40000010100 */
[----:B------:R-:W-:Y:S01]  /*30e0*/  SHF.L.U32 R131, R68, 0x10, RZ ;  /* 0x0000001044837819 */ /* 0x000fe200000006ff */
[----:B0-----:R-:W-:Y:S02]  /*30f0*/  FADD.FTZ R68, -R127, 1 ;  /* 0x3f8000007f447421 */ /* 0x001fe40000010100 */
[----:B------:R-:W0:Y:S01]  /*3100*/  MUFU.RCP R135, R135 ;  /* 0x0000008700877308 */ /* 0x000e220000001000 */
[----:B------:R-:W-:Y:S01]  /*3110*/  SHF.L.U32 R121, R71, 0x10, RZ ;  /* 0x0000001047797819 */ /* 0x000fe200000006ff */
[----:B--2---:R-:W-:Y:S01]  /*3120*/  FADD.FTZ R133, R133, 1 ;  /* 0x3f80000085857421 */ /* 0x004fe20000010000 */
[----:B------:R-:W-:Y:S01]  /*3130*/  FFMA.FTZ R136, R117, R68, 1 ;  /* 0x3f80000075887423 */ /* 0x000fe20000010044 */
[----:B------:R-:W-:-:S04]  /*3140*/  PRMT R71, R71, 0x7632, R71 ;  /* 0x0000763247477816 */ /* 0x000fc80000000047 */
[----:B------:R-:W2:Y:S01]  /*3150*/  MUFU.EX2 R132, R132 ;  /* 0x0000008400847308 */ /* 0x000ea20000000800 */
[----:B------:R-:W-:Y:S01]  /*3160*/  FMUL.FTZ R117, R41, R126 ;  /* 0x0000007e29757220 */ /* 0x000fe20000410000 */
[----:B------:R-:W-:Y:S01]  /*3170*/  FADD.FTZ R126, -R80, R131 ;  /* 0x00000083507e7221 */ /* 0x000fe20000010100 */
[----:B------:R-:W-:Y:S01]  /*3180*/  FMUL.FTZ R134, R134, R137 ;  /* 0x0000008986867220 */ /* 0x000fe20000410000 */
[----:B------:R-:W-:Y:S01]  /*3190*/  SHF.L.U32 R71, R71, 0x10, RZ ;  /* 0x0000001047477819 */ /* 0x000fe200000006ff */
[----:B------:R-:W-:Y:S01]  /*31a0*/  FFMA.FTZ R68, R9, R117, R7 ;  /* 0x0000007509447223 */ /* 0x000fe20000010007 */
[----:B------:R-:W-:Y:S01]  /*31b0*/  FMUL.FTZ R118, R41, R126 ;  /* 0x0000007e29767220 */ /* 0x000fe20000410000 */
[----:B-1----:R-:W-:Y:S01]  /*31c0*/  FADD.FTZ R137, R122, 1 ;  /* 0x3f8000007a897421 */ /* 0x002fe20000010000 */
[----:B------:R-:W1:Y:S01]  /*31d0*/  MUFU.RCP R133, R133 ;  /* 0x0000008500857308 */ /* 0x000e620000001000 */
[----:B------:R-:W-:Y:S01]  /*31e0*/  FMUL.FTZ R136, R127, R136 ;  /* 0x000000887f887220 */ /* 0x000fe20000410000 */
[----:B------:R-:W-:Y:S01]  /*31f0*/  FMUL.FTZ R131, R68, -1.4426950216293334961 ;  /* 0xbfb8aa3b44837820 */ /* 0x000fe20000410000 */
[----:B------:R-:W-:Y:S01]  /*3200*/  FMUL.FTZ R122, R71, R134 ;  /* 0x00000086477a7220 */ /* 0x000fe20000410000 */
[----:B------:R-:W-:Y:S01]  /*3210*/  FFMA.FTZ R126, R5, R118, R3 ;  /* 0x00000076057e7223 */ /* 0x000fe20000010003 */
[----:B------:R-:W-:-:S03]  /*3220*/  FMUL.FTZ R121, R121, R136 ;  /* 0x0000008879797220 */ /* 0x000fc60000410000 */
[----:B------:R-:W1:Y:S01]  /*3230*/  MUFU.RCP R134, R137 ;  /* 0x0000008900867308 */ /* 0x000e620000001000 */
[----:B------:R-:W-:Y:S01]  /*3240*/  PRMT R69, R69, 0x7632, R69 ;  /* 0x0000763245457816 */ /* 0x000fe20000000045 */
[----:B0-----:R-:W-:Y:S01]  /*3250*/  FADD.FTZ R136, -R135, 1 ;  /* 0x3f80000087887421 */ /* 0x001fe20000010100 */
[----:B------:R-:W-:Y:S01]  /*3260*/  FMUL.FTZ R129, R126, -1.4426950216293334961 ;  /* 0xbfb8aa3b7e817820 */ /* 0x000fe20000410000 */
[----:B------:R-:W-:Y:S01]  /*3270*/  FFMA.FTZ R127, R8, R119, R6 ;  /* 0x00000077087f7223 */ /* 0x000fe20000010006 */
[----:B--2---:R-:W-:Y:S01]  /*3280*/  FADD.FTZ R138, R132, 1 ;  /* 0x3f800000848a7421 */ /* 0x004fe20000010000 */
[----:B------:R-:W-:Y:S02]  /*3290*/  SHF.L.U32 R69, R69, 0x10, RZ ;  /* 0x0000001045457819 */ /* 0x000fe400000006ff */
[----:B------:R-:W0:Y:S01]  /*32a0*/  MUFU.EX2 R131, R131 ;  /* 0x0000008300837308 */ /* 0x000e220000000800 */
[----:B------:R-:W-:Y:S01]  /*32b0*/  FFMA.FTZ R136, R123, R136, 1 ;  /* 0x3f8000007b887423 */ /* 0x000fe20000010088 */
[----:B------:R-:W-:Y:S01]  /*32c0*/  FMUL.FTZ R130, R127, -1.4426950216293334961 ;  /* 0xbfb8aa3b7f827820 */ /* 0x000fe20000410000 */
[----:B------:R-:W-:Y:S01]  /*32d0*/  FADD.FTZ R140, -R80, R69 ;  /* 0x00000045508c7221 */ /* 0x000fe20000010100 */
[----:B-1----:R-:W-:-:S04]  /*32e0*/  FADD.FTZ R132, -R133, 1 ;  /* 0x3f80000085847421 */ /* 0x002fc80000010100 */
[----:B------:R-:W1:Y:S01]  /*32f0*/  MUFU.RCP R123, R138 ;  /* 0x0000008a007b7308 */ /* 0x000e620000001000 */
[----:B------:R-:W-:Y:S01]  /*3300*/  FMUL.FTZ R135, R135, R136 ;  /* 0x0000008887877220 */ /* 0x000fe20000410000 */
[----:B------:R-:W-:-:S06]  /*3310*/  FMUL.FTZ R71, R41, R140 ;  /* 0x0000008c29477220 */ /* 0x000fcc0000410000 */
[----:B------:R-:W2:Y:S01]  /*3320*/  MUFU.EX2 R129, R129 ;  /* 0x0000008100817308 */ /* 0x000ea20000000800 */
[----:B------:R-:W-:Y:S01]  /*3330*/  FFMA.FTZ R136, R125, R132, 1 ;  /* 0x3f8000007d887423 */ /* 0x000fe20000010084 */
[----:B------:R-:W-:-:S06]  /*3340*/  FADD.FTZ R125, -R134, 1 ;  /* 0x3f800000867d7421 */ /* 0x000fcc0000010100 */
[----:B------:R-:W2:Y:S01]  /*3350*/  MUFU.EX2 R130, R130 ;  /* 0x0000008200827308 */ /* 0x000ea20000000800 */
[----:B------:R-:W-:Y:S01]  /*3360*/  FFMA.FTZ R69, R4, R71, R2 ;  /* 0x0000004704457223 */ /* 0x000fe20000010002 */
[----:B------:R-:W-:Y:S01]  /*3370*/  FFMA.FTZ R125, R128, R125, 1 ;  /* 0x3f800000807d7423 */ /* 0x000fe2000001007d */
[----:B0-----:R-:W-:Y:S01]  /*3380*/  FADD.FTZ R128, R131, 1 ;  /* 0x3f80000083807421 */ /* 0x001fe20000010000 */
[----:B-1----:R-:W-:Y:S01]  /*3390*/  FADD.FTZ R137, -R123, 1 ;  /* 0x3f8000007b897421 */ /* 0x002fe20000010100 */
[----:B------:R-:W-:Y:S01]  /*33a0*/  FMUL.FTZ R139, R69, -1.4426950216293334961 ;  /* 0xbfb8aa3b458b7820 */ /* 0x000fe20000410000 */
[----:B------:R-:W-:Y:S01]  /*33b0*/  PRMT R131, R92, 0x7632, R131 ;  /* 0x000076325c837816 */ /* 0x000fe20000000083 */
[----:B------:R-:W-:Y:S01]  /*33c0*/  FMUL.FTZ R125, R134, R125 ;  /* 0x0000007d867d7220 */ /* 0x000fe20000410000 */
[----:B--2---:R-:W-:Y:S01]  /*33d0*/  FADD.FTZ R129, R129, 1 ;  /* 0x3f80000081817421 */ /* 0x004fe20000010000 */
[----:B------:R-:W-:Y:S01]  /*33e0*/  MUFU.EX2 R132, R139 ;  /* 0x0000008b00847308 */ /* 0x000fe20000000800 */
[----:B------:R-:W-:Y:S01]  /*33f0*/  FFMA.FTZ R134, R124, R137, 1 ;  /* 0x3f8000007c867423 */ /* 0x000fe20000010089 */
[----:B------:R-:W-:-:S06]  /*3400*/  SHF.L.U32 R124, R131, 0x10, RZ ;  /* 0x00000010837c7819 */ /* 0x000fcc00000006ff */
[----:B------:R-:W0:Y:S01]  /*3410*/  MUFU.RCP R128, R128 ;  /* 0x0000008000807308 */ /* 0x000e220000001000 */
[----:B------:R-:W-:Y:S01]  /*3420*/  FADD.FTZ R131, R130, 1 ;  /* 0x3f80000082837421 */ /* 0x000fe20000010000 */
[----:B------:R-:W-:-:S06]  /*3430*/  FMUL.FTZ R133, R133, R136 ;  /* 0x0000008885857220 */ /* 0x000fcc0000410000 */
[----:B------:R-:W1:Y:S01]  /*3440*/  MUFU.RCP R129, R129 ;  /* 0x0000008100817308 */ /* 0x000e620000001000 */
[----:B------:R-:W-:Y:S01]  /*3450*/  FMUL.FTZ R137, R123, R134 ;  /* 0x000000867b897220 */ /* 0x000fe20000410000 */
[----:B------:R-:W-:Y:S01]  /*3460*/  SHF.L.U32 R92, R92, 0x10, RZ ;  /* 0x000000105c5c7819 */ /* 0x000fe200000006ff */
[----:B------:R-:W-:Y:S01]  /*3470*/  FMUL.FTZ R123, R124, R133 ;  /* 0x000000857c7b7220 */ /* 0x000fe20000410000 */
[----:B------:R-:W-:-:S04]  /*3480*/  PRMT R124, R93, 0x7632, R124 ;  /* 0x000076325d7c7816 */ /* 0x000fc8000000007c */
[----:B------:R-:W2:Y:S01]  /*3490*/  MUFU.RCP R131, R131 ;  /* 0x0000008300837308 */ /* 0x000ea20000001000 */
[C---:B------:R-:W-:Y:S02]  /*34a0*/  PRMT R130, R90.reuse, 0x7632, R130 ;  /* 0x000076325a827816 */ /* 0x040fe40000000082 */
[----:B------:R-:W-:Y:S01]  /*34b0*/  SHF.L.U32 R133, R90, 0x10, RZ ;  /* 0x000000105a857819 */ /* 0x000fe200000006ff */
[----:B------:R-:W-:Y:S01]  /*34c0*/  FMUL.FTZ R92, R92, R135 ;  /* 0x000000875c5c7220 */ /* 0x000fe20000410000 */
[----:B------:R-:W-:Y:S01]  /*34d0*/  SHF.L.U32 R134, R93, 0x10, RZ ;  /* 0x000000105d867819 */ /* 0x000fe200000006ff */
[----:B0-----:R-:W-:Y:S01]  /*34e0*/  FADD.FTZ R93, -R128, 1 ;  /* 0x3f800000805d7421 */ /* 0x001fe20000010100 */
[----:B------:R-:W-:Y:S01]  /*34f0*/  SHF.L.U32 R90, R124, 0x10, RZ ;  /* 0x000000107c5a7819 */ /* 0x000fe200000006ff */
[----:B------:R-:W-:Y:S01]  /*3500*/  FADD.FTZ R132, R132, 1 ;  /* 0x3f80000084847421 */ /* 0x000fe20000010000 */
[----:B------:R-:W-:Y:S01]  /*3510*/  SHF.L.U32 R135, R130, 0x10, RZ ;  /* 0x0000001082877819 */ /* 0x000fe200000006ff */
[----:B------:R-:W-:Y:S01]  /*3520*/  FADD.FTZ R130, -R80, R133 ;  /* 0x0000008550827221 */ /* 0x000fe20000010100 */
[----:B------:R-:W-:Y:S01]  /*3530*/  FMUL.FTZ R124, R134, R125 ;  /* 0x0000007d867c7220 */ /* 0x000fe20000410000 */
[----:B------:R-:W-:Y:S01]  /*3540*/  FFMA.FTZ R133, R68, R93, 1 ;  /* 0x3f80000044857423 */ /* 0x000fe2000001005d */
[----:B------:R-:W-:Y:S01]  /*3550*/  FMUL.FTZ R125, R90, R137 ;  /* 0x000000895a7d7220 */ /* 0x000fe20000410000 */
[----:B-1----:R-:W-:Y:S01]  /*3560*/  FADD.FTZ R93, -R129, 1 ;  /* 0x3f800000815d7421 */ /* 0x002fe20000010100 */
[----:B------:R-:W-:Y:S01]  /*3570*/  FADD.FTZ R134, -R80, R135 ;  /* 0x0000008750867221 */ /* 0x000fe20000010100 */
[----:B------:R-:W-:Y:S01]  /*3580*/  FMUL.FTZ R90, R41, R130 ;  /* 0x00000082295a7220 */ /* 0x000fe20000410000 */
[----:B------:R-:W0:Y:S01]  /*3590*/  MUFU.RCP R132, R132 ;  /* 0x0000008400847308 */ /* 0x000e220000001000 */
[----:B--2---:R-:W-:Y:S01]  /*35a0*/  FADD.FTZ R130, -R131, 1 ;  /* 0x3f80000083827421 */ /* 0x004fe20000010100 */
[----:B------:R-:W-:Y:S01]  /*35b0*/  FFMA.FTZ R126, R126, R93, 1 ;  /* 0x3f8000007e7e7423 */ /* 0x000fe2000001005d */
[----:B------:R-:W-:Y:S01]  /*35c0*/  FFMA.FTZ R68, R9, R90, R7 ;  /* 0x0000005a09447223 */ /* 0x000fe20000010007 */
[----:B------:R-:W-:Y:S01]  /*35d0*/  FMUL.FTZ R93, R41, R134 ;  /* 0x00000086295d7220 */ /* 0x000fe20000410000 */
[----:B------:R-:W-:Y:S01]  /*35e0*/  SHF.L.U32 R135, R91, 0x10, RZ ;  /* 0x000000105b877819 */ /* 0x000fe200000006ff */
[----:B------:R-:W-:Y:S01]  /*35f0*/  FFMA.FTZ R136, R127, R130, 1 ;  /* 0x3f8000007f887423 */ /* 0x000fe20000010082 */
[----:B------:R-:W-:Y:S01]  /*3600*/  FMUL.FTZ R134, R68, -1.4426950216293334961 ;  /* 0xbfb8aa3b44867820 */ /* 0x000fe20000410000 */
[----:B------:R-:W-:Y:S01]  /*3610*/  FFMA.FTZ R130, R5, R93, R3 ;  /* 0x0000005d05827223 */ /* 0x000fe20000010003 */
[----:B------:R-:W-:Y:S01]  /*3620*/  PRMT R91, R91, 0x7632, R91 ;  /* 0x000076325b5b7816 */ /* 0x000fe2000000005b */
[----:B------:R-:W-:Y:S01]  /*3630*/  FMUL.FTZ R127, R128, R133 ;  /* 0x00000085807f7220 */ /* 0x000fe20000410000 */
[----:B------:R-:W-:Y:S01]  /*3640*/  FADD.FTZ R128, -R80, R135 ;  /* 0x0000008750807221 */ /* 0x000fe20000010100 */
[----:B------:R-:W-:Y:S01]  /*3650*/  FMUL.FTZ R133, R129, R126 ;  /* 0x0000007e81857220 */ /* 0x000fe20000410000 */
[----:B------:R-:W-:Y:S01]  /*3660*/  FMUL.FTZ R135, R130, -1.4426950216293334961 ;  /* 0xbfb8aa3b82877820 */ /* 0x000fe20000410000 */
[----:B------:R-:W-:Y:S01]  /*3670*/  SHF.L.U32 R129, R91, 0x10, RZ ;  /* 0x000000105b817819 */ /* 0x000fe200000006ff */
[----:B------:R-:W1:Y:S01]  /*3680*/  MUFU.EX2 R134, R134 ;  /* 0x0000008600867308 */ /* 0x000e620000000800 */
[----:B------:R-:W-:Y:S01]  /*3690*/  FMUL.FTZ R91, R41, R128 ;  /* 0x00000080295b7220 */ /* 0x000fe20000410000 */
[----:B------:R-:W-:Y:S01]  /*36a0*/  FMUL.FTZ R128, R131, R136 ;  /* 0x0000008883807220 */ /* 0x000fe20000410000 */
[----:B0-----:R-:W-:Y:S01]  /*36b0*/  FADD.FTZ R126, -R132, 1 ;  /* 0x3f800000847e7421 */ /* 0x001fe20000010100 */
[----:B------:R-:W-:-:S04]  /*36c0*/  FADD.FTZ R136, -R80, R129 ;  /* 0x0000008150887221 */ /* 0x000fc80000010100 */
[----:B------:R-:W0:Y:S01]  /*36d0*/  MUFU.EX2 R135, R135 ;  /* 0x0000008700877308 */ /* 0x000e220000000800 */
[----:B------:R-:W-:Y:S01]  /*36e0*/  FFMA.FTZ R69, R69, R126, 1 ;  /* 0x3f80000045457423 */ /* 0x000fe2000001007e */
[----:B------:R-:W-:-:S04]  /*36f0*/  FMUL.FTZ R126, R41, R136 ;  /* 0x00000088297e7220 */ /* 0x000fc80000410000 */
[----:B------:R-:W-:Y:S01]  /*3700*/  FFMA.FTZ R129, R4, R126, R2 ;  /* 0x0000007e04817223 */ /* 0x000fe20000010002 */
[----:B------:R-:W-:Y:S01]  /*3710*/  FMUL.FTZ R132, R132, R69 ;  /* 0x0000004584847220 */ /* 0x000fe20000410000 */
[----:B------:R-:W-:Y:S01]  /*3720*/  FFMA.FTZ R131, R8, R91, R6 ;  /* 0x0000005b08837223 */ /* 0x000fe20000010006 */
[----:B-1----:R-:W-:Y:S01]  /*3730*/  FADD.FTZ R134, R134, 1 ;  /* 0x3f80000086867421 */ /* 0x002fe20000010000 */
[----:B------:R-:W-:Y:S01]  /*3740*/  FMUL.FTZ R69, R129, -1.4426950216293334961 ;  /* 0xbfb8aa3b81457820 */ /* 0x000fe20000410000 */
[C---:B----4-:R-:W-:Y:S01]  /*3750*/  SHF.L.U32 R136, R72.reuse, 0x10, RZ ;  /* 0x0000001048887819 */ /* 0x050fe200000006ff */
[----:B------:R-:W-:Y:S01]  /*3760*/  FMUL.FTZ R137, R131, -1.4426950216293334961 ;  /* 0xbfb8aa3b83897820 */ /* 0x000fe20000410000 */
[----:B------:R-:W-:Y:S02]  /*3770*/  PRMT R72, R72, 0x7632, R72 ;  /* 0x0000763248487816 */ /* 0x000fe40000000048 */
[----:B------:R-:W-:Y:S01]  /*3780*/  MUFU.RCP R134, R134 ;  /* 0x0000008600867308 */ /* 0x000fe20000001000 */
[----:B0-----:R-:W-:Y:S01]  /*3790*/  FADD.FTZ R138, R135, 1 ;  /* 0x3f800000878a7421 */ /* 0x001fe20000010000 */
[----:B------:R-:W-:-:S06]  /*37a0*/  SHF.L.U32 R72, R72, 0x10, RZ ;  /* 0x0000001048487819 */ /* 0x000fcc00000006ff */
[----:B------:R-:W0:Y:S01]  /*37b0*/  MUFU.EX2 R69, R69 ;  /* 0x0000004500457308 */ /* 0x000e220000000800 */
[----:B------:R-:W-:Y:S01]  /*37c0*/  FMUL.FTZ R72, R72, R133 ;  /* 0x0000008548487220 */ /* 0x000fe20000410000 */
[----:B------:R-:W-:-:S06]  /*37d0*/  PRMT R133, R73, 0x7632, R133 ;  /* 0x0000763249857816 */ /* 0x000fcc0000000085 */
[----:B------:R-:W1:Y:S01]  /*37e0*/  MUFU.EX2 R137, R137 ;  /* 0x0000008900897308 */ /* 0x000e620000000800 */
[----:B------:R-:W-:-:S07]  /*37f0*/  SHF.L.U32 R73, R73, 0x10, RZ ;  /* 0x0000001049497819 */ /* 0x000fce00000006ff */
[----:B------:R-:W2:Y:S01]  /*3800*/  MUFU.RCP R138, R138 ;  /* 0x0000008a008a7308 */ /* 0x000ea20000001000 */
[----:B------:R-:W-:Y:S01]  /*3810*/  SHF.L.U32 R135, R133, 0x10, RZ ;  /* 0x0000001085877819 */ /* 0x000fe200000006ff */
[----:B------:R-:W-:-:S04]  /*3820*/  FMUL.FTZ R73, R73, R128 ;  /* 0x0000008049497220 */ /* 0x000fc80000410000 */
[----:B------:R-:W-:Y:S01]  /*3830*/  FMUL.FTZ R128, R135, R132 ;  /* 0x0000008487807220 */ /* 0x000fe20000410000 */
[----:B0-----:R-:W-:Y:S01]  /*3840*/  FADD.FTZ R135, R69, 1 ;  /* 0x3f80000045877421 */ /* 0x001fe20000010000 */
[----:B------:R-:W-:Y:S01]  /*3850*/  FADD.FTZ R69, -R134, 1 ;  /* 0x3f80000086457421 */ /* 0x000fe20000010100 */
[----:B------:R-:W-:Y:S01]  /*3860*/  FMUL.FTZ R127, R136, R127 ;  /* 0x0000007f887f7220 */ /* 0x000fe20000410000 */
[----:B-1----:R-:W-:Y:S02]  /*3870*/  FADD.FTZ R136, R137, 1 ;  /* 0x3f80000089887421 */ /* 0x002fe40000010000 */
[----:B------:R-:W-:Y:S01]  /*3880*/  FFMA.FTZ R69, R68, R69, 1 ;  /* 0x3f80000044457423 */ /* 0x000fe20000010045 */
[----:B--2---:R-:W-:Y:S01]  /*3890*/  FADD.FTZ R137, -R138, 1 ;  /* 0x3f8000008a897421 */ /* 0x004fe20000010100 */
[----:B------:R-:W0:Y:S03]  /*38a0*/  MUFU.RCP R133, R136 ;  /* 0x0000008800857308 */ /* 0x000e260000001000 */
[----:B------:R-:W-:Y:S01]  /*38b0*/  FFMA.FTZ R137, R130, R137, 1 ;  /* 0x3f80000082897423 */ /* 0x000fe20000010089 */
[----:B------:R-:W-:-:S02]  /*38c0*/  FMUL.FTZ R130, R134, R69 ;  /* 0x0000004586827220 */ /* 0x000fc40000410000 */
[----:B------:R-:W2:Y:S02]  /*38d0*/  LDG.E.64.CONSTANT R68, desc[UR12][R74.64+0x8c00] ;  /* 0x008c000c4a447981 */ /* 0x000ea4000c1e9b00 */
[----:B------:R-:W1:Y:S01]  /*38e0*/  MUFU.RCP R135, R135 ;  /* 0x0000008700877308 */ /* 0x000e620000001000 */
[----:B0-----:R-:W-:Y:S01]  /*38f0*/  FADD.FTZ R132, -R133, 1 ;  /* 0x3f80000085847421 */ /* 0x001fe20000010100 */
[----:B------:R-:W-:Y:S01]  /*3900*/  FMUL.FTZ R138, R138, R137 ;  /* 0x000000898a8a7220 */ /* 0x000fe20000410000 */
[----:B------:R-:W4:Y:S02]  /*3910*/  LDG.E.64.CONSTANT R74, desc[UR12][R74.64+0x9600] ;  /* 0x0096000c4a4a7981 */ /* 0x000f24000c1e9b00 */
[----:B------:R-:W-:Y:S01]  /*3920*/  FFMA.FTZ R132, R131, R132, 1 ;  /* 0x3f80000083847423 */ /* 0x000fe20000010084 */
[C---:B------:R-:W-:Y:S02]  /*3930*/  SHF.L.U32 R131, R98.reuse, 0x10, RZ ;  /* 0x0000001062837819 */ /* 0x040fe400000006ff */
[----:B------:R-:W-:Y:S01]  /*3940*/  PRMT R98, R98, 0x7632, R98 ;  /* 0x0000763262627816 */ /* 0x000fe20000000062 */
[----:B-1----:R-:W-:-:S02]  /*3950*/  FADD.FTZ R134, -R135, 1 ;  /* 0x3f80000087867421 */ /* 0x002fc40000010100 */
[----:B------:R-:W-:Y:S01]  /*3960*/  FADD.FTZ R136, -R80, R131 ;  /* 0x0000008350887221 */ /* 0x000fe20000010100 */
[----:B------:R-:W-:Y:S01]  /*3970*/  SHF.L.U32 R131, R98, 0x10, RZ ;  /* 0x0000001062837819 */ /* 0x000fe200000006ff */
[----:B------:R-:W-:Y:S01]  /*3980*/  FFMA.FTZ R134, R129, R134, 1 ;  /* 0x3f80000081867423 */ /* 0x000fe20000010086 */
[----:B------:R-:W-:Y:S01]  /*3990*/  SHF.L.U32 R129, R100, 0x10, RZ ;  /* 0x0000001064817819 */ /* 0x000fe200000006ff */
[----:B------:R-:W-:Y:S02]  /*39a0*/  FMUL.FTZ R98, R41, R136 ;  /* 0x0000008829627220 */ /* 0x000fe40000410000 */
[----:B------:R-:W-:Y:S01]  /*39b0*/  FADD.FTZ R136, -R80, R131 ;  /* 0x0000008350887221 */ /* 0x000fe20000010100 */
[----:B------:R-:W-:Y:S01]  /*39c0*/  SHF.L.U32 R131, R99, 0x10, RZ ;  /* 0x0000001063837819 */ /* 0x000fe200000006ff */
[----:B------:R-:W-:Y:S01]  /*39d0*/  FMUL.FTZ R130, R129, R130 ;  /* 0x0000008281827220 */ /* 0x000fe20000410000 */
[----:B------:R-:W-:Y:S01]  /*39e0*/  PRMT R99, R99, 0x7632, R99 ;  /* 0x0000763263637816 */ /* 0x000fe20000000063 */
[----:B------:R-:W-:-:S02]  /*39f0*/  FMUL.FTZ R129, R41, R136 ;  /* 0x0000008829817220 */ /* 0x000fc40000410000 */
[C---:B------:R-:W-:Y:S01]  /*3a00*/  FADD.FTZ R136, -R80.reuse, R131 ;  /* 0x0000008350887221 */ /* 0x040fe20000010100 */
[----:B------:R-:W-:Y:S01]  /*3a10*/  SHF.L.U32 R131, R99, 0x10, RZ ;  /* 0x0000001063837819 */ /* 0x000fe200000006ff */
[----:B------:R-:W-:Y:S01]  /*3a20*/  FMUL.FTZ R132, R133, R132 ;  /* 0x0000008485847220 */ /* 0x000fe20000410000 */
[----:B------:R-:W-:Y:S01]  /*3a30*/  FFMA.FTZ R133, R9, R98, R7 ;  /* 0x0000006209857223 */ /* 0x000fe20000010007 */
[----:B------:R-:W-:Y:S02]  /*3a40*/  FMUL.FTZ R99, R41, R136 ;  /* 0x0000008829637220 */ /* 0x000fe40000410000 */
[----:B------:R-:W-:Y:S01]  /*3a50*/  FADD.FTZ R140, -R80, R131 ;  /* 0x00000083508c7221 */ /* 0x000fe20000010100 */
[----:B------:R-:W-:Y:S01]  /*3a60*/  FMUL.FTZ R141, R133, -1.4426950216293334961 ;  /* 0xbfb8aa3b858d7820 */ /* 0x000fe20000410000 */
[----:B------:R-:W-:Y:S02]  /*3a70*/  FFMA.FTZ R136, R8, R99, R6 ;  /* 0x0000006308887223 */ /* 0x000fe40000010006 */
[----:B------:R-:W-:Y:S01]  /*3a80*/  FMUL.FTZ R131, R41, R140 ;  /* 0x0000008c29837220 */ /* 0x000fe20000410000 */
[----:B------:R-:W-:Y:S01]  /*3a90*/  FMUL.FTZ R134, R135, R134 ;  /* 0x0000008687867220 */ /* 0x000fe20000410000 */
[----:B------:R-:W-:Y:S01]  /*3aa0*/  FFMA.FTZ R135, R5, R129, R3 ;  /* 0x0000008105877223 */ /* 0x000fe20000010003 */
[----:B------:R-:W-:Y:S01]  /*3ab0*/  FMUL.FTZ R140, R136, -1.4426950216293334961 ;  /* 0xbfb8aa3b888c7820 */ /* 0x000fe20000410000 */
[----:B------:R-:W0:Y:S01]  /*3ac0*/  MUFU.EX2 R141, R141 ;  /* 0x0000008d008d7308 */ /* 0x000e220000000800 */
[----:B------:R-:W-:Y:S01]  /*3ad0*/  FFMA.FTZ R137, R4, R131, R2 ;  /* 0x0000008304897223 */ /* 0x000fe20000010002 */
[----:B------:R-:W-:-:S03]  /*3ae0*/  FMUL.FTZ R147, R135, -1.4426950216293334961 ;  /* 0xbfb8aa3b87937820 */ /* 0x000fc60000410000 */
[----:B------:R-:W-:-:S03]  /*3af0*/  FMUL.FTZ R139, R137, -1.4426950216293334961 ;  /* 0xbfb8aa3b898b7820 */ /* 0x000fc60000410000 */
[----:B------:R-:W1:Y:S01]  /*3b00*/  MUFU.EX2 R140, R140 ;  /* 0x0000008c008c7308 */ /* 0x000e620000000800 */
[----:B------:R-:W-:-:S07]  /*3b10*/  PRMT R100, R100, 0x7632, R100 ;  /* 0x0000763264647816 */ /* 0x000fce0000000064 */
[----:B------:R-:W3:Y:S01]  /*3b20*/  MUFU.EX2 R147, R147 ;  /* 0x0000009300937308 */ /* 0x000ee20000000800 */
[----:B0-----:R-:W-:-:S07]  /*3b30*/  FADD.FTZ R141, R141, 1 ;  /* 0x3f8000008d8d7421 */ /* 0x001fce0000010000 */
[----:B------:R-:W0:Y:S01]  /*3b40*/  MUFU.EX2 R139, R139 ;  /* 0x0000008b008b7308 */ /* 0x000e220000000800 */
[----:B------:R-:W-:Y:S01]  /*3b50*/  SHF.L.U32 R149, R100, 0x10, RZ ;  /* 0x0000001064957819 */ /* 0x000fe200000006ff */
[----:B-1----:R-:W-:-:S04]  /*3b60*/  FADD.FTZ R140, R140, 1 ;  /* 0x3f8000008c8c7421 */ /* 0x002fc80000010000 */
[----:B------:R-:W-:Y:S02]  /*3b70*/  FMUL.FTZ R100, R149, R138 ;  /* 0x0000008a95647220 */ /* 0x000fe40000410000 */
[----:B------:R-:W1:Y:S01]  /*3b80*/  MUFU.RCP R141, R141 ;  /* 0x0000008d008d7308 */ /* 0x000e620000001000 */
[----:B---3--:R-:W-:Y:S01]  /*3b90*/  FADD.FTZ R138, R147, 1 ;  /* 0x3f800000938a7421 */ /* 0x008fe20000010000 */
[C---:B------:R-:W-:Y:S02]  /*3ba0*/  SHF.L.U32 R147, R101.reuse, 0x10, RZ ;  /* 0x0000001065937819 */ /* 0x040fe400000006ff */
[----:B------:R-:W-:-:S04]  /*3bb0*/  PRMT R101, R101, 0x7632, R101 ;  /* 0x0000763265657816 */ /* 0x000fc80000000065 */
[----:B------:R-:W3:Y:S01]  /*3bc0*/  MUFU.RCP R140, R140 ;  /* 0x0000008c008c7308 */ /* 0x000ee20000001000 */
[----:B0-----:R-:W-:Y:S01]  /*3bd0*/  FADD.FTZ R139, R139, 1 ;  /* 0x3f8000008b8b7421 */ /* 0x001fe20000010000 */
[----:B------:R-:W-:-:S06]  /*3be0*/  SHF.L.U32 R101, R101, 0x10, RZ ;  /* 0x0000001065657819 */ /* 0x000fcc00000006ff */
[----:B------:R-:W0:Y:S01]  /*3bf0*/  MUFU.RCP R138, R138 ;  /* 0x0000008a008a7308 */ /* 0x000e220000001000 */
[----:B------:R-:W-:-:S07]  /*3c00*/  FMUL.FTZ R101, R101, R134 ;  /* 0x0000008665657220 */ /* 0x000fce0000410000 */
[----:B------:R-:W5:Y:S01]  /*3c10*/  MUFU.RCP R139, R139 ;  /* 0x0000008b008b7308 */ /* 0x000f620000001000 */
[----:B-1----:R-:W-:-:S04]  /*3c20*/  FADD.FTZ R134, -R141, 1 ;  /* 0x3f8000008d867421 */ /* 0x002fc80000010100 */
[----:B------:R-:W-:Y:S01]  /*3c30*/  FFMA.FTZ R134, R133, R134, 1 ;  /* 0x3f80000085867423 */ /* 0x000fe20000010086 */
[----:B---3--:R-:W-:Y:S01]  /*3c40*/  FADD.FTZ R133, -R140, 1 ;  /* 0x3f8000008c857421 */ /* 0x008fe20000010100 */
[----:B0-----:R-:W-:-:S03]  /*3c50*/  FADD.FTZ R148, -R138, 1 ;  /* 0x3f8000008a947421 */ /* 0x001fc60000010100 */
[----:B------:R-:W-:Y:S01]  /*3c60*/  FFMA.FTZ R133, R136, R133, 1 ;  /* 0x3f80000088857423 */ /* 0x000fe20000010085 */
[----:B------:R-:W-:Y:S01]  /*3c70*/  FFMA.FTZ R135, R135, R148, 1 ;  /* 0x3f80000087877423 */ /* 0x000fe20000010094 */
[----:B-----5:R-:W-:-:S04]  /*3c80*/  FADD.FTZ R136, -R139, 1 ;  /* 0x3f8000008b887421 */ /* 0x020fc80000010100 */
[----:B------:R-:W-:Y:S01]  /*3c90*/  FFMA.FTZ R148, R137, R136, 1 ;  /* 0x3f80000089947423 */ /* 0x000fe20000010088 */
[----:B------:R-:W-:Y:S01]  /*3ca0*/  FMUL.FTZ R137, R140, R133 ;  /* 0x000000858c897220 */ /* 0x000fe20000410000 */
[----:B------:R-:W-:-:S04]  /*3cb0*/  PRMT R133, R66, 0x7632, R133 ;  /* 0x0000763242857816 */ /* 0x000fc80000000085 */
[----:B------:R-:W-:Y:S01]  /*3cc0*/  SHF.L.U32 R133, R133, 0x10, RZ ;  /* 0x0000001085857819 */ /* 0x000fe200000006ff */
[----:B------:R-:W-:-:S04]  /*3cd0*/  FMUL.FTZ R136, R141, R134 ;  /* 0x000000868d887220 */ /* 0x000fc80000410000 */
[----:B------:R-:W-:Y:S01]  /*3ce0*/  FADD.FTZ R134, -R80, R133 ;  /* 0x0000008550867221 */ /* 0x000fe20000010100 */
[----:B------:R-:W-:Y:S01]  /*3cf0*/  FMUL.FTZ R132, R147, R132 ;  /* 0x0000008493847220 */ /* 0x000fe20000410000 */
[----:B------:R-:W-:Y:S02]  /*3d00*/  SHF.L.U32 R141, R66, 0x10, RZ ;  /* 0x00000010428d7819 */ /* 0x000fe400000006ff */
[----:B------:R-:W-:Y:S01]  /*3d10*/  FMUL.FTZ R133, R41, R134 ;  /* 0x0000008629857220 */ /* 0x000fe20000410000 */
[----:B------:R-:W-:Y:S02]  /*3d20*/  SHF.L.U32 R147, R67, 0x10, RZ ;  /* 0x0000001043937819 */ /* 0x000fe400000006ff */
[C---:B------:R-:W-:Y:S01]  /*3d30*/  FADD.FTZ R66, -R80.reuse, R141 ;  /* 0x0000008d50427221 */ /* 0x040fe20000010100 */
[----:B------:R-:W-:Y:S02]  /*3d40*/  FFMA.FTZ R140, R5, R133, R3 ;  /* 0x00000085058c7223 */ /* 0x000fe40000010003 */
[----:B------:R-:W-:Y:S01]  /*3d50*/  FADD.FTZ R134, -R80, R147 ;  /* 0x0000009350867221 */ /* 0x000fe20000010100 */
[----:B------:R-:W-:Y:S01]  /*3d60*/  FMUL.FTZ R66, R41, R66 ;  /* 0x0000004229427220 */ /* 0x000fe20000410000 */
[----:B------:R-:W-:-:S02]  /*3d70*/  FMUL.FTZ R149, R140, -1.4426950216293334961 ;  /* 0xbfb8aa3b8c957820 */ /* 0x000fc40000410000 */
[----:B------:R-:W-:Y:S01]  /*3d80*/  FMUL.FTZ R134, R41, R134 ;  /* 0x0000008629867220 */ /* 0x000fe20000410000 */
[----:B------:R-:W-:Y:S01]  /*3d90*/  FMUL.FTZ R135, R138, R135 ;  /* 0x000000878a877220 */ /* 0x000fe20000410000 */
[----:B------:R-:W-:Y:S02]  /*3da0*/  FFMA.FTZ R141, R9, R66, R7 ;  /* 0x00000042098d7223 */ /* 0x000fe40000010007 */
[----:B------:R-:W0:Y:S01]  /*3db0*/  MUFU.EX2 R149, R149 ;  /* 0x0000009500957308 */ /* 0x000e220000000800 */
[----:B------:R-:W-:Y:S01]  /*3dc0*/  FFMA.FTZ R138, R8, R134, R6 ;  /* 0x00000086088a7223 */ /* 0x000fe20000010006 */
[----:B------:R-:W-:Y:S01]  /*3dd0*/  FMUL.FTZ R139, R139, R148 ;  /* 0x000000948b8b7220 */ /* 0x000fe20000410000 */
[----:B------:R-:W-:Y:S02]  /*3de0*/  FMUL.FTZ R148, R141, -1.4426950216293334961 ;  /* 0xbfb8aa3b8d947820 */ /* 0x000fe40000410000 */
[----:B------:R-:W-:Y:S01]  /*3df0*/  FMUL.FTZ R147, R138, -1.4426950216293334961 ;  /* 0xbfb8aa3b8a937820 */ /* 0x000fe20000410000 */
[----:B------:R-:W-:-:S02]  /*3e00*/  PRMT R67, R78, 0x7632, R67 ;  /* 0x000076324e437816 */ /* 0x000fc40000000043 */
[----:B------:R-:W-:Y:S01]  /*3e10*/  SHF.L.U32 R151, R78, 0x10, RZ ;  /* 0x000000104e977819 */ /* 0x000fe200000006ff */
[----:B------:R-:W1:Y:S01]  /*3e20*/  MUFU.EX2 R148, R148 ;  /* 0x0000009400947308 */ /* 0x000e620000000800 */
[----:B------:R-:W-:-:S07]  /*3e30*/  SHF.L.U32 R78, R67, 0x10, RZ ;  /* 0x00000010434e7819 */ /* 0x000fce00000006ff */
[----:B------:R-:W3:Y:S01]  /*3e40*/  MUFU.EX2 R147, R147 ;  /* 0x0000009300937308 */ /* 0x000ee20000000800 */
[----:B------:R-:W-:Y:S01]  /*3e50*/  FMUL.FTZ R135, R78, R135 ;  /* 0x000000874e877220 */ /* 0x000fe20000410000 */
[----:B0-----:R-:W-:Y:S01]  /*3e60*/  FADD.FTZ R78, R149, 1 ;  /* 0x3f800000954e7421 */ /* 0x001fe20000010000 */
[----:B------:R-:W-:-:S05]  /*3e70*/  SHF.L.U32 R150, R79, 0x10, RZ ;  /* 0x000000104f967819 */ /* 0x000fca00000006ff */
[----:B------:R-:W0:Y:S01]  /*3e80*/  MUFU.RCP R78, R78 ;  /* 0x0000004e004e7308 */ /* 0x000e220000001000 */
[----:B-1----:R-:W-:Y:S01]  /*3e90*/  FADD.FTZ R148, R148, 1 ;  /* 0x3f80000094947421 */ /* 0x002fe20000010000 */
[----:B------:R-:W-:Y:S01]  /*3ea0*/  PRMT R79, R79, 0x7632, R79 ;  /* 0x000076324f4f7816 */ /* 0x000fe2000000004f */
[----:B------:R-:W-:Y:S01]  /*3eb0*/  FMUL.FTZ R137, R150, R137 ;  /* 0x0000008996897220 */ /* 0x000fe20000410000 */
[----:B---3--:R-:W-:-:S04]  /*3ec0*/  FADD.FTZ R147, R147, 1 ;  /* 0x3f80000093937421 */ /* 0x008fc80000010000 */
[----:B------:R-:W1:Y:S01]  /*3ed0*/  MUFU.RCP R148, R148 ;  /* 0x0000009400947308 */ /* 0x000e620000001000 */
[----:B------:R-:W-:-:S07]  /*3ee0*/  SHF.L.U32 R150, R79, 0x10, RZ ;  /* 0x000000104f967819 */ /* 0x000fce00000006ff */
[----:B------:R-:W3:Y:S01]  /*3ef0*/  MUFU.RCP R147, R147 ;  /* 0x0000009300937308 */ /* 0x000ee20000001000 */
[----:B------:R-:W-:Y:S01]  /*3f00*/  FMUL.FTZ R79, R150, R139 ;  /* 0x0000008b964f7220 */ /* 0x000fe20000410000 */
[----:B------:R-:W-:Y:S01]  /*3f10*/  PRMT R67, R67, 0x7632, R67 ;  /* 0x0000763243437816 */ /* 0x000fe20000000043 */
[----:B0-----:R-:W-:-:S03]  /*3f20*/  FADD.FTZ R139, -R78, 1 ;  /* 0x3f8000004e8b7421 */ /* 0x001fc60000010100 */
[----:B------:R-:W-:Y:S01]  /*3f30*/  SHF.L.U32 R67, R67, 0x10, RZ ;  /* 0x0000001043437819 */ /* 0x000fe200000006ff */
[----:B------:R-:W-:Y:S01]  /*3f40*/  FFMA.FTZ R139, R140, R139, 1 ;  /* 0x3f8000008c8b7423 */ /* 0x000fe2000001008b */
[----:B-1----:R-:W-:-:S03]  /*3f50*/  FADD.FTZ R150, -R148, 1 ;  /* 0x3f80000094967421 */ /* 0x002fc60000010100 */
[----:B------:R-:W-:Y:S01]  /*3f60*/  FMUL.FTZ R139, R78, R139 ;  /* 0x0000008b4e8b7220 */ /* 0x000fe20000410000 */
[----:B------:R-:W-:Y:S01]  /*3f70*/  FADD.FTZ R78, -R80, R67 ;  /* 0x00000043504e7221 */ /* 0x000fe20000010100 */
[----:B------:R-:W-:Y:S01]  /*3f80*/  FFMA.FTZ R141, R141, R150, 1 ;  /* 0x3f8000008d8d7423 */ /* 0x000fe20000010096 */
[----:B---3--:R-:W-:-:S04]  /*3f90*/  FADD.FTZ R67, -R147, 1 ;  /* 0x3f80000093437421 */ /* 0x008fc80000010100 */
[----:B------:R-:W-:Y:S01]  /*3fa0*/  FFMA.FTZ R150, R138, R67, 1 ;  /* 0x3f8000008a967423 */ /* 0x000fe20000010043 */
[----:B------:R-:W-:Y:S01]  /*3fb0*/  FMUL.FTZ R67, R41, R78 ;  /* 0x0000004e29437220 */ /* 0x000fe20000410000 */
[----:B------:R-:W-:-:S03]  /*3fc0*/  FMUL.FTZ R148, R148, R141 ;  /* 0x0000008d94947220 */ /* 0x000fc60000410000 */
[----:B------:R-:W-:Y:S01]  /*3fd0*/  FFMA.FTZ R141, R4, R67, R2 ;  /* 0x00000043048d7223 */ /* 0x000fe20000010002 */
[----:B------:R-:W-:-:S03]  /*3fe0*/  FMUL.FTZ R136, R151, R136 ;  /* 0x0000008897887220 */ /* 0x000fc60000410000 */
[----:B------:R-:W-:-:S06]  /*3ff0*/  FMUL.FTZ R151, R141, -1.4426950216293334961 ;  /* 0xbfb8aa3b8d977820 */ /* 0x000fcc0000410000 */
[----:B------:R-:W0:Y:S01]  /*4000*/  MUFU.EX2 R151, R151 ;  /* 0x0000009700977308 */ /* 0x000e220000000800 */
[----:B------:R-:W-:-:S05]  /*4010*/  SHF.L.U32 R149, R76, 0x10, RZ ;  /* 0x000000104c957819 */ /* 0x000fca00000006ff */
[----:B------:R-:W-:-:S04]  /*4020*/  FADD.FTZ R78, -R80, R149 ;  /* 0x00000095504e7221 */ /* 0x000fc80000010100 */
[----:B------:R-:W-:Y:S01]  /*4030*/  FMUL.FTZ R78, R41, R78 ;  /* 0x0000004e294e7220 */ /* 0x000fe20000410000 */
[----:B0-----:R-:W-:-:S03]  /*4040*/  FADD.FTZ R149, R151, 1 ;  /* 0x3f80000097957421 */ /* 0x001fc60000010000 */
[----:B------:R-:W-:-:S03]  /*4050*/  FFMA.FTZ R138, R9, R78, R7 ;  /* 0x0000004e098a7223 */ /* 0x000fc60000010007 */
[----:B------:R-:W0:Y:S01]  /*4060*/  MUFU.RCP R149, R149 ;  /* 0x0000009500957308 */ /* 0x000e220000001000 */
[----:B------:R-:W-:Y:S01]  /*4070*/  FMUL.FTZ R152, R138, -1.4426950216293334961 ;  /* 0xbfb8aa3b8a987820 */ /* 0x000fe20000410000 */
[----:B------:R-:W-:-:S06]  /*4080*/  PRMT R76, R76, 0x7632, R76 ;  /* 0x000076324c4c7816 */ /* 0x000fcc000000004c */
[----:B------:R-:W1:Y:S01]  /*4090*/  MUFU.EX2 R152, R152 ;  /* 0x0000009800987308 */ /* 0x000e620000000800 */
[----:B------:R-:W-:Y:S01]  /*40a0*/  SHF.L.U32 R153, R76, 0x10, RZ ;  /* 0x000000104c997819 */ /* 0x000fe200000006ff */
[----:B------:R-:W-:Y:S01]  /*40b0*/  FMUL.FTZ R147, R147, R150 ;  /* 0x0000009693937220 */ /* 0x000fe20000410000 */
[----:B0-----:R-:W-:-:S03]  /*40c0*/  FADD.FTZ R76, -R149, 1 ;  /* 0x3f800000954c7421 */ /* 0x001fc60000010100 */
[----:B------:R-:W-:Y:S01]  /*40d0*/  FADD.FTZ R150, -R80, R153 ;  /* 0x0000009950967221 */ /* 0x000fe20000010100 */
[----:B------:R-:W-:-:S04]  /*40e0*/  FFMA.FTZ R76, R141, R76, 1 ;  /* 0x3f8000008d4c7423 */ /* 0x000fc8000001004c */
[----:B------:R-:W-:Y:S01]  /*40f0*/  FMUL.FTZ R141, R149, R76 ;  /* 0x0000004c958d7220 */ /* 0x000fe20000410000 */
[----:B------:R-:W-:Y:S01]  /*4100*/  FMUL.FTZ R76, R41, R150 ;  /* 0x00000096294c7220 */ /* 0x000fe20000410000 */
[----:B-1----:R-:W-:-:S03]  /*4110*/  FADD.FTZ R140, R152, 1 ;  /* 0x3f800000988c7421 */ /* 0x002fc60000010000 */
[----:B------:R-:W-:-:S03]  /*4120*/  FFMA.FTZ R150, R5, R76, R3 ;  /* 0x0000004c05967223 */ /* 0x000fc60000010003 */
[----:B------:R-:W0:Y:S01]  /*4130*/  MUFU.RCP R140, R140 ;  /* 0x0000008c008c7308 */ /* 0x000e220000001000 */
[----:B------:R-:W-:-:S07]  /*4140*/  FMUL.FTZ R152, R150, -1.4426950216293334961 ;  /* 0xbfb8aa3b96987820 */ /* 0x000fce0000410000 */
[----:B------:R-:W1:Y:S01]  /*4150*/  MUFU.EX2 R152, R152 ;  /* 0x0000009800987308 */ /* 0x000e620000000800 */
[----:B0-----:R-:W-:-:S04]  /*4160*/  FADD.FTZ R149, -R140, 1 ;  /* 0x3f8000008c957421 */ /* 0x001fc80000010100 */
[----:B------:R-:W-:Y:S01]  /*4170*/  FFMA.FTZ R151, R138, R149, 1 ;  /* 0x3f8000008a977423 */ /* 0x000fe20000010095 */
[----:B-1----:R-:W-:-:S06]  /*4180*/  FADD.FTZ R149, R152, 1 ;  /* 0x3f80000098957421 */ /* 0x002fcc0000010000 */
[----:B------:R-:W0:Y:S01]  /*4190*/  MUFU.RCP R149, R149 ;  /* 0x0000009500957308 */ /* 0x000e220000001000 */
[----:B------:R-:W-:Y:S01]  /*41a0*/  FMUL.FTZ R140, R140, R151 ;  /* 0x000000978c8c7220 */ /* 0x000fe20000410000 */
[----:B--2---:R-:W-:Y:S02]  /*41b0*/  SHF.L.U32 R151, R68, 0x10, RZ ;  /* 0x0000001044977819 */ /* 0x004fe400000006ff */
[C---:B------:R-:W-:Y:S02]  /*41c0*/  PRMT R68, R77.reuse, 0x7632, R68 ;  /* 0x000076324d447816 */ /* 0x040fe40000000044 */
[----:B------:R-:W-:Y:S01]  /*41d0*/  SHF.L.U32 R77, R77, 0x10, RZ ;  /* 0x000000104d4d7819 */ /* 0x000fe200000006ff */
[----:B------:R-:W-:-:S04]  /*41e0*/  FMUL.FTZ R138, R151, R148 ;  /* 0x00000094978a7220 */ /* 0x000fc80000410000 */
[----:B------:R-:W-:Y:S01]  /*41f0*/  FADD.FTZ R152, -R80, R77 ;  /* 0x0000004d50987221 */ /* 0x000fe20000010100 */
[----:B0-----:R-:W-:-:S03]  /*4200*/  FADD.FTZ R151, -R149, 1 ;  /* 0x3f80000095977421 */ /* 0x001fc60000010100 */
[----:B------:R-:W-:Y:S01]  /*4210*/  FMUL.FTZ R77, R41, R152 ;  /* 0x00000098294d7220 */ /* 0x000fe20000410000 */
[----:B------:R-:W-:Y:S01]  /*4220*/  FFMA.FTZ R148, R150, R151, 1 ;  /* 0x3f80000096947423 */ /* 0x000fe20000010097 */
[----:B------:R-:W-:-:S05]  /*4230*/  SHF.L.U32 R151, R68, 0x10, RZ ;  /* 0x0000001044977819 */ /* 0x000fca00000006ff */
[----:B------:R-:W-:Y:S01]  /*4240*/  FADD.FTZ R150, -R80, R151 ;  /* 0x0000009750967221 */ /* 0x000fe20000010100 */
[----:B------:R-:W-:-:S04]  /*4250*/  FFMA.FTZ R151, R8, R77, R6 ;  /* 0x0000004d08977223 */ /* 0x000fc80000010006 */
[----:B------:R-:W-:-:S06]  /*4260*/  FMUL.FTZ R152, R151, -1.4426950216293334961 ;  /* 0xbfb8aa3b97987820 */ /* 0x000fcc0000410000 */
[----:B------:R-:W0:Y:S01]  /*4270*/  MUFU.EX2 R152, R152 ;  /* 0x0000009800987308 */ /* 0x000e220000000800 */
[----:B------:R-:W-:Y:S01]  /*4280*/  FMUL.FTZ R148, R149, R148 ;  /* 0x0000009495947220 */ /* 0x000fe20000410000 */
[----:B------:R-:W-:-:S04]  /*4290*/  PRMT R68, R68, 0x7632, R68 ;  /* 0x0000763244447816 */ /* 0x000fc80000000044 */
[----:B------:R-:W-:Y:S01]  /*42a0*/  SHF.L.U32 R68, R68, 0x10, RZ ;  /* 0x0000001044447819 */ /* 0x000fe200000006ff */
[----:B0-----:R-:W-:-:S04]  /*42b0*/  FADD.FTZ R153, R152, 1 ;  /* 0x3f80000098997421 */ /* 0x001fc80000010000 */
[----:B------:R-:W0:Y:S01]  /*42c0*/  MUFU.RCP R149, R153 ;  /* 0x0000009900957308 */ /* 0x000e220000001000 */
[----:B------:R-:W-:Y:S01]  /*42d0*/  FMUL.FTZ R80, R68, R139 ;  /* 0x0000008b44507220 */ /* 0x000fe20000410000 */
[----:B------:R-:W-:-:S05]  /*42e0*/  SHF.L.U32 R68, R69, 0x10, RZ ;  /* 0x0000001045447819 */ /* 0x000fca00000006ff */
[----:B------:R-:W-:Y:S01]  /*42f0*/  FMUL.FTZ R139, R68, R147 ;  /* 0x00000093448b7220 */ /* 0x000fe20000410000 */
[----:B0-----:R-:W-:-:S04]  /*4300*/  FADD.FTZ R68, -R149, 1 ;  /* 0x3f80000095447421 */ /* 0x001fc80000010100 */
[----:B------:R-:W-:Y:S01]  /*4310*/  FFMA.FTZ R154, R151, R68, 1 ;  /* 0x3f800000979a7423 */ /* 0x000fe20000010044 */
[----:B------:R-:W-:-:S04]  /*4320*/  FMUL.FTZ R68, R41, R150 ;  /* 0x0000009629447220 */ /* 0x000fc80000410000 */
[----:B------:R-:W-:-:S04]  /*4330*/  FFMA.FTZ R147, R4, R68, R2 ;  /* 0x0000004404937223 */ /* 0x000fc80000010002 */
[----:B------:R-:W-:-:S06]  /*4340*/  FMUL.FTZ R151, R147, -1.4426950216293334961 ;  /* 0xbfb8aa3b93977820 */ /* 0x000fcc0000410000 */
[----:B------:R-:W0:Y:S01]  /*4350*/  MUFU.EX2 R151, R151 ;  /* 0x0000009700977308 */ /* 0x000e220000000800 */
[----:B------:R-:W-:Y:S01]  /*4360*/  PRMT R69, R69, 0x7632, R69 ;  /* 0x0000763245457816 */ /* 0x000fe20000000045 */
[----:B0-----:R-:W-:-:S06]  /*4370*/  FADD.FTZ R150, R151, 1 ;  /* 0x3f80000097967421 */ /* 0x001fcc0000010000 */
[----:B------:R-:W0:Y:S01]  /*4380*/  MUFU.RCP R150, R150 ;  /* 0x0000009600967308 */ /* 0x000e220000001000 */
[----:B------:R-:W-:-:S05]  /*4390*/  SHF.L.U32 R152, R69, 0x10, RZ ;  /* 0x0000001045987819 */ /* 0x000fca00000006ff */
[----:B------:R-:W-:Y:S01]  /*43a0*/  FMUL.FTZ R69, R152, R141 ;  /* 0x0000008d98457220 */ /* 0x000fe20000410000 */
[C---:B----4-:R-:W-:Y:S02]  /*43b0*/  SHF.L.U32 R141, R74.reuse, 0x10, RZ ;  /* 0x000000104a8d7819 */ /* 0x050fe400000006ff */
[----:B------:R-:W-:Y:S01]  /*43c0*/  PRMT R74, R74, 0x7632, R74 ;  /* 0x000076324a4a7816 */ /* 0x000fe2000000004a */
[----:B0-----:R-:W-:Y:S02]  /*43d0*/  FADD.FTZ R152, -R150, 1 ;  /* 0x3f80000096987421 */ /* 0x001fe40000010100 */
[----:B------:R-:W-:Y:S02]  /*43e0*/  FMUL.FTZ R140, R141, R140 ;  /* 0x0000008c8d8c7220 */ /* 0x000fe40000410000 */
[----:B------:R-:W-:Y:S01]  /*43f0*/  FFMA.FTZ R147, R147, R152, 1 ;  /* 0x3f80000093937423 */ /* 0x000fe20000010098 */
[----:B------:R-:W-:-:S03]  /*4400*/  SHF.L.U32 R141, R74, 0x10, RZ ;  /* 0x000000104a8d7819 */ /* 0x000fc600000006ff */
[----:B------:R-:W-:Y:S01]  /*4410*/  FMUL.FTZ R152, R150, R147 ;  /* 0x0000009396987220 */ /* 0x000fe20000410000 */
[----:B------:R-:W-:Y:S01]  /*4420*/  FMUL.FTZ R147, R9, R42 ;  /* 0x0000002a09937220 */ /* 0x000fe20000410000 */
[----:B------:R-:W-:Y:S01]  /*4430*/  PRMT R74, R75, 0x7632, R74 ;  /* 0x000076324b4a7816 */ /* 0x000fe2000000004a */
[----:B------:R-:W-:Y:S01]  /*4440*/  FMUL.FTZ R149, R149, R154 ;  /* 0x0000009a95957220 */ /* 0x000fe20000410000 */
[----:B------:R-:W-:Y:S01]  /*4450*/  FMUL.FTZ R141, R141, R148 ;  /* 0x000000948d8d7220 */ /* 0x000fe20000410000 */
[-C--:B------:R-:W-:Y:S01]  /*4460*/  FFMA.FTZ R84, R145, R43.reuse, R84 ;  /* 0x0000002b91547223 */ /* 0x080fe20000010054 */
[----:B------:R-:W-:Y:S01]  /*4470*/  FADD.FTZ R85, R43, R85 ;  /* 0x000000552b557221 */ /* 0x000fe20000010000 */
[----:B------:R-:W-:Y:S01]  /*4480*/  FMUL.FTZ R154, R5, R43 ;  /* 0x0000002b059a7220 */ /* 0x000fe20000410000 */
[----:B------:R-:W-:Y:S01]  /*4490*/  SHF.L.U32 R148, R75, 0x10, RZ ;  /* 0x000000104b947819 */ /* 0x000fe200000006ff */
[----:B------:R-:W-:Y:S01]  /*44a0*/  FFMA.FTZ R82, R0, R42, R82 ;  /* 0x0000002a00527223 */ /* 0x000fe20000010052 */
[----:B------:R-:W-:Y:S01]  /*44b0*/  FADD.FTZ R83, R42, R83 ;  /* 0x000000532a537221 */ /* 0x000fe20000010000 */
[----:B------:R-:W-:Y:S01]  /*44c0*/  FADD.FTZ R43, RZ, R147 ;  /* 0x00000093ff2b7221 */ /* 0x000fe20000010000 */
[----:B------:R-:W-:Y:S01]  /*44d0*/  SHF.L.U32 R75, R74, 0x10, RZ ;  /* 0x000000104a4b7819 */ /* 0x000fe200000006ff */
[----:B------:R-:W-:Y:S01]  /*44e0*/  FFMA.FTZ R42, R0, R147, RZ ;  /* 0x00000093002a7223 */ /* 0x000fe200000100ff */
[-C--:B------:R-:W-:Y:S01]  /*44f0*/  FFMA.FTZ R86, R144, R44.reuse, R86 ;  /* 0x0000002c90567223 */ /* 0x080fe20000010056 */
[----:B------:R-:W-:Y:S01]  /*4500*/  FADD.FTZ R87, R44, R87 ;  /* 0x000000572c577221 */ /* 0x000fe20000010000 */
[----:B------:R-:W-:Y:S01]  /*4510*/  FMUL.FTZ R153, R8, R44 ;  /* 0x0000002c08997220 */ /* 0x000fe20000410000 */
[----:B------:R-:W-:Y:S01]  /*4520*/  FADD.FTZ R44, R43, R154 ;  /* 0x0000009a2b2c7221 */ /* 0x000fe20000010000 */
[----:B------:R-:W-:Y:S01]  /*4530*/  FFMA.FTZ R43, R145, R154, R42 ;  /* 0x0000009a912b7223 */ /* 0x000fe2000001002a */
[----:B------:R-:W-:Y:S01]  /*4540*/  FMUL.FTZ R75, R75, R152 ;  /* 0x000000984b4b7220 */ /* 0x000fe20000410000 */
        /* <DEDUP_REMOVED lines=8> */
[----:B------:R-:W-:Y:S02]  /*45d0*/  FMUL.FTZ R150, R5, R47 ;  /* 0x0000002f05967220 */ /* 0x000fe40000410000 */
[----:B------:R-:W-:Y:S01]  /*45e0*/  FADD.FTZ R45, R44, R151 ;  /* 0x000000972c2d7221 */ /* 0x000fe20000010000 */
[----:B------:R-:W-:Y:S01]  /*45f0*/  FFMA.FTZ R43, R142, R151, R43 ;  /* 0x000000978e2b7223 */ /* 0x000fe2000001002b */
[----:B------:R-:W-:Y:S01]  /*4600*/  FMUL.FTZ R74, R148, R149 ;  /* 0x00000095944a7220 */ /* 0x000fe20000410000 */
[----:B------:R-:W-:Y:S01]  /*4610*/  FMUL.FTZ R149, R8, R48 ;  /* 0x0000003008957220 */ /* 0x000fe20000410000 */
[----:B------:R-:W-:Y:S01]  /*4620*/  FADD.FTZ R42, R45, R150 ;  /* 0x000000962d2a7221 */ /* 0x000fe20000010000 */
[----:B------:R-:W-:Y:S01]  /*4630*/  FFMA.FTZ R44, R40, R150, R43 ;  /* 0x00000096282c7223 */ /* 0x000fe2000001002b */
[----:B------:R-:W-:Y:S01]  /*4640*/  FFMA.FTZ R82, R142, R46, R82 ;  /* 0x0000002e8e527223 */ /* 0x000fe20000010052 */
[----:B------:R-:W-:Y:S01]  /*4650*/  FADD.FTZ R83, R83, R46 ;  /* 0x0000002e53537221 */ /* 0x000fe20000010000 */
[----:B------:R-:W-:Y:S01]  /*4660*/  FMUL.FTZ R148, R4, R49 ;  /* 0x0000003104947220 */ /* 0x000fe20000410000 */
[----:B------:R-:W-:Y:S01]  /*4670*/  FADD.FTZ R43, R42, R149 ;  /* 0x000000952a2b7221 */ /* 0x000fe20000010000 */
[----:B------:R-:W-:Y:S01]  /*4680*/  FFMA.FTZ R45, R39, R149, R44 ;  /* 0x00000095272d7223 */ /* 0x000fe2000001002c */
[----:B------:R-:W-:Y:S01]  /*4690*/  FFMA.FTZ R84, R40, R47, R84 ;  /* 0x0000002f28547223 */ /* 0x000fe20000010054 */
[----:B------:R-:W-:Y:S01]  /*46a0*/  FADD.FTZ R85, R85, R47 ;  /* 0x0000002f55557221 */ /* 0x000fe20000010000 */
[-C--:B------:R-:W-:Y:S01]  /*46b0*/  FFMA.FTZ R82, R37, R50.reuse, R82 ;  /* 0x0000003225527223 */ /* 0x080fe20000010052 */
        /* <DEDUP_REMOVED lines=203> */
[CC--:B------:R-:W-:Y:S01]  /*5370*/  FFMA.FTZ R82, R90.reuse, R130.reuse, R82 ;  /* 0x000000825a527223 */ /* 0x0c0fe20000010052 */
        /* <DEDUP_REMOVED lines=74> */
[----:B------:R-:W-:-:S03]  /*5820*/  FFMA.FTZ R43, R77, R48, R42 ;  /* 0x000000304d2b7223 */ /* 0x000fc6000001002a */
[----:B------:R-:W-:Y:S01]  /*5830*/  FADD.FTZ R42, R44, R49 ;  /* 0x000000312c2a7221 */ /* 0x000fe20000010000 */
[----:B------:R-:W-:-:S05]  /*5840*/  FFMA.FTZ R43, R68, R49, R43 ;  /* 0x00000031442b7223 */ /* 0x000fca000001002b */
[----:B------:R0:W-:Y:S02]  /*5850*/  STS.64 [R158], R42 ;  /* 0x0000002a9e007388 */ /* 0x0001e40000000a00 */
[----:B0-----:R-:W0:Y:S01]  /*5860*/  S2R R158, SR_TID.X ;  /* 0x00000000009e7919 */ /* 0x001e220000002100 */
[----:B------:R-:W-:-:S04]  /*5870*/  UIADD3 UR10, UP0, UPT, UR10, 0x2, URZ ;  /* 0x000000020a0a7890 */ /* 0x000fc8000ff1e0ff */
[----:B------:R-:W-:Y:S02]  /*5880*/  UIADD3.X UR5, UPT, UPT, URZ, UR5, URZ, UP0, !UPT ;  /* 0x00000005ff057290 */ /* 0x000fe400087fe4ff */
[----:B------:R-:W-:-:S04]  /*5890*/  UISETP.GE.U32.AND UP0, UPT, UR10, UR18, UPT ;  /* 0x000000120a00728c */ /* 0x000fc8000bf06070 */
[----:B------:R-:W-:Y:S01]  /*58a0*/  UISETP.GE.AND.EX UP0, UPT, UR5, UR19, UPT, UP0 ;  /* 0x000000130500728c */ /* 0x000fe2000bf06300 */
[----:B------:R-:W-:Y:S01]  /*58b0*/  FFMA.FTZ R86, R77, R74, R86 ;  /* 0x0000004a4d567223 */ /* 0x000fe20000010056 */
[----:B------:R-:W-:Y:S01]  /*58c0*/  FADD.FTZ R87, R87, R74 ;  /* 0x0000004a57577221 */ /* 0x000fe20000010000 */
[----:B------:R-:W-:Y:S01]  /*58d0*/  FFMA.FTZ R88, R68, R75, R88 ;  /* 0x0000004b44587223 */ /* 0x000fe20000010058 */
[----:B------:R-:W-:Y:S01]  /*58e0*/  FADD.FTZ R89, R89, R75 ;  /* 0x0000004b59597221 */ /* 0x000fe20000010000 */
[----:B------:R-:W-:Y:S01]  /*58f0*/  BAR.SYNC.DEFER_BLOCKING 0x0 ;  /* 0x0000000000007b1d */ /* 0x000fe20000010000 */
[----:B0-----:R-:W-:-:S05]  /*5900*/  ISETP.GT.U32.AND P0, PT, R158, 0x3f, PT ;  /* 0x0000003f9e00780c */ /* 0x001fca0003f04070 */
[----:B------:R-:W-:Y:S08]  /*5910*/  BRA.U !UP0, `(.L_x_320) ;  /* 0x0000000108487547 */ /* 0x000ff0000b800000 */
        /* <DEDUP_REMOVED lines=10> */
[----:B------:R-:W-:Y:S01]  /*59c0*/  FADD.FTZ R44, R42, R45 ;  /* 0x0000002d2a2c7221 */ /* 0x000fe20000010000 */
[----:B------:R-:W0:Y:S04]  /*59d0*/  LDS.64 R46, [R155+0x1400] ;  /* 0x001400009b2e7984 */ /* 0x000e280000000a00 */
[----:B------:R-:W1:Y:S01]  /*59e0*/  LDS.64 R42, [R155+0x1e00] ;  /* 0x001e00009b2a7984 */ /* 0x000e620000000a00 */
[----:B0-----:R-:W-:Y:S01]  /*59f0*/  FADD.FTZ R75, R75, R46 ;  /* 0x0000002e4b4b7221 */ /* 0x001fe20000010000 */
[----:B------:R-:W-:-:S03]  /*5a00*/  FADD.FTZ R44, R44, R47 ;  /* 0x0000002f2c2c7221 */ /* 0x000fc60000010000 */
[----:B-1----:R-:W-:Y:S01]  /*5a10*/  FADD.FTZ R42, R75, R42 ;  /* 0x0000002a4b2a7221 */ /* 0x002fe20000010000 */
[----:B------:R-:W-:-:S05]  /*5a20*/  FADD.FTZ R43, R44, R43 ;  /* 0x0000002b2c2b7221 */ /* 0x000fca0000010000 */
[----:B------:R0:W-:Y:S02]  /*5a30*/  STG.E.64 desc[UR12][R160.64+0x8000], R42 ;  /* 0x0080002aa0007986 */ /* 0x0001e4000c101b0c */
.L_x_320:
[----:B------:R-:W-:Y:S01]  /*5a40*/  BSSY.RECONVERGENT B0, `(.L_x_321) ;  /* 0x0000013000007945 */ /* 0x000fe20003800200 */
[----:B0-----:R-:W-:Y:S02]  /*5a50*/  MOV R42, RZ ;  /* 0x000000ff002a7202 */ /* 0x001fe40000000f00 */
[----:B------:R-:W-:Y:S01]  /*5a60*/  MOV R46, RZ ;  /* 0x000000ff002e7202 */ /* 0x000fe20000000f00 */
[----:B------:R-:W-:Y:S06]  /*5a70*/  @P0 BRA `(.L_x_322) ;  /* 0x00000000003c0947 */ /* 0x000fec0003800000 */
        /* <DEDUP_REMOVED lines=9> */
[----:B------:R-:W-:Y:S02]  /*5b10*/  FADD.FTZ R46, R44, R47 ;  /* 0x0000002f2c2e7221 */ /* 0x000fe40000010000 */
[----:B------:R-:W0:Y:S01]  /*5b20*/  LDS.64 R44, [R146+0xa0] ;  /* 0x0000a000922c7984 */ /* 0x000e220000000a00 */
[----:B-1----:R-:W-:Y:S01]  /*5b30*/  FADD.FTZ R75, R75, R42 ;  /* 0x0000002a4b4b7221 */ /* 0x002fe20000010000 */
[----:B------:R-:W-:-:S03]  /*5b40*/  FADD.FTZ R42, R46, R43 ;  /* 0x0000002b2e2a7221 */ /* 0x000fc60000010000 */
[----:B0-----:R-:W-:Y:S01]  /*5b50*/  FADD.FTZ R46, R75, R44 ;  /* 0x0000002c4b2e7221 */ /* 0x001fe20000010000 */
[----:B------:R-:W-:-:S07]  /*5b60*/  FADD.FTZ R42, R42, R45 ;  /* 0x0000002d2a2a7221 */ /* 0x000fce0000010000 */
.L_x_322:
[----:B------:R-:W-:Y:S05]  /*5b70*/  BSYNC.RECONVERGENT B0 ;  /* 0x0000000000007941 */ /* 0x000fea0003800200 */
.L_x_321:
[----:B------:R-:W0:Y:S01]  /*5b80*/  SHFL.BFLY PT, R45, R46, 0x2, 0x1f ;  /* 0x0c401f002e2d7f89 */ /* 0x000e2200000e0000 */
[----:B------:R-:W-:Y:S02]  /*5b90*/  LOP3.LUT P0, RZ, R158, 0x3c3, RZ, 0xc0, !PT ;  /* 0x000003c39eff7812 */ /* 0x000fe4000780c0ff */
[----:B------:R-:W-:Y:S01]  /*5ba0*/  MOV R47, UR11 ;  /* 0x0000000b002f7c02 */ /* 0x000fe20008000f00 */
[----:B------:R-:W1:Y:S10]  /*5bb0*/  SHFL.BFLY PT, R43, R42, 0x2, 0x1f ;  /* 0x0c401f002a2b7f89 */ /* 0x000e7400000e0000 */
[----:B------:R-:W-:Y:S01]  /*5bc0*/  VOTEU.ALL UP1, P0 ;  /* 0x0000000000ff7886 */ /* 0x000fe20000020000 */
[----:B------:R-:W-:-:S04]  /*5bd0*/  @!P0 SHF.L.U32 R47, R47, 0x1, RZ ;  /* 0x000000012f2f8819 */ /* 0x000fc800000006ff */
[----:B------:R-:W-:Y:S01]  /*5be0*/  @!UP1 UIMAD UR8, UR16, UR4, UR9 ;  /* 0x00000004100892a4 */ /* 0x000fe2000f8e0209 */
[----:B------:R-:W-:Y:S01]  /*5bf0*/  @!P0 LOP3.LUT R47, R47, 0x7e, RZ, 0xc0, !PT ;  /* 0x0000007e2f2f8812 */ /* 0x000fe200078ec0ff */
[----:B0-----:R-:W-:-:S03]  /*5c00*/  FADD.FTZ R45, R45, R46 ;  /* 0x0000002e2d2d7221 */ /* 0x001fc60000010000 */
[----:B------:R-:W-:Y:S02]  /*5c10*/  @!P0 LEA R47, R158, R47, 0x5 ;  /* 0x0000002f9e2f8211 */ /* 0x000fe400078e28ff */
[----:B------:R-:W-:Y:S01]  /*5c20*/  MOV R46, UR8 ;  /* 0x00000008002e7c02 */ /* 0x000fe20008000f00 */
[----:B-1----:R-:W-:Y:S01]  /*5c30*/  FADD.FTZ R44, R43, R42 ;  /* 0x0000002a2b2c7221 */ /* 0x002fe20000010000 */
[----:B------:R-:W0:Y:S02]  /*5c40*/  SHFL.BFLY PT, R74, R45, 0x1, 0x1f ;  /* 0x0c201f002d4a7f89 */ /* 0x000e2400000e0000 */
[----:B------:R-:W-:Y:S02]  /*5c50*/  @!P0 LEA R47, R46, R47, 0xb ;  /* 0x0000002f2e2f8211 */ /* 0x000fe400078e58ff */
[----:B------:R-:W1:Y:S01]  /*5c60*/  SHFL.BFLY PT, R43, R44, 0x1, 0x1f ;  /* 0x0c201f002c2b7f89 */ /* 0x000e6200000e0000 */
[----:B0-----:R-:W-:Y:S01]  /*5c70*/  FADD.FTZ R42, R45, R74 ;  /* 0x0000004a2d2a7221 */ /* 0x001fe20000010000 */
[----:B-1----:R-:W-:-:S02]  /*5c80*/  FADD.FTZ R43, R44, R43 ;  /* 0x0000002b2c2b7221 */ /* 0x002fc40000010000 */
[----:B------:R-:W0:Y:S02]  /*5c90*/  @!P0 LDC.64 R44, c[0x0][0x3d0] ;  /* 0x0000f400ff2c8b82 */ /* 0x000e240000000a00 */
        /* <DEDUP_REMOVED lines=16> */
.L_x_325:
        /* <DEDUP_REMOVED lines=8> */
.L_x_324:
[----:B------:R-:W-:Y:S05]  /*5e20*/  WARPSYNC.ALL ;  /* 0x0000000000007948 */ /* 0x000fea0003800000 */
[----:B------:R-:W-:Y:S06]  /*5e30*/  BAR.SYNC.DEFER_BLOCKING 0x0 ;  /* 0x0000000000007b1d */ /* 0x000fec0000010000 */
[----:B------:R-:W-:Y:S05]  /*5e40*/  BRA `(.L_x_326) ;  /* 0x00000000005c7947 */ /* 0x000fea0003800000 */
.L_x_323:
[----:B0-----:R-:W0:Y:S01]  /*5e50*/  S2R R42, SR_TID.X ;  /* 0x00000000002a7919 */ /* 0x001e220000002100 */
[----:B------:R-:W-:Y:S01]  /*5e60*/  BAR.SYNC.DEFER_BLOCKING 0x0 ;  /* 0x0000000000007b1d */ /* 0x000fe20000010000 */
[----:B0-----:R-:W-:-:S13]  /*5e70*/  ISETP.NE.AND P0, PT, R42, RZ, PT ;  /* 0x000000ff2a00720c */ /* 0x001fda0003f05270 */
[----:B------:R-:W-:Y:S05]  /*5e80*/  @P0 BRA `(.L_x_327) ;  /* 0x0000000000440947 */ /* 0x000fea0003800000 */
[----:B------:R-:W-:Y:S02]  /*5e90*/  ISETP.NE.AND P0, PT, RZ, UR11, PT ;  /* 0x0000000bff007c0c */ /* 0x000fe4000bf05270 */
        /* <DEDUP_REMOVED lines=8> */
.L_x_328:
        /* <DEDUP_REMOVED lines=8> */
.L_x_327:
[----:B------:R-:W-:Y:S05]  /*5fa0*/  WARPSYNC.ALL ;  /* 0x0000000000007948 */ /* 0x000fea0003800000 */
[----:B------:R-:W-:Y:S06]  /*5fb0*/  BAR.SYNC.DEFER_BLOCKING 0x0 ;  /* 0x0000000000007b1d */ /* 0x000fec0000010000 */
.L_x_326:
[----:B0-----:R-:W0:Y:S01]  /*5fc0*/  S2R R44, SR_TID.X ;  /* 0x00000000002c7919 */ /* 0x001e220000002100 */
[----:B------:R-:W-:Y:S01]  /*5fd0*/  BSSY.RECONVERGENT B0, `(.L_x_329) ;  /* 0x0000021000007945 */ /* 0x000fe20003800200 */
[----:B------:R-:W-:Y:S02]  /*5fe0*/  CS2R R46, SRZ ;  /* 0x00000000002e7805 */ /* 0x000fe4000001ff00 */
[----:B0-----:R-:W-:-:S13]  /*5ff0*/  ISETP.GT.U32.AND P0, PT, R44, 0xff, PT ;  /* 0x000000ff2c00780c */ /* 0x001fda0003f04070 */
        /* <DEDUP_REMOVED lines=15> */
[C---:B------:R-:W-:Y:S02]  /*60f0*/  IADD3 R75, PT, PT, R46.reuse, 0x40, RZ ;  /* 0x000000402e4b7810 */ /* 0x040fe40007ffe0ff */
[----:B------:R-:W-:Y:S01]  /*6100*/  IADD3 R46, PT, PT, R46, 0x60, RZ ;  /* 0x000000602e2e7810 */ /* 0x000fe20007ffe0ff */
[----:B--2---:R-:W-:Y:S01]  /*6110*/  FADD.FTZ R47, RZ, R42 ;  /* 0x0000002aff2f7221 */ /* 0x004fe20000010000 */
[----:B------:R-:W-:-:S03]  /*6120*/  FADD.FTZ R158, RZ, R43 ;  /* 0x0000002bff9e7221 */ /* 0x000fc60000010000 */
[----:B---3--:R-:W-:Y:S01]  /*6130*/  FADD.FTZ R74, R44, R47 ;  /* 0x0000002f2c4a7221 */ /* 0x008fe20000010000 */
[----:B------:R-:W-:Y:S02]  /*6140*/  FADD.FTZ R47, R45, R158 ;  /* 0x0000009e2d2f7221 */ /* 0x000fe40000010000 */
[----:B------:R-:W0:Y:S02]  /*6150*/  LDC.64 R44, c[0x0][0x3d0] ;  /* 0x0000f400ff2c7b82 */ /* 0x000e240000000a00 */
[----:B0-----:R-:W-:-:S04]  /*6160*/  IMAD.WIDE.U32 R42, R75, 0x4, R44 ;  /* 0x000000044b2a7825 */ /* 0x001fc800078e002c */
[----:B------:R-:W-:Y:S02]  /*6170*/  IMAD.WIDE.U32 R44, R46, 0x4, R44 ;  /* 0x000000042e2c7825 */ /* 0x000fe400078e002c */
[----:B------:R-:W2:Y:S04]  /*6180*/  LDG.E.64 R42, desc[UR12][R42.64] ;  /* 0x0000000c2a2a7981 */ /* 0x000ea8000c1e1b00 */
[----:B------:R-:W3:Y:S01]  /*6190*/  LDG.E.64 R44, desc[UR12][R44.64] ;  /* 0x0000000c2c2c7981 */ /* 0x000ee2000c1e1b00 */
[----:B--2---:R-:W-:Y:S01]  /*61a0*/  FADD.FTZ R75, R42, R74 ;  /* 0x0000004a2a4b7221 */ /* 0x004fe20000010000 */
[----:B------:R-:W-:-:S03]  /*61b0*/  FADD.FTZ R46, R43, R47 ;  /* 0x0000002f2b2e7221 */ /* 0x000fc60000010000 */
[----:B---3--:R-:W-:Y:S01]  /*61c0*/  FADD.FTZ R47, R44, R75 ;  /* 0x0000004b2c2f7221 */ /* 0x008fe20000010000 */
[----:B------:R-:W-:-:S07]  /*61d0*/  FADD.FTZ R46, R45, R46 ;  /* 0x0000002e2d2e7221 */ /* 0x000fce0000010000 */
.L_x_330:
[----:B------:R-:W-:Y:S05]  /*61e0*/  BSYNC.RECONVERGENT B0 ;  /* 0x0000000000007941 */ /* 0x000fea0003800200 */
.L_x_329:
[----:B------:R-:W0:Y:S01]  /*61f0*/  SHFL.BFLY PT, R45, R46, 0x8, 0x1f ;  /* 0x0d001f002e2d7f89 */ /* 0x000e2200000e0000 */
[----:B------:R-:W1:Y:S03]  /*6200*/  LDCU.64 UR20, c[0x0][0x380] ;  /* 0x00007000ff1477ac */ /* 0x000e660008000a00 */
[----:B------:R-:W2:Y:S01]  /*6210*/  SHFL.BFLY PT, R42, R47, 0x8, 0x1f ;  /* 0x0d001f002f2a7f89 */ /* 0x000ea200000e0000 */
[----:B------:R-:W-:Y:S01]  /*6220*/  ULOP3.LUT UR4, UR4, 0x1, URZ, 0x3c, !UPT ;  /* 0x0000000104047892 */ /* 0x000fe2000f8e3cff */
[----:B0-----:R-:W-:Y:S01]  /*6230*/  FADD.FTZ R74, R45, R46 ;  /* 0x0000002e2d4a7221 */ /* 0x001fe20000010000 */
[----:B--2---:R-:W-:-:S04]  /*6240*/  FADD.FTZ R43, R42, R47 ;  /* 0x0000002f2a2b7221 */ /* 0x004fc80000010000 */
[----:B------:R-:W0:Y:S04]  /*6250*/  SHFL.BFLY PT, R45, R74, 0x4, 0x1f ;  /* 0x0c801f004a2d7f89 */ /* 0x000e2800000e0000 */
[----:B------:R-:W2:Y:S01]  /*6260*/  SHFL.BFLY PT, R42, R43, 0x4, 0x1f ;  /* 0x0c801f002b2a7f89 */ /* 0x000ea200000e0000 */
[----:B0-----:R-:W-:Y:S02]  /*6270*/  FADD.FTZ R158, R74, R45 ;  /* 0x0000002d4a9e7221 */ /* 0x001fe40000010000 */
[----:B------:R-:W0:Y:S01]  /*6280*/  S2R R74, SR_TID.X ;  /* 0x00000000004a7919 */ /* 0x000e220000002100 */
[----:B--2---:R-:W-:Y:S02]  /*6290*/  FADD.FTZ R75, R43, R42 ;  /* 0x0000002a2b4b7221 */ /* 0x004fe40000010000 */
[----:B------:R-:W2:Y:S04]  /*62a0*/  SHFL.BFLY PT, R45, R158, 0x2, 0x1f ;  /* 0x0c401f009e2d7f89 */ /* 0x000ea800000e0000 */
[----:B------:R-:W3:Y:S01]  /*62b0*/  SHFL.BFLY PT, R42, R75, 0x2, 0x1f ;  /* 0x0c401f004b2a7f89 */ /* 0x000ee200000e0000 */
[----:B--2---:R-:W-:Y:S01]  /*62c0*/  FADD.FTZ R44, R158, R45 ;  /* 0x0000002d9e2c7221 */ /* 0x004fe20000010000 */
[----:B0-----:R-:W-:Y:S01]  /*62d0*/  LOP3.LUT P0, RZ, R74, 0x30f, RZ, 0xc0, !PT ;  /* 0x0000030f4aff7812 */ /* 0x001fe2000780c0ff */
[----:B---3--:R-:W-:-:S03]  /*62e0*/  FADD.FTZ R47, R75, R42 ;  /* 0x0000002a4b2f7221 */ /* 0x008fc60000010000 */
[----:B------:R-:W0:Y:S04]  /*62f0*/  SHFL.BFLY PT, R45, R44, 0x1, 0x1f ;  /* 0x0c201f002c2d7f89 */ /* 0x000e2800000e0000 */
[----:B------:R-:W2:Y:S05]  /*6300*/  SHFL.BFLY PT, R46, R47, 0x1, 0x1f ;  /* 0x0c201f002f2e7f89 */ /* 0x000eaa00000e0000 */
[----:B------:R-:W3:Y:S01]  /*6310*/  @!P0 S2R R42, SR_CgaCtaId ;  /* 0x00000000002a8919 */ /* 0x000ee20000008800 */
[----:B0-----:R-:W-:Y:S01]  /*6320*/  FADD.FTZ R45, R44, R45 ;  /* 0x0000002d2c2d7221 */ /* 0x001fe20000010000 */
[----:B--2---:R-:W-:Y:S01]  /*6330*/  FADD.FTZ R43, R47, R46 ;  /* 0x0000002e2f2b7221 */ /* 0x004fe20000010000 */
[----:B------:R-:W-:-:S04]  /*6340*/  @!P0 MOV R46, 0x400 ;  /* 0x00000400002e8802 */ /* 0x000fc80000000f00 */
[----:B------:R-:W-:-:S04]  /*6350*/  @!P0 IADD3 R75, PT, PT, R46, 0x3480, RZ ;  /* 0x000034802e4b8810 */ /* 0x000fc80007ffe0ff */
[----:B---3--:R-:W-:-:S04]  /*6360*/  @!P0 LEA R42, R42, R75, 0x18 ;  /* 0x0000004b2a2a8211 */ /* 0x008fc800078ec0ff */
[----:B------:R-:W-:Y:S01]  /*6370*/  @!P0 LEA.HI R46, R74, R42, RZ, 0x1f ;  /* 0x0000002a4a2e8211 */ /* 0x000fe200078ff8ff */
[----:B------:R-:W-:Y:S01]  /*6380*/  @!P0 FMUL.FTZ R42, R43, 1.2207031431898940355e-05 ;  /* 0x374ccccd2b2a8820 */ /* 0x000fe20000410000 */
[----:B------:R-:W-:-:S05]  /*6390*/  @!P0 FMUL.FTZ R43, R45, 1.2207031431898940355e-05 ;  /* 0x374ccccd2d2b8820 */ /* 0x000fca0000410000 */
[----:B------:R-:W-:Y:S01]  /*63a0*/  @!P0 STS.64 [R46], R42 ;  /* 0x0000002a2e008388 */ /* 0x000fe20000000a00 */
[----:B------:R-:W-:Y:S01]  /*63b0*/  BAR.SYNC.DEFER_BLOCKING 0x0 ;  /* 0x0000000000007b1d */ /* 0x000fe20000010000 */
[----:B-1----:R-:W-:-:S04]  /*63c0*/  IADD3 R156, P0, PT, R156, UR20, RZ ;  /* 0x000000149c9c7c10 */ /* 0x002fc8000ff1e0ff */
[----:B------:R-:W-:Y:S01]  /*63d0*/  IADD3.X R157, PT, PT, R157, UR21, RZ, P0, !PT ;  /* 0x000000159d9d7c10 */ /* 0x000fe200087fe4ff */
        /* <DEDUP_REMOVED lines=12> */
[--C-:B------:R-:W-:Y:S01]  /*64a0*/  FADD.FTZ R44, R149, -R42.reuse ;  /* 0x8000002a952c7221 */ /* 0x100fe20000010000 */
[----:B------:R-:W-:Y:S01]  /*64b0*/  FADD.FTZ R72, R73, -R42 ;  /* 0x8000002a49487221 */ /* 0x000fe20000010000 */
[-C--:B------:R-:W-:Y:S01]  /*64c0*/  FFMA.FTZ R144, R144, -R43.reuse, R153 ;  /* 0x8000002b90907223 */ /* 0x080fe20000010099 */
[-C--:B------:R-:W-:Y:S01]  /*64d0*/  FFMA.FTZ R152, R143, -R43.reuse, R152 ;  /* 0x8000002b8f987223 */ /* 0x080fe20000010098 */
        /* <DEDUP_REMOVED lines=54> */
[C---:B------:R-:W-:Y:S01]  /*6840*/  FMUL.FTZ R0, R41.reuse, R0 ;  /* 0x0000000029007220 */ /* 0x040fe20000410000 */
[----:B------:R-:W-:Y:S01]  /*6850*/  FMUL.FTZ R11, R41, R154 ;  /* 0x0000009a290b7220 */ /* 0x000fe20000410000 */
[----:B------:R-:W-:Y:S01]  /*6860*/  FADD.FTZ R49, R49, -R42 ;  /* 0x8000002a31317221 */ /* 0x000fe20000010000 */
        /* <DEDUP_REMOVED lines=125> */
[----:B------:R-:W-:Y:S02]  /*7040*/  F2FP.BF16.F32.PACK_AB R19, R19, R52 ;  /* 0x000000341313723e */ /* 0x000fe400000010ff */
[----:B------:R-:W-:Y:S01]  /*7050*/  F2FP.BF16.F32.PACK_AB R23, R23, R56 ;  /* 0x000000381717723e */ /* 0x000fe200000010ff */
[----:B------:R0:W-:Y:S01]  /*7060*/  STG.E.64 desc[UR12][R156.64+0xa00], R12 ;  /* 0x000a000c9c007986 */ /* 0x0001e2000c101b0c */
[----:B------:R-:W-:Y:S02]  /*7070*/  F2FP.BF16.F32.PACK_AB R27, R27, R60 ;  /* 0x0000003c1b1b723e */ /* 0x000fe400000010ff */
[----:B------:R-:W-:Y:S02]  /*7080*/  F2FP.BF16.F32.PACK_AB R31, R31, R64 ;  /* 0x000000401f1f723e */ /* 0x000fe400000010ff */
[----:B------:R-:W-:Y:S02]  /*7090*/  F2FP.BF16.F32.PACK_AB R66, R67, R66 ;  /* 0x000000424342723e */ /* 0x000fe400000010ff */
[----:B------:R-:W-:-:S02]  /*70a0*/  F2FP.BF16.F32.PACK_AB R18, R17, R50 ;  /* 0x000000321112723e */ /* 0x000fc400000010ff */
[----:B------:R-:W-:Y:S02]  /*70b0*/  F2FP.BF16.F32.PACK_AB R22, R21, R54 ;  /* 0x000000361516723e */ /* 0x000fe400000010ff */
        /* <DEDUP_REMOVED lines=36> */
.L_x_319:
        /* <DEDUP_REMOVED lines=16> */
[----:B------:R-:W3:Y:S01]  /*7400*/  LDCU.64 UR4, c[0x0][0x3d0] ;  /* 0x00007a00ff0477ac */ /* 0x000ee20008000a00 */
[----:B--2---:R-:W-:Y:S01]  /*7410*/  ULEA UR7, UR9, UR7, 0x18 ;  /* 0x0000000709077291 */ /* 0x004fe2000f8ec0ff */
[----:B-1----:R-:W-:Y:S02]  /*7420*/  SHF.R.U32.HI R0, RZ, 0x5, R37 ;  /* 0x00000005ff007819 */ /* 0x002fe40000011625 */
[C---:B------:R-:W-:Y:S02]  /*7430*/  LOP3.LUT R17, R37.reuse, 0x1f, RZ, 0xc0, !PT ;  /* 0x0000001f25117812 */ /* 0x040fe400078ec0ff */
[----:B------:R-:W-:Y:S02]  /*7440*/  LOP3.LUT R4, RZ, R0, RZ, 0x33, !PT ;  /* 0x00000000ff047212 */ /* 0x000fe400078e33ff */
[C---:B0-----:R-:W-:Y:S02]  /*7450*/  LOP3.LUT R45, R37.reuse, 0xf, RZ, 0xc0, !PT ;  /* 0x0000000f252d7812 */ /* 0x041fe400078ec0ff */
[----:B------:R-:W-:Y:S01]  /*7460*/  IADD3 R4, P0, PT, R4, UR10, RZ ;  /* 0x0000000a04047c10 */ /* 0x000fe2000ff1e0ff */
[----:B---3--:R-:W-:Y:S01]  /*7470*/  UIADD3 UR4, UP0, UPT, UR4, 0x1ac00, URZ ;  /* 0x0001ac0004047890 */ /* 0x008fe2000ff1e0ff */
        /* <DEDUP_REMOVED lines=30> */
.L_x_343:
        /* <DEDUP_REMOVED lines=28> */
.L_x_336:
        /* <DEDUP_REMOVED lines=33> */
.L_x_335:
[----:B------:R-:W-:Y:S05]  /*7a30*/  BSYNC.RECONVERGENT B1 ;  /* 0x0000000000017941 */ /* 0x000fea0003800200 */
.L_x_334:
        /* <DEDUP_REMOVED lines=25> */
.L_x_338:
[----:B------:R-:W-:Y:S05]  /*7bd0*/  BSYNC.RECONVERGENT B1 ;  /* 0x0000000000017941 */ /* 0x000fea0003800200 */
.L_x_337:
        /* <DEDUP_REMOVED lines=30> */
.L_x_333:
[----:B------:R-:W-:Y:S05]  /*7dc0*/  BSYNC.RECONVERGENT B0 ;  /* 0x0000000000007941 */ /* 0x000fea0003800200 */
.L_x_332:
[----:B------:R0:W-:Y:S01]  /*7dd0*/  STS [R7], R19 ;  /* 0x0000001307007388 */ /* 0x0001e20000000800 */
[----:B------:R-:W1:Y:S01]  /*7de0*/  LDC.64 R12, c[0x0][0x388] ;  /* 0x0000e200ff0c7b82 */ /* 0x000e620000000a00 */
[----:B------:R-:W-:Y:S02]  /*7df0*/  ISETP.GT.U32.AND P1, PT, R45, 0x9, PT ;  /* 0x000000092d00780c */ /* 0x000fe40003f24070 */
[----:B------:R0:W-:Y:S01]  /*7e00*/  STS [R7+0x500], R20 ;  /* 0x0005001407007388 */ /* 0x0001e20000000800 */
[----:B------:R-:W-:-:S04]  /*7e10*/  MOV R21, R6 ;  /* 0x0000000600157202 */ /* 0x000fc80000000f00 */
[----:B------:R-:W2:Y:S08]  /*7e20*/  LDC.64 R14, c[0x0][0x390] ;  /* 0x0000e400ff0e7b82 */ /* 0x000eb00000000a00 */
[----:B0-----:R-:W-:Y:S06]  /*7e30*/  BAR.SYNC.DEFER_BLOCKING 0x0 ;  /* 0x0000000000007b1d */ /* 0x001fec0000010000 */
.L_x_342:
        /* <DEDUP_REMOVED lines=31> */
.L_x_353:
        /* <DEDUP_REMOVED lines=11> */
.L_x_341:
[----:B------:R-:W-:Y:S05]  /*80e0*/  BSYNC.RECONVERGENT B0 ;  /* 0x0000000000007941 */ /* 0x000fea0003800200 */
.L_x_340:
        /* <DEDUP_REMOVED lines=9> */
.L_x_339:
        /* <DEDUP_REMOVED lines=8> */
.L_x_345:
[----:B------:R-:W-:Y:S05]  /*8200*/  BSYNC B0 ;  /* 0x0000000000007941 */ /* 0x000fea0003800000 */
.L_x_344:
        /* <DEDUP_REMOVED lines=8> */
.L_x_346:
[----:B------:R-:W-:Y:S01]  /*8290*/  FADD.FTZ R11, R11, R8 ;  /* 0x000000080b0b7221 */ /* 0x000fe20000010000 */
[----:B------:R-:W-:-:S04]  /*82a0*/  HFMA2 R26, -RZ, RZ, 0, 2.384185791015625e-07 ;  /* 0x00000004ff1a7431 */ /* 0x000fc800000001ff */
[----:B------:R-:W-:Y:S02]  /*82b0*/  MOV R27, R11 ;  /* 0x0000000b001b7202 */ /* 0x000fe40000000f00 */
[----:B------:R-:W-:-:S07]  /*82c0*/  MOV R10, R25 ;  /* 0x00000019000a7202 */ /* 0x000fce0000000f00 */
[----:B------:R-:W-:Y:S05]  /*82d0*/  WARPSYNC.COLLECTIVE R24, `(.L_x_347) ;  /* 0x0000000018087348 */ /* 0x000fea0003c00000 */
[----:B------:R0:W1:Y:S02]  /*82e0*/  SHFL.BFLY P3, R25, R27, R26, R29 ;  /* 0x0c00001a1b197389 */ /* 0x000064000006001d */
[----:B01----:R-:W-:Y:S05]  /*82f0*/  ENDCOLLECTIVE ;  /* 0x000000000000791b */ /* 0x003fea0003800000 */
.L_x_347:
[----:B------:R-:W-:-:S05]  /*8300*/  FADD.FTZ R10, R10, R9 ;  /* 0x000000090a0a7221 */ /* 0x000fca0000010000 */
[----:B------:R-:W-:Y:S02]  /*8310*/  MOV R27, R10 ;  /* 0x0000000a001b7202 */ /* 0x000fe40000000f00 */
[----:B------:R-:W-:-:S07]  /*8320*/  MOV R20, R25 ;  /* 0x0000001900147202 */ /* 0x000fce0000000f00 */
[----:B------:R-:W-:Y:S05]  /*8330*/  WARPSYNC.COLLECTIVE R24, `(.L_x_348) ;  /* 0x0000000018087348 */ /* 0x000fea0003c00000 */
[----:B------:R0:W1:Y:S02]  /*8340*/  SHFL.BFLY P3, R25, R27, R26, R29 ;  /* 0x0c00001a1b197389 */ /* 0x000064000006001d */
[----:B01----:R-:W-:Y:S05]  /*8350*/  ENDCOLLECTIVE ;  /* 0x000000000000791b */ /* 0x003fea0003800000 */
.L_x_348:
[----:B------:R-:W-:Y:S01]  /*8360*/  FADD.FTZ R20, R11, R20 ;  /* 0x000000140b147221 */ /* 0x000fe20000010000 */
[----:B------:R-:W-:-:S04]  /*8370*/  HFMA2 R26, -RZ, RZ, 0, 1.1920928955078125e-07 ;  /* 0x00000002ff1a7431 */ /* 0x000fc800000001ff */
[----:B------:R-:W-:Y:S02]  /*8380*/  MOV R27, R20 ;  /* 0x00000014001b7202 */ /* 0x000fe40000000f00 */
[----:B------:R-:W-:-:S07]  /*8390*/  MOV R19, R25 ;  /* 0x0000001900137202 */ /* 0x000fce0000000f00 */
[----:B------:R-:W-:Y:S05]  /*83a0*/  WARPSYNC.COLLECTIVE R24, `(.L_x_349) ;  /* 0x0000000018087348 */ /* 0x000fea0003c00000 */
[----:B------:R0:W1:Y:S02]  /*83b0*/  SHFL.BFLY P3, R25, R27, R26, R29 ;  /* 0x0c00001a1b197389 */ /* 0x000064000006001d */
[----:B01----:R-:W-:Y:S05]  /*83c0*/  ENDCOLLECTIVE ;  /* 0x000000000000791b */ /* 0x003fea0003800000 */
.L_x_349:
[----:B------:R-:W-:-:S05]  /*83d0*/  FADD.FTZ R19, R10, R19 ;  /* 0x000000130a137221 */ /* 0x000fca0000010000 */
[----:B------:R-:W-:Y:S02]  /*83e0*/  MOV R27, R19 ;  /* 0x00000013001b7202 */ /* 0x000fe40000000f00 */
[----:B------:R-:W-:-:S07]  /*83f0*/  MOV R23, R25 ;  /* 0x0000001900177202 */ /* 0x000fce0000000f00 */
[----:B------:R-:W-:Y:S05]  /*8400*/  WARPSYNC.COLLECTIVE R24, `(.L_x_350) ;  /* 0x0000000018087348 */ /* 0x000fea0003c00000 */
[----:B------:R0:W1:Y:S02]  /*8410*/  SHFL.BFLY P3, R25, R27, R26, R29 ;  /* 0x0c00001a1b197389 */ /* 0x000064000006001d */
[----:B01----:R-:W-:Y:S05]  /*8420*/  ENDCOLLECTIVE ;  /* 0x000000000000791b */ /* 0x003fea0003800000 */
.L_x_350:
[----:B------:R-:W-:Y:S01]  /*8430*/  FADD.FTZ R23, R20, R23 ;  /* 0x0000001714177221 */ /* 0x000fe20000010000 */
[----:B------:R-:W-:-:S04]  /*8440*/  HFMA2 R26, -RZ, RZ, 0, 5.9604644775390625e-08 ;  /* 0x00000001ff1a7431 */ /* 0x000fc800000001ff */
[----:B------:R-:W-:Y:S02]  /*8450*/  MOV R27, R23 ;  /* 0x00000017001b7202 */ /* 0x000fe40000000f00 */
[----:B------:R-:W-:-:S07]  /*8460*/  MOV R8, R25 ;  /* 0x0000001900087202 */ /* 0x000fce0000000f00 */
[----:B------:R-:W-:Y:S05]  /*8470*/  WARPSYNC.COLLECTIVE R24, `(.L_x_351) ;  /* 0x0000000018087348 */ /* 0x000fea0003c00000 */
[----:B------:R0:W1:Y:S02]  /*8480*/  SHFL.BFLY P3, R25, R27, R26, R29 ;  /* 0x0c00001a1b197389 */ /* 0x000064000006001d */
[----:B01----:R-:W-:Y:S05]  /*8490*/  ENDCOLLECTIVE ;  /* 0x000000000000791b */ /* 0x003fea0003800000 */
.L_x_351:
[----:B------:R-:W-:-:S05]  /*84a0*/  FADD.FTZ R8, R19, R8 ;  /* 0x0000000813087221 */ /* 0x000fca0000010000 */
[----:B------:R-:W-:Y:S02]  /*84b0*/  MOV R27, R8 ;  /* 0x00000008001b7202 */ /* 0x000fe40000000f00 */
[----:B------:R-:W-:-:S07]  /*84c0*/  MOV R22, R25 ;  /* 0x0000001900167202 */ /* 0x000fce0000000f00 */
[----:B------:R-:W-:Y:S05]  /*84d0*/  WARPSYNC.COLLECTIVE R24, `(.L_x_352) ;  /* 0x0000000018087348 */ /* 0x000fea0003c00000 */
[----:B------:R0:W1:Y:S02]  /*84e0*/  SHFL.BFLY P3, R25, R27, R26, R29 ;  /* 0x0c00001a1b197389 */ /* 0x000064000006001d */
[----:B01----:R-:W-:Y:S05]  /*84f0*/  ENDCOLLECTIVE ;  /* 0x000000000000791b */ /* 0x003fea0003800000 */
.L_x_352:
[----:B------:R-:W-:Y:S01]  /*8500*/  FADD.FTZ R22, R23, R22 ;  /* 0x0000001617167221 */ /* 0x000fe20000010000 */
[----:B------:R-:W-:Y:S01]  /*8510*/  MOV R9, R25 ;  /* 0x0000001900097202 */ /* 0x000fe20000000f00 */
[----:B------:R-:W-:Y:S06]  /*8520*/  BRA `(.L_x_353) ;  /* 0xfffffff800c07947 */ /* 0x000fec000383ffff */
.L_x_354:
        /* <DEDUP_REMOVED lines=13> */
.L_x_1316:


//--------------------- .text._ZN13group_norm_v218gn_bwd_cuda_kernelI13__nv_bfloat16Li320ELi2ELi16ELi20ELi4096ELb1ELb1ELi32ELi320ELi320ELi4ELb1ELi2ELb0ELb0ELNS_15WgradSyncMethodE3ENS_16CompileConditionILi1000EEEEEvPT_S6_S6_PKS5_S8_S8_S8_PKfflPfPj --------------------------
	.section	.text._ZN13group_norm_v218gn_bwd_cuda_kernelI13__nv_bfloat16Li320ELi2ELi16ELi20ELi4096ELb1ELb1ELi32ELi320ELi320ELi4ELb1ELi2ELb0ELb0ELNS_15WgradSyncMethodE3ENS_16CompileConditionILi1000EEEEEvPT_S6_S6_PKS5_S8_S8_S8_PKfflPfPj,"ax",@progbits
	.align	128
        .global         _ZN13group_norm_v218gn_bwd_cuda_kernelI13__nv_bfloat16Li320ELi2ELi16ELi20ELi4096ELb1ELb1ELi32ELi320ELi320ELi4ELb1ELi2ELb0ELb0ELNS_15WgradSyncMethodE3ENS_16CompileConditionILi1000EEEEEvPT_S6_S6_PKS5_S8_S8_S8_PKfflPfPj
        .type           _ZN13group_norm_v218gn_bwd_cuda_kernelI13__nv_bfloat16Li320ELi2ELi16ELi20ELi4096ELb1ELb1ELi32ELi320ELi320ELi4ELb1ELi2ELb0ELb0ELNS_15WgradSyncMethodE3ENS_16CompileConditionILi1000EEEEEvPT_S6_S6_PKS5_S8_S8_S8_PKfflPfPj,@function
        .size           _ZN13group_norm_v218gn_bwd_cuda_kernelI13__nv_bfloat16Li320ELi2ELi16ELi20ELi4096ELb1ELb1ELi32ELi320ELi320ELi4ELb1ELi2ELb0ELb0ELNS_15WgradSyncMethodE3ENS_16CompileConditionILi1000EEEEEvPT_S6_S6_PKS5_S8_S8_S8_PKfflPfPj,(.L_x_1317 - _ZN13group_norm_v218gn_bwd_cuda_kernelI13__nv_bfloat16Li320ELi2ELi16ELi20ELi4096ELb1ELb1ELi32ELi320ELi320ELi4ELb1ELi2ELb0ELb0ELNS_15WgradSyncMethodE3ENS_16CompileConditionILi1000EEEEEvPT_S6_S6_PKS5_S8_S8_S8_PKfflPfPj)
        .other          _ZN13group_norm_v218gn_bwd_cuda_kernelI13__nv_bfloat16Li320ELi2ELi16ELi20ELi4096ELb1ELb1ELi32ELi320ELi320ELi4ELb1ELi2ELb0ELb0ELNS_15WgradSyncMethodE3ENS_16CompileConditionILi1000EEEEEvPT_S6_S6_PKS5_S8_S8_S8_PKfflPfPj,@"STO_CUDA_ENTRY STV_DEFAULT"
_ZN13group_norm_v218gn_bwd_cuda_kernelI13__nv_bfloat16Li320ELi2ELi16ELi20ELi4096ELb1ELb1ELi32ELi320ELi320ELi4ELb1ELi2ELb0ELb0ELNS_15WgradSyncMethodE3ENS_16CompileConditionILi1000EEEEEvPT_S6_S6_PKS5_S8_S8_S8_PKfflPfPj:
.text._ZN13group_norm_v218gn_bwd_cuda_kernelI13__nv_bfloat16Li320ELi2ELi16ELi20ELi4096ELb1ELb1ELi32ELi320ELi320ELi4ELb1ELi2ELb0ELb0ELNS_15WgradSyncMethodE3ENS_16CompileConditionILi1000EEEEEvPT_S6_S6_PKS5_S8_S8_S8_PKfflPfPj:
        /* <DEDUP_REMOVED lines=30> */
.L_x_357:
        /* <DEDUP_REMOVED lines=8> */
.L_x_356:
[----:B------:R-:W-:Y:S05]  /*0260*/  WARPSYNC.ALL ;  /* 0x0000000000007948 */ /* 0x000fea0003800000 */
[----:B------:R-:W-:Y:S06]  /*0270*/  BAR.SYNC.DEFER_BLOCKING 0x0 ;  /* 0x0000000000007b1d */ /* 0x000fec0000010000 */
[----:B------:R-:W-:Y:S05]  /*0280*/  BRA `(.L_x_358) ;  /* 0x00000044001c7947 */ /* 0x000fea0003800000 */
.L_x_355:
[----:B------:R-:W0:Y:S01]  /*0290*/  S2R R8, SR_TID.X ;  /* 0x0000000000087919 */ /* 0x000e220000002100 */
[----:B------:R-:W1:Y:S01]  /*02a0*/  LDC.64 R2, c[0x0][0x3a8] ;  /* 0x0000ea00ff027b82 */ /* 0x000e620000000a00 */
[----:B0-----:R-:W-:-:S05]  /*02b0*/  LOP3.LUT R0, R8, 0xffff, RZ, 0xc0, !PT ;  /* 0x0000ffff08007812 */ /* 0x001fca00078ec0ff */
[----:B------:R-:W-:-:S05]  /*02c0*/  IMAD R0, R0, 0x334, RZ ;  /* 0x0000033400007824 */ /* 0x000fca00078e02ff */
[----:B------:R-:W-:-:S04]  /*02d0*/  SHF.R.U32.HI R0, RZ, 0x10, R0 ;  /* 0x00000010ff007819 */ /* 0x000fc80000011600 */
[----:B------:R-:W-:-:S05]  /*02e0*/  PRMT R4, R0, 0x9910, RZ ;  /* 0x0000991000047816 */ /* 0x000fca00000000ff */
[----:B------:R-:W-:-:S05]  /*02f0*/  IMAD R4, R4, 0x50, RZ ;  /* 0x0000005004047824 */ /* 0x000fca00078e02ff */
[----:B------:R-:W-:Y:S02]  /*0300*/  IADD3 R6, PT, PT, RZ, -R4, RZ ;  /* 0x80000004ff067210 */ /* 0x000fe40007ffe0ff */
[----:B------:R-:W0:Y:S02]  /*0310*/  LDC.64 R4, c[0x0][0x3b0] ;  /* 0x0000ec00ff047b82 */ /* 0x000e240000000a00 */
[----:B------:R-:W-:-:S04]  /*0320*/  PRMT R6, R6, 0x7710, RZ ;  /* 0x0000771006067816 */ /* 0x000fc800000000ff */
[----:B------:R-:W-:-:S04]  /*0330*/  IADD3 R11, PT, PT, R6, R8, RZ ;  /* 0x00000008060b7210 */ /* 0x000fc80007ffe0ff */
[----:B------:R-:W-:Y:S01]  /*0340*/  LOP3.LUT R9, R11, 0xffff, RZ, 0xc0, !PT ;  /* 0x0000ffff0b097812 */ /* 0x000fe200078ec0ff */
[----:B------:R-:W-:Y:S03]  /*0350*/  STL [R1+0xc], R11 ;  /* 0x00000c0b01007387 */ /* 0x000fe60000100800 */
[----:B------:R-:W-:-:S05]  /*0360*/  SHF.L.U32 R7, R9, 0x2, RZ ;  /* 0x0000000209077819 */ /* 0x000fca00000006ff */
[----:B-1----:R-:W-:-:S04]  /*0370*/  IMAD.WIDE.U32 R2, R7, 0x2, R2 ;  /* 0x0000000207027825 */ /* 0x002fc800078e0002 */
[----:B0-----:R-:W-:Y:S01]  /*0380*/  IMAD.WIDE.U32 R4, R7, 0x2, R4 ;  /* 0x0000000207047825 */ /* 0x001fe200078e0004 */
[----:B------:R0:W2:Y:S05]  /*0390*/  LDG.E.64.CONSTANT R56, desc[UR12][R2.64] ;  /* 0x0000000c02387981 */ /* 0x0000aa000c1e9b00 */
[----:B------:R-:W3:Y:S01]  /*03a0*/  LDG.E.64.CONSTANT R4, desc[UR12][R4.64] ;  /* 0x0000000c04047981 */ /* 0x000ee2000c1e9b00 */
[----:B------:R-:W-:Y:S02]  /*03b0*/  MOV R6, 0x400 ;  /* 0x0000040000067802 */ /* 0x000fe40000000f00 */
[----:B------:R-:W-:Y:S02]  /*03c0*/  CS2R R38, SRZ ;  /* 0x0000000000267805 */ /* 0x000fe4000001ff00 */
[----:B------:R-:W-:Y:S01]  /*03d0*/  CS2R R40, SRZ ;  /* 0x0000000000287805 */ /* 0x000fe2000001ff00 */
[----:B------:R-:W1:Y:S01]  /*03e0*/  S2R R7, SR_CgaCtaId ;  /* 0x0000000000077919 */ /* 0x000e620000008800 */
[----:B------:R-:W-:-:S02]  /*03f0*/  IADD3 R6, PT, PT, R6, 0x2800, RZ ;  /* 0x0000280006067810 */ /* 0x000fc40007ffe0ff */
[----:B------:R-:W-:Y:S02]  /*0400*/  CS2R R42, SRZ ;  /* 0x00000000002a7805 */ /* 0x000fe4000001ff00 */
[----:B0-----:R-:W-:Y:S02]  /*0410*/  SHF.L.U32 R3, R10, 0x5, RZ ;  /* 0x000000050a037819 */ /* 0x001fe400000006ff */
[----:B------:R-:W-:Y:S02]  /*0420*/  CS2R R44, SRZ ;  /* 0x00000000002c7805 */ /* 0x000fe4000001ff00 */
[----:B------:R-:W-:Y:S01]  /*0430*/  PRMT R2, R11, 0x9910, RZ ;  /* 0x000099100b027816 */ /* 0x000fe200000000ff */
[----:B------:R-:W-:Y:S01]  /*0440*/  UMOV UR4, URZ ;  /* 0x000000ff00047c82 */ /* 0x000fe20008000000 */
[----:B-1----:R-:W-:Y:S02]  /*0450*/  LEA R6, R7, R6, 0x18 ;  /* 0x0000000607067211 */ /* 0x002fe400078ec0ff */
[----:B------:R-:W-:-:S02]  /*0460*/  SHF.R.U32.HI R7, RZ, 0x2, R8 ;  /* 0x00000002ff077819 */ /* 0x000fc40000011608 */
[----:B------:R-:W-:-:S03]  /*0470*/  SHF.L.U32 R8, R8, 0x3, RZ ;  /* 0x0000000308087819 */ /* 0x000fc600000006ff */
[--C-:B------:R-:W-:Y:S02]  /*0480*/  IMAD R86, R7, 0xc8, R6.reuse ;  /* 0x000000c807567824 */ /* 0x100fe400078e0206 */
[----:B------:R-:W-:Y:S01]  /*0490*/  IMAD R7, R9, 0x28, R6 ;  /* 0x0000002809077824 */ /* 0x000fe200078e0206 */
[----:B------:R-:W-:Y:S02]  /*04a0*/  LOP3.LUT R6, R0, 0xfe0, R3, 0xf8, !PT ;  /* 0x00000fe000067812 */ /* 0x000fe400078ef803 */
[----:B------:R-:W-:Y:S02]  /*04b0*/  LOP3.LUT R9, R8, 0x18, RZ, 0xc0, !PT ;  /* 0x0000001808097812 */ /* 0x000fe400078ec0ff */
[----:B------:R-:W-:Y:S02]  /*04c0*/  LEA R3, R0, R7, 0x3 ;  /* 0x0000000700037211 */ /* 0x000fe400078e18ff */
[----:B------:R-:W-:Y:S02]  /*04d0*/  MOV R0, R2 ;  /* 0x0000000200007202 */ /* 0x000fe40000000f00 */
[----:B------:R-:W-:Y:S01]  /*04e0*/  IADD3 R86, PT, PT, R86, R9, RZ ;  /* 0x0000000956567210 */ /* 0x000fe20007ffe0ff */
[----:B------:R0:W-:Y:S02]  /*04f0*/  STL [R1+0x14], R3 ;  /* 0x0000140301007387 */ /* 0x0001e40000100800 */
[----:B------:R-:W-:-:S05]  /*0500*/  IMAD R0, R0, 0xcd, RZ ;  /* 0x000000cd00007824 */ /* 0x000fca00078e02ff */
[----:B------:R-:W-:-:S04]  /*0510*/  LOP3.LUT R0, R0, 0xffff, RZ, 0xc0, !PT ;  /* 0x0000ffff00007812 */ /* 0x000fc800078ec0ff */
[----:B0-----:R-:W-:-:S04]  /*0520*/  SHF.R.U32.HI R3, RZ, 0xa, R0 ;  /* 0x0000000aff037819 */ /* 0x001fc80000011600 */
[----:B------:R-:W-:Y:S01]  /*0530*/  LOP3.LUT R48, R3, 0xffff, RZ, 0xc0, !PT ;  /* 0x0000ffff03307812 */ /* 0x000fe200078ec0ff */
[----:B------:R0:W-:Y:S01]  /*0540*/  STL [R1+0x10], R3 ;  /* 0x0000100301007387 */ /* 0x0001e20000100800 */
[C---:B--2---:R-:W-:Y:S02]  /*0550*/  PRMT R36, R56.reuse, 0x7632, R36 ;  /* 0x0000763238247816 */ /* 0x044fe40000000024 */
[----:B------:R-:W-:Y:S02]  /*0560*/  PRMT R35, R57, 0x7632, R35 ;  /* 0x0000763239237816 */ /* 0x000fe40000000023 */
[----:B------:R-:W-:Y:S02]  /*0570*/  SHF.L.U32 R58, R56, 0x10, RZ ;  /* 0x00000010383a7819 */ /* 0x000fe400000006ff */
[----:B---3--:R-:W-:Y:S02]  /*0580*/  PRMT R34, R4, 0x7632, R34 ;  /* 0x0000763204227816 */ /* 0x008fe40000000022 */
[----:B------:R-:W-:-:S02]  /*0590*/  PRMT R33, R5, 0x7632, R33 ;  /* 0x0000763205217816 */ /* 0x000fc40000000021 */
[----:B------:R-:W-:Y:S02]  /*05a0*/  SHF.L.U32 R57, R57, 0x10, RZ ;  /* 0x0000001039397819 */ /* 0x000fe400000006ff */
[----:B------:R-:W-:Y:S02]  /*05b0*/  SHF.L.U32 R56, R4, 0x10, RZ ;  /* 0x0000001004387819 */ /* 0x000fe400000006ff */
[----:B------:R-:W-:Y:S02]  /*05c0*/  SHF.L.U32 R37, R5, 0x10, RZ ;  /* 0x0000001005257819 */ /* 0x000fe400000006ff */
[----:B------:R-:W-:Y:S02]  /*05d0*/  SHF.L.U32 R36, R36, 0x10, RZ ;  /* 0x0000001024247819 */ /* 0x000fe400000006ff */
[----:B------:R-:W-:Y:S02]  /*05e0*/  SHF.L.U32 R35, R35, 0x10, RZ ;  /* 0x0000001023237819 */ /* 0x000fe400000006ff */
[----:B------:R-:W-:-:S02]  /*05f0*/  SHF.L.U32 R34, R34, 0x10, RZ ;  /* 0x0000001022227819 */ /* 0x000fc400000006ff */
[----:B0-----:R-:W-:-:S07]  /*0600*/  SHF.L.U32 R33, R33, 0x10, RZ ;  /* 0x0000001021217819 */ /* 0x001fce00000006ff */
.L_x_372:
        /* <DEDUP_REMOVED lines=9> */
[----:B------:R-:W-:Y:S02]  /*06a0*/  UIADD3 UR8, UPT, UPT, UR15, UR8, URZ ;  /* 0x000000080f087290 */ /* 0x000fe4000fffe0ff */
[----:B------:R-:W3:Y:S01]  /*06b0*/  LDCU.64 UR10, c[0x0][0x3a0] ;  /* 0x00007400ff0a77ac */ /* 0x000ee20008000a00 */
[----:B------:R-:W-:-:S03]  /*06c0*/  IMAD.WIDE.U32 R48, R48, 0x2, R2 ;  /* 0x0000000230307825 */ /* 0x000fc600078e0002 */
[----:B0-----:R-:W-:Y:S02]  /*06d0*/  LEA R2, P0, R48, UR16, 0x2 ;  /* 0x0000001030027c11 */ /* 0x001fe4000f8010ff */
[----:B-1----:R-:W-:Y:S02]  /*06e0*/  SHF.L.U32 R6, R6, 0x5, RZ ;  /* 0x0000000506067819 */ /* 0x002fe400000006ff */
[----:B--2---:R-:W-:Y:S02]  /*06f0*/  LOP3.LUT R4, R0, 0xffff, RZ, 0xc0, !PT ;  /* 0x0000ffff00047812 */ /* 0x004fe400078ec0ff */
[----:B------:R-:W0:Y:S03]  /*0700*/  S2R R0, SR_TID.X ;  /* 0x0000000000007919 */ /* 0x000e260000002100 */
[----:B------:R-:W-:-:S05]  /*0710*/  IMAD.WIDE.U32 R4, R4, 0x4, RZ ;  /* 0x0000000404047825 */ /* 0x000fca00078e00ff */
[----:B------:R-:W-:Y:S01]  /*0720*/  LOP3.LUT R5, R5, UR8, RZ, 0xfc, !PT ;  /* 0x0000000805057c12 */ /* 0x000fe2000f8efcff */
[----:B------:R-:W1:Y:S01]  /*0730*/  LDCU UR8, c[0x0][0x3c0] ;  /* 0x00007800ff0877ac */ /* 0x000e620008000800 */
[----:B0-----:R-:W-:-:S05]  /*0740*/  LOP3.LUT R0, R0, 0xffff, RZ, 0xc0, !PT ;  /* 0x0000ffff00007812 */ /* 0x001fca00078ec0ff */
[----:B------:R-:W-:-:S05]  /*0750*/  IMAD R0, R0, 0x334, RZ ;  /* 0x0000033400007824 */ /* 0x000fca00078e02ff */
[----:B------:R-:W-:-:S04]  /*0760*/  SHF.R.U32.HI R0, RZ, 0x10, R0 ;  /* 0x00000010ff007819 */ /* 0x000fc80000011600 */
[----:B------:R-:W-:-:S05]  /*0770*/  LOP3.LUT R0, R0, 0xfe0, R6, 0xf8, !PT ;  /* 0x00000fe000007812 */ /* 0x000fca00078ef806 */
[----:B------:R-:W-:Y:S01]  /*0780*/  IMAD R3, R0, 0x140, RZ ;  /* 0x0000014000037824 */ /* 0x000fe200078e02ff */
[----:B------:R-:W-:Y:S01]  /*0790*/  LOP3.LUT R0, R4, UR14, RZ, 0xfc, !PT ;  /* 0x0000000e04007c12 */ /* 0x000fe2000f8efcff */
[----:B------:R-:W0:Y:S03]  /*07a0*/  LDCU.64 UR14, c[0x0][0x3c8] ;  /* 0x00007900ff0e77ac */ /* 0x000e260008000a00 */
[----:B------:R-:W-:Y:S02]  /*07b0*/  IADD3 R0, P1, PT, R3, R0, RZ ;  /* 0x0000000003007210 */ /* 0x000fe40007f3e0ff */
[----:B------:R-:W-:Y:S02]  /*07c0*/  LEA.HI.X R3, R48, UR17, R49, 0x2, P0 ;  /* 0x0000001130037c11 */ /* 0x000fe400080f1431 */
[----:B------:R-:W-:Y:S02]  /*07d0*/  IADD3.X R5, PT, PT, RZ, R5, RZ, P1, !PT ;  /* 0x00000005ff057210 */ /* 0x000fe40000ffe4ff */
[----:B------:R-:W-:-:S02]  /*07e0*/  SHF.L.U32 R7, R0, 0x1, RZ ;  /* 0x0000000100077819 */ /* 0x000fc400000006ff */
[----:B------:R-:W1:Y:S01]  /*07f0*/  LDG.E.64.CONSTANT R2, desc[UR12][R2.64] ;  /* 0x0000000c02027981 */ /* 0x000e62000c1e9b00 */
[----:B------:R-:W-:Y:S02]  /*0800*/  SHF.L.U64.HI R6, R0, 0x1, R5 ;  /* 0x0000000100067819 */ /* 0x000fe40000010205 */
[C---:B---3--:R-:W-:Y:S01]  /*0810*/  IADD3 R4, P0, PT, R7.reuse, UR10, RZ ;  /* 0x0000000a07047c10 */ /* 0x048fe2000ff1e0ff */
[----:B------:R2:W-:Y:S03]  /*0820*/  STL [R1+0x4], R7 ;  /* 0x0000040701007387 */ /* 0x0005e60000100800 */
[----:B------:R-:W-:Y:S01]  /*0830*/  IADD3.X R5, PT, PT, R6, UR11, RZ, P0, !PT ;  /* 0x0000000b06057c10 */ /* 0x000fe200087fe4ff */
[----:B------:R-:W3:Y:S01]  /*0840*/  LDCU.64 UR10, c[0x0][0x398] ;  /* 0x00007300ff0a77ac */ /* 0x000ee20008000a00 */
[----:B------:R4:W-:Y:S04]  /*0850*/  STL [R1+0x8], R6 ;  /* 0x0000080601007387 */ /* 0x0009e80000100800 */
[----:B------:R-:W2:Y:S04]  /*0860*/  LDG.E.64.CONSTANT R20, desc[UR12][R4.64] ;  /* 0x0000000c04147981 */ /* 0x000ea8000c1e9b00 */
[----:B------:R-:W5:Y:S04]  /*0870*/  LDG.E.64.CONSTANT R18, desc[UR12][R4.64+0xa00] ;  /* 0x000a000c04127981 */ /* 0x000f68000c1e9b00 */
[----:B------:R-:W4:Y:S04]  /*0880*/  LDG.E.64.CONSTANT R54, desc[UR12][R4.64+0x1400] ;  /* 0x0014000c04367981 */ /* 0x000f28000c1e9b00 */
[----:B------:R-:W4:Y:S04]  /*0890*/  LDG.E.64.CONSTANT R16, desc[UR12][R4.64+0x1e00] ;  /* 0x001e000c04107981 */ /* 0x000f28000c1e9b00 */
[----:B------:R-:W4:Y:S01]  /*08a0*/  LDG.E.64.CONSTANT R12, desc[UR12][R4.64+0x2800] ;  /* 0x0028000c040c7981 */ /* 0x000f22000c1e9b00 */
[----:B---3--:R-:W-:-:S03]  /*08b0*/  IADD3 R48, P0, PT, R7, UR10, RZ ;  /* 0x0000000a07307c10 */ /* 0x008fc6000ff1e0ff */
[----:B------:R-:W3:Y:S01]  /*08c0*/  LDG.E.64.CONSTANT R52, desc[UR12][R4.64+0x3c00] ;  /* 0x003c000c04347981 */ /* 0x000ee2000c1e9b00 */
[----:B------:R-:W-:-:S05]  /*08d0*/  IADD3.X R49, PT, PT, R6, UR11, RZ, P0, !PT ;  /* 0x0000000b06317c10 */ /* 0x000fca00087fe4ff */
[----:B------:R-:W3:Y:S04]  /*08e0*/  LDG.E.64.CONSTANT R60, desc[UR12][R48.64] ;  /* 0x0000000c303c7981 */ /* 0x000ee8000c1e9b00 */
[----:B------:R-:W3:Y:S04]  /*08f0*/  LDG.E.64.CONSTANT R46, desc[UR12][R48.64+0xa00] ;  /* 0x000a000c302e7981 */ /* 0x000ee8000c1e9b00 */
[----:B------:R-:W3:Y:S04]  /*0900*/  LDG.E.64.CONSTANT R14, desc[UR12][R48.64+0x1400] ;  /* 0x0014000c300e7981 */ /* 0x000ee8000c1e9b00 */
[----:B------:R-:W3:Y:S01]  /*0910*/  LDG.E.64.CONSTANT R10, desc[UR12][R48.64+0x1e00] ;  /* 0x001e000c300a7981 */ /* 0x000ee2000c1e9b00 */
[----:B-1----:R-:W-:-:S04]  /*0920*/  FADD.FTZ R3, R3, UR8 ;  /* 0x0000000803037e21 */ /* 0x002fc80008010000 */
[----:B------:R-:W1:Y:S01]  /*0930*/  MUFU.RSQ R32, R3 ;  /* 0x0000000300207308 */ /* 0x000e620000001400 */
[----:B--2---:R-:W-:Y:S02]  /*0940*/  SHF.L.U32 R7, R20, 0x10, RZ ;  /* 0x0000001014077819 */ /* 0x004fe400000006ff */
[----:B------:R-:W-:-:S03]  /*0950*/  SHF.L.U32 R9, R21, 0x10, RZ ;  /* 0x0000001015097819 */ /* 0x000fc600000006ff */
[C---:B------:R-:W-:Y:S02]  /*0960*/  FADD.FTZ R7, -R2.reuse, R7 ;  /* 0x0000000702077221 */ /* 0x040fe40000010100 */
[----:B------:R-:W-:Y:S02]  /*0970*/  FADD.FTZ R31, -R2, R9 ;  /* 0x00000009021f7221 */ /* 0x000fe40000010100 */
[----:B------:R-:W2:Y:S01]  /*0980*/  LDG.E.64.CONSTANT R8, desc[UR12][R4.64+0x3200] ;  /* 0x0032000c04087981 */ /* 0x000ea2000c1e9b00 */
[----:B-1----:R-:W-:Y:S01]  /*0990*/  FMUL.FTZ R0, R32, R7 ;  /* 0x0000000720007220 */ /* 0x002fe20000410000 */
[----:B-----5:R-:W-:-:S05]  /*09a0*/  SHF.L.U32 R7, R18, 0x10, RZ ;  /* 0x0000001012077819 */ /* 0x020fca00000006ff */
[----:B------:R-:W-:Y:S01]  /*09b0*/  FADD.FTZ R7, -R2, R7 ;  /* 0x0000000702077221 */ /* 0x000fe20000010100 */
[----:B------:R-:W-:Y:S02]  /*09c0*/  SHF.L.U32 R3, R19, 0x10, RZ ;  /* 0x0000001013037819 */ /* 0x000fe400000006ff */
[----:B----4-:R-:W-:Y:S01]  /*09d0*/  SHF.L.U32 R23, R12, 0x10, RZ ;  /* 0x000000100c177819 */ /* 0x010fe200000006ff */
[----:B------:R-:W-:Y:S01]  /*09e0*/  FMUL.FTZ R30, R32, R7 ;  /* 0x00000007201e7220 */ /* 0x000fe20000410000 */
[----:B------:R-:W-:Y:S02]  /*09f0*/  SHF.L.U32 R7, R54, 0x10, RZ ;  /* 0x0000001036077819 */ /* 0x000fe400000006ff */
[----:B------:R-:W-:Y:S01]  /*0a00*/  PRMT R20, R20, 0x7632, R20 ;  /* 0x0000763214147816 */ /* 0x000fe20000000014 */
[----:B------:R-:W-:Y:S01]  /*0a10*/  FMUL.FTZ R31, R32, R31 ;  /* 0x0000001f201f7220 */ /* 0x000fe20000410000 */
[----:B------:R-:W-:Y:S01]  /*0a20*/  PRMT R21, R21, 0x7632, R21 ;  /* 0x0000763215157816 */ /* 0x000fe20000000015 */
[----:B------:R-:W-:Y:S01]  /*0a30*/  FADD.FTZ R7, -R2, R7 ;  /* 0x0000000702077221 */ /* 0x000fe20000010100 */
[----:B------:R-:W4:Y:S03]  /*0a40*/  LDG.E.64.CONSTANT R4, desc[UR12][R4.64+0x4600] ;  /* 0x0046000c04047981 */ /* 0x000f26000c1e9b00 */
[----:B------:R-:W-:Y:S01]  /*0a50*/  FMUL.FTZ R28, R32, R7 ;  /* 0x00000007201c7220 */ /* 0x000fe20000410000 */
[----:B------:R-:W-:-:S05]  /*0a60*/  SHF.L.U32 R7, R16, 0x10, RZ ;  /* 0x0000001010077819 */ /* 0x000fca00000006ff */
[C---:B------:R-:W-:Y:S01]  /*0a70*/  FADD.FTZ R7, -R2.reuse, R7 ;  /* 0x0000000702077221 */ /* 0x040fe20000010100 */
[----:B------:R-:W-:-:S03]  /*0a80*/  FADD.FTZ R3, -R2, R3 ;  /* 0x0000000302037221 */ /* 0x000fc60000010100 */
[C---:B------:R-:W-:Y:S02]  /*0a90*/  FMUL.FTZ R26, R32.reuse, R7 ;  /* 0x00000007201a7220 */ /* 0x040fe40000410000 */
[----:B------:R-:W5:Y:S01]  /*0aa0*/  LDG.E.64.CONSTANT R6, desc[UR12][R48.64+0x2800] ;  /* 0x0028000c30067981 */ /* 0x000f62000c1e9b00 */
[----:B------:R-:W-:Y:S01]  /*0ab0*/  FMUL.FTZ R29, R32, R3 ;  /* 0x00000003201d7220 */ /* 0x000fe20000410000 */
[----:B------:R-:W-:-:S05]  /*0ac0*/  SHF.L.U32 R3, R55, 0x10, RZ ;  /* 0x0000001037037819 */ /* 0x000fca00000006ff */
[----:B------:R-:W-:-:S04]  /*0ad0*/  FADD.FTZ R3, -R2, R3 ;  /* 0x0000000302037221 */ /* 0x000fc80000010100 */
[----:B------:R-:W-:Y:S01]  /*0ae0*/  FMUL.FTZ R27, R32, R3 ;  /* 0x00000003201b7220 */ /* 0x000fe20000410000 */
[----:B------:R-:W-:-:S05]  /*0af0*/  SHF.L.U32 R3, R17, 0x10, RZ ;  /* 0x0000001011037819 */ /* 0x000fca00000006ff */
[C---:B------:R-:W-:Y:S01]  /*0b00*/  FADD.FTZ R3, -R2.reuse, R3 ;  /* 0x0000000302037221 */ /* 0x040fe20000010100 */
[----:B------:R-:W-:-:S03]  /*0b10*/  FADD.FTZ R23, -R2, R23 ;  /* 0x0000001702177221 */ /* 0x000fc60000010100 */
[C---:B------:R-:W-:Y:S01]  /*0b20*/  FMUL.FTZ R25, R32.reuse, R3 ;  /* 0x0000000320197220 */ /* 0x040fe20000410000 */
[----:B------:R-:W-:Y:S01]  /*0b30*/  SHF.L.U32 R3, R13, 0x10, RZ ;  /* 0x000000100d037819 */ /* 0x000fe200000006ff */
[----:B------:R-:W-:Y:S01]  /*0b40*/  FMUL.FTZ R24, R32, R23 ;  /* 0x0000001720187220 */ /* 0x000fe20000410000 */
[----:B------:R-:W-:-:S03]  /*0b50*/  FFMA.FTZ R81, R58, R0, R56 ;  /* 0x000000003a517223 */ /* 0x000fc60000010038 */
[----:B------:R-:W-:Y:S01]  /*0b60*/  FADD.FTZ R23, -R2, R3 ;  /* 0x0000000302177221 */ /* 0x000fe20000010100 */
[----:B------:R-:W-:Y:S01]  /*0b70*/  SHF.L.U32 R3, R20, 0x10, RZ ;  /* 0x0000001014037819 */ /* 0x000fe200000006ff */
[----:B------:R-:W-:Y:S01]  /*0b80*/  FMUL.FTZ R51, R81, -1.4426950216293334961 ;  /* 0xbfb8aa3b51337820 */ /* 0x000fe20000410000 */
[----:B------:R-:W-:Y:S01]  /*0b90*/  SHF.L.U32 R67, R21, 0x10, RZ ;  /* 0x0000001015437819 */ /* 0x000fe200000006ff */
[----:B------:R-:W-:Y:S02]  /*0ba0*/  FFMA.FTZ R74, R57, R31, R37 ;  /* 0x0000001f394a7223 */ /* 0x000fe40000010025 */
[----:B------:R-:W-:Y:S02]  /*0bb0*/  FADD.FTZ R21, -R2, R3 ;  /* 0x0000000302157221 */ /* 0x000fe40000010100 */
[----:B------:R-:W-:Y:S01]  /*0bc0*/  FMUL.FTZ R50, R74, -1.4426950216293334961 ;  /* 0xbfb8aa3b4a327820 */ /* 0x000fe20000410000 */
[----:B------:R-:W1:Y:S01]  /*0bd0*/  MUFU.EX2 R51, R51 ;  /* 0x0000003300337308 */ /* 0x000e620000000800 */
[----:B------:R-:W-:Y:S01]  /*0be0*/  FMUL.FTZ R82, R32, R21 ;  /* 0x0000001520527220 */ /* 0x000fe20000410000 */
[----:B------:R-:W-:-:S04]  /*0bf0*/  FADD.FTZ R21, -R2, R67 ;  /* 0x0000004302157221 */ /* 0x000fc80000010100 */
[----:B------:R-:W-:Y:S02]  /*0c00*/  FMUL.FTZ R22, R32, R21 ;  /* 0x0000001520167220 */ /* 0x000fe40000410000 */
[----:B------:R-:W0:Y:S01]  /*0c10*/  MUFU.EX2 R50, R50 ;  /* 0x0000003200327308 */ /* 0x000e220000000800 */
[----:B------:R-:W-:Y:S01]  /*0c20*/  FFMA.FTZ R88, R36, R82, R34 ;  /* 0x0000005224587223 */ /* 0x000fe20000010022 */
[----:B------:R-:W-:-:S03]  /*0c30*/  FFMA.FTZ R80, R35, R22, R33 ;  /* 0x0000001623507223 */ /* 0x000fc60000010021 */
[----:B------:R-:W-:Y:S01]  /*0c40*/  FMUL.FTZ R20, R88, -1.4426950216293334961 ;  /* 0xbfb8aa3b58147820 */ /* 0x000fe20000410000 */
[----:B------:R-:W-:Y:S01]  /*0c50*/  FMUL.FTZ R79, R80, -1.4426950216293334961 ;  /* 0xbfb8aa3b504f7820 */ /* 0x000fe20000410000 */
[----:B------:R-:W-:Y:S01]  /*0c60*/  PRMT R18, R18, 0x7632, R18 ;  /* 0x0000763212127816 */ /* 0x000fe20000000012 */
[----:B-1----:R-:W-:-:S03]  /*0c70*/  FADD.FTZ R51, R51, 1 ;  /* 0x3f80000033337421 */ /* 0x002fc60000010000 */
[----:B------:R-:W-:Y:S01]  /*0c80*/  MUFU.EX2 R20, R20 ;  /* 0x0000001400147308 */ /* 0x000fe20000000800 */
[----:B------:R-:W-:-:S07]  /*0c90*/  SHF.L.U32 R21, R18, 0x10, RZ ;  /* 0x0000001012157819 */ /* 0x000fce00000006ff */
[----:B------:R-:W1:Y:S01]  /*0ca0*/  MUFU.EX2 R79, R79 ;  /* 0x0000004f004f7308 */ /* 0x000e620000000800 */
[----:B0-----:R-:W-:-:S07]  /*0cb0*/  FADD.FTZ R18, R50, 1 ;  /* 0x3f80000032127421 */ /* 0x001fce0000010000 */
[----:B------:R0:W3:Y:S02]  /*0cc0*/  MUFU.RCP R87, R51 ;  /* 0x0000003300577308 */ /* 0x0000e40000001000 */
[----:B0-----:R-:W4:Y:S06]  /*0cd0*/  LDG.E.64.CONSTANT R50, desc[UR12][R48.64+0x3200] ;  /* 0x0032000c30327981 */ /* 0x001f2c000c1e9b00 */
[----:B------:R-:W0:Y:S01]  /*0ce0*/  MUFU.RCP R18, R18 ;  /* 0x0000001200127308 */ /* 0x000e220000001000 */
[----:B------:R-:W-:Y:S01]  /*0cf0*/  FMUL.FTZ R23, R32, R23 ;  /* 0x0000001720177220 */ /* 0x000fe20000410000 */
[----:B-1----:R-:W-:Y:S01]  /*0d00*/  FADD.FTZ R85, R79, 1 ;  /* 0x3f8000004f557421 */ /* 0x002fe20000010000 */
[----:B------:R-:W-:Y:S01]  /*0d10*/  FADD.FTZ R84, R20, 1 ;  /* 0x3f80000014547421 */ /* 0x000fe20000010000 */
[----:B------:R-:W-:Y:S01]  /*0d20*/  PRMT R20, R19, 0x7632, R20 ;  /* 0x0000763213147816 */ /* 0x000fe20000000014 */
[C---:B------:R-:W-:Y:S01]  /*0d30*/  FFMA.FTZ R3, R57.reuse, R23, R37 ;  /* 0x0000001739037223 */ /* 0x040fe20000010025 */
[----:B------:R-:W-:Y:S01]  /*0d40*/  FADD.FTZ R21, -R2, R21 ;  /* 0x0000001502157221 */ /* 0x000fe20000010100 */
[----:B------:R-:W-:Y:S01]  /*0d50*/  FFMA.FTZ R62, R57, R29, R37 ;  /* 0x0000001d393e7223 */ /* 0x000fe20000010025 */
[----:B------:R-:W-:Y:S01]  /*0d60*/  SHF.L.U32 R20, R20, 0x10, RZ ;  /* 0x0000001014147819 */ /* 0x000fe200000006ff */
[----:B------:R-:W1:Y:S01]  /*0d70*/  MUFU.RCP R85, R85 ;  /* 0x0000005500557308 */ /* 0x000e620000001000 */
[----:B------:R-:W-:Y:S01]  /*0d80*/  FFMA.FTZ R76, R58, R30, R56 ;  /* 0x0000001e3a4c7223 */ /* 0x000fe20000010038 */
[----:B------:R-:W-:Y:S01]  /*0d90*/  FMUL.FTZ R77, R3, -1.4426950216293334961 ;  /* 0xbfb8aa3b034d7820 */ /* 0x000fe20000410000 */
[----:B------:R-:W-:Y:S01]  /*0da0*/  FMUL.FTZ R21, R32, R21 ;  /* 0x0000001520157220 */ /* 0x000fe20000410000 */
[----:B---3--:R-:W-:Y:S01]  /*0db0*/  FADD.FTZ R19, -R87, 1 ;  /* 0x3f80000057137421 */ /* 0x008fe20000010100 */
[----:B------:R-:W-:Y:S01]  /*0dc0*/  FMUL.FTZ R59, R62, -1.4426950216293334961 ;  /* 0xbfb8aa3b3e3b7820 */ /* 0x000fe20000410000 */
[----:B------:R-:W-:Y:S01]  /*0dd0*/  FMUL.FTZ R78, R76, -1.4426950216293334961 ;  /* 0xbfb8aa3b4c4e7820 */ /* 0x000fe20000410000 */
[----:B------:R-:W-:Y:S01]  /*0de0*/  FADD.FTZ R20, -R2, R20 ;  /* 0x0000001402147221 */ /* 0x000fe20000010100 */
[----:B------:R3:W-:Y:S01]  /*0df0*/  MUFU.EX2 R67, R77 ;  /* 0x0000004d00437308 */ /* 0x0007e20000000800 */
[----:B------:R-:W-:Y:S01]  /*0e00*/  FFMA.FTZ R81, R81, R19, 1 ;  /* 0x3f80000051517423 */ /* 0x000fe20000010013 */
[----:B------:R-:W-:Y:S01]  /*0e10*/  PRMT R19, R54, 0x7632, R19 ;  /* 0x0000763236137816 */ /* 0x000fe20000000013 */
[----:B0-----:R-:W-:Y:S01]  /*0e20*/  FADD.FTZ R54, -R18, 1 ;  /* 0x3f80000012367421 */ /* 0x001fe20000010100 */
[----:B------:R-:W-:-:S04]  /*0e30*/  FMUL.FTZ R20, R32, R20 ;  /* 0x0000001420147220 */ /* 0x000fc80000410000 */
[----:B------:R-:W0:Y:S01]  /*0e40*/  MUFU.RCP R84, R84 ;  /* 0x0000005400547308 */ /* 0x000e220000001000 */
[----:B---3--:R-:W-:Y:S01]  /*0e50*/  FFMA.FTZ R77, R36, R21, R34 ;  /* 0x00000015244d7223 */ /* 0x008fe20000010022 */
[----:B------:R-:W-:-:S03]  /*0e60*/  FFMA.FTZ R54, R74, R54, 1 ;  /* 0x3f8000004a367423 */ /* 0x000fc60000010036 */
[----:B------:R-:W-:-:S03]  /*0e70*/  FMUL.FTZ R83, R77, -1.4426950216293334961 ;  /* 0xbfb8aa3b4d537820 */ /* 0x000fc60000410000 */
[----:B------:R-:W3:Y:S01]  /*0e80*/  MUFU.EX2 R59, R59 ;  /* 0x0000003b003b7308 */ /* 0x000ee20000000800 */
[----:B------:R-:W-:Y:S01]  /*0e90*/  FFMA.FTZ R79, R35, R20, R33 ;  /* 0x00000014234f7223 */ /* 0x000fe20000010021 */
[----:B------:R-:W-:-:S06]  /*0ea0*/  FMUL.FTZ R54, R18, R54 ;  /* 0x0000003612367220 */ /* 0x000fcc0000410000 */
[----:B------:R-:W3:Y:S01]  /*0eb0*/  MUFU.EX2 R78, R78 ;  /* 0x0000004e004e7308 */ /* 0x000ee20000000800 */
[----:B------:R-:W-:Y:S01]  /*0ec0*/  FMUL.FTZ R18, R79, -1.4426950216293334961 ;  /* 0xbfb8aa3b4f127820 */ /* 0x000fe20000410000 */
[----:B-1----:R-:W-:-:S06]  /*0ed0*/  FADD.FTZ R89, -R85, 1 ;  /* 0x3f80000055597421 */ /* 0x002fcc0000010100 */
[----:B------:R-:W1:Y:S01]  /*0ee0*/  MUFU.EX2 R83, R83 ;  /* 0x0000005300537308 */ /* 0x000e620000000800 */
[----:B------:R-:W-:Y:S01]  /*0ef0*/  FFMA.FTZ R80, R80, R89, 1 ;  /* 0x3f80000050507423 */ /* 0x000fe20000010059 */
[----:B0-----:R-:W-:-:S03]  /*0f00*/  FADD.FTZ R74, -R84, 1 ;  /* 0x3f800000544a7421 */ /* 0x001fc60000010100 */
[----:B------:R-:W-:-:S03]  /*0f10*/  FMUL.FTZ R85, R85, R80 ;  /* 0x0000005055557220 */ /* 0x000fc60000410000 */
[----:B------:R-:W0:Y:S01]  /*0f20*/  MUFU.EX2 R18, R18 ;  /* 0x0000001200127308 */ /* 0x000e220000000800 */
[----:B---3--:R-:W-:Y:S01]  /*0f30*/  FADD.FTZ R80, R59, 1 ;  /* 0x3f8000003b507421 */ /* 0x008fe20000010000 */
[----:B------:R-:W-:Y:S01]  /*0f40*/  SHF.L.U32 R59, R60, 0x10, RZ ;  /* 0x000000103c3b7819 */ /* 0x000fe200000006ff */
[----:B------:R-:W-:Y:S01]  /*0f50*/  FFMA.FTZ R88, R88, R74, 1 ;  /* 0x3f80000058587423 */ /* 0x000fe2000001004a */
[----:B------:R-:W-:Y:S01]  /*0f60*/  FADD.FTZ R78, R78, 1 ;  /* 0x3f8000004e4e7421 */ /* 0x000fe20000010000 */
[----:B------:R-:W-:Y:S02]  /*0f70*/  PRMT R60, R55, 0x7632, R60 ;  /* 0x00007632373c7816 */ /* 0x000fe4000000003c */
[----:B------:R-:W-:Y:S02]  /*0f80*/  FMUL.FTZ R88, R84, R88 ;  /* 0x0000005854587220 */ /* 0x000fe40000410000 */
[C---:B------:R-:W-:Y:S01]  /*0f90*/  PRMT R55, R60.reuse, 0x7632, R55 ;  /* 0x000076323c377816 */ /* 0x040fe20000000037 */
[----:B-1----:R-:W-:Y:S01]  /*0fa0*/  FADD.FTZ R84, R83, 1 ;  /* 0x3f80000053547421 */ /* 0x002fe20000010000 */
[----:B------:R-:W-:Y:S01]  /*0fb0*/  SHF.L.U32 R60, R60, 0x10, RZ ;  /* 0x000000103c3c7819 */ /* 0x000fe200000006ff */
[----:B------:R-:W1:Y:S01]  /*0fc0*/  MUFU.RCP R78, R78 ;  /* 0x0000004e004e7308 */ /* 0x000e620000001000 */
[----:B------:R-:W-:Y:S01]  /*0fd0*/  SHF.L.U32 R83, R61, 0x10, RZ ;  /* 0x000000103d537819 */ /* 0x000fe200000006ff */
[----:B------:R-:W-:-:S02]  /*0fe0*/  FFMA.FTZ R65, R57, R27, R37 ;  /* 0x0000001b39417223 */ /* 0x000fc40000010025 */
[----:B------:R-:W-:Y:S01]  /*0ff0*/  FADD.FTZ R60, -R2, R60 ;  /* 0x0000003c023c7221 */ /* 0x000fe20000010100 */
[----:B------:R-:W-:Y:S01]  /*1000*/  SHF.L.U32 R19, R19, 0x10, RZ ;  /* 0x0000001013137819 */ /* 0x000fe200000006ff */
[----:B------:R-:W-:Y:S01]  /*1010*/  FMUL.FTZ R54, R83, R54 ;  /* 0x0000003653367220 */ /* 0x000fe20000410000 */
[----:B------:R-:W-:Y:S01]  /*1020*/  FMUL.FTZ R64, R65, -1.4426950216293334961 ;  /* 0xbfb8aa3b41407820 */ /* 0x000fe20000410000 */
[----:B------:R-:W3:Y:S01]  /*1030*/  MUFU.RCP R84, R84 ;  /* 0x0000005400547308 */ /* 0x000ee20000001000 */
[----:B0-----:R-:W-:Y:S01]  /*1040*/  FADD.FTZ R83, R18, 1 ;  /* 0x3f80000012537421 */ /* 0x001fe20000010000 */
[----:B------:R-:W-:Y:S01]  /*1050*/  FFMA.FTZ R66, R58, R28, R56 ;  /* 0x0000001c3a427223 */ /* 0x000fe20000010038 */
[----:B------:R-:W-:Y:S01]  /*1060*/  FMUL.FTZ R18, R32, R60 ;  /* 0x0000003c20127220 */ /* 0x000fe20000410000 */
[----:B------:R-:W-:Y:S01]  /*1070*/  PRMT R60, R61, 0x7632, R60 ;  /* 0x000076323d3c7816 */ /* 0x000fe2000000003c */
[----:B------:R-:W-:Y:S01]  /*1080*/  FADD.FTZ R19, -R2, R19 ;  /* 0x0000001302137221 */ /* 0x000fe20000010100 */
[----:B------:R-:W-:-:S02]  /*1090*/  FMUL.FTZ R75, R66, -1.4426950216293334961 ;  /* 0xbfb8aa3b424b7820 */ /* 0x000fc40000410000 */
[----:B------:R0:W3:Y:S01]  /*10a0*/  MUFU.RCP R61, R83 ;  /* 0x00000053003d7308 */ /* 0x0000e20000001000 */
[----:B------:R-:W-:Y:S01]  /*10b0*/  FMUL.FTZ R87, R87, R81 ;  /* 0x0000005157577220 */ /* 0x000fe20000410000 */
[----:B------:R-:W-:Y:S01]  /*10c0*/  FMUL.FTZ R19, R32, R19 ;  /* 0x0000001320137220 */ /* 0x000fe20000410000 */
[----:B------:R-:W-:-:S05]  /*10d0*/  SHF.L.U32 R60, R60, 0x10, RZ ;  /* 0x000000103c3c7819 */ /* 0x000fca00000006ff */
[----:B------:R-:W3:Y:S01]  /*10e0*/  MUFU.EX2 R64, R64 ;  /* 0x0000004000407308 */ /* 0x000ee20000000800 */
[----:B------:R-:W-:Y:S01]  /*10f0*/  FMUL.FTZ R59, R59, R87 ;  /* 0x000000573b3b7220 */ /* 0x000fe20000410000 */
[----:B-1----:R-:W-:Y:S01]  /*1100*/  FADD.FTZ R87, -R78, 1 ;  /* 0x3f8000004e577421 */ /* 0x002fe20000010100 */
[----:B0-----:R-:W-:Y:S01]  /*1110*/  FFMA.FTZ R83, R35, R18, R33 ;  /* 0x0000001223537223 */ /* 0x001fe20000010021 */
[----:B------:R-:W-:-:S04]  /*1120*/  FFMA.FTZ R74, R36, R19, R34 ;  /* 0x00000013244a7223 */ /* 0x000fc80000010022 */
[----:B------:R-:W0:Y:S01]  /*1130*/  MUFU.EX2 R75, R75 ;  /* 0x0000004b004b7308 */ /* 0x000e220000000800 */
[----:B------:R-:W-:Y:S01]  /*1140*/  FFMA.FTZ R87, R76, R87, 1 ;  /* 0x3f8000004c577423 */ /* 0x000fe20000010057 */
[----:B------:R-:W-:Y:S01]  /*1150*/  FMUL.FTZ R60, R60, R85 ;  /* 0x000000553c3c7220 */ /* 0x000fe20000410000 */
[----:B------:R-:W-:Y:S01]  /*1160*/  FMUL.FTZ R76, R83, -1.4426950216293334961 ;  /* 0xbfb8aa3b534c7820 */ /* 0x000fe20000410000 */
[----:B---3--:R-:W-:-:S04]  /*1170*/  FADD.FTZ R85, -R84, 1 ;  /* 0x3f80000054557421 */ /* 0x008fc80000010100 */
[----:B------:R-:W1:Y:S01]  /*1180*/  MUFU.RCP R80, R80 ;  /* 0x0000005000507308 */ /* 0x000e620000001000 */
[----:B------:R-:W-:Y:S01]  /*1190*/  FMUL.FTZ R81, R74, -1.4426950216293334961 ;  /* 0xbfb8aa3b4a517820 */ /* 0x000fe20000410000 */
[----:B------:R-:W-:Y:S01]  /*11a0*/  FFMA.FTZ R85, R77, R85, 1 ;  /* 0x3f8000004d557423 */ /* 0x000fe20000010055 */
[----:B------:R-:W-:Y:S01]  /*11b0*/  FADD.FTZ R77, -R61, 1 ;  /* 0x3f8000003d4d7421 */ /* 0x000fe20000010100 */
[----:B------:R-:W-:Y:S01]  /*11c0*/  FADD.FTZ R64, R64, 1 ;  /* 0x3f80000040407421 */ /* 0x000fe20000010000 */
[----:B------:R-:W-:-:S03]  /*11d0*/  PRMT R12, R16, 0x7632, R12 ;  /* 0x00007632100c7816 */ /* 0x000fc6000000000c */
[----:B------:R-:W3:Y:S01]  /*11e0*/  MUFU.EX2 R76, R76 ;  /* 0x0000004c004c7308 */ /* 0x000ee20000000800 */
[----:B------:R-:W-:Y:S01]  /*11f0*/  FFMA.FTZ R16, R79, R77, 1 ;  /* 0x3f8000004f107423 */ /* 0x000fe2000001004d */
[----:B------:R-:W-:Y:S01]  /*1200*/  FMUL.FTZ R78, R78, R87 ;  /* 0x000000574e4e7220 */ /* 0x000fe20000410000 */
[----:B0-----:R-:W-:-:S05]  /*1210*/  FADD.FTZ R75, R75, 1 ;  /* 0x3f8000004b4b7421 */ /* 0x001fca0000010000 */
[----:B------:R-:W0:Y:S01]  /*1220*/  MUFU.EX2 R81, R81 ;  /* 0x0000005100517308 */ /* 0x000e220000000800 */
[----:B-1----:R-:W-:-:S07]  /*1230*/  FADD.FTZ R87, -R80, 1 ;  /* 0x3f80000050577421 */ /* 0x002fce0000010100 */
[----:B------:R1:W-:Y:S01]  /*1240*/  MUFU.RCP R77, R64 ;  /* 0x00000040004d7308 */ /* 0x0003e20000001000 */
[----:B------:R-:W-:Y:S01]  /*1250*/  FFMA.FTZ R62, R62, R87, 1 ;  /* 0x3f8000003e3e7423 */ /* 0x000fe20000010057 */
[----:B-1----:R-:W-:Y:S01]  /*1260*/  FMUL.FTZ R64, R84, R85 ;  /* 0x0000005554407220 */ /* 0x002fe20000410000 */
[----:B------:R-:W-:Y:S02]  /*1270*/  SHF.L.U32 R85, R12, 0x10, RZ ;  /* 0x000000100c557819 */ /* 0x000fe400000006ff */
[----:B------:R-:W-:Y:S02]  /*1280*/  PRMT R12, R17, 0x7632, R12 ;  /* 0x00007632110c7816 */ /* 0x000fe4000000000c */
[----:B------:R-:W-:Y:S01]  /*1290*/  SHF.L.U32 R17, R46, 0x10, RZ ;  /* 0x000000102e117819 */ /* 0x000fe200000006ff */
[----:B------:R-:W1:Y:S01]  /*12a0*/  MUFU.RCP R75, R75 ;  /* 0x0000004b004b7308 */ /* 0x000e620000001000 */
[----:B------:R-:W-:Y:S01]  /*12b0*/  FADD.FTZ R87, -R2, R85 ;  /* 0x0000005502577221 */ /* 0x000fe20000010100 */
[----:B------:R-:W-:-:S02]  /*12c0*/  FMUL.FTZ R79, R61, R16 ;  /* 0x000000103d4f7220 */ /* 0x000fc40000410000 */
[----:B------:R-:W-:Y:S01]  /*12d0*/  FMUL.FTZ R61, R17, R78 ;  /* 0x0000004e113d7220 */ /* 0x000fe20000410000 */
[----:B------:R-:W-:Y:S01]  /*12e0*/  FMUL.FTZ R17, R32, R87 ;  /* 0x0000005720117220 */ /* 0x000fe20000410000 */
[----:B------:R-:W-:Y:S01]  /*12f0*/  SHF.L.U32 R85, R12, 0x10, RZ ;  /* 0x000000100c557819 */ /* 0x000fe200000006ff */
[----:B---3--:R-:W-:Y:S01]  /*1300*/  FADD.FTZ R87, R76, 1 ;  /* 0x3f8000004c577421 */ /* 0x008fe20000010000 */
[----:B0-----:R-:W-:Y:S01]  /*1310*/  FADD.FTZ R81, R81, 1 ;  /* 0x3f80000051517421 */ /* 0x001fe20000010000 */
[----:B------:R-:W-:Y:S02]  /*1320*/  PRMT R12, R46, 0x7632, R12 ;  /* 0x000076322e0c7816 */ /* 0x000fe4000000000c */
[----:B------:R-:W0:Y:S01]  /*1330*/  MUFU.RCP R46, R87 ;  /* 0x00000057002e7308 */ /* 0x000e220000001000 */
[----:B------:R-:W-:Y:S01]  /*1340*/  FADD.FTZ R89, -R2, R85 ;  /* 0x0000005502597221 */ /* 0x000fe20000010100 */
[----:B------:R-:W-:Y:S01]  /*1350*/  SHF.L.U32 R85, R47, 0x10, RZ ;  /* 0x000000102f557819 */ /* 0x000fe200000006ff */
[----:B------:R-:W-:Y:S01]  /*1360*/  FMUL.FTZ R62, R80, R62 ;  /* 0x0000003e503e7220 */ /* 0x000fe20000410000 */
[----:B------:R-:W-:-:S04]  /*1370*/  SHF.L.U32 R55, R55, 0x10, RZ ;  /* 0x0000001037377819 */ /* 0x000fc800000006ff */
[----:B------:R-:W3:Y:S01]  /*1380*/  MUFU.RCP R81, R81 ;  /* 0x0000005100517308 */ /* 0x000ee20000001000 */
[----:B------:R-:W-:Y:S01]  /*1390*/  FMUL.FTZ R62, R85, R62 ;  /* 0x0000003e553e7220 */ /* 0x000fe20000410000 */
[----:B-1----:R-:W-:Y:S01]  /*13a0*/  FADD.FTZ R85, -R75, 1 ;  /* 0x3f8000004b557421 */ /* 0x002fe20000010100 */
[----:B------:R-:W-:Y:S01]  /*13b0*/  FMUL.FTZ R55, R55, R88 ;  /* 0x0000005837377220 */ /* 0x000fe20000410000 */
[----:B------:R-:W-:Y:S01]  /*13c0*/  FADD.FTZ R88, -R77, 1 ;  /* 0x3f8000004d587421 */ /* 0x000fe20000010100 */
[----:B------:R-:W-:Y:S01]  /*13d0*/  PRMT R84, R47, 0x7632, R84 ;  /* 0x000076322f547816 */ /* 0x000fe20000000054 */
[----:B------:R-:W-:Y:S01]  /*13e0*/  FFMA.FTZ R85, R66, R85, 1 ;  /* 0x3f80000042557423 */ /* 0x000fe20000010055 */
[----:B------:R-:W-:Y:S01]  /*13f0*/  SHF.L.U32 R47, R12, 0x10, RZ ;  /* 0x000000100c2f7819 */ /* 0x000fe200000006ff */
[----:B------:R-:W-:Y:S02]  /*1400*/  FFMA.FTZ R66, R65, R88, 1 ;  /* 0x3f80000041427423 */ /* 0x000fe40000010058 */
[----:B------:R-:W-:Y:S01]  /*1410*/  FMUL.FTZ R65, R75, R85 ;  /* 0x000000554b417220 */ /* 0x000fe20000410000 */
[----:B0-----:R-:W-:Y:S01]  /*1420*/  FADD.FTZ R85, -R46, 1 ;  /* 0x3f8000002e557421 */ /* 0x001fe20000010100 */
[----:B------:R-:W-:Y:S01]  /*1430*/  FMUL.FTZ R64, R47, R64 ;  /* 0x000000402f407220 */ /* 0x000fe20000410000 */
[----:B------:R-:W-:Y:S01]  /*1440*/  FFMA.FTZ R69, R58, R26, R56 ;  /* 0x0000001a3a457223 */ /* 0x000fe20000010038 */
[----:B------:R-:W-:Y:S01]  /*1450*/  FMUL.FTZ R66, R77, R66 ;  /* 0x000000424d427220 */ /* 0x000fe20000410000 */
[----:B------:R-:W-:Y:S01]  /*1460*/  FFMA.FTZ R70, R57, R25, R37 ;  /* 0x0000001939467223 */ /* 0x000fe20000010025 */
[----:B------:R-:W-:Y:S01]  /*1470*/  FFMA.FTZ R77, R83, R85, 1 ;  /* 0x3f800000534d7423 */ /* 0x000fe20000010055 */
[----:B---3--:R-:W-:Y:S01]  /*1480*/  FADD.FTZ R47, -R81, 1 ;  /* 0x3f800000512f7421 */ /* 0x008fe20000010100 */
[----:B------:R-:W-:Y:S01]  /*1490*/  FMUL.FTZ R72, R69, -1.4426950216293334961 ;  /* 0xbfb8aa3b45487820 */ /* 0x000fe20000410000 */
[----:B------:R-:W-:Y:S01]  /*14a0*/  FMUL.FTZ R73, R70, -1.4426950216293334961 ;  /* 0xbfb8aa3b46497820 */ /* 0x000fe20000410000 */
[----:B------:R-:W-:Y:S01]  /*14b0*/  FMUL.FTZ R77, R46, R77 ;  /* 0x0000004d2e4d7220 */ /* 0x000fe20000410000 */
[----:B------:R-:W-:Y:S01]  /*14c0*/  FFMA.FTZ R74, R74, R47, 1 ;  /* 0x3f8000004a4a7423 */ /* 0x000fe2000001002f */
[----:B------:R-:W-:Y:S01]  /*14d0*/  FFMA.FTZ R76, R36, R17, R34 ;  /* 0x00000011244c7223 */ /* 0x000fe20000010022 */
[----:B------:R-:W3:Y:S01]  /*14e0*/  LDG.E.64.CONSTANT R46, desc[UR12][R48.64+0x3c00] ;  /* 0x003c000c302e7981 */ /* 0x000ee2000c1e9b00 */
[----:B------:R-:W0:Y:S01]  /*14f0*/  MUFU.EX2 R72, R72 ;  /* 0x0000004800487308 */ /* 0x000e220000000800 */
[----:B------:R-:W-:Y:S01]  /*1500*/  FMUL.FTZ R16, R32, R89 ;  /* 0x0000005920107220 */ /* 0x000fe20000410000 */
[----:B------:R-:W-:Y:S01]  /*1510*/  FMUL.FTZ R78, R76, -1.4426950216293334961 ;  /* 0xbfb8aa3b4c4e7820 */ /* 0x000fe20000410000 */
[----:B------:R-:W-:-:S02]  /*1520*/  SHF.L.U32 R84, R84, 0x10, RZ ;  /* 0x0000001054547819 */ /* 0x000fc400000006ff */
[----:B------:R-:W-:-:S03]  /*1530*/  FFMA.FTZ R80, R35, R16, R33 ;  /* 0x0000001023507223 */ /* 0x000fc60000010021 */
[----:B------:R-:W1:Y:S01]  /*1540*/  MUFU.EX2 R73, R73 ;  /* 0x0000004900497308 */ /* 0x000e620000000800 */
[----:B------:R-:W-:Y:S01]  /*1550*/  FMUL.FTZ R79, R84, R79 ;  /* 0x0000004f544f7220 */ /* 0x000fe20000410000 */
[----:B------:R-:W-:Y:S01]  /*1560*/  FMUL.FTZ R84, R80, -1.4426950216293334961 ;  /* 0xbfb8aa3b50547820 */ /* 0x000fe20000410000 */
[----:B------:R-:W3:Y:S05]  /*1570*/  LDG.E.64.CONSTANT R48, desc[UR12][R48.64+0x4600] ;  /* 0x0046000c30307981 */ /* 0x000eea000c1e9b00 */
[----:B------:R-:W2:Y:S01]  /*1580*/  MUFU.EX2 R78, R78 ;  /* 0x0000004e004e7308 */ /* 0x000ea20000000800 */
[----:B0-----:R-:W-:-:S07]  /*1590*/  FADD.FTZ R72, R72, 1 ;  /* 0x3f80000048487421 */ /* 0x001fce0000010000 */
[----:B------:R-:W0:Y:S01]  /*15a0*/  MUFU.EX2 R84, R84 ;  /* 0x0000005400547308 */ /* 0x000e220000000800 */
[----:B-1----:R-:W-:Y:S01]  /*15b0*/  FADD.FTZ R85, R73, 1 ;  /* 0x3f80000049557421 */ /* 0x002fe20000010000 */
[----:B------:R-:W-:Y:S01]  /*15c0*/  PRMT R13, R12, 0x7632, R13 ;  /* 0x000076320c0d7816 */ /* 0x000fe2000000000d */
[----:B------:R-:W-:Y:S01]  /*15d0*/  FFMA.FTZ R68, R58, R24, R56 ;  /* 0x000000183a447223 */ /* 0x000fe20000010038 */
[----:B------:R-:W-:-:S04]  /*15e0*/  FMUL.FTZ R81, R81, R74 ;  /* 0x0000004a51517220 */ /* 0x000fc80000410000 */
[----:B------:R-:W1:Y:S01]  /*15f0*/  MUFU.RCP R75, R72 ;  /* 0x00000048004b7308 */ /* 0x000e620000001000 */
[----:B--2---:R-:W-:Y:S01]  /*1600*/  FADD.FTZ R73, R78, 1 ;  /* 0x3f8000004e497421 */ /* 0x004fe20000010000 */
[C---:B------:R-:W-:Y:S02]  /*1610*/  SHF.L.U32 R74, R14.reuse, 0x10, RZ ;  /* 0x000000100e4a7819 */ /* 0x040fe400000006ff */
[----:B------:R-:W-:-:S04]  /*1620*/  PRMT R78, R14, 0x7632, R78 ;  /* 0x000076320e4e7816 */ /* 0x000fc8000000004e */
[----:B------:R-:W2:Y:S01]  /*1630*/  MUFU.RCP R12, R85 ;  /* 0x00000055000c7308 */ /* 0x000ea20000001000 */
[----:B------:R-:W-:Y:S01]  /*1640*/  FMUL.FTZ R71, R68, -1.4426950216293334961 ;  /* 0xbfb8aa3b44477820 */ /* 0x000fe20000410000 */
[----:B------:R-:W-:Y:S02]  /*1650*/  SHF.L.U32 R83, R13, 0x10, RZ ;  /* 0x000000100d537819 */ /* 0x000fe400000006ff */
[C---:B------:R-:W-:Y:S01]  /*1660*/  PRMT R14, R15.reuse, 0x7632, R14 ;  /* 0x000076320f0e7816 */ /* 0x040fe2000000000e */
[----:B------:R-:W-:Y:S01]  /*1670*/  FMUL.FTZ R65, R74, R65 ;  /* 0x000000414a417220 */ /* 0x000fe20000410000 */
[----:B------:R-:W-:Y:S01]  /*1680*/  SHF.L.U32 R78, R78, 0x10, RZ ;  /* 0x000000104e4e7819 */ /* 0x000fe200000006ff */
[----:B0-----:R-:W-:Y:S01]  /*1690*/  FADD.FTZ R74, R84, 1 ;  /* 0x3f800000544a7421 */ /* 0x001fe20000010000 */
[----:B------:R-:W-:Y:S01]  /*16a0*/  FADD.FTZ R87, -R2, R83 ;  /* 0x0000005302577221 */ /* 0x000fe20000010100 */
[----:B------:R-:W-:Y:S01]  /*16b0*/  SHF.L.U32 R14, R14, 0x10, RZ ;  /* 0x000000100e0e7819 */ /* 0x000fe200000006ff */
[----:B------:R-:W0:Y:S01]  /*16c0*/  MUFU.EX2 R71, R71 ;  /* 0x0000004700477308 */ /* 0x000e220000000800 */
[----:B------:R-:W-:Y:S01]  /*16d0*/  SHF.L.U32 R83, R15, 0x10, RZ ;  /* 0x000000100f537819 */ /* 0x000fe200000006ff */
[----:B------:R-:W-:Y:S01]  /*16e0*/  FMUL.FTZ R78, R78, R81 ;  /* 0x000000514e4e7220 */ /* 0x000fe20000410000 */
[----:B------:R-:W-:Y:S01]  /*16f0*/  PRMT R81, R13, 0x7632, R81 ;  /* 0x000076320d517816 */ /* 0x000fe20000000051 */
[----:B------:R-:W-:-:S04]  /*1700*/  FMUL.FTZ R77, R14, R77 ;  /* 0x0000004d0e4d7220 */ /* 0x000fc80000410000 */
[----:B------:R-:W5:Y:S01]  /*1710*/  MUFU.RCP R73, R73 ;  /* 0x0000004900497308 */ /* 0x000f620000001000 */
[----:B------:R-:W-:Y:S01]  /*1720*/  FMUL.FTZ R66, R83, R66 ;  /* 0x0000004253427220 */ /* 0x000fe20000410000 */
[----:B-1----:R-:W-:Y:S01]  /*1730*/  FADD.FTZ R14, -R75, 1 ;  /* 0x3f8000004b0e7421 */ /* 0x002fe20000010100 */
[----:B--2---:R-:W-:Y:S01]  /*1740*/  FADD.FTZ R83, -R12, 1 ;  /* 0x3f8000000c537421 */ /* 0x004fe20000010100 */
[----:B------:R-:W-:-:S04]  /*1750*/  SHF.L.U32 R81, R81, 0x10, RZ ;  /* 0x0000001051517819 */ /* 0x000fc800000006ff */
[----:B------:R-:W1:Y:S01]  /*1760*/  MUFU.RCP R74, R74 ;  /* 0x0000004a004a7308 */ /* 0x000e620000001000 */
[----:B------:R-:W-:Y:S01]  /*1770*/  FMUL.FTZ R15, R32, R87 ;  /* 0x00000057200f7220 */ /* 0x000fe20000410000 */
[----:B------:R-:W-:Y:S01]  /*1780*/  FFMA.FTZ R14, R69, R14, 1 ;  /* 0x3f800000450e7423 */ /* 0x000fe2000001000e */
[----:B------:R-:W-:Y:S01]  /*1790*/  FFMA.FTZ R69, R70, R83, 1 ;  /* 0x3f80000046457423 */ /* 0x000fe20000010053 */
[----:B------:R-:W-:Y:S01]  /*17a0*/  FADD.FTZ R83, -R2, R81 ;  /* 0x0000005102537221 */ /* 0x000fe20000010100 */
[----:B------:R-:W-:Y:S01]  /*17b0*/  FFMA.FTZ R72, R36, R15, R34 ;  /* 0x0000000f24487223 */ /* 0x000fe20000010022 */
[----:B------:R-:W-:Y:S02]  /*17c0*/  FMUL.FTZ R75, R75, R14 ;  /* 0x0000000e4b4b7220 */ /* 0x000fe40000410000 */
[----:B------:R-:W-:Y:S01]  /*17d0*/  FMUL.FTZ R14, R32, R83 ;  /* 0x00000053200e7220 */ /* 0x000fe20000410000 */
[----:B------:R-:W-:Y:S01]  /*17e0*/  FMUL.FTZ R85, R72, -1.4426950216293334961 ;  /* 0xbfb8aa3b48557820 */ /* 0x000fe20000410000 */
[----:B0-----:R-:W-:Y:S01]  /*17f0*/  FADD.FTZ R84, R71, 1 ;  /* 0x3f80000047547421 */ /* 0x001fe20000010000 */
[----:B-----5:R-:W-:Y:S01]  /*1800*/  FADD.FTZ R71, -R73, 1 ;  /* 0x3f80000049477421 */ /* 0x020fe20000010100 */
[----:B------:R-:W-:Y:S01]  /*1810*/  FFMA.FTZ R70, R35, R14, R33 ;  /* 0x0000000e23467223 */ /* 0x000fe20000010021 */
[----:B------:R-:W0:Y:S02]  /*1820*/  MUFU.EX2 R13, R85 ;  /* 0x00000055000d7308 */ /* 0x000e240000000800 */
[----:B------:R-:W-:Y:S01]  /*1830*/  FFMA.FTZ R76, R76, R71, 1 ;  /* 0x3f8000004c4c7423 */ /* 0x000fe20000010047 */
[----:B-1----:R-:W-:Y:S01]  /*1840*/  FADD.FTZ R83, -R74, 1 ;  /* 0x3f8000004a537421 */ /* 0x002fe20000010100 */
[----:B------:R-:W-:Y:S01]  /*1850*/  FADD.FTZ R71, R67, 1 ;  /* 0x3f80000043477421 */ /* 0x000fe20000010000 */
[----:B------:R-:W-:-:S03]  /*1860*/  FMUL.FTZ R67, R12, R69 ;  /* 0x000000450c437220 */ /* 0x000fc60000410000 */
[----:B------:R1:W2:Y:S01]  /*1870*/  MUFU.RCP R81, R84 ;  /* 0x0000005400517308 */ /* 0x0002a20000001000 */
[----:B------:R-:W-:Y:S01]  /*1880*/  FFMA.FTZ R69, R80, R83, 1 ;  /* 0x3f80000050457423 */ /* 0x000fe20000010053 */
[----:B------:R-:W-:Y:S01]  /*1890*/  FMUL.FTZ R76, R73, R76 ;  /* 0x0000004c494c7220 */ /* 0x000fe20000410000 */
[C---:B------:R-:W-:Y:S02]  /*18a0*/  SHF.L.U32 R12, R10.reuse, 0x10, RZ ;  /* 0x000000100a0c7819 */ /* 0x040fe400000006ff */
[----:B------:R-:W-:Y:S01]  /*18b0*/  PRMT R83, R10, 0x7632, R83 ;  /* 0x000076320a537816 */ /* 0x000fe20000000053 */
[----:B-1----:R-:W-:Y:S01]  /*18c0*/  FMUL.FTZ R84, R70, -1.4426950216293334961 ;  /* 0xbfb8aa3b46547820 */ /* 0x002fe20000410000 */
[----:B------:R-:W-:-:S03]  /*18d0*/  PRMT R73, R11, 0x7632, R73 ;  /* 0x000076320b497816 */ /* 0x000fc60000000049 */
[----:B------:R-:W1:Y:S01]  /*18e0*/  MUFU.EX2 R10, R84 ;  /* 0x00000054000a7308 */ /* 0x000e620000000800 */
[----:B------:R-:W-:Y:S01]  /*18f0*/  FMUL.FTZ R69, R74, R69 ;  /* 0x000000454a457220 */ /* 0x000fe20000410000 */
[----:B------:R-:W-:Y:S01]  /*1900*/  SHF.L.U32 R74, R73, 0x10, RZ ;  /* 0x00000010494a7819 */ /* 0x000fe200000006ff */
[----:B------:R-:W-:Y:S01]  /*1910*/  FMUL.FTZ R73, R12, R75 ;  /* 0x0000004b0c497220 */ /* 0x000fe20000410000 */
[----:B------:R-:W-:Y:S02]  /*1920*/  SHF.L.U32 R80, R11, 0x10, RZ ;  /* 0x000000100b507819 */ /* 0x000fe400000006ff */
[----:B------:R-:W-:Y:S01]  /*1930*/  SHF.L.U32 R11, R83, 0x10, RZ ;  /* 0x00000010530b7819 */ /* 0x000fe200000006ff */
[----:B------:R-:W-:Y:S01]  /*1940*/  FMUL.FTZ R75, R74, R69 ;  /* 0x000000454a4b7220 */ /* 0x000fe20000410000 */
[----:B0-----:R-:W-:Y:S01]  /*1950*/  FADD.FTZ R74, R13, 1 ;  /* 0x3f8000000d4a7421 */ /* 0x001fe20000010000 */
[----:B------:R-:W-:Y:S01]  /*1960*/  SHF.L.U32 R83, R8, 0x10, RZ ;  /* 0x0000001008537819 */ /* 0x000fe200000006ff */
[----:B------:R-:W0:Y:S01]  /*1970*/  MUFU.RCP R71, R71 ;  /* 0x0000004700477308 */ /* 0x000e220000001000 */
[----:B--2---:R-:W-:-:S03]  /*1980*/  FADD.FTZ R13, -R81, 1 ;  /* 0x3f800000510d7421 */ /* 0x004fc60000010100 */
[----:B------:R-:W-:Y:S01]  /*1990*/  FADD.FTZ R83, -R2, R83 ;  /* 0x0000005302537221 */ /* 0x000fe20000010100 */
[----:B------:R-:W-:Y:S01]  /*19a0*/  FMUL.FTZ R76, R11, R76 ;  /* 0x0000004c0b4c7220 */ /* 0x000fe20000410000 */
[----:B-1----:R-:W-:Y:S02]  /*19b0*/  FADD.FTZ R10, R10, 1 ;  /* 0x3f8000000a0a7421 */ /* 0x002fe40000010000 */
[----:B------:R-:W1:Y:S01]  /*19c0*/  MUFU.RCP R74, R74 ;  /* 0x0000004a004a7308 */ /* 0x000e620000001000 */
[----:B------:R-:W-:Y:S01]  /*19d0*/  FFMA.FTZ R12, R68, R13, 1 ;  /* 0x3f800000440c7423 */ /* 0x000fe2000001000d */
[----:B------:R-:W-:Y:S01]  /*19e0*/  SHF.L.U32 R11, R9, 0x10, RZ ;  /* 0x00000010090b7819 */ /* 0x000fe200000006ff */
[----:B------:R-:W-:Y:S01]  /*19f0*/  FMUL.FTZ R13, R32, R83 ;  /* 0x00000053200d7220 */ /* 0x000fe20000410000 */
[----:B------:R-:W-:-:S04]  /*1a00*/  PRMT R83, R8, 0x7632, R83 ;  /* 0x0000763208537816 */ /* 0x000fc80000000053 */
[----:B------:R2:W5:Y:S01]  /*1a10*/  MUFU.RCP R84, R10 ;  /* 0x0000000a00547308 */ /* 0x0005620000001000 */
[----:B------:R-:W-:Y:S01]  /*1a20*/  FFMA.FTZ R68, R58, R13, R56 ;  /* 0x0000000d3a447223 */ /* 0x000fe20000010038 */
[----:B------:R-:W-:Y:S01]  /*1a30*/  FADD.FTZ R11, -R2, R11 ;  /* 0x0000000b020b7221 */ /* 0x000fe20000010100 */
[----:B------:R-:W-:Y:S01]  /*1a40*/  SHF.L.U32 R83, R83, 0x10, RZ ;  /* 0x0000001053537819 */ /* 0x000fe200000006ff */
[----:B------:R-:W-:Y:S01]  /*1a50*/  FMUL.FTZ R67, R80, R67 ;  /* 0x0000004350437220 */ /* 0x000fe20000410000 */
[----:B------:R-:W-:Y:S01]  /*1a60*/  FMUL.FTZ R81, R81, R12 ;  /* 0x0000000c51517220 */ /* 0x000fe20000410000 */
[----:B------:R-:W-:Y:S01]  /*1a70*/  FMUL.FTZ R87, R68, -1.4426950216293334961 ;  /* 0xbfb8aa3b44577820 */ /* 0x000fe20000410000 */
[----:B0-----:R-:W-:Y:S01]  /*1a80*/  FADD.FTZ R80, -R71, 1 ;  /* 0x3f80000047507421 */ /* 0x001fe20000010100 */
[----:B------:R-:W-:Y:S01]  /*1a90*/  FMUL.FTZ R12, R32, R11 ;  /* 0x0000000b200c7220 */ /* 0x000fe20000410000 */
[----:B------:R-:W-:Y:S01]  /*1aa0*/  PRMT R9, R9, 0x7632, R9 ;  /* 0x0000763209097816 */ /* 0x000fe20000000009 */
[----:B--2---:R-:W-:Y:S01]  /*1ab0*/  FADD.FTZ R10, -R2, R83 ;  /* 0x00000053020a7221 */ /* 0x004fe20000010100 */
[----:B------:R5:W0:Y:S01]  /*1ac0*/  MUFU.EX2 R8, R87 ;  /* 0x0000005700087308 */ /* 0x000a220000000800 */
[----:B------:R-:W-:Y:S01]  /*1ad0*/  FFMA.FTZ R80, R3, R80, 1 ;  /* 0x3f80000003507423 */ /* 0x000fe20000010050 */
[----:B------:R-:W-:Y:S01]  /*1ae0*/  FFMA.FTZ R69, R57, R12, R37 ;  /* 0x0000000c39457223 */ /* 0x000fe20000010025 */
[----:B-1----:R-:W-:Y:S01]  /*1af0*/  FADD.FTZ R85, -R74, 1 ;  /* 0x3f8000004a557421 */ /* 0x002fe20000010100 */
[----:B------:R-:W-:Y:S01]  /*1b00*/  SHF.L.U32 R9, R9, 0x10, RZ ;  /* 0x0000001009097819 */ /* 0x000fe200000006ff */
[----:B------:R-:W-:Y:S01]  /*1b10*/  FMUL.FTZ R10, R32, R10 ;  /* 0x0000000a200a7220 */ /* 0x000fe20000410000 */
[----:B------:R-:W-:Y:S01]  /*1b20*/  FMUL.FTZ R88, R69, -1.4426950216293334961 ;  /* 0xbfb8aa3b45587820 */ /* 0x000fe20000410000 */
[----:B------:R-:W-:Y:S01]  /*1b30*/  FFMA.FTZ R85, R72, R85, 1 ;  /* 0x3f80000048557423 */ /* 0x000fe20000010055 */
[----:B------:R-:W-:Y:S01]  /*1b40*/  FMUL.FTZ R80, R71, R80 ;  /* 0x0000005047507220 */ /* 0x000fe20000410000 */
[----:B-----5:R-:W-:Y:S01]  /*1b50*/  FADD.FTZ R87, -R84, 1 ;  /* 0x3f80000054577421 */ /* 0x020fe20000010100 */
[----:B------:R-:W-:Y:S01]  /*1b60*/  FFMA.FTZ R71, R36, R10, R34 ;  /* 0x0000000a24477223 */ /* 0x000fe20000010022 */
[----:B------:R-:W-:Y:S01]  /*1b70*/  FADD.FTZ R9, -R2, R9 ;  /* 0x0000000902097221 */ /* 0x000fe20000010100 */
[----:B------:R1:W2:Y:S01]  /*1b80*/  MUFU.EX2 R72, R88 ;  /* 0x0000005800487308 */ /* 0x0002a20000000800 */
[----:B------:R-:W-:Y:S01]  /*1b90*/  FMUL.FTZ R74, R74, R85 ;  /* 0x000000554a4a7220 */ /* 0x000fe20000410000 */
[----:B------:R-:W-:Y:S01]  /*1ba0*/  FFMA.FTZ R70, R70, R87, 1 ;  /* 0x3f80000046467423 */ /* 0x000fe20000010057 */
[----:B------:R-:W-:Y:S01]  /*1bb0*/  FMUL.FTZ R85, R71, -1.4426950216293334961 ;  /* 0xbfb8aa3b47557820 */ /* 0x000fe20000410000 */
[----:B------:R-:W-:-:S02]  /*1bc0*/  FMUL.FTZ R9, R32, R9 ;  /* 0x0000000920097220 */ /* 0x000fc40000410000 */
[----:B------:R-:W-:Y:S01]  /*1bd0*/  FMUL.FTZ R84, R84, R70 ;  /* 0x0000004654547220 */ /* 0x000fe20000410000 */
[----:B-1----:R-:W-:Y:S01]  /*1be0*/  SHF.L.U32 R88, R6, 0x10, RZ ;  /* 0x0000001006587819 */ /* 0x002fe200000006ff */
[----:B------:R-:W-:Y:S01]  /*1bf0*/  FFMA.FTZ R70, R35, R9, R33 ;  /* 0x0000000923467223 */ /* 0x000fe20000010021 */
[----:B------:R-:W1:Y:S01]  /*1c00*/  MUFU.EX2 R85, R85 ;  /* 0x0000005500557308 */ /* 0x000e620000000800 */
[----:B0-----:R-:W-:Y:S02]  /*1c10*/  FADD.FTZ R8, R8, 1 ;  /* 0x3f80000008087421 */ /* 0x001fe40000010000 */
[----:B------:R-:W-:Y:S01]  /*1c20*/  FMUL.FTZ R81, R88, R81 ;  /* 0x0000005158517220 */ /* 0x000fe20000410000 */
[----:B------:R-:W-:Y:S01]  /*1c30*/  FMUL.FTZ R87, R70, -1.4426950216293334961 ;  /* 0xbfb8aa3b46577820 */ /* 0x000fe20000410000 */
[----:B------:R-:W-:Y:S02]  /*1c40*/  SHF.L.U32 R88, R7, 0x10, RZ ;  /* 0x0000001007587819 */ /* 0x000fe400000006ff */
[----:B------:R-:W-:-:S02]  /*1c50*/  PRMT R7, R6, 0x7632, R7 ;  /* 0x0000763206077816 */ /* 0x000fc40000000007 */
[----:B------:R0:W-:Y:S01]  /*1c60*/  MUFU.RCP R6, R8 ;  /* 0x0000000800067308 */ /* 0x0001e20000001000 */
[----:B------:R-:W-:Y:S01]  /*1c70*/  SHF.L.U32 R3, R52, 0x10, RZ ;  /* 0x0000001034037819 */ /* 0x000fe200000006ff */
[----:B--2---:R-:W-:Y:S01]  /*1c80*/  FADD.FTZ R72, R72, 1 ;  /* 0x3f80000048487421 */ /* 0x004fe20000010000 */
[----:B------:R-:W-:-:S03]  /*1c90*/  PRMT R52, R7, 0x7632, R52 ;  /* 0x0000763207347816 */ /* 0x000fc60000000034 */
[----:B------:R-:W-:Y:S02]  /*1ca0*/  FADD.FTZ R3, -R2, R3 ;  /* 0x0000000302037221 */ /* 0x000fe40000010100 */
[----:B------:R-:W2:Y:S01]  /*1cb0*/  MUFU.EX2 R87, R87 ;  /* 0x0000005700577308 */ /* 0x000ea20000000800 */
[----:B0-----:R-:W-:Y:S01]  /*1cc0*/  SHF.L.U32 R8, R7, 0x10, RZ ;  /* 0x0000001007087819 */ /* 0x001fe200000006ff */
[----:B------:R-:W-:-:S04]  /*1cd0*/  FMUL.FTZ R11, R32, R3 ;  /* 0x00000003200b7220 */ /* 0x000fc80000410000 */
[----:B------:R-:W-:Y:S01]  /*1ce0*/  FMUL.FTZ R74, R8, R74 ;  /* 0x0000004a084a7220 */ /* 0x000fe20000410000 */
[----:B------:R-:W-:Y:S01]  /*1cf0*/  SHF.L.U32 R8, R53, 0x10, RZ ;  /* 0x0000001035087819 */ /* 0x000fe200000006ff */
[----:B------:R0:W5:Y:S01]  /*1d00*/  MUFU.RCP R7, R72 ;  /* 0x0000004800077308 */ /* 0x0001620000001000 */
[----:B-1----:R-:W-:Y:S01]  /*1d10*/  FADD.FTZ R85, R85, 1 ;  /* 0x3f80000055557421 */ /* 0x002fe20000010000 */
[----:B------:R-:W-:Y:S02]  /*1d20*/  FFMA.FTZ R3, R58, R11, R56 ;  /* 0x0000000b3a037223 */ /* 0x000fe40000010038 */
[----:B------:R-:W-:Y:S01]  /*1d30*/  FADD.FTZ R8, -R2, R8 ;  /* 0x0000000802087221 */ /* 0x000fe20000010100 */
[----:B0-----:R-:W-:Y:S01]  /*1d40*/  SHF.L.U32 R72, R52, 0x10, RZ ;  /* 0x0000001034487819 */ /* 0x001fe200000006ff */
[----:B------:R-:W-:Y:S02]  /*1d50*/  FMUL.FTZ R83, R3, -1.4426950216293334961 ;  /* 0xbfb8aa3b03537820 */ /* 0x000fe40000410000 */
[----:B------:R-:W-:-:S02]  /*1d60*/  FMUL.FTZ R8, R32, R8 ;  /* 0x0000000820087220 */ /* 0x000fc40000410000 */
[----:B------:R-:W-:Y:S02]  /*1d70*/  FMUL.FTZ R72, R72, R84 ;  /* 0x0000005448487220 */ /* 0x000fe40000410000 */
[----:B------:R0:W-:Y:S01]  /*1d80*/  MUFU.RCP R84, R85 ;  /* 0x0000005500547308 */ /* 0x0001e20000001000 */
[----:B------:R-:W-:Y:S01]  /*1d90*/  FMUL.FTZ R80, R88, R80 ;  /* 0x0000005058507220 */ /* 0x000fe20000410000 */
[----:B--2---:R-:W-:Y:S01]  /*1da0*/  FADD.FTZ R87, R87, 1 ;  /* 0x3f80000057577421 */ /* 0x004fe20000010000 */
[----:B0-----:R-:W-:-:S05]  /*1db0*/  FADD.FTZ R85, -R6, 1 ;  /* 0x3f80000006557421 */ /* 0x001fca0000010100 */
[----:B------:R-:W0:Y:S01]  /*1dc0*/  MUFU.EX2 R83, R83 ;  /* 0x0000005300537308 */ /* 0x000e220000000800 */
[----:B------:R-:W-:Y:S01]  /*1dd0*/  FFMA.FTZ R88, R68, R85, 1 ;  /* 0x3f80000044587423 */ /* 0x000fe20000010055 */
[----:B------:R-:W-:-:S06]  /*1de0*/  FFMA.FTZ R68, R57, R8, R37 ;  /* 0x0000000839447223 */ /* 0x000fcc0000010025 */
[----:B------:R1:W2:Y:S01]  /*1df0*/  MUFU.RCP R85, R87 ;  /* 0x0000005700557308 */ /* 0x0002a20000001000 */
[----:B------:R-:W-:Y:S01]  /*1e00*/  FMUL.FTZ R6, R6, R88 ;  /* 0x0000005806067220 */ /* 0x000fe20000410000 */
[----:B-----5:R-:W-:Y:S01]  /*1e10*/  FADD.FTZ R88, -R7, 1 ;  /* 0x3f80000007587421 */ /* 0x020fe20000010100 */
[----:B-1----:R-:W-:-:S03]  /*1e20*/  FMUL.FTZ R87, R68, -1.4426950216293334961 ;  /* 0xbfb8aa3b44577820 */ /* 0x002fc60000410000 */
[----:B------:R-:W-:-:S03]  /*1e30*/  FFMA.FTZ R69, R69, R88, 1 ;  /* 0x3f80000045457423 */ /* 0x000fc60000010058 */
[----:B------:R-:W1:Y:S01]  /*1e40*/  MUFU.EX2 R87, R87 ;  /* 0x0000005700577308 */ /* 0x000e620000000800 */
[----:B------:R-:W-:Y:S01]  /*1e50*/  FMUL.FTZ R69, R7, R69 ;  /* 0x0000004507457220 */ /* 0x000fe20000410000 */
[----:B------:R-:W-:Y:S01]  /*1e60*/  PRMT R7, R52, 0x7632, R7 ;  /* 0x0000763234077816 */ /* 0x000fe20000000007 */
[----:B0-----:R-:W-:Y:S01]  /*1e70*/  FADD.FTZ R52, R83, 1 ;  /* 0x3f80000053347421 */ /* 0x001fe20000010000 */
[----:B--2---:R-:W-:Y:S02]  /*1e80*/  FADD.FTZ R83, -R85, 1 ;  /* 0x3f80000055537421 */ /* 0x004fe40000010100 */
[----:B------:R-:W-:Y:S01]  /*1e90*/  SHF.L.U32 R7, R7, 0x10, RZ ;  /* 0x0000001007077819 */ /* 0x000fe200000006ff */
[----:B------:R-:W-:Y:S01]  /*1ea0*/  FADD.FTZ R88, -R84, 1 ;  /* 0x3f80000054587421 */ /* 0x000fe20000010100 */
[----:B------:R-:W-:Y:S01]  /*1eb0*/  FFMA.FTZ R83, R70, R83, 1 ;  /* 0x3f80000046537423 */ /* 0x000fe20000010053 */
[----:B------:R-:W0:Y:S02]  /*1ec0*/  MUFU.RCP R52, R52 ;  /* 0x0000003400347308 */ /* 0x000e240000001000 */
[----:B------:R-:W-:Y:S01]  /*1ed0*/  FADD.FTZ R7, -R2, R7 ;  /* 0x0000000702077221 */ /* 0x000fe20000010100 */
[----:B------:R-:W-:Y:S01]  /*1ee0*/  FFMA.FTZ R71, R71, R88, 1 ;  /* 0x3f80000047477423 */ /* 0x000fe20000010058 */
[----:B------:R-:W-:Y:S01]  /*1ef0*/  FMUL.FTZ R85, R85, R83 ;  /* 0x0000005355557220 */ /* 0x000fe20000410000 */
[----:B-1----:R-:W-:Y:S01]  /*1f00*/  FADD.FTZ R87, R87, 1 ;  /* 0x3f80000057577421 */ /* 0x002fe20000010000 */
[----:B------:R-:W-:Y:S01]  /*1f10*/  FMUL.FTZ R7, R32, R7 ;  /* 0x0000000720077220 */ /* 0x000fe20000410000 */
[----:B------:R-:W-:-:S02]  /*1f20*/  FMUL.FTZ R70, R84, R71 ;  /* 0x0000004754467220 */ /* 0x000fc40000410000 */
[----:B------:R-:W1:Y:S01]  /*1f30*/  MUFU.RCP R83, R87 ;  /* 0x0000005700537308 */ /* 0x000e620000001000 */
[----:B----4-:R-:W-:Y:S01]  /*1f40*/  SHF.L.U32 R71, R50, 0x10, RZ ;  /* 0x0000001032477819 */ /* 0x010fe200000006ff */
[----:B------:R-:W-:Y:S01]  /*1f50*/  FFMA.FTZ R93, R36, R7, R34 ;  /* 0x00000007245d7223 */ /* 0x000fe20000010022 */
[----:B------:R-:W-:-:S03]  /*1f60*/  SHF.L.U32 R84, R51, 0x10, RZ ;  /* 0x0000001033547819 */ /* 0x000fc600000006ff */
[----:B------:R-:W-:Y:S01]  /*1f70*/  FMUL.FTZ R71, R71, R6 ;  /* 0x0000000647477220 */ /* 0x000fe20000410000 */
[----:B------:R-:W-:Y:S01]  /*1f80*/  FMUL.FTZ R6, R93, -1.4426950216293334961 ;  /* 0xbfb8aa3b5d067820 */ /* 0x000fe20000410000 */
[----:B------:R-:W-:Y:S01]  /*1f90*/  FMUL.FTZ R69, R84, R69 ;  /* 0x0000004554457220 */ /* 0x000fe20000410000 */
[----:B0-----:R-:W-:Y:S01]  /*1fa0*/  FADD.FTZ R84, -R52, 1 ;  /* 0x3f80000034547421 */ /* 0x001fe20000010100 */
[----:B------:R-:W-:Y:S02]  /*1fb0*/  PRMT R51, R51, 0x7632, R51 ;  /* 0x0000763233337816 */ /* 0x000fe40000000033 */
[----:B------:R-:W-:Y:S01]  /*1fc0*/  PRMT R53, R50, 0x7632, R53 ;  /* 0x0000763232357816 */ /* 0x000fe20000000035 */
[----:B------:R-:W0:Y:S01]  /*1fd0*/  MUFU.EX2 R6, R6 ;  /* 0x0000000600067308 */ /* 0x000e220000000800 */
[----:B------:R-:W-:Y:S01]  /*1fe0*/  FFMA.FTZ R50, R3, R84, 1 ;  /* 0x3f80000003327423 */ /* 0x000fe20000010054 */
[----:B------:R-:W-:Y:S01]  /*1ff0*/  SHF.L.U32 R3, R51, 0x10, RZ ;  /* 0x0000001033037819 */ /* 0x000fe200000006ff */
[----:B-1----:R-:W-:-:S04]  /*2000*/  FADD.FTZ R51, -R83, 1 ;  /* 0x3f80000053337421 */ /* 0x002fc80000010100 */
[----:B------:R-:W-:Y:S01]  /*2010*/  FFMA.FTZ R51, R68, R51, 1 ;  /* 0x3f80000044337423 */ /* 0x000fe20000010033 */
[----:B------:R-:W-:Y:S01]  /*2020*/  FMUL.FTZ R68, R3, R85 ;  /* 0x0000005503447220 */ /* 0x000fe20000410000 */
[----:B------:R-:W-:Y:S02]  /*2030*/  SHF.L.U32 R3, R4, 0x10, RZ ;  /* 0x0000001004037819 */ /* 0x000fe400000006ff */
[----:B------:R-:W-:Y:S01]  /*2040*/  FMUL.FTZ R51, R83, R51 ;  /* 0x0000003353337220 */ /* 0x000fe20000410000 */
[----:B------:R-:W-:Y:S02]  /*2050*/  PRMT R83, R53, 0x7632, R83 ;  /* 0x0000763235537816 */ /* 0x000fe40000000053 */
[----:B------:R-:W-:Y:S01]  /*2060*/  FADD.FTZ R3, -R2, R3 ;  /* 0x0000000302037221 */ /* 0x000fe20000010100 */
[----:B------:R-:W-:Y:S02]  /*2070*/  PRMT R4, R4, 0x7632, R4 ;  /* 0x0000763204047816 */ /* 0x000fe40000000004 */
[----:B------:R-:W-:Y:S01]  /*2080*/  SHF.L.U32 R83, R83, 0x10, RZ ;  /* 0x0000001053537819 */ /* 0x000fe200000006ff */
[----:B0-----:R-:W-:Y:S01]  /*2090*/  FADD.FTZ R85, R6, 1 ;  /* 0x3f80000006557421 */ /* 0x001fe20000010000 */
[----:B------:R-:W-:Y:S01]  /*20a0*/  FMUL.FTZ R6, R32, R3 ;  /* 0x0000000320067220 */ /* 0x000fe20000410000 */
[----:B------:R-:W-:-:S02]  /*20b0*/  SHF.L.U32 R3, R4, 0x10, RZ ;  /* 0x0000001004037819 */ /* 0x000fc400000006ff */
[----:B------:R-:W-:Y:S01]  /*20c0*/  FADD.FTZ R4, -R2, R83 ;  /* 0x0000005302047221 */ /* 0x000fe20000010100 */
[----:B------:R-:W-:Y:S02]  /*20d0*/  SHF.L.U32 R87, R5, 0x10, RZ ;  /* 0x0000001005577819 */ /* 0x000fe400000006ff */
[----:B------:R-:W-:Y:S01]  /*20e0*/  SHF.L.U32 R84, R53, 0x10, RZ ;  /* 0x0000001035547819 */ /* 0x000fe200000006ff */
[----:B------:R-:W-:Y:S01]  /*20f0*/  FMUL.FTZ R4, R32, R4 ;  /* 0x0000000420047220 */ /* 0x000fe20000410000 */
[----:B------:R-:W-:Y:S01]  /*2100*/  PRMT R53, R5, 0x7632, R53 ;  /* 0x0000763205357816 */ /* 0x000fe20000000035 */
[----:B------:R-:W-:Y:S02]  /*2110*/  FADD.FTZ R5, -R2, R87 ;  /* 0x0000005702057221 */ /* 0x000fe40000010100 */
[----:B------:R-:W-:Y:S01]  /*2120*/  FFMA.FTZ R87, R35, R4, R33 ;  /* 0x0000000423577223 */ /* 0x000fe20000010021 */
[----:B------:R-:W0:Y:S03]  /*2130*/  MUFU.RCP R85, R85 ;  /* 0x0000005500557308 */ /* 0x000e260000001000 */
[----:B------:R-:W-:Y:S01]  /*2140*/  FMUL.FTZ R92, R87, -1.4426950216293334961 ;  /* 0xbfb8aa3b575c7820 */ /* 0x000fe20000410000 */
[----:B------:R-:W-:Y:S01]  /*2150*/  FFMA.FTZ R91, R58, R6, R56 ;  /* 0x000000063a5b7223 */ /* 0x000fe20000010038 */
[----:B------:R-:W-:-:S04]  /*2160*/  FMUL.FTZ R5, R32, R5 ;  /* 0x0000000520057220 */ /* 0x000fc80000410000 */
[----:B------:R-:W1:Y:S01]  /*2170*/  MUFU.EX2 R92, R92 ;  /* 0x0000005c005c7308 */ /* 0x000e620000000800 */
[----:B------:R-:W-:Y:S01]  /*2180*/  SHF.L.U32 R53, R53, 0x10, RZ ;  /* 0x0000001035357819 */ /* 0x000fe200000006ff */
[----:B------:R-:W-:Y:S01]  /*2190*/  FADD.FTZ R3, -R2, R3 ;  /* 0x0000000302037221 */ /* 0x000fe20000010100 */
[----:B------:R-:W-:Y:S01]  /*21a0*/  FMUL.FTZ R83, R91, -1.4426950216293334961 ;  /* 0xbfb8aa3b5b537820 */ /* 0x000fe20000410000 */
[----:B------:R-:W-:Y:S02]  /*21b0*/  FFMA.FTZ R90, R57, R5, R37 ;  /* 0x00000005395a7223 */ /* 0x000fe40000010025 */
[----:B------:R-:W-:Y:S01]  /*21c0*/  FMUL.FTZ R3, R32, R3 ;  /* 0x0000000320037220 */ /* 0x000fe20000410000 */
[----:B------:R-:W-:Y:S01]  /*21d0*/  FADD.FTZ R2, -R2, R53 ;  /* 0x0000003502027221 */ /* 0x000fe20000010100 */
[----:B------:R-:W-:Y:S01]  /*21e0*/  FMUL.FTZ R50, R52, R50 ;  /* 0x0000003234327220 */ /* 0x000fe20000410000 */
[----:B0-----:R-:W-:Y:S01]  /*21f0*/  FADD.FTZ R53, -R85, 1 ;  /* 0x3f80000055357421 */ /* 0x001fe20000010100 */
[----:B------:R-:W-:Y:S01]  /*2200*/  FMUL.FTZ R52, R90, -1.4426950216293334961 ;  /* 0xbfb8aa3b5a347820 */ /* 0x000fe20000410000 */
[----:B------:R-:W0:Y:S01]  /*2210*/  MUFU.EX2 R83, R83 ;  /* 0x0000005300537308 */ /* 0x000e220000000800 */
[----:B------:R-:W-:Y:S01]  /*2220*/  FFMA.FTZ R89, R36, R3, R34 ;  /* 0x0000000324597223 */ /* 0x000fe20000010022 */
[----:B------:R-:W-:Y:S01]  /*2230*/  FMUL.FTZ R2, R32, R2 ;  /* 0x0000000220027220 */ /* 0x000fe20000410000 */
[----:B------:R-:W-:-:S02]  /*2240*/  FFMA.FTZ R93, R93, R53, 1 ;  /* 0x3f8000005d5d7423 */ /* 0x000fc40000010035 */
[----:B------:R-:W-:Y:S01]  /*2250*/  FMUL.FTZ R53, R89, -1.4426950216293334961 ;  /* 0xbfb8aa3b59357820 */ /* 0x000fe20000410000 */
[----:B-1----:R-:W-:Y:S01]  /*2260*/  FADD.FTZ R92, R92, 1 ;  /* 0x3f8000005c5c7421 */ /* 0x002fe20000010000 */
[----:B------:R-:W-:Y:S01]  /*2270*/  FFMA.FTZ R88, R35, R2, R33 ;  /* 0x0000000223587223 */ /* 0x000fe20000010021 */
[----:B------:R-:W1:Y:S01]  /*2280*/  MUFU.EX2 R52, R52 ;  /* 0x0000003400347308 */ /* 0x000e620000000800 */
[----:B------:R-:W-:Y:S02]  /*2290*/  FMUL.FTZ R70, R84, R70 ;  /* 0x0000004654467220 */ /* 0x000fe40000410000 */
[----:B------:R-:W-:-:S05]  /*22a0*/  FMUL.FTZ R84, R88, -1.4426950216293334961 ;  /* 0xbfb8aa3b58547820 */ /* 0x000fca0000410000 */
[----:B------:R-:W2:Y:S01]  /*22b0*/  MUFU.EX2 R53, R53 ;  /* 0x0000003500357308 */ /* 0x000ea20000000800 */
[----:B0-----:R-:W-:-:S07]  /*22c0*/  FADD.FTZ R83, R83, 1 ;  /* 0x3f80000053537421 */ /* 0x001fce0000010000 */
[----:B------:R-:W0:Y:S01]  /*22d0*/  MUFU.RCP R92, R92 ;  /* 0x0000005c005c7308 */ /* 0x000e220000001000 */
[----:B-1----:R-:W-:-:S07]  /*22e0*/  FADD.FTZ R52, R52, 1 ;  /* 0x3f80000034347421 */ /* 0x002fce0000010000 */
[----:B------:R-:W1:Y:S01]  /*22f0*/  MUFU.EX2 R84, R84 ;  /* 0x0000005400547308 */ /* 0x000e620000000800 */
[----:B------:R-:W-:Y:S01]  /*2300*/  FMUL.FTZ R85, R85, R93 ;  /* 0x0000005d55557220 */ /* 0x000fe20000410000 */
[----:B--2---:R-:W-:-:S06]  /*2310*/  FADD.FTZ R53, R53, 1 ;  /* 0x3f80000035357421 */ /* 0x004fcc0000010000 */
[----:B------:R-:W2:Y:S01]  /*2320*/  MUFU.RCP R83, R83 ;  /* 0x0000005300537308 */ /* 0x000ea20000001000 */
[----:B0-----:R-:W-:-:S04]  /*2330*/  FADD.FTZ R93, -R92, 1 ;  /* 0x3f8000005c5d7421 */ /* 0x001fc80000010100 */
[----:B------:R-:W-:-:S03]  /*2340*/  FFMA.FTZ R93, R87, R93, 1 ;  /* 0x3f800000575d7423 */ /* 0x000fc6000001005d */
[----:B------:R-:W0:Y:S01]  /*2350*/  MUFU.RCP R52, R52 ;  /* 0x0000003400347308 */ /* 0x000e220000001000 */
[----:B-1----:R-:W-:Y:S01]  /*2360*/  FADD.FTZ R87, R84, 1 ;  /* 0x3f80000054577421 */ /* 0x002fe20000010000 */
[----:B------:R-:W-:-:S06]  /*2370*/  FMUL.FTZ R84, R92, R93 ;  /* 0x0000005d5c547220 */ /* 0x000fcc0000410000 */
[----:B------:R-:W1:Y:S01]  /*2380*/  MUFU.RCP R53, R53 ;  /* 0x0000003500357308 */ /* 0x000e620000001000 */
[----:B--2---:R-:W-:-:S07]  /*2390*/  FADD.FTZ R92, -R83, 1 ;  /* 0x3f800000535c7421 */ /* 0x004fce0000010100 */
[----:B------:R-:W2:Y:S01]  /*23a0*/  MUFU.RCP R87, R87 ;  /* 0x0000005700577308 */ /* 0x000ea20000001000 */
[----:B------:R-:W-:Y:S01]  /*23b0*/  FFMA.FTZ R91, R91, R92, 1 ;  /* 0x3f8000005b5b7423 */ /* 0x000fe2000001005c */
[----:B0-----:R-:W-:-:S04]  /*23c0*/  FADD.FTZ R92, -R52, 1 ;  /* 0x3f800000345c7421 */ /* 0x001fc80000010100 */
[----:B------:R-:W-:Y:S01]  /*23d0*/  FFMA.FTZ R90, R90, R92, 1 ;  /* 0x3f8000005a5a7423 */ /* 0x000fe2000001005c */
[----:B-1----:R-:W-:-:S04]  /*23e0*/  FADD.FTZ R92, -R53, 1 ;  /* 0x3f800000355c7421 */ /* 0x002fc80000010100 */
[----:B------:R-:W-:Y:S01]  /*23f0*/  FFMA.FTZ R89, R89, R92, 1 ;  /* 0x3f80000059597423 */ /* 0x000fe2000001005c */
[----:B--2---:R-:W-:-:S04]  /*2400*/  FADD.FTZ R92, -R87, 1 ;  /* 0x3f800000575c7421 */ /* 0x004fc80000010100 */
[----:B------:R-:W-:-:S04]  /*2410*/  FFMA.FTZ R88, R88, R92, 1 ;  /* 0x3f80000058587423 */ /* 0x000fc8000001005c */
[----:B------:R-:W-:Y:S01]  /*2420*/  FMUL.FTZ R93, R87, R88 ;  /* 0x00000058575d7220 */ /* 0x000fe20000410000 */
[C---:B---3--:R-:W-:Y:S02]  /*2430*/  SHF.L.U32 R87, R46.reuse, 0x10, RZ ;  /* 0x000000102e577819 */ /* 0x048fe400000006ff */
[----:B------:R-:W-:Y:S02]  /*2440*/  PRMT R88, R46, 0x7632, R88 ;  /* 0x000076322e587816 */ /* 0x000fe40000000058 */
[----:B------:R-:W-:Y:S01]  /*2450*/  SHF.L.U32 R46, R47, 0x10, RZ ;  /* 0x000000102f2e7819 */ /* 0x000fe200000006ff */
[----:B------:R-:W-:Y:S01]  /*2460*/  FMUL.FTZ R50, R87, R50 ;  /* 0x0000003257327220 */ /* 0x000fe20000410000 */
[----:B------:R-:W-:Y:S02]  /*2470*/  PRMT R87, R47, 0x7632, R87 ;  /* 0x000076322f577816 */ /* 0x000fe40000000057 */
[----:B------:R-:W-:Y:S01]  /*2480*/  SHF.L.U32 R47, R88, 0x10, RZ ;  /* 0x00000010582f7819 */ /* 0x000fe200000006ff */
[----:B------:R-:W-:Y:S01]  /*2490*/  FFMA.FTZ R42, R31, R54, R42 ;  /* 0x000000361f2a7223 */ /* 0x000fe2000001002a */
[----:B------:R-:W-:-:S03]  /*24a0*/  SHF.L.U32 R87, R87, 0x10, RZ ;  /* 0x0000001057577819 */ /* 0x000fc600000006ff */
[----:B------:R-:W-:Y:S01]  /*24b0*/  FMUL.FTZ R47, R47, R85 ;  /* 0x000000552f2f7220 */ /* 0x000fe20000410000 */
[C---:B------:R-:W-:Y:S02]  /*24c0*/  SHF.L.U32 R85, R49.reuse, 0x10, RZ ;  /* 0x0000001031557819 */ /* 0x040fe400000006ff */
[----:B------:R-:W-:Y:S01]  /*24d0*/  PRMT R49, R49, 0x7632, R49 ;  /* 0x0000763231317816 */ /* 0x000fe20000000031 */
[----:B------:R-:W-:Y:S01]  /*24e0*/  FADD.FTZ R43, R54, R43 ;  /* 0x0000002b362b7221 */ /* 0x000fe20000010000 */
[----:B------:R-:W-:Y:S01]  /*24f0*/  FMUL.FTZ R53, R53, R89 ;  /* 0x0000005935357220 */ /* 0x000fe20000410000 */
[----:B------:R-:W-:Y:S01]  /*2500*/  FFMA.FTZ R42, R29, R62, R42 ;  /* 0x0000003e1d2a7223 */ /* 0x000fe2000001002a */
[----:B------:R-:W-:Y:S01]  /*2510*/  FMUL.FTZ R46, R46, R51 ;  /* 0x000000332e2e7220 */ /* 0x000fe20000410000 */
[-C--:B------:R-:W-:Y:S01]  /*2520*/  FFMA.FTZ R38, R0, R59.reuse, R38 ;  /* 0x0000003b00267223 */ /* 0x080fe20000010026 */
[----:B------:R-:W-:Y:S01]  /*2530*/  FADD.FTZ R39, R59, R39 ;  /* 0x000000273b277221 */ /* 0x000fe20000010000 */
[----:B------:R-:W-:Y:S01]  /*2540*/  SHF.L.U32 R92, R49, 0x10, RZ ;  /* 0x00000010315c7819 */ /* 0x000fe200000006ff */
[----:B------:R-:W-:Y:S01]  /*2550*/  FMUL.FTZ R89, R58, R59 ;  /* 0x0000003b3a597220 */ /* 0x000fe20000410000 */
[----:B------:R-:W-:Y:S01]  /*2560*/  FMUL.FTZ R51, R87, R84 ;  /* 0x0000005457337220 */ /* 0x000fe20000410000 */
[----:B------:R-:W-:Y:S01]  /*2570*/  FMUL.FTZ R49, R57, R54 ;  /* 0x0000003639317220 */ /* 0x000fe20000410000 */
[----:B------:R-:W-:Y:S01]  /*2580*/  PRMT R84, R48, 0x7632, R84 ;  /* 0x0000763230547816 */ /* 0x000fe20000000054 */
[----:B------:R-:W-:Y:S01]  /*2590*/  FADD.FTZ R54, R43, R62 ;  /* 0x0000003e2b367221 */ /* 0x000fe20000010000 */
[----:B------:R-:W-:Y:S01]  /*25a0*/  MOV R59, R93 ;  /* 0x0000005d003b7202 */ /* 0x000fe20000000f00 */
[----:B------:R-:W-:Y:S01]  /*25b0*/  FFMA.FTZ R43, R27, R66, R42 ;  /* 0x000000421b2b7223 */ /* 0x000fe2000001002a */
[-C--:B------:R-:W-:Y:S01]  /*25c0*/  FFMA.FTZ R38, R30, R61.reuse, R38 ;  /* 0x0000003d1e267223 */ /* 0x080fe20000010026 */
[----:B------:R-:W-:Y:S01]  /*25d0*/  FADD.FTZ R39, R39, R61 ;  /* 0x0000003d27277221 */ /* 0x000fe20000010000 */
[----:B------:R-:W-:Y:S01]  /*25e0*/  FMUL.FTZ R93, R58, R61 ;  /* 0x0000003d3a5d7220 */ /* 0x000fe20000410000 */
[----:B------:R-:W-:Y:S01]  /*25f0*/  FMUL.FTZ R88, R36, R55 ;  /* 0x0000003724587220 */ /* 0x000fe20000410000 */
[----:B------:R-:W-:Y:S01]  /*2600*/  FFMA.FTZ R42, R0, R89, RZ ;  /* 0x00000059002a7223 */ /* 0x000fe200000100ff */
[----:B------:R-:W-:Y:S01]  /*2610*/  MOV R61, R92 ;  /* 0x0000005c003d7202 */ /* 0x000fe20000000f00 */
[----:B------:R-:W-:Y:S01]  /*2620*/  FMUL.FTZ R92, R57, R62 ;  /* 0x0000003e395c7220 */ /* 0x000fe20000410000 */
[----:B------:R-:W-:Y:S01]  /*2630*/  SHF.L.U32 R84, R84, 0x10, RZ ;  /* 0x0000001054547819 */ /* 0x000fe200000006ff */
[----:B------:R-:W-:Y:S01]  /*2640*/  FFMA.FTZ R42, R82, R88, R42 ;  /* 0x00000058522a7223 */ /* 0x000fe2000001002a */
[----:B------:R-:W-:Y:S01]  /*2650*/  MOV R62, R49 ;  /* 0x00000031003e7202 */ /* 0x000fe20000000f00 */
[----:B------:R0:W-:Y:S01]  /*2660*/  STL [R1], R49 ;  /* 0x0000003101007387 */ /* 0x0001e20000100800 */
[----:B------:R-:W-:Y:S01]  /*2670*/  FFMA.FTZ R38, R28, R65, R38 ;  /* 0x000000411c267223 */ /* 0x000fe20000010026 */
[----:B------:R-:W-:Y:S01]  /*2680*/  FMUL.FTZ R53, R84, R53 ;  /* 0x0000003554357220 */ /* 0x000fe20000410000 */
[----:B------:R-:W-:Y:S01]  /*2690*/  FMUL.FTZ R84, R35, R60 ;  /* 0x0000003c23547220 */ /* 0x000fe20000410000 */
[----:B------:R-:W-:Y:S01]  /*26a0*/  FFMA.FTZ R42, R31, R62, R42 ;  /* 0x0000003e1f2a7223 */ /* 0x000fe2000001002a */
[----:B------:R-:W-:Y:S01]  /*26b0*/  SHF.L.U32 R48, R48, 0x10, RZ ;  /* 0x0000001030307819 */ /* 0x000fe200000006ff */
[----:B------:R-:W-:Y:S01]  /*26c0*/  FMUL.FTZ R83, R83, R91 ;  /* 0x0000005b53537220 */ /* 0x000fe20000410000 */
[----:B0-----:R-:W-:Y:S01]  /*26d0*/  FADD.FTZ R49, R39, R65 ;  /* 0x0000004127317221 */ /* 0x001fe20000010000 */
[----:B------:R-:W-:Y:S01]  /*26e0*/  FFMA.FTZ R38, R26, R73, R38 ;  /* 0x000000491a267223 */ /* 0x000fe20000010026 */
[----:B------:R-:W-:-:S02]  /*26f0*/  FFMA.FTZ R42, R22, R84, R42 ;  /* 0x00000054162a7223 */ /* 0x000fc4000001002a */
[----:B------:R-:W-:Y:S01]  /*2700*/  FADD.FTZ R49, R49, R73 ;  /* 0x0000004931317221 */ /* 0x000fe20000010000 */
[----:B------:R-:W-:Y:S01]  /*2710*/  FFMA.FTZ R40, R82, R55, R40 ;  /* 0x0000003752287223 */ /* 0x000fe20000010028 */
[----:B------:R-:W-:Y:S01]  /*2720*/  FMUL.FTZ R48, R48, R83 ;  /* 0x0000005330307220 */ /* 0x000fe20000410000 */
[----:B------:R-:W-:Y:S01]  /*2730*/  FADD.FTZ R41, R55, R41 ;  /* 0x0000002937297221 */ /* 0x000fe20000010000 */
[----:B------:R-:W-:Y:S01]  /*2740*/  FADD.FTZ R39, R54, R66 ;  /* 0x0000004236277221 */ /* 0x000fe20000010000 */
[-C--:B------:R-:W-:Y:S01]  /*2750*/  FFMA.FTZ R38, R24, R81.reuse, R38 ;  /* 0x0000005118267223 */ /* 0x080fe20000010026 */
[----:B------:R-:W-:Y:S01]  /*2760*/  FADD.FTZ R49, R49, R81 ;  /* 0x0000005131317221 */ /* 0x000fe20000010000 */
[----:B------:R-:W-:Y:S01]  /*2770*/  FMUL.FTZ R83, R58, R81 ;  /* 0x000000513a537220 */ /* 0x000fe20000410000 */
[-C--:B------:R-:W-:Y:S01]  /*2780*/  FMUL.FTZ R81, R36, R64.reuse ;  /* 0x0000004024517220 */ /* 0x080fe20000410000 */
[----:B------:R-:W-:Y:S01]  /*2790*/  FFMA.FTZ R42, R30, R93, R42 ;  /* 0x0000005d1e2a7223 */ /* 0x000fe2000001002a */
[----:B------:R-:W-:Y:S01]  /*27a0*/  FFMA.FTZ R40, R21, R64, R40 ;  /* 0x0000004015287223 */ /* 0x000fe20000010028 */
[----:B------:R-:W-:Y:S01]  /*27b0*/  FADD.FTZ R41, R41, R64 ;  /* 0x0000004029297221 */ /* 0x000fe20000010000 */
[----:B------:R-:W-:Y:S01]  /*27c0*/  FFMA.FTZ R43, R25, R67, R43 ;  /* 0x00000043192b7223 */ /* 0x000fe2000001002b */
[----:B------:R-:W-:Y:S01]  /*27d0*/  FADD.FTZ R39, R39, R67 ;  /* 0x0000004327277221 */ /* 0x000fe20000010000 */
[----:B------:R-:W-:Y:S01]  /*27e0*/  FFMA.FTZ R55, R21, R81, R42 ;  /* 0x0000005115377223 */ /* 0x000fe2000001002a */
[----:B------:R-:W-:Y:S01]  /*27f0*/  FFMA.FTZ R42, R19, R78, R40 ;  /* 0x0000004e132a7223 */ /* 0x000fe20000010028 */
[----:B------:R-:W-:Y:S01]  /*2800*/  FMUL.FTZ R87, R58, R73 ;  /* 0x000000493a577220 */ /* 0x000fe20000410000 */
[----:B------:R-:W-:Y:S01]  /*2810*/  FADD.FTZ R40, R41, R78 ;  /* 0x0000004e29287221 */ /* 0x000fe20000010000 */
[-C--:B------:R-:W-:Y:S01]  /*2820*/  FFMA.FTZ R43, R23, R80.reuse, R43 ;  /* 0x00000050172b7223 */ /* 0x080fe2000001002b */
[----:B------:R-:W-:Y:S01]  /*2830*/  FADD.FTZ R41, R39, R80 ;  /* 0x0000005027297221 */ /* 0x000fe20000010000 */
[----:B------:R-:W-:-:S02]  /*2840*/  FMUL.FTZ R73, R57, R80 ;  /* 0x0000005039497220 */ /* 0x000fc40000410000 */
[----:B------:R-:W2:Y:S01]  /*2850*/  LDL R80, [R1+0x14] ;  /* 0x0000140001507983 */ /* 0x000ea20000100800 */
[----:B------:R-:W-:-:S04]  /*2860*/  FADD.FTZ R54, RZ, R89 ;  /* 0x00000059ff367221 */ /* 0x000fc80000010000 */
[----:B------:R-:W-:-:S04]  /*2870*/  FADD.FTZ R54, R54, R88 ;  /* 0x0000005836367221 */ /* 0x000fc80000010000 */
[----:B------:R-:W-:-:S04]  /*2880*/  FADD.FTZ R54, R54, R62 ;  /* 0x0000003e36367221 */ /* 0x000fc80000010000 */
[----:B------:R-:W-:Y:S01]  /*2890*/  FADD.FTZ R54, R54, R84 ;  /* 0x0000005436367221 */ /* 0x000fe20000010000 */
[----:B------:R-:W-:-:S03]  /*28a0*/  FFMA.FTZ R44, R22, R60, R44 ;  /* 0x0000003c162c7223 */ /* 0x000fc6000001002c */
[----:B------:R-:W-:Y:S01]  /*28b0*/  FADD.FTZ R54, R54, R93 ;  /* 0x0000005d36367221 */ /* 0x000fe20000010000 */
[----:B------:R-:W-:-:S03]  /*28c0*/  FADD.FTZ R45, R60, R45 ;  /* 0x0000002d3c2d7221 */ /* 0x000fc60000010000 */
[----:B------:R-:W-:Y:S01]  /*28d0*/  FADD.FTZ R54, R54, R81 ;  /* 0x0000005136367221 */ /* 0x000fe20000010000 */
[-C--:B------:R-:W-:Y:S01]  /*28e0*/  FFMA.FTZ R44, R20, R79.reuse, R44 ;  /* 0x0000004f142c7223 */ /* 0x080fe2000001002c */
[----:B------:R-:W-:Y:S01]  /*28f0*/  FADD.FTZ R45, R45, R79 ;  /* 0x0000004f2d2d7221 */ /* 0x000fe20000010000 */
[----:B------:R-:W-:Y:S01]  /*2900*/  FMUL.FTZ R79, R35, R79 ;  /* 0x0000004f234f7220 */ /* 0x000fe20000410000 */
[----:B------:R-:W-:Y:S01]  /*2910*/  FADD.FTZ R54, R54, R92 ;  /* 0x0000005c36367221 */ /* 0x000fe20000010000 */
[----:B------:R-:W-:Y:S01]  /*2920*/  FFMA.FTZ R55, R29, R92, R55 ;  /* 0x0000005c1d377223 */ /* 0x000fe20000010037 */
[----:B------:R-:W-:Y:S02]  /*2930*/  FMUL.FTZ R91, R58, R65 ;  /* 0x000000413a5b7220 */ /* 0x000fe40000410000 */
[----:B------:R-:W-:Y:S01]  /*2940*/  FADD.FTZ R54, R54, R79 ;  /* 0x0000004f36367221 */ /* 0x000fe20000010000 */
[----:B------:R-:W-:Y:S01]  /*2950*/  FFMA.FTZ R55, R20, R79, R55 ;  /* 0x0000004f14377223 */ /* 0x000fe20000010037 */
[----:B------:R-:W-:-:S02]  /*2960*/  FMUL.FTZ R78, R36, R78 ;  /* 0x0000004e244e7220 */ /* 0x000fc40000410000 */
[----:B------:R-:W-:Y:S01]  /*2970*/  FADD.FTZ R54, R54, R91 ;  /* 0x0000005b36367221 */ /* 0x000fe20000010000 */
[----:B------:R-:W-:Y:S01]  /*2980*/  FFMA.FTZ R55, R28, R91, R55 ;  /* 0x0000005b1c377223 */ /* 0x000fe20000010037 */
[----:B------:R-:W-:Y:S01]  /*2990*/  FMUL.FTZ R52, R52, R90 ;  /* 0x0000005a34347220 */ /* 0x000fe20000410000 */
[----:B------:R-:W-:Y:S01]  /*29a0*/  FMUL.FTZ R90, R57, R66 ;  /* 0x00000042395a7220 */ /* 0x000fe20000410000 */
[----:B------:R-:W-:Y:S01]  /*29b0*/  FADD.FTZ R54, R54, R78 ;  /* 0x0000004e36367221 */ /* 0x000fe20000010000 */
[----:B------:R-:W-:Y:S01]  /*29c0*/  FFMA.FTZ R55, R19, R78, R55 ;  /* 0x0000004e13377223 */ /* 0x000fe20000010037 */
[-C--:B------:R-:W-:Y:S01]  /*29d0*/  FFMA.FTZ R44, R18, R77.reuse, R44 ;  /* 0x0000004d122c7223 */ /* 0x080fe2000001002c */
[----:B------:R-:W-:Y:S01]  /*29e0*/  FADD.FTZ R45, R45, R77 ;  /* 0x0000004d2d2d7221 */ /* 0x000fe20000010000 */
[----:B------:R-:W-:Y:S01]  /*29f0*/  FMUL.FTZ R77, R35, R77 ;  /* 0x0000004d234d7220 */ /* 0x000fe20000410000 */
[----:B------:R-:W-:Y:S01]  /*2a00*/  FADD.FTZ R54, R54, R90 ;  /* 0x0000005a36367221 */ /* 0x000fe20000010000 */
[----:B------:R-:W-:-:S03]  /*2a10*/  FFMA.FTZ R55, R27, R90, R55 ;  /* 0x0000005a1b377223 */ /* 0x000fc60000010037 */
[----:B------:R-:W-:Y:S01]  /*2a20*/  FADD.FTZ R54, R54, R77 ;  /* 0x0000004d36367221 */ /* 0x000fe20000010000 */
[----:B------:R-:W-:Y:S01]  /*2a30*/  FFMA.FTZ R55, R18, R77, R55 ;  /* 0x0000004d12377223 */ /* 0x000fe20000010037 */
[-C--:B------:R-:W-:Y:S01]  /*2a40*/  FFMA.FTZ R42, R17, R76.reuse, R42 ;  /* 0x0000004c112a7223 */ /* 0x080fe2000001002a */
[----:B------:R-:W-:Y:S01]  /*2a50*/  FADD.FTZ R39, R40, R76 ;  /* 0x0000004c28277221 */ /* 0x000fe20000010000 */
[----:B------:R-:W-:Y:S01]  /*2a60*/  FMUL.FTZ R76, R36, R76 ;  /* 0x0000004c244c7220 */ /* 0x000fe20000410000 */
[----:B------:R-:W-:Y:S01]  /*2a70*/  FADD.FTZ R40, R54, R87 ;  /* 0x0000005736287221 */ /* 0x000fe20000010000 */
[----:B------:R-:W-:Y:S01]  /*2a80*/  FFMA.FTZ R55, R26, R87, R55 ;  /* 0x000000571a377223 */ /* 0x000fe20000010037 */
[----:B------:R-:W-:Y:S01]  /*2a90*/  FMUL.FTZ R52, R85, R52 ;  /* 0x0000003455347220 */ /* 0x000fe20000410000 */
[----:B------:R-:W-:Y:S01]  /*2aa0*/  FADD.FTZ R54, R45, R75 ;  /* 0x0000004b2d367221 */ /* 0x000fe20000010000 */
[----:B------:R-:W-:Y:S01]  /*2ab0*/  FMUL.FTZ R85, R57, R67 ;  /* 0x0000004339557220 */ /* 0x000fe20000410000 */
[----:B------:R-:W-:Y:S01]  /*2ac0*/  FADD.FTZ R45, R40, R76 ;  /* 0x0000004c282d7221 */ /* 0x000fe20000010000 */
[----:B------:R-:W-:Y:S01]  /*2ad0*/  FFMA.FTZ R55, R17, R76, R55 ;  /* 0x0000004c11377223 */ /* 0x000fe20000010037 */
[-C--:B------:R-:W-:Y:S01]  /*2ae0*/  FFMA.FTZ R44, R16, R75.reuse, R44 ;  /* 0x0000004b102c7223 */ /* 0x080fe2000001002c */
[----:B------:R-:W-:Y:S01]  /*2af0*/  FMUL.FTZ R75, R35, R75 ;  /* 0x0000004b234b7220 */ /* 0x000fe20000410000 */
[----:B------:R-:W-:Y:S01]  /*2b00*/  FADD.FTZ R45, R45, R85 ;  /* 0x000000552d2d7221 */ /* 0x000fe20000010000 */
[----:B------:R-:W-:Y:S01]  /*2b10*/  FFMA.FTZ R55, R25, R85, R55 ;  /* 0x0000005519377223 */ /* 0x000fe20000010037 */
[----:B------:R-:W-:-:S02]  /*2b20*/  FFMA.FTZ R40, R13, R71, R38 ;  /* 0x000000470d287223 */ /* 0x000fc40000010026 */
[----:B------:R-:W-:Y:S01]  /*2b30*/  FADD.FTZ R45, R45, R75 ;  /* 0x0000004b2d2d7221 */ /* 0x000fe20000010000 */
[----:B------:R-:W-:Y:S01]  /*2b40*/  FFMA.FTZ R55, R16, R75, R55 ;  /* 0x0000004b10377223 */ /* 0x000fe20000010037 */
[-C--:B------:R-:W-:Y:S01]  /*2b50*/  FFMA.FTZ R38, R15, R74.reuse, R42 ;  /* 0x0000004a0f267223 */ /* 0x080fe2000001002a */
[----:B------:R-:W-:Y:S01]  /*2b60*/  FADD.FTZ R39, R39, R74 ;  /* 0x0000004a27277221 */ /* 0x000fe20000010000 */
[----:B------:R-:W-:Y:S01]  /*2b70*/  FMUL.FTZ R74, R36, R74 ;  /* 0x0000004a244a7220 */ /* 0x000fe20000410000 */
[----:B------:R-:W-:Y:S01]  /*2b80*/  FADD.FTZ R45, R45, R83 ;  /* 0x000000532d2d7221 */ /* 0x000fe20000010000 */
[----:B------:R-:W-:Y:S01]  /*2b90*/  FFMA.FTZ R55, R24, R83, R55 ;  /* 0x0000005318377223 */ /* 0x000fe20000010037 */
[----:B------:R-:W-:Y:S02]  /*2ba0*/  MOV R62, R59 ;  /* 0x0000003b003e7202 */ /* 0x000fe40000000f00 */
[----:B------:R-:W-:Y:S01]  /*2bb0*/  FADD.FTZ R45, R45, R74 ;  /* 0x0000004a2d2d7221 */ /* 0x000fe20000010000 */
[----:B------:R-:W-:Y:S01]  /*2bc0*/  FFMA.FTZ R59, R15, R74, R55 ;  /* 0x0000004a0f3b7223 */ /* 0x000fe20000010037 */
[-C--:B------:R-:W-:Y:S01]  /*2bd0*/  FFMA.FTZ R42, R14, R72.reuse, R44 ;  /* 0x000000480e2a7223 */ /* 0x080fe2000001002c */
[----:B------:R-:W-:Y:S01]  /*2be0*/  FADD.FTZ R54, R54, R72 ;  /* 0x0000004836367221 */ /* 0x000fe20000010000 */
[----:B------:R-:W-:Y:S01]  /*2bf0*/  FMUL.FTZ R72, R35, R72 ;  /* 0x0000004823487220 */ /* 0x000fe20000410000 */
[----:B------:R-:W-:Y:S01]  /*2c00*/  FADD.FTZ R45, R45, R73 ;  /* 0x000000492d2d7221 */ /* 0x000fe20000010000 */
[----:B------:R-:W-:Y:S01]  /*2c10*/  FFMA.FTZ R59, R23, R73, R59 ;  /* 0x00000049173b7223 */ /* 0x000fe2000001003b */
        /* <DEDUP_REMOVED lines=45> */
[----:B------:R-:W-:Y:S01]  /*2ef0*/  FFMA.FTZ R39, R2, R59, R39 ;  /* 0x0000003b02277223 */ /* 0x000fe20000010027 */
[----:B------:R-:W-:-:S04]  /*2f00*/  UIADD3 UR9, UP0, UPT, UR9, 0x2, URZ ;  /* 0x0000000209097890 */ /* 0x000fc8000ff1e0ff */
[----:B------:R-:W-:Y:S02]  /*2f10*/  UIADD3.X UR8, UPT, UPT, URZ, UR5, URZ, UP0, !UPT ;  /* 0x00000005ff087290 */ /* 0x000fe400087fe4ff */
[----:B------:R-:W-:-:S04]  /*2f20*/  UISETP.GE.U32.AND UP0, UPT, UR9, UR14, UPT ;  /* 0x0000000e0900728c */ /* 0x000fc8000bf06070 */
[----:B------:R-:W-:Y:S01]  /*2f30*/  UISETP.GE.AND.EX UP0, UPT, UR8, UR15, UPT, UP0 ;  /* 0x0000000f0800728c */ /* 0x000fe2000bf06300 */
[----:B--2---:R0:W-:Y:S02]  /*2f40*/  STS.64 [R80], R38 ;  /* 0x0000002650007388 */ /* 0x0041e40000000a00 */
[----:B0-----:R-:W0:Y:S01]  /*2f50*/  S2R R80, SR_TID.X ;  /* 0x0000000000507919 */ /* 0x001e220000002100 */
[----:B------:R-:W-:Y:S01]  /*2f60*/  FFMA.FTZ R38, R11, R50, R40 ;  /* 0x000000320b267223 */ /* 0x000fe20000010028 */
[----:B------:R-:W-:Y:S01]  /*2f70*/  FFMA.FTZ R40, R8, R46, R43 ;  /* 0x0000002e08287223 */ /* 0x000fe2000001002b */
        /* <DEDUP_REMOVED lines=9> */
[----:B------:R-:W-:Y:S01]  /*3010*/  FFMA.FTZ R38, R6, R48, R38 ;  /* 0x0000003006267223 */ /* 0x000fe20000010026 */
[----:B------:R-:W-:Y:S01]  /*3020*/  FADD.FTZ R39, R39, R48 ;  /* 0x0000003027277221 */ /* 0x000fe20000010000 */
[----:B------:R-:W-:Y:S01]  /*3030*/  FADD.FTZ R43, R43, R52 ;  /* 0x000000342b2b7221 */ /* 0x000fe20000010000 */
[----:B------:R-:W-:Y:S01]  /*3040*/  FADD.FTZ R41, R47, R53 ;  /* 0x000000352f297221 */ /* 0x000fe20000010000 */
[----:B------:R-:W-:Y:S01]  /*3050*/  FADD.FTZ R45, R51, R45 ;  /* 0x0000002d332d7221 */ /* 0x000fe20000010000 */
[----:B------:R-:W-:Y:S06]  /*3060*/  BAR.SYNC.DEFER_BLOCKING 0x0 ;  /* 0x0000000000007b1d */ /* 0x000fec0000010000 */
[----:B------:R-:W-:Y:S05]  /*3070*/  BRA.U !UP0, `(.L_x_359) ;  /* 0x0000000108c07547 */ /* 0x000fea000b800000 */
[----:B0-----:R-:W0:Y:S01]  /*3080*/  S2R R80, SR_TID.X ;  /* 0x0000000000507919 */ /* 0x001e220000002100 */
[----:B------:R-:W1:Y:S01]  /*3090*/  S2UR UR10, SR_CgaCtaId ;  /* 0x00000000000a79c3 */ /* 0x000e620000008800 */
[----:B------:R-:W-:Y:S02]  /*30a0*/  UMOV UR5, 0x400 ;  /* 0x0000040000057882 */ /* 0x000fe40000000000 */
[----:B-1----:R-:W-:-:S05]  /*30b0*/  ULEA UR5, UR10, UR5, 0x18 ;  /* 0x000000050a057291 */ /* 0x002fca000f8ec0ff */
[----:B------:R-:W1:Y:S01]  /*30c0*/  S2UR UR10, SR_CTAID.Y ;  /* 0x00000000000a79c3 */ /* 0x000e620000002600 */
        /* <DEDUP_REMOVED lines=18> */
[----:B------:R-:W-:-:S02]  /*31f0*/  SHF.L.U32 R46, R46, 0x3, RZ ;  /* 0x000000032e2e7819 */ /* 0x000fc400000006ff */
[----:B-1----:R-:W-:Y:S02]  /*3200*/  MOV R63, UR10 ;  /* 0x0000000a003f7c02 */ /* 0x002fe40008000f00 */
        /* <DEDUP_REMOVED lines=15> */
[----:B------:R-:W1:Y:S02]  /*3300*/  LDS.64 R46, [R50+0x1e00] ;  /* 0x001e0000322e7984 */ /* 0x000e640000000a00 */
[----:B-1----:R-:W-:Y:S01]  /*3310*/  FADD.FTZ R46, R48, R46 ;  /* 0x0000002e302e7221 */ /* 0x002fe20000010000 */
[----:B------:R-:W-:Y:S01]  /*3320*/  LEA R48, R63, UR5, 0x7 ;  /* 0x000000053f307c11 */ /* 0x000fe2000f8e38ff */
[----:B------:R-:W-:-:S04]  /*3330*/  FADD.FTZ R47, R49, R47 ;  /* 0x0000002f312f7221 */ /* 0x000fc80000010000 */
[----:B------:R-:W-:-:S05]  /*3340*/  IMAD R48, R48, 0x140, R80 ;  /* 0x0000014030307824 */ /* 0x000fca00078e0250 */
[----:B------:R-:W-:-:S05]  /*3350*/  SHF.L.U32 R48, R48, 0x1, RZ ;  /* 0x0000000130307819 */ /* 0x000fca00000006ff */
[----:B0-----:R-:W-:-:S05]  /*3360*/  IMAD.WIDE.U32 R48, R48, 0x4, R52 ;  /* 0x0000000430307825 */ /* 0x001fca00078e0034 */
[----:B------:R1:W-:Y:S02]  /*3370*/  STG.E.64 desc[UR12][R48.64+0x10000], R46 ;  /* 0x0100002e30007986 */ /* 0x0003e4000c101b0c */
.L_x_359:
        /* <DEDUP_REMOVED lines=19> */
.L_x_361:
[----:B------:R-:W-:Y:S05]  /*34b0*/  BSYNC.RECONVERGENT B0 ;  /* 0x0000000000007941 */ /* 0x000fea0003800200 */
.L_x_360:
        /* <DEDUP_REMOVED lines=11> */
[----:B------:R-:W0:Y:S01]  /*3570*/  S2UR UR5, SR_CTAID.X ;  /* 0x00000000000579c3 */ /* 0x000e220000002500 */
[----:B------:R-:W1:Y:S07]  /*3580*/  S2R R49, SR_TID.X ;  /* 0x0000000000317919 */ /* 0x000e6e0000002100 */
[----:B------:R-:W2:Y:S08]  /*3590*/  LDC R48, c[0x0][0x374] ;  /* 0x0000dd00ff307b82 */ /* 0x000eb00000000800 */
[----:B------:R-:W3:Y:S01]  /*35a0*/  LDC.64 R50, c[0x0][0x3d0] ;  /* 0x0000f400ff327b82 */ /* 0x000ee20000000a00 */
[----:B0-----:R-:W-:-:S04]  /*35b0*/  USHF.L.U32 UR5, UR5, 0x1, URZ ;  /* 0x0000000105057899 */ /* 0x001fc800080006ff */
[----:B------:R-:W-:Y:S01]  /*35c0*/  ULOP3.LUT UR5, UR5, 0xfe, URZ, 0xc0, !UPT ;  /* 0x000000fe05057892 */ /* 0x000fe2000f8ec0ff */
[----:B--2---:R-:W-:-:S05]  /*35d0*/  IMAD R48, R48, UR4, R63 ;  /* 0x0000000430307c24 */ /* 0x004fca000f8e023f */
[----:B-1----:R-:W-:-:S04]  /*35e0*/  LEA R49, R49, UR5, 0x6 ;  /* 0x0000000531317c11 */ /* 0x002fc8000f8e30ff */
[----:B------:R-:W-:-:S05]  /*35f0*/  LEA R48, R48, R49, 0xc ;  /* 0x0000003130307211 */ /* 0x000fca00078e60ff */
[----:B---3--:R-:W-:-:S05]  /*3600*/  IMAD.WIDE.U32 R48, R48, 0x4, R50 ;  /* 0x0000000430307825 */ /* 0x008fca00078e0032 */
[----:B------:R0:W-:Y:S02]  /*3610*/  STG.E.64 desc[UR12][R48.64], R46 ;  /* 0x0000002e30007986 */ /* 0x0001e4000c101b0c */
.L_x_363:
[----:B------:R-:W-:Y:S05]  /*3620*/  BSYNC.RECONVERGENT B0 ;  /* 0x0000000000007941 */ /* 0x000fea0003800200 */
.L_x_362:
        /* <DEDUP_REMOVED lines=18> */
.L_x_366:
[----:B0-----:R-:W2:Y:S04]  /*3750*/  LD.E.STRONG.GPU R49, desc[UR12][R46.64+0x8] ;  /* 0x0000080c2e317980 */ /* 0x001ea8000c10f900 */
[----:B--2---:R-:W-:Y:S01]  /*3760*/  CCTL.IVALL ;  /* 0x00000000ff00798f */ /* 0x004fe20002000000 */
[----:B------:R-:W-:Y:S05]  /*3770*/  YIELD ;  /* 0x0000000000007946 */ /* 0x000fea0003800000 */
[----:B-----5:R-:W-:-:S04]  /*3780*/  LOP3.LUT R49, R49, R48, RZ, 0x3c, !PT ;  /* 0x0000003031317212 */ /* 0x020fc800078e3cff */
[----:B------:R-:W-:-:S13]  /*3790*/  ISETP.GT.AND P0, PT, R49, -0x1, PT ;  /* 0xffffffff3100780c */ /* 0x000fda0003f04270 */
[----:B------:R-:W-:Y:S05]  /*37a0*/  @P0 BRA `(.L_x_366) ;  /* 0xfffffffc00e80947 */ /* 0x000fea000383ffff */
.L_x_365:
[----:B------:R-:W-:Y:S05]  /*37b0*/  WARPSYNC.ALL ;  /* 0x0000000000007948 */ /* 0x000fea0003800000 */
[----:B------:R-:W-:Y:S06]  /*37c0*/  BAR.SYNC.DEFER_BLOCKING 0x0 ;  /* 0x0000000000007b1d */ /* 0x000fec0000010000 */
[----:B------:R-:W-:Y:S05]  /*37d0*/  BRA `(.L_x_367) ;  /* 0x0000000000607947 */ /* 0x000fea0003800000 */
.L_x_364:
        /* <DEDUP_REMOVED lines=16> */
.L_x_369:
[----:B------:R-:W2:Y:S04]  /*38e0*/  LD.E.STRONG.GPU R49, desc[UR12][R46.64] ;  /* 0x0000000c2e317980 */ /* 0x000ea8000c10f900 */
[----:B--2---:R-:W-:Y:S01]  /*38f0*/  CCTL.IVALL ;  /* 0x00000000ff00798f */ /* 0x004fe20002000000 */
[----:B------:R-:W-:Y:S05]  /*3900*/  YIELD ;  /* 0x0000000000007946 */ /* 0x000fea0003800000 */
[----:B-----5:R-:W-:-:S04]  /*3910*/  LOP3.LUT R49, R49, R48, RZ, 0x3c, !PT ;  /* 0x0000003031317212 */ /* 0x020fc800078e3cff */
[----:B------:R-:W-:-:S13]  /*3920*/  ISETP.GT.AND P0, PT, R49, -0x1, PT ;  /* 0xffffffff3100780c */ /* 0x000fda0003f04270 */
[----:B------:R-:W-:Y:S05]  /*3930*/  @P0 BRA `(.L_x_369) ;  /* 0xfffffffc00e80947 */ /* 0x000fea000383ffff */
.L_x_368:
[----:B------:R-:W-:Y:S05]  /*3940*/  WARPSYNC.ALL ;  /* 0x0000000000007948 */ /* 0x000fea0003800000 */
[----:B------:R-:W-:Y:S06]  /*3950*/  BAR.SYNC.DEFER_BLOCKING 0x0 ;  /* 0x0000000000007b1d */ /* 0x000fec0000010000 */
.L_x_367:
        /* <DEDUP_REMOVED lines=20> */
[--C-:B------:R-:W-:Y:S01]  /*3aa0*/  IMAD.WIDE.U32 R50, R50, 0x4, R2.reuse ;  /* 0x0000000432327825 */ /* 0x100fe200078e0002 */
[----:B------:R-:W-:Y:S01]  /*3ab0*/  IADD3 R46, PT, PT, R54, 0x60, RZ ;  /* 0x00000060362e7810 */ /* 0x000fe20007ffe0ff */
[----:B------:R-:W2:Y:S02]  /*3ac0*/  LDG.E.64 R48, desc[UR12][R48.64] ;  /* 0x0000000c30307981 */ /* 0x000ea4000c1e1b00 */
[--C-:B------:R-:W-:Y:S02]  /*3ad0*/  IMAD.WIDE.U32 R52, R52, 0x4, R2.reuse ;  /* 0x0000000434347825 */ /* 0x100fe400078e0002 */
[----:B------:R-:W3:Y:S02]  /*3ae0*/  LDG.E.64 R50, desc[UR12][R50.64] ;  /* 0x0000000c32327981 */ /* 0x000ee4000c1e1b00 */
[----:B------:R-:W-:Y:S02]  /*3af0*/  IMAD.WIDE.U32 R46, R46, 0x4, R2 ;  /* 0x000000042e2e7825 */ /* 0x000fe400078e0002 */
[----:B------:R-:W4:Y:S04]  /*3b00*/  LDG.E.64 R52, desc[UR12][R52.64] ;  /* 0x0000000c34347981 */ /* 0x000f28000c1e1b00 */
[----:B------:R-:W4:Y:S01]  /*3b10*/  LDG.E.64 R46, desc[UR12][R46.64] ;  /* 0x0000000c2e2e7981 */ /* 0x000f22000c1e1b00 */
[----:B--2---:R-:W-:Y:S01]  /*3b20*/  FADD.FTZ R48, RZ, R48 ;  /* 0x00000030ff307221 */ /* 0x004fe20000010000 */
[----:B------:R-:W-:-:S03]  /*3b30*/  FADD.FTZ R49, RZ, R49 ;  /* 0x00000031ff317221 */ /* 0x000fc60000010000 */
[----:B---3--:R-:W-:Y:S01]  /*3b40*/  FADD.FTZ R48, R50, R48 ;  /* 0x0000003032307221 */ /* 0x008fe20000010000 */
[----:B------:R-:W-:Y:S01]  /*3b50*/  FADD.FTZ R49, R51, R49 ;  /* 0x0000003133317221 */ /* 0x000fe20000010000 */
[----:B------:R-:W-:Y:S02]  /*3b60*/  IADD3 R50, PT, PT, R54, 0xa0, RZ ;  /* 0x000000a036327810 */ /* 0x000fe40007ffe0ff */
[----:B----4-:R-:W-:Y:S01]  /*3b70*/  FADD.FTZ R48, R52, R48 ;  /* 0x0000003034307221 */ /* 0x010fe20000010000 */
[----:B------:R-:W-:Y:S01]  /*3b80*/  FADD.FTZ R80, R53, R49 ;  /* 0x0000003135507221 */ /* 0x000fe20000010000 */
[----:B------:R-:W-:Y:S01]  /*3b90*/  IADD3 R52, PT, PT, R54, 0xc0, RZ ;  /* 0x000000c036347810 */ /* 0x000fe20007ffe0ff */
[----:B------:R-:W-:-:S04]  /*3ba0*/  IMAD.WIDE.U32 R50, R50, 0x4, R2 ;  /* 0x0000000432327825 */ /* 0x000fc800078e0002 */
[----:B------:R-:W-:Y:S01]  /*3bb0*/  FADD.FTZ R46, R46, R48 ;  /* 0x000000302e2e7221 */ /* 0x000fe20000010000 */
[----:B------:R-:W-:Y:S01]  /*3bc0*/  IADD3 R48, PT, PT, R54, 0x80, RZ ;  /* 0x0000008036307810 */ /* 0x000fe20007ffe0ff */
[--C-:B------:R-:W-:Y:S01]  /*3bd0*/  IMAD.WIDE.U32 R52, R52, 0x4, R2.reuse ;  /* 0x0000000434347825 */ /* 0x100fe200078e0002 */
[----:B------:R-:W2:Y:S03]  /*3be0*/  LDG.E.64 R50, desc[UR12][R50.64] ;  /* 0x0000000c32327981 */ /* 0x000ea6000c1e1b00 */
[--C-:B------:R-:W-:Y:S01]  /*3bf0*/  IMAD.WIDE.U32 R48, R48, 0x4, R2.reuse ;  /* 0x0000000430307825 */ /* 0x100fe200078e0002 */
[----:B------:R-:W-:Y:S01]  /*3c00*/  IADD3 R54, PT, PT, R54, 0xe0, RZ ;  /* 0x000000e036367810 */ /* 0x000fe20007ffe0ff */
[----:B------:R-:W3:Y:S04]  /*3c10*/  LDG.E.64 R52, desc[UR12][R52.64] ;  /* 0x0000000c34347981 */ /* 0x000ee8000c1e1b00 */
[----:B------:R-:W4:Y:S01]  /*3c20*/  LDG.E.64 R48, desc[UR12][R48.64] ;  /* 0x0000000c30307981 */ /* 0x000f22000c1e1b00 */
[----:B------:R-:W-:-:S03]  /*3c30*/  IMAD.WIDE.U32 R54, R54, 0x4, R2 ;  /* 0x0000000436367825 */ /* 0x000fc600078e0002 */
[----:B------:R0:W5:Y:S04]  /*3c40*/  LDL.LU.64 R2, [R1+0x18] ;  /* 0x0000180001027983 */ /* 0x0001680000300a00 */
[----:B------:R-:W3:Y:S01]  /*3c50*/  LDG.E.64 R54, desc[UR12][R54.64] ;  /* 0x0000000c36367981 */ /* 0x000ee2000c1e1b00 */
        /* <DEDUP_REMOVED lines=8> */
[----:B0-----:R-:W-:-:S07]  /*3ce0*/  FADD.FTZ R47, R55, R47 ;  /* 0x0000002f372f7221 */ /* 0x001fce0000010000 */
.L_x_371:
[----:B------:R-:W-:Y:S05]  /*3cf0*/  BSYNC.RECONVERGENT B0 ;  /* 0x0000000000007941 */ /* 0x000fea0003800200 */
.L_x_370:
[----:B------:R-:W0:Y:S04]  /*3d00*/  SHFL.BFLY PT, R49, R46, 0x8, 0x1f ;  /* 0x0d001f002e317f89 */ /* 0x000e2800000e0000 */
[----:B------:R-:W1:Y:S04]  /*3d10*/  SHFL.BFLY PT, R50, R47, 0x8, 0x1f ;  /* 0x0d001f002f327f89 */ /* 0x000e6800000e0000 */
[----:B------:R-:W2:Y:S01]  /*3d20*/  LDL.LU R80, [R1] ;  /* 0x0000000001507983 */ /* 0x000ea20000300800 */
[----:B0-----:R-:W-:Y:S01]  /*3d30*/  FADD.FTZ R48, R49, R46 ;  /* 0x0000002e31307221 */ /* 0x001fe20000010000 */
[----:B-1----:R-:W-:-:S04]  /*3d40*/  FADD.FTZ R49, R50, R47 ;  /* 0x0000002f32317221 */ /* 0x002fc80000010000 */
[----:B------:R-:W0:Y:S04]  /*3d50*/  SHFL.BFLY PT, R51, R48, 0x4, 0x1f ;  /* 0x0c801f0030337f89 */ /* 0x000e2800000e0000 */
[----:B------:R-:W1:Y:S01]  /*3d60*/  SHFL.BFLY PT, R52, R49, 0x4, 0x1f ;  /* 0x0c801f0031347f89 */ /* 0x000e6200000e0000 */
[----:B0-----:R-:W-:Y:S01]  /*3d70*/  FADD.FTZ R50, R48, R51 ;  /* 0x0000003330327221 */ /* 0x001fe20000010000 */
[----:B-1----:R-:W-:Y:S02]  /*3d80*/  FADD.FTZ R51, R49, R52 ;  /* 0x0000003431337221 */ /* 0x002fe40000010000 */
[----:B------:R-:W3:Y:S01]  /*3d90*/  LDL R49, [R1+0x10] ;  /* 0x0000100001317983 */ /* 0x000ee20000100800 */
[----:B------:R-:W0:Y:S01]  /*3da0*/  S2UR UR10, SR_CgaCtaId ;  /* 0x00000000000a79c3 */ /* 0x000e220000008800 */
[----:B------:R-:W-:-:S02]  /*3db0*/  UMOV UR5, 0x400 ;  /* 0x0000040000057882 */ /* 0x000fc40000000000 */
[----:B------:R-:W1:Y:S01]  /*3dc0*/  SHFL.BFLY PT, R53, R50, 0x2, 0x1f ;  /* 0x0c401f0032357f89 */ /* 0x000e6200000e0000 */
[----:B------:R-:W-:-:S03]  /*3dd0*/  UIADD3 UR5, UPT, UPT, UR5, 0x3480, URZ ;  /* 0x0000348005057890 */ /* 0x000fc6000fffe0ff */
[----:B------:R-:W4:Y:S01]  /*3de0*/  SHFL.BFLY PT, R54, R51, 0x2, 0x1f ;  /* 0x0c401f0033367f89 */ /* 0x000f2200000e0000 */
[----:B0-----:R-:W-:Y:S01]  /*3df0*/  ULEA UR5, UR10, UR5, 0x18 ;  /* 0x000000050a057291 */ /* 0x001fe2000f8ec0ff */
[----:B------:R-:W0:Y:S01]  /*3e00*/  LDCU.64 UR10, c[0x0][0x380] ;  /* 0x00007000ff0a77ac */ /* 0x000e220008000a00 */
[----:B-1----:R-:W-:Y:S02]  /*3e10*/  FADD.FTZ R52, R50, R53 ;  /* 0x0000003532347221 */ /* 0x002fe40000010000 */
[----:B------:R-:W1:Y:S01]  /*3e20*/  S2R R50, SR_TID.X ;  /* 0x0000000000327919 */ /* 0x000e620000002100 */
[----:B----4-:R-:W-:Y:S02]  /*3e30*/  FADD.FTZ R53, R51, R54 ;  /* 0x0000003633357221 */ /* 0x010fe40000010000 */
[----:B------:R-:W4:Y:S04]  /*3e40*/  SHFL.BFLY PT, R55, R52, 0x1, 0x1f ;  /* 0x0c201f0034377f89 */ /* 0x000f2800000e0000 */
[----:B------:R-:W0:Y:S01]  /*3e50*/  SHFL.BFLY PT, R48, R53, 0x1, 0x1f ;  /* 0x0c201f0035307f89 */ /* 0x000e2200000e0000 */
[----:B----4-:R-:W-:Y:S01]  /*3e60*/  FADD.FTZ R46, R52, R55 ;  /* 0x00000037342e7221 */ /* 0x010fe20000010000 */
[----:B-1----:R-:W-:Y:S01]  /*3e70*/  LOP3.LUT P0, RZ, R50, 0x30f, RZ, 0xc0, !PT ;  /* 0x0000030f32ff7812 */ /* 0x002fe2000780c0ff */
[----:B0-----:R-:W-:-:S12]  /*3e80*/  FADD.FTZ R47, R53, R48 ;  /* 0x00000030352f7221 */ /* 0x001fd80000010000 */
[----:B------:R-:W-:Y:S01]  /*3e90*/  @!P0 FMUL.FTZ R46, R46, 1.2207031431898940355e-05 ;  /* 0x374ccccd2e2e8820 */ /* 0x000fe20000410000 */
[----:B------:R-:W-:Y:S01]  /*3ea0*/  @!P0 FMUL.FTZ R47, R47, 1.2207031431898940355e-05 ;  /* 0x374ccccd2f2f8820 */ /* 0x000fe20000410000 */
[----:B------:R-:W-:-:S05]  /*3eb0*/  @!P0 LEA.HI R50, R50, UR5, RZ, 0x1f ;  /* 0x0000000532328c11 */ /* 0x000fca000f8ff8ff */
[----:B------:R-:W-:Y:S01]  /*3ec0*/  @!P0 STS.64 [R50], R46 ;  /* 0x0000002e32008388 */ /* 0x000fe20000000a00 */
[----:B------:R-:W-:Y:S01]  /*3ed0*/  BAR.SYNC.DEFER_BLOCKING 0x0 ;  /* 0x0000000000007b1d */ /* 0x000fe20000010000 */
[----:B---3--:R-:W-:-:S04]  /*3ee0*/  LOP3.LUT R48, R49, 0xffff, RZ, 0xc0, !PT ;  /* 0x0000ffff31307812 */ /* 0x008fc800078ec0ff */
[----:B------:R-:W-:-:S05]  /*3ef0*/  LEA R52, R48, UR5, 0x3 ;  /* 0x0000000530347c11 */ /* 0x000fca000f8e18ff */
[----:B------:R-:W0:Y:S02]  /*3f00*/  LDS.64 R46, [R52] ;  /* 0x00000000342e7984 */ /* 0x000e240000000a00 */
[--C-:B0-----:R-:W-:Y:S01]  /*3f10*/  FADD.FTZ R51, R88, -R46.reuse ;  /* 0x8000002e58337221 */ /* 0x101fe20000010000 */
[----:B------:R-:W-:-:S03]  /*3f20*/  FADD.FTZ R49, R89, -R46 ;  /* 0x8000002e59317221 */ /* 0x000fc60000010000 */
[-C--:B------:R-:W-:Y:S01]  /*3f30*/  FFMA.FTZ R51, R82, -R47.reuse, R51 ;  /* 0x8000002f52337223 */ /* 0x080fe20000010033 */
[----:B------:R-:W-:Y:S01]  /*3f40*/  FFMA.FTZ R49, R0, -R47, R49 ;  /* 0x8000002f00317223 */ /* 0x000fe20000010031 */
[----:B------:R-:W3:Y:S01]  /*3f50*/  LDL.LU R82, [R1+0x4] ;  /* 0x0000040001527983 */ /* 0x000ee20000300800 */
[----:B--2---:R-:W-:-:S03]  /*3f60*/  FADD.FTZ R0, R80, -R46 ;  /* 0x8000002e50007221 */ /* 0x004fc60000010000 */
[----:B------:R-:W2:Y:S01]  /*3f70*/  LDL.LU R80, [R1+0x8] ;  /* 0x0000080001507983 */ /* 0x000ea20000300800 */
        /* <DEDUP_REMOVED lines=14> */
[----:B------:R-:W-:Y:S01]  /*4060*/  FFMA.FTZ R61, R7, -R47, R66 ;  /* 0x8000002f073d7223 */ /* 0x000fe20000010042 */
[--C-:B------:R-:W-:Y:S01]  /*4070*/  FADD.FTZ R54, R71, -R46.reuse ;  /* 0x8000002e47367221 */ /* 0x100fe20000010000 */
[--C-:B------:R-:W-:Y:S01]  /*4080*/  FADD.FTZ R59, R59, -R46.reuse ;  /* 0x8000002e3b3b7221 */ /* 0x100fe20000010000 */
[C---:B------:R-:W-:Y:S01]  /*4090*/  FMUL.FTZ R0, R32.reuse, R49 ;  /* 0x0000003120007220 */ /* 0x040fe20000410000 */
[----:B------:R-:W-:Y:S01]  /*40a0*/  FMUL.FTZ R7, R32, R51 ;  /* 0x0000003320077220 */ /* 0x000fe20000410000 */
        /* <DEDUP_REMOVED lines=22> */
[-C--:B-----5:R-:W-:Y:S01]  /*4210*/  FFMA.FTZ R59, R2, -R47.reuse, R59 ;  /* 0x8000002f023b7223 */ /* 0x0a0fe2000001003b */
[-C--:B------:R-:W-:Y:S01]  /*4220*/  FFMA.FTZ R71, R10, -R47.reuse, R71 ;  /* 0x8000002f0a477223 */ /* 0x080fe20000010047 */
[-C--:B------:R-:W-:Y:S01]  /*4230*/  FFMA.FTZ R65, R8, -R47.reuse, R65 ;  /* 0x8000002f08417223 */ /* 0x080fe20000010041 */
[----:B------:R-:W-:Y:S01]  /*4240*/  FFMA.FTZ R49, R3, -R47, R62 ;  /* 0x8000002f03317223 */ /* 0x000fe2000001003e */
        /* <DEDUP_REMOVED lines=61> */
[----:B------:R-:W-:Y:S01]  /*4620*/  F2FP.BF16.F32.PACK_AB R25, R32, R51 ;  /* 0x000000332019723e */ /* 0x000fe200000010ff */
[----:B------:R-:W-:Y:S01]  /*4630*/  ULOP3.LUT UR4, UR4, 0x1, URZ, 0x3c, !UPT ;  /* 0x0000000104047892 */ /* 0x000fe2000f8e3cff */
[----:B------:R-:W-:Y:S01]  /*4640*/  UMOV UR5, UR8 ;  /* 0x0000000800057c82 */ /* 0x000fe20008000000 */
[----:B---3--:R-:W-:-:S04]  /*4650*/  IADD3 R4, P0, PT, R82, UR10, RZ ;  /* 0x0000000a52047c10 */ /* 0x008fc8000ff1e0ff */
[----:B--2---:R-:W-:-:S05]  /*4660*/  IADD3.X R5, PT, PT, R80, UR11, RZ, P0, !PT ;  /* 0x0000000b50057c10 */ /* 0x004fca00087fe4ff */
[----:B------:R0:W-:Y:S04]  /*4670*/  STG.E.64 desc[UR12][R4.64], R2 ;  /* 0x0000000204007986 */ /* 0x0001e8000c101b0c */
[----:B------:R0:W-:Y:S04]  /*4680*/  STG.E.64 desc[UR12][R4.64+0xa00], R6 ;  /* 0x000a000604007986 */ /* 0x0001e8000c101b0c */
[----:B------:R0:W-:Y:S04]  /*4690*/  STG.E.64 desc[UR12][R4.64+0x1400], R18 ;  /* 0x0014001204007986 */ /* 0x0001e8000c101b0c */
[----:B------:R0:W-:Y:S04]  /*46a0*/  STG.E.64 desc[UR12][R4.64+0x1e00], R26 ;  /* 0x001e001a04007986 */ /* 0x0001e8000c101b0c */
[----:B------:R0:W-:Y:S04]  /*46b0*/  STG.E.64 desc[UR12][R4.64+0x2800], R8 ;  /* 0x0028000804007986 */ /* 0x0001e8000c101b0c */
[----:B------:R0:W-:Y:S04]  /*46c0*/  STG.E.64 desc[UR12][R4.64+0x3200], R14 ;  /* 0x0032000e04007986 */ /* 0x0001e8000c101b0c */
[----:B------:R0:W-:Y:S04]  /*46d0*/  STG.E.64 desc[UR12][R4.64+0x3c00], R20 ;  /* 0x003c001404007986 */ /* 0x0001e8000c101b0c */
[----:B------:R0:W-:Y:S01]  /*46e0*/  STG.E.64 desc[UR12][R4.64+0x4600], R24 ;  /* 0x0046001804007986 */ /* 0x0001e2000c101b0c */
[----:B------:R-:W-:Y:S05]  /*46f0*/  BRA.U !UP0, `(.L_x_372) ;  /* 0xffffffbd08c47547 */ /* 0x000fea000b83ffff */
.L_x_358:
        /* <DEDUP_REMOVED lines=54> */
.L_x_383:
        /* <DEDUP_REMOVED lines=20> */
.L_x_376:
        /* <DEDUP_REMOVED lines=34> */
.L_x_375:
        /* <DEDUP_REMOVED lines=20> */
.L_x_378:
[----:B------:R-:W-:Y:S05]  /*4f00*/  BSYNC.RECONVERGENT B1 ;  /* 0x0000000000017941 */ /* 0x000fea0003800200 */
.L_x_377:
        /* <DEDUP_REMOVED lines=26> */
.L_x_374:
[----:B------:R-:W-:Y:S05]  /*50b0*/  BSYNC.RECONVERGENT B0 ;  /* 0x0000000000007941 */ /* 0x000fea0003800200 */
.L_x_373:
[----:B------:R0:W-:Y:S01]  /*50c0*/  STS [R7], R21 ;  /* 0x0000001507007388 */ /* 0x0001e20000000800 */
[----:B------:R-:W1:Y:S01]  /*50d0*/  LDC.64 R4, c[0x0][0x388] ;  /* 0x0000e200ff047b82 */ /* 0x000e620000000a00 */
[----:B------:R-:W-:Y:S02]  /*50e0*/  ISETP.GT.U32.AND P1, PT, R39, 0x9, PT ;  /* 0x000000092700780c */ /* 0x000fe40003f24070 */
[----:B------:R0:W-:Y:S01]  /*50f0*/  STS [R7+0x500], R14 ;  /* 0x0005000e07007388 */ /* 0x0001e20000000800 */
[----:B------:R-:W-:-:S04]  /*5100*/  MOV R23, R6 ;  /* 0x0000000600177202 */ /* 0x000fc80000000f00 */
[----:B------:R-:W2:Y:S08]  /*5110*/  LDC.64 R16, c[0x0][0x390] ;  /* 0x0000e400ff107b82 */ /* 0x000eb00000000a00 */
[----:B0-----:R-:W-:Y:S06]  /*5120*/  BAR.SYNC.DEFER_BLOCKING 0x0 ;  /* 0x0000000000007b1d */ /* 0x001fec0000010000 */
.L_x_382:
        /* <DEDUP_REMOVED lines=32> */
.L_x_393:
        /* <DEDUP_REMOVED lines=10> */
.L_x_381:
[----:B------:R-:W-:Y:S05]  /*53d0*/  BSYNC.RECONVERGENT B0 ;  /* 0x0000000000007941 */ /* 0x000fea0003800200 */
.L_x_380:
        /* <DEDUP_REMOVED lines=9> */
.L_x_379:
        /* <DEDUP_REMOVED lines=8> */
.L_x_385:
[----:B------:R-:W-:Y:S05]  /*54f0*/  BSYNC B0 ;  /* 0x0000000000007941 */ /* 0x000fea0003800000 */
.L_x_384:
        /* <DEDUP_REMOVED lines=8> */
.L_x_386:
[----:B------:R-:W-:Y:S01]  /*5580*/  FADD.FTZ R19, R19, R14 ;  /* 0x0000000e13137221 */ /* 0x000fe20000010000 */
[----:B------:R-:W-:-:S04]  /*5590*/  HFMA2 R28, -RZ, RZ, 0, 2.384185791015625e-07 ;  /* 0x00000004ff1c7431 */ /* 0x000fc800000001ff */
[----:B------:R-:W-:Y:S02]  /*55a0*/  MOV R29, R19 ;  /* 0x00000013001d7202 */ /* 0x000fe40000000f00 */
[----:B------:R-:W-:-:S07]  /*55b0*/  MOV R21, R26 ;  /* 0x0000001a00157202 */ /* 0x000fce0000000f00 */
[----:B------:R-:W-:Y:S05]  /*55c0*/  WARPSYNC.COLLECTIVE R24, `(.L_x_387) ;  /* 0x0000000018087348 */ /* 0x000fea0003c00000 */
[----:B------:R0:W1:Y:S02]  /*55d0*/  SHFL.BFLY P3, R26, R29, R28, R31 ;  /* 0x0c00001c1d1a7389 */ /* 0x000064000006001f */
[----:B01----:R-:W-:Y:S05]  /*55e0*/  ENDCOLLECTIVE ;  /* 0x000000000000791b */ /* 0x003fea0003800000 */
.L_x_387:
[----:B------:R-:W-:-:S05]  /*55f0*/  FADD.FTZ R21, R21, R18 ;  /* 0x0000001215157221 */ /* 0x000fca0000010000 */
[----:B------:R-:W-:Y:S02]  /*5600*/  MOV R29, R21 ;  /* 0x00000015001d7202 */ /* 0x000fe40000000f00 */
[----:B------:R-:W-:-:S07]  /*5610*/  MOV R20, R26 ;  /* 0x0000001a00147202 */ /* 0x000fce0000000f00 */
[----:B------:R-:W-:Y:S05]  /*5620*/  WARPSYNC.COLLECTIVE R24, `(.L_x_388) ;  /* 0x0000000018087348 */ /* 0x000fea0003c00000 */
[----:B------:R0:W1:Y:S02]  /*5630*/  SHFL.BFLY P3, R26, R29, R28, R31 ;  /* 0x0c00001c1d1a7389 */ /* 0x000064000006001f */
[----:B01----:R-:W-:Y:S05]  /*5640*/  ENDCOLLECTIVE ;  /* 0x000000000000791b */ /* 0x003fea0003800000 */
.L_x_388:
[----:B------:R-:W-:Y:S01]  /*5650*/  FADD.FTZ R20, R19, R20 ;  /* 0x0000001413147221 */ /* 0x000fe20000010000 */
[----:B------:R-:W-:-:S04]  /*5660*/  HFMA2 R28, -RZ, RZ, 0, 1.1920928955078125e-07 ;  /* 0x00000002ff1c7431 */ /* 0x000fc800000001ff */
[----:B------:R-:W-:Y:S02]  /*5670*/  MOV R29, R20 ;  /* 0x00000014001d7202 */ /* 0x000fe40000000f00 */
[----:B------:R-:W-:-:S07]  /*5680*/  MOV R22, R26 ;  /* 0x0000001a00167202 */ /* 0x000fce0000000f00 */
[----:B------:R-:W-:Y:S05]  /*5690*/  WARPSYNC.COLLECTIVE R24, `(.L_x_389) ;  /* 0x0000000018087348 */ /* 0x000fea0003c00000 */
[----:B------:R0:W1:Y:S02]  /*56a0*/  SHFL.BFLY P3, R26, R29, R28, R31 ;  /* 0x0c00001c1d1a7389 */ /* 0x000064000006001f */
[----:B01----:R-:W-:Y:S05]  /*56b0*/  ENDCOLLECTIVE ;  /* 0x000000000000791b */ /* 0x003fea0003800000 */
.L_x_389:
[----:B------:R-:W-:-:S05]  /*56c0*/  FADD.FTZ R22, R21, R22 ;  /* 0x0000001615167221 */ /* 0x000fca0000010000 */
[----:B------:R-:W-:Y:S02]  /*56d0*/  MOV R29, R22 ;  /* 0x00000016001d7202 */ /* 0x000fe40000000f00 */
[----:B------:R-:W-:-:S07]  /*56e0*/  MOV R25, R26 ;  /* 0x0000001a00197202 */ /* 0x000fce0000000f00 */
[----:B------:R-:W-:Y:S05]  /*56f0*/  WARPSYNC.COLLECTIVE R24, `(.L_x_390) ;  /* 0x0000000018087348 */ /* 0x000fea0003c00000 */
[----:B------:R0:W1:Y:S02]  /*5700*/  SHFL.BFLY P3, R26, R29, R28, R31 ;  /* 0x0c00001c1d1a7389 */ /* 0x000064000006001f */
[----:B01----:R-:W-:Y:S05]  /*5710*/  ENDCOLLECTIVE ;  /* 0x000000000000791b */ /* 0x003fea0003800000 */
.L_x_390:
[----:B------:R-:W-:Y:S01]  /*5720*/  FADD.FTZ R25, R20, R25 ;  /* 0x0000001914197221 */ /* 0x000fe20000010000 */
[----:B------:R-:W-:-:S04]  /*5730*/  HFMA2 R28, -RZ, RZ, 0, 5.9604644775390625e-08 ;  /* 0x00000001ff1c7431 */ /* 0x000fc800000001ff */
[----:B------:R-:W-:Y:S02]  /*5740*/  MOV R29, R25 ;  /* 0x00000019001d7202 */ /* 0x000fe40000000f00 */
[----:B------:R-:W-:-:S07]  /*5750*/  MOV R27, R26 ;  /* 0x0000001a001b7202 */ /* 0x000fce0000000f00 */
[----:B------:R-:W-:Y:S05]  /*5760*/  WARPSYNC.COLLECTIVE R24, `(.L_x_391) ;  /* 0x0000000018087348 */ /* 0x000fea0003c00000 */
[----:B------:R0:W1:Y:S02]  /*5770*/  SHFL.BFLY P3, R26, R29, R28, R31 ;  /* 0x0c00001c1d1a7389 */ /* 0x000064000006001f */
[----:B01----:R-:W-:Y:S05]  /*5780*/  ENDCOLLECTIVE ;  /* 0x000000000000791b */ /* 0x003fea0003800000 */
.L_x_391:
[----:B------:R-:W-:-:S05]  /*5790*/  FADD.FTZ R27, R22, R27 ;  /* 0x0000001b161b7221 */ /* 0x000fca0000010000 */
[----:B------:R-:W-:Y:S02]  /*57a0*/  MOV R29, R27 ;  /* 0x0000001b001d7202 */ /* 0x000fe40000000f00 */
[----:B------:R-:W-:-:S07]  /*57b0*/  MOV R14, R26 ;  /* 0x0000001a000e7202 */ /* 0x000fce0000000f00 */
[----:B------:R-:W-:Y:S05]  /*57c0*/  WARPSYNC.COLLECTIVE R24, `(.L_x_392) ;  /* 0x0000000018087348 */ /* 0x000fea0003c00000 */
[----:B------:R0:W1:Y:S02]  /*57d0*/  SHFL.BFLY P3, R26, R29, R28, R31 ;  /* 0x0c00001c1d1a7389 */ /* 0x000064000006001f */
[----:B01----:R-:W-:Y:S05]  /*57e0*/  ENDCOLLECTIVE ;  /* 0x000000000000791b */ /* 0x003fea0003800000 */
.L_x_392:
[----:B------:R-:W-:Y:S01]  /*57f0*/  FADD.FTZ R14, R25, R14 ;  /* 0x0000000e190e7221 */ /* 0x000fe20000010000 */
[----:B------:R-:W-:Y:S01]  /*5800*/  MOV R18, R26 ;  /* 0x0000001a00127202 */ /* 0x000fe20000000f00 */
[----:B------:R-:W-:Y:S06]  /*5810*/  BRA `(.L_x_393) ;  /* 0xfffffff800c47947 */ /* 0x000fec000383ffff */
.L_x_394:
        /* <DEDUP_REMOVED lines=14> */
.L_x_1317:


//--------------------- .text._ZN13group_norm_v218gn_bwd_cuda_kernelI13__nv_bfloat16Li320ELi3ELi16ELi20ELi4096ELb1ELb1ELi32ELi320ELi320ELi4ELb1ELi2ELb0ELb0ELNS_15WgradSyncMethodE3ENS_16CompileConditionILi1000EEEEEvPT_S6_S6_PKS5_S8_S8_S8_PKfflPfPj --------------------------
	.section	.text._ZN13group_norm_v218gn_bwd_cuda_kernelI13__nv_bfloat16Li320ELi3ELi16ELi20ELi4096ELb1ELb1ELi32ELi320ELi320ELi4ELb1ELi2ELb0ELb0ELNS_15WgradSyncMethodE3ENS_16CompileConditionILi1000EEEEEvPT_S6_S6_PKS5_S8_S8_S8_PKfflPfPj,"ax",@progbits
	.align	128
        .global         _ZN13group_norm_v218gn_bwd_cuda_kernelI13__nv_bfloat16Li320ELi3ELi16ELi20ELi4096ELb1ELb1ELi32ELi320ELi320ELi4ELb1ELi2ELb0ELb0ELNS_15WgradSyncMethodE3ENS_16CompileConditionILi1000EEEEEvPT_S6_S6_PKS5_S8_S8_S8_PKfflPfPj
        .type           _ZN13group_norm_v218gn_bwd_cuda_kernelI13__nv_bfloat16Li320ELi3ELi16ELi20ELi4096ELb1ELb1ELi32ELi320ELi320ELi4ELb1ELi2ELb0ELb0ELNS_15WgradSyncMethodE3ENS_16CompileConditionILi1000EEEEEvPT_S6_S6_PKS5_S8_S8_S8_PKfflPfPj,@function
        .size           _ZN13group_norm_v218gn_bwd_cuda_kernelI13__nv_bfloat16Li320ELi3ELi16ELi20ELi4096ELb1ELb1ELi32ELi320ELi320ELi4ELb1ELi2ELb0ELb0ELNS_15WgradSyncMethodE3ENS_16CompileConditionILi1000EEEEEvPT_S6_S6_PKS5_S8_S8_S8_PKfflPfPj,(.L_x_1318 - _ZN13group_norm_v218gn_bwd_cuda_kernelI13__nv_bfloat16Li320ELi3ELi16ELi20ELi4096ELb1ELb1ELi32ELi320ELi320ELi4ELb1ELi2ELb0ELb0ELNS_15WgradSyncMethodE3ENS_16CompileConditionILi1000EEEEEvPT_S6_S6_PKS5_S8_S8_S8_PKfflPfPj)
        .other          _ZN13group_norm_v218gn_bwd_cuda_kernelI13__nv_bfloat16Li320ELi3ELi16ELi20ELi4096ELb1ELb1ELi32ELi320ELi320ELi4ELb1ELi2ELb0ELb0ELNS_15WgradSyncMethodE3ENS_16CompileConditionILi1000EEEEEvPT_S6_S6_PKS5_S8_S8_S8_PKfflPfPj,@"STO_CUDA_ENTRY STV_DEFAULT"
_ZN13group_norm_v218gn_bwd_cuda_kernelI13__nv_bfloat16Li320ELi3ELi16ELi20ELi4096ELb1ELb1ELi32ELi320ELi320ELi4ELb1ELi2ELb0ELb0ELNS_15WgradSyncMethodE3ENS_16CompileConditionILi1000EEEEEvPT_S6_S6_PKS5_S8_S8_S8_PKfflPfPj:
.text._ZN13group_norm_v218gn_bwd_cuda_kernelI13__nv_bfloat16Li320ELi3ELi16ELi20ELi4096ELb1ELb1ELi32ELi320ELi320ELi4ELb1ELi2ELb0ELb0ELNS_15WgradSyncMethodE3ENS_16CompileConditionILi1000EEEEEvPT_S6_S6_PKS5_S8_S8_S8_PKfflPfPj:
        /* <DEDUP_REMOVED lines=30> */
.L_x_397:
        /* <DEDUP_REMOVED lines=8> */
.L_x_396:
[----:B------:R-:W-:Y:S05]  /*0260*/  WARPSYNC.ALL ;  /* 0x0000000000007948 */ /* 0x000fea0003800000 */
[----:B------:R-:W-:Y:S06]  /*0270*/  BAR.SYNC.DEFER_BLOCKING 0x0 ;  /* 0x0000000000007b1d */ /* 0x000fec0000010000 */
[----:B------:R-:W-:Y:S05]  /*0280*/  BRA `(.L_x_398) ;  /* 0x0000004c00787947 */ /* 0x000fea0003800000 */
.L_x_395:
[----:B------:R-:W0:Y:S02]  /*0290*/  S2R R9, SR_TID.X ;  /* 0x0000000000097919 */ /* 0x000e240000002100 */
[----:B0-----:R-:W-:-:S05]  /*02a0*/  LOP3.LUT R2, R9, 0xffff, RZ, 0xc0, !PT ;  /* 0x0000ffff09027812 */ /* 0x001fca00078ec0ff */
[----:B------:R-:W-:-:S05]  /*02b0*/  IMAD R2, R2, 0x334, RZ ;  /* 0x0000033402027824 */ /* 0x000fca00078e02ff */
[----:B------:R-:W-:Y:S02]  /*02c0*/  SHF.R.U32.HI R6, RZ, 0x10, R2 ;  /* 0x00000010ff067819 */ /* 0x000fe40000011602 */
[----:B------:R-:W0:Y:S02]  /*02d0*/  LDC.64 R2, c[0x0][0x3a8] ;  /* 0x0000ea00ff027b82 */ /* 0x000e240000000a00 */
[----:B------:R-:W-:-:S05]  /*02e0*/  PRMT R4, R6, 0x9910, RZ ;  /* 0x0000991006047816 */ /* 0x000fca00000000ff */
[----:B------:R-:W-:-:S05]  /*02f0*/  IMAD R4, R4, 0x50, RZ ;  /* 0x0000005004047824 */ /* 0x000fca00078e02ff */
[----:B------:R-:W-:Y:S02]  /*0300*/  IADD3 R7, PT, PT, RZ, -R4, RZ ;  /* 0x80000004ff077210 */ /* 0x000fe40007ffe0ff */
[----:B------:R-:W1:Y:S02]  /*0310*/  LDC.64 R4, c[0x0][0x3b0] ;  /* 0x0000ec00ff047b82 */ /* 0x000e640000000a00 */
[----:B------:R-:W-:-:S04]  /*0320*/  PRMT R7, R7, 0x7710, RZ ;  /* 0x0000771007077816 */ /* 0x000fc800000000ff */
[----:B------:R-:W-:-:S04]  /*0330*/  IADD3 R14, PT, PT, R7, R9, RZ ;  /* 0x00000009070e7210 */ /* 0x000fc80007ffe0ff */
[----:B------:R-:W-:Y:S01]  /*0340*/  LOP3.LUT R10, R14, 0xffff, RZ, 0xc0, !PT ;  /* 0x0000ffff0e0a7812 */ /* 0x000fe200078ec0ff */
[----:B------:R-:W2:Y:S03]  /*0350*/  S2R R8, SR_CgaCtaId ;  /* 0x0000000000087919 */ /* 0x000ea60000008800 */
[----:B------:R-:W-:Y:S01]  /*0360*/  SHF.L.U32 R7, R10, 0x2, RZ ;  /* 0x000000020a077819 */ /* 0x000fe200000006ff */
[----:B------:R3:W-:Y:S04]  /*0370*/  STL [R1+0xa8], R14 ;  /* 0x0000a80e01007387 */ /* 0x0007e80000100800 */
[----:B0-----:R-:W-:-:S04]  /*0380*/  IMAD.WIDE.U32 R2, R7, 0x2, R2 ;  /* 0x0000000207027825 */ /* 0x001fc800078e0002 */
[----:B-1----:R-:W-:Y:S01]  /*0390*/  IMAD.WIDE.U32 R4, R7, 0x2, R4 ;  /* 0x0000000207047825 */ /* 0x002fe200078e0004 */
[----:B------:R0:W4:Y:S05]  /*03a0*/  LDG.E.64.CONSTANT R12, desc[UR12][R2.64] ;  /* 0x0000000c020c7981 */ /* 0x00012a000c1e9b00 */
[----:B------:R-:W5:Y:S01]  /*03b0*/  LDG.E.64.CONSTANT R4, desc[UR12][R4.64] ;  /* 0x0000000c04047981 */ /* 0x000f62000c1e9b00 */
[----:B------:R-:W-:Y:S01]  /*03c0*/  MOV R7, 0x400 ;  /* 0x0000040000077802 */ /* 0x000fe20000000f00 */
[----:B------:R-:W-:-:S03]  /*03d0*/  UMOV UR4, URZ ;  /* 0x000000ff00047c82 */ /* 0x000fc60008000000 */
[----:B------:R-:W-:Y:S02]  /*03e0*/  IADD3 R7, PT, PT, R7, 0x2800, RZ ;  /* 0x0000280007077810 */ /* 0x000fe40007ffe0ff */
[----:B0-----:R-:W-:Y:S02]  /*03f0*/  SHF.L.U32 R3, R11, 0x5, RZ ;  /* 0x000000050b037819 */ /* 0x001fe400000006ff */
[----:B------:R-:W-:Y:S02]  /*0400*/  PRMT R2, R14, 0x9910, RZ ;  /* 0x000099100e027816 */ /* 0x000fe400000000ff */
[----:B------:R-:W-:Y:S02]  /*0410*/  LOP3.LUT R11, R6, 0xfe0, R3, 0xf8, !PT ;  /* 0x00000fe0060b7812 */ /* 0x000fe400078ef803 */
[----:B--2---:R-:W-:Y:S02]  /*0420*/  LEA R7, R8, R7, 0x18 ;  /* 0x0000000708077211 */ /* 0x004fe400078ec0ff */
[----:B------:R-:W-:-:S02]  /*0430*/  SHF.R.U32.HI R8, RZ, 0x2, R9 ;  /* 0x00000002ff087819 */ /* 0x000fc40000011609 */
[----:B------:R-:W-:-:S03]  /*0440*/  SHF.L.U32 R9, R9, 0x3, RZ ;  /* 0x0000000309097819 */ /* 0x000fc600000006ff */
[--C-:B------:R-:W-:Y:S01]  /*0450*/  IMAD R8, R8, 0xc8, R7.reuse ;  /* 0x000000c808087824 */ /* 0x100fe200078e0207 */
[----:B------:R-:W-:Y:S01]  /*0460*/  LOP3.LUT R9, R9, 0x18, RZ, 0xc0, !PT ;  /* 0x0000001809097812 */ /* 0x000fe200078ec0ff */
[----:B------:R-:W-:-:S03]  /*0470*/  IMAD R7, R10, 0x28, R7 ;  /* 0x000000280a077824 */ /* 0x000fc600078e0207 */
[----:B---3--:R-:W-:Y:S02]  /*0480*/  IADD3 R14, PT, PT, R8, R9, RZ ;  /* 0x00000009080e7210 */ /* 0x008fe40007ffe0ff */
[----:B------:R-:W-:Y:S02]  /*0490*/  LEA R3, R6, R7, 0x3 ;  /* 0x0000000706037211 */ /* 0x000fe400078e18ff */
[----:B------:R-:W-:Y:S01]  /*04a0*/  MOV R6, R2 ;  /* 0x0000000200067202 */ /* 0x000fe20000000f00 */
[----:B------:R-:W-:Y:S04]  /*04b0*/  STL [R1+0x9c], R14 ;  /* 0x00009c0e01007387 */ /* 0x000fe80000100800 */
[----:B------:R-:W-:Y:S01]  /*04c0*/  IMAD R6, R6, 0xcd, RZ ;  /* 0x000000cd06067824 */ /* 0x000fe200078e02ff */
[----:B------:R-:W-:Y:S04]  /*04d0*/  STL [R1+0xb0], R3 ;  /* 0x0000b00301007387 */ /* 0x000fe80000100800 */
[----:B------:R-:W-:Y:S01]  /*04e0*/  LOP3.LUT R6, R6, 0xffff, RZ, 0xc0, !PT ;  /* 0x0000ffff06067812 */ /* 0x000fe200078ec0ff */
[----:B------:R-:W-:Y:S03]  /*04f0*/  STL [R1+0x4c], RZ ;  /* 0x00004cff01007387 */ /* 0x000fe60000100800 */
[----:B------:R-:W-:Y:S01]  /*0500*/  SHF.R.U32.HI R6, RZ, 0xa, R6 ;  /* 0x0000000aff067819 */ /* 0x000fe20000011606 */
[----:B------:R-:W-:Y:S03]  /*0510*/  STL [R1+0x5c], RZ ;  /* 0x00005cff01007387 */ /* 0x000fe60000100800 */
[----:B------:R-:W-:Y:S01]  /*0520*/  LOP3.LUT R28, R6, 0xffff, RZ, 0xc0, !PT ;  /* 0x0000ffff061c7812 */ /* 0x000fe200078ec0ff */
[----:B------:R-:W-:Y:S04]  /*0530*/  STL [R1+0x44], RZ ;  /* 0x000044ff01007387 */ /* 0x000fe80000100800 */
[----:B------:R-:W-:Y:S04]  /*0540*/  STL [R1+0x54], RZ ;  /* 0x000054ff01007387 */ /* 0x000fe80000100800 */
[----:B------:R-:W-:Y:S04]  /*0550*/  STL [R1+0x48], RZ ;  /* 0x000048ff01007387 */ /* 0x000fe80000100800 */
[----:B------:R-:W-:Y:S04]  /*0560*/  STL [R1+0x58], RZ ;  /* 0x000058ff01007387 */ /* 0x000fe80000100800 */
[----:B------:R-:W-:Y:S04]  /*0570*/  STL [R1+0x40], RZ ;  /* 0x000040ff01007387 */ /* 0x000fe80000100800 */
[----:B------:R-:W-:Y:S04]  /*0580*/  STL [R1+0x50], RZ ;  /* 0x000050ff01007387 */ /* 0x000fe80000100800 */
[----:B------:R0:W-:Y:S01]  /*0590*/  STL [R1+0xac], R6 ;  /* 0x0000ac0601007387 */ /* 0x0001e20000100800 */
[----:B----4-:R-:W-:-:S02]  /*05a0*/  PRMT R7, R12, 0x7632, R7 ;  /* 0x000076320c077816 */ /* 0x010fc40000000007 */
[----:B------:R-:W-:Y:S02]  /*05b0*/  PRMT R8, R13, 0x7632, R8 ;  /* 0x000076320d087816 */ /* 0x000fe40000000008 */
[----:B0-----:R-:W-:Y:S02]  /*05c0*/  SHF.L.U32 R6, R7, 0x10, RZ ;  /* 0x0000001007067819 */ /* 0x001fe400000006ff */
[----:B-----5:R-:W-:Y:S02]  /*05d0*/  PRMT R9, R4, 0x7632, R9 ;  /* 0x0000763204097816 */ /* 0x020fe40000000009 */
[----:B------:R-:W-:Y:S02]  /*05e0*/  PRMT R10, R5, 0x7632, R10 ;  /* 0x00007632050a7816 */ /* 0x000fe4000000000a */
[----:B------:R-:W-:Y:S02]  /*05f0*/  SHF.L.U32 R7, R8, 0x10, RZ ;  /* 0x0000001008077819 */ /* 0x000fe400000006ff */
[----:B------:R-:W-:-:S02]  /*0600*/  SHF.L.U32 R8, R9, 0x10, RZ ;  /* 0x0000001009087819 */ /* 0x000fc400000006ff */
[----:B------:R-:W-:Y:S02]  /*0610*/  SHF.L.U32 R2, R12, 0x10, RZ ;  /* 0x000000100c027819 */ /* 0x000fe400000006ff */
[----:B------:R-:W-:Y:S02]  /*0620*/  SHF.L.U32 R3, R13, 0x10, RZ ;  /* 0x000000100d037819 */ /* 0x000fe400000006ff */
[----:B------:R-:W-:Y:S02]  /*0630*/  SHF.L.U32 R4, R4, 0x10, RZ ;  /* 0x0000001004047819 */ /* 0x000fe400000006ff */
[----:B------:R-:W-:Y:S02]  /*0640*/  SHF.L.U32 R5, R5, 0x10, RZ ;  /* 0x0000001005057819 */ /* 0x000fe400000006ff */
[----:B------:R-:W-:-:S07]  /*0650*/  SHF.L.U32 R9, R10, 0x10, RZ ;  /* 0x000000100a097819 */ /* 0x000fce00000006ff */
.L_x_412:
[----:B-1----:R-:W2:Y:S01]  /*0660*/  LDL R10, [R1+0xa8] ;  /* 0x0000a800010a7983 */ /* 0x002ea20000100800 */
[----:B------:R-:W0:Y:S01]  /*0670*/  LDCU.64 UR16, c[0x0][0x3b8] ;  /* 0x00007700ff1077ac */ /* 0x000e220008000a00 */
[----:B------:R-:W1:Y:S01]  /*0680*/  S2R R13, SR_TID.X ;  /* 0x00000000000d7919 */ /* 0x000e620000002100 */
[----:B------:R-:W-:Y:S02]  /*0690*/  USHF.L.U32 UR10, UR9, 0x5, URZ ;  /* 0x00000005090a7899 */ /* 0x000fe400080006ff */
[----:B------:R-:W-:Y:S01]  /*06a0*/  USHF.L.U64.HI UR11, UR9, 0x5, UR5 ;  /* 0x00000005090b7899 */ /* 0x000fe20008010205 */
[----:B------:R-:W3:Y:S01]  /*06b0*/  S2R R15, SR_CTAID.X ;  /* 0x00000000000f7919 */ /* 0x000ee20000002500 */
[----:B------:R-:W-:Y:S02]  /*06c0*/  UIMAD.WIDE.U32 UR14, UR9, 0x140000, URZ ;  /* 0x00140000090e78a5 */ /* 0x000fe4000f8e00ff */
[----:B------:R-:W-:Y:S01]  /*06d0*/  UIMAD UR8, UR5, 0x140000, URZ ;  /* 0x00140000050878a4 */ /* 0x000fe2000f8e02ff */
[----:B-----5:R4:W-:Y:S01]  /*06e0*/  STL [R1+0xb4], R0 ;  /* 0x0000b40001007387 */ /* 0x0209e20000100800 */
[----:B------:R-:W-:-:S02]  /*06f0*/  MOV R11, UR11 ;  /* 0x0000000b000b7c02 */ /* 0x000fc40008000f00 */
[----:B------:R-:W-:Y:S01]  /*0700*/  UIADD3 UR8, UPT, UPT, UR15, UR8, URZ ;  /* 0x000000080f087290 */ /* 0x000fe2000fffe0ff */
[----:B-1----:R-:W-:Y:S02]  /*0710*/  LOP3.LUT R14, R13, 0xffff, RZ, 0xc0, !PT ;  /* 0x0000ffff0d0e7812 */ /* 0x002fe400078ec0ff */
[----:B---3--:R-:W-:-:S03]  /*0720*/  SHF.L.U32 R15, R15, 0x5, RZ ;  /* 0x000000050f0f7819 */ /* 0x008fc600000006ff */
[----:B------:R-:W-:-:S05]  /*0730*/  IMAD R14, R14, 0x334, RZ ;  /* 0x000003340e0e7824 */ /* 0x000fca00078e02ff */
[----:B------:R-:W-:-:S04]  /*0740*/  SHF.R.U32.HI R14, RZ, 0x10, R14 ;  /* 0x00000010ff0e7819 */ /* 0x000fc8000001160e */
[----:B------:R-:W-:-:S05]  /*0750*/  LOP3.LUT R14, R14, 0xfe0, R15, 0xf8, !PT ;  /* 0x00000fe00e0e7812 */ /* 0x000fca00078ef80f */
[----:B------:R-:W-:Y:S01]  /*0760*/  IMAD R15, R14, 0x140, RZ ;  /* 0x000001400e0f7824 */ /* 0x000fe200078e02ff */
[----:B--2---:R-:W-:Y:S02]  /*0770*/  LOP3.LUT R12, R10, 0xffff, RZ, 0xc0, !PT ;  /* 0x0000ffff0a0c7812 */ /* 0x004fe400078ec0ff */
[----:B------:R-:W-:Y:S01]  /*0780*/  MOV R10, UR10 ;  /* 0x0000000a000a7c02 */ /* 0x000fe20008000f00 */
[----:B------:R-:W1:Y:S02]  /*0790*/  LDCU.64 UR10, c[0x0][0x3a0] ;  /* 0x00007400ff0a77ac */ /* 0x000e640008000a00 */
[----:B------:R-:W-:-:S04]  /*07a0*/  IMAD.WIDE.U32 R12, R12, 0x4, RZ ;  /* 0x000000040c0c7825 */ /* 0x000fc800078e00ff */
[----:B------:R-:W-:Y:S01]  /*07b0*/  IMAD.WIDE.U32 R28, R28, 0x2, R10 ;  /* 0x000000021c1c7825 */ /* 0x000fe200078e000a */
[----:B------:R-:W-:Y:S01]  /*07c0*/  LOP3.LUT R10, R12, UR14, RZ, 0xfc, !PT ;  /* 0x0000000e0c0a7c12 */ /* 0x000fe2000f8efcff */
[----:B------:R-:W2:Y:S01]  /*07d0*/  LDCU.64 UR14, c[0x0][0x3c8] ;  /* 0x00007900ff0e77ac */ /* 0x000ea20008000a00 */
[----:B------:R-:W-:Y:S02]  /*07e0*/  LOP3.LUT R11, R13, UR8, RZ, 0xfc, !PT ;  /* 0x000000080d0b7c12 */ /* 0x000fe4000f8efcff */
[C---:B0-----:R-:W-:Y:S01]  /*07f0*/  LEA R18, P0, R28.reuse, UR16, 0x2 ;  /* 0x000000101c127c11 */ /* 0x041fe2000f8010ff */
[----:B------:R-:W0:Y:S01]  /*0800*/  LDCU UR8, c[0x0][0x3c0] ;  /* 0x00007800ff0877ac */ /* 0x000e220008000800 */
[----:B------:R-:W-:Y:S02]  /*0810*/  IADD3 R10, P1, PT, R15, R10, RZ ;  /* 0x0000000a0f0a7210 */ /* 0x000fe40007f3e0ff */
[----:B------:R-:W-:Y:S02]  /*0820*/  LEA.HI.X R19, R28, UR17, R29, 0x2, P0 ;  /* 0x000000111c137c11 */ /* 0x000fe400080f141d */
[----:B------:R-:W-:-:S02]  /*0830*/  IADD3.X R11, PT, PT, RZ, R11, RZ, P1, !PT ;  /* 0x0000000bff0b7210 */ /* 0x000fc40000ffe4ff */
[C---:B------:R-:W-:Y:S02]  /*0840*/  SHF.L.U32 R14, R10.reuse, 0x1, RZ ;  /* 0x000000010a0e7819 */ /* 0x040fe400000006ff */
[----:B------:R-:W0:Y:S01]  /*0850*/  LDG.E.64.CONSTANT R18, desc[UR12][R18.64] ;  /* 0x0000000c12127981 */ /* 0x000e22000c1e9b00 */
[----:B----4-:R-:W-:Y:S02]  /*0860*/  SHF.L.U64.HI R0, R10, 0x1, R11 ;  /* 0x000000010a007819 */ /* 0x010fe4000001020b */
[----:B-1----:R-:W-:Y:S01]  /*0870*/  IADD3 R36, P0, PT, R14, UR10, RZ ;  /* 0x0000000a0e247c10 */ /* 0x002fe2000ff1e0ff */
[----:B------:R-:W-:Y:S03]  /*0880*/  STL [R1+0xa0], R14 ;  /* 0x0000a00e01007387 */ /* 0x000fe60000100800 */
[----:B------:R-:W-:Y:S01]  /*0890*/  IADD3.X R37, PT, PT, R0, UR11, RZ, P0, !PT ;  /* 0x0000000b00257c10 */ /* 0x000fe200087fe4ff */
[----:B------:R-:W1:Y:S01]  /*08a0*/  LDCU.64 UR10, c[0x0][0x398] ;  /* 0x00007300ff0a77ac */ /* 0x000e620008000a00 */
[----:B------:R3:W-:Y:S04]  /*08b0*/  STL [R1+0xa4], R0 ;  /* 0x0000a40001007387 */ /* 0x0007e80000100800 */
[----:B------:R-:W4:Y:S04]  /*08c0*/  LDG.E.64.CONSTANT R22, desc[UR12][R36.64] ;  /* 0x0000000c24167981 */ /* 0x000f28000c1e9b00 */
[----:B------:R-:W2:Y:S04]  /*08d0*/  LDG.E.64.CONSTANT R16, desc[UR12][R36.64+0xa00] ;  /* 0x000a000c24107981 */ /* 0x000ea8000c1e9b00 */
[----:B------:R-:W2:Y:S04]  /*08e0*/  LDG.E.64.CONSTANT R20, desc[UR12][R36.64+0x1400] ;  /* 0x0014000c24147981 */ /* 0x000ea8000c1e9b00 */
[----:B------:R-:W2:Y:S04]  /*08f0*/  LDG.E.64.CONSTANT R24, desc[UR12][R36.64+0x1e00] ;  /* 0x001e000c24187981 */ /* 0x000ea8000c1e9b00 */
[----:B------:R-:W2:Y:S01]  /*0900*/  LDG.E.64.CONSTANT R12, desc[UR12][R36.64+0x2800] ;  /* 0x0028000c240c7981 */ /* 0x000ea2000c1e9b00 */
[----:B-1----:R-:W-:-:S03]  /*0910*/  IADD3 R32, P0, PT, R14, UR10, RZ ;  /* 0x0000000a0e207c10 */ /* 0x002fc6000ff1e0ff */
[----:B------:R-:W2:Y:S01]  /*0920*/  LDG.E.64.CONSTANT R42, desc[UR12][R36.64+0x3200] ;  /* 0x0032000c242a7981 */ /* 0x000ea2000c1e9b00 */
[----:B------:R-:W-:-:S05]  /*0930*/  IADD3.X R33, PT, PT, R0, UR11, RZ, P0, !PT ;  /* 0x0000000b00217c10 */ /* 0x000fca00087fe4ff */
[----:B------:R-:W2:Y:S04]  /*0940*/  LDG.E.64.CONSTANT R30, desc[UR12][R32.64] ;  /* 0x0000000c201e7981 */ /* 0x000ea8000c1e9b00 */
[----:B------:R-:W2:Y:S04]  /*0950*/  LDG.E.64.CONSTANT R26, desc[UR12][R32.64+0xa00] ;  /* 0x000a000c201a7981 */ /* 0x000ea8000c1e9b00 */
[----:B------:R-:W2:Y:S04]  /*0960*/  LDG.E.64.CONSTANT R28, desc[UR12][R32.64+0x1400] ;  /* 0x0014000c201c7981 */ /* 0x000ea8000c1e9b00 */
[----:B------:R-:W2:Y:S04]  /*0970*/  LDG.E.64.CONSTANT R40, desc[UR12][R32.64+0x1e00] ;  /* 0x001e000c20287981 */ /* 0x000ea8000c1e9b00 */
[----:B------:R-:W2:Y:S01]  /*0980*/  LDG.E.64.CONSTANT R38, desc[UR12][R32.64+0x2800] ;  /* 0x0028000c20267981 */ /* 0x000ea2000c1e9b00 */
[----:B0-----:R-:W-:-:S06]  /*0990*/  FADD.FTZ R10, R19, UR8 ;  /* 0x00000008130a7e21 */ /* 0x001fcc0008010000 */
[----:B------:R-:W3:Y:S01]  /*09a0*/  MUFU.RSQ R10, R10 ;  /* 0x0000000a000a7308 */ /* 0x000ee20000001400 */
[----:B----4-:R-:W-:Y:S02]  /*09b0*/  SHF.L.U32 R11, R22, 0x10, RZ ;  /* 0x00000010160b7819 */ /* 0x010fe400000006ff */
[----:B------:R-:W-:-:S03]  /*09c0*/  SHF.L.U32 R15, R23, 0x10, RZ ;  /* 0x00000010170f7819 */ /* 0x000fc600000006ff */
[C---:B------:R-:W-:Y:S02]  /*09d0*/  FADD.FTZ R11, -R18.reuse, R11 ;  /* 0x0000000b120b7221 */ /* 0x040fe40000010100 */
[----:B------:R-:W-:Y:S02]  /*09e0*/  FADD.FTZ R15, -R18, R15 ;  /* 0x0000000f120f7221 */ /* 0x000fe40000010100 */
[----:B---3--:R-:W-:-:S04]  /*09f0*/  FMUL.FTZ R0, R10, R11 ;  /* 0x0000000b0a007220 */ /* 0x008fc80000410000 */
[----:B------:R-:W-:Y:S01]  /*0a00*/  FFMA.FTZ R53, R2, R0, R4 ;  /* 0x0000000002357223 */ /* 0x000fe20000010004 */
[----:B------:R0:W-:Y:S01]  /*0a10*/  STL [R1+0x60], R0 ;  /* 0x0000600001007387 */ /* 0x0001e20000100800 */
[----:B--2---:R-:W-:Y:S01]  /*0a20*/  SHF.L.U32 R11, R16, 0x10, RZ ;  /* 0x00000010100b7819 */ /* 0x004fe200000006ff */
[----:B0-----:R-:W-:Y:S02]  /*0a30*/  FMUL.FTZ R0, R10, R15 ;  /* 0x0000000f0a007220 */ /* 0x001fe40000410000 */
[----:B------:R-:W2:Y:S02]  /*0a40*/  LDG.E.64.CONSTANT R14, desc[UR12][R36.64+0x3c00] ;  /* 0x003c000c240e7981 */ /* 0x000ea4000c1e9b00 */
[C---:B------:R-:W-:Y:S01]  /*0a50*/  FADD.FTZ R11, -R18.reuse, R11 ;  /* 0x0000000b120b7221 */ /* 0x040fe20000010100 */
[----:B------:R-:W-:Y:S01]  /*0a60*/  SHF.L.U32 R19, R17, 0x10, RZ ;  /* 0x0000001011137819 */ /* 0x000fe200000006ff */
[----:B------:R-:W-:Y:S01]  /*0a70*/  FFMA.FTZ R49, R3, R0, R5 ;  /* 0x0000000003317223 */ /* 0x000fe20000010005 */
[----:B------:R0:W-:Y:S03]  /*0a80*/  STL [R1+0x70], R0 ;  /* 0x0000700001007387 */ /* 0x0001e60000100800 */
[----:B------:R-:W-:Y:S01]  /*0a90*/  FADD.FTZ R19, -R18, R19 ;  /* 0x0000001312137221 */ /* 0x000fe20000010100 */
[----:B------:R-:W-:Y:S01]  /*0aa0*/  FMUL.FTZ R55, R53, -1.4426950216293334961 ;  /* 0xbfb8aa3b35377820 */ /* 0x000fe20000410000 */
[----:B------:R-:W-:Y:S01]  /*0ab0*/  PRMT R23, R22, 0x7632, R23 ;  /* 0x0000763216177816 */ /* 0x000fe20000000017 */
[----:B------:R-:W3:Y:S01]  /*0ac0*/  LDG.E.64.CONSTANT R36, desc[UR12][R36.64+0x4600] ;  /* 0x0046000c24247981 */ /* 0x000ee2000c1e9b00 */
[----:B0-----:R-:W-:Y:S01]  /*0ad0*/  FMUL.FTZ R0, R10, R11 ;  /* 0x0000000b0a007220 */ /* 0x001fe20000410000 */
[----:B------:R-:W-:-:S03]  /*0ae0*/  SHF.L.U32 R11, R20, 0x10, RZ ;  /* 0x00000010140b7819 */ /* 0x000fc600000006ff */
[----:B------:R-:W-:Y:S01]  /*0af0*/  FFMA.FTZ R48, R2, R0, R4 ;  /* 0x0000000002307223 */ /* 0x000fe20000010004 */
[----:B------:R0:W-:Y:S01]  /*0b00*/  STL [R1+0x7c], R0 ;  /* 0x00007c0001007387 */ /* 0x0001e20000100800 */
[----:B------:R-:W-:Y:S01]  /*0b10*/  FADD.FTZ R11, -R18, R11 ;  /* 0x0000000b120b7221 */ /* 0x000fe20000010100 */
        /* <DEDUP_REMOVED lines=15> */
[----:B------:R-:W1:Y:S01]  /*0c10*/  MUFU.EX2 R55, R55 ;  /* 0x0000003700377308 */ /* 0x000e620000000800 */
[----:B0-----:R-:W-:Y:S01]  /*0c20*/  FMUL.FTZ R0, R10, R11 ;  /* 0x0000000b0a007220 */ /* 0x001fe20000410000 */
[----:B------:R-:W-:-:S03]  /*0c30*/  SHF.L.U32 R11, R12, 0x10, RZ ;  /* 0x000000100c0b7819 */ /* 0x000fc600000006ff */
[----:B------:R-:W-:Y:S01]  /*0c40*/  FFMA.FTZ R45, R2, R0, R4 ;  /* 0x00000000022d7223 */ /* 0x000fe20000010004 */
[----:B------:R0:W-:Y:S01]  /*0c50*/  STL [R1+0x94], R0 ;  /* 0x0000940001007387 */ /* 0x0001e20000100800 */
[C---:B------:R-:W-:Y:S01]  /*0c60*/  PRMT R12, R23.reuse, 0x7632, R12 ;  /* 0x00007632170c7816 */ /* 0x040fe2000000000c */
[----:B------:R-:W-:Y:S01]  /*0c70*/  FADD.FTZ R11, -R18, R11 ;  /* 0x0000000b120b7221 */ /* 0x000fe20000010100 */
[----:B------:R-:W-:Y:S01]  /*0c80*/  SHF.L.U32 R23, R23, 0x10, RZ ;  /* 0x0000001017177819 */ /* 0x000fe200000006ff */
[----:B0-----:R-:W-:Y:S01]  /*0c90*/  FMUL.FTZ R0, R10, R19 ;  /* 0x000000130a007220 */ /* 0x001fe20000410000 */
[----:B------:R-:W-:-:S03]  /*0ca0*/  SHF.L.U32 R19, R13, 0x10, RZ ;  /* 0x000000100d137819 */ /* 0x000fc600000006ff */
[----:B------:R-:W-:Y:S01]  /*0cb0*/  FADD.FTZ R23, -R18, R23 ;  /* 0x0000001712177221 */ /* 0x000fe20000010100 */
[----:B------:R-:W-:Y:S01]  /*0cc0*/  FFMA.FTZ R46, R3, R0, R5 ;  /* 0x00000000032e7223 */ /* 0x000fe20000010005 */
[----:B------:R0:W-:Y:S01]  /*0cd0*/  STL [R1+0x90], R0 ;  /* 0x0000900001007387 */ /* 0x0001e20000100800 */
[----:B------:R-:W-:Y:S01]  /*0ce0*/  SHF.L.U32 R22, R12, 0x10, RZ ;  /* 0x000000100c167819 */ /* 0x000fe200000006ff */
[----:B------:R-:W-:Y:S01]  /*0cf0*/  FADD.FTZ R19, -R18, R19 ;  /* 0x0000001312137221 */ /* 0x000fe20000010100 */
[----:B------:R-:W-:Y:S01]  /*0d00*/  FMUL.FTZ R52, R49, -1.4426950216293334961 ;  /* 0xbfb8aa3b31347820 */ /* 0x000fe20000410000 */
[C---:B------:R-:W-:Y:S01]  /*0d10*/  FMUL.FTZ R56, R10.reuse, R23 ;  /* 0x000000170a387220 */ /* 0x040fe20000410000 */
[----:B0-----:R-:W-:Y:S01]  /*0d20*/  FMUL.FTZ R0, R10, R11 ;  /* 0x0000000b0a007220 */ /* 0x001fe20000410000 */
[----:B------:R-:W-:-:S03]  /*0d30*/  FADD.FTZ R22, -R18, R22 ;  /* 0x0000001612167221 */ /* 0x000fc60000010100 */
[----:B------:R-:W-:Y:S01]  /*0d40*/  FFMA.FTZ R11, R2, R0, R4 ;  /* 0x00000000020b7223 */ /* 0x000fe20000010004 */
[----:B------:R0:W-:Y:S01]  /*0d50*/  STL [R1+0x88], R0 ;  /* 0x0000880001007387 */ /* 0x0001e20000100800 */
[----:B------:R-:W-:Y:S01]  /*0d60*/  PRMT R16, R16, 0x7632, R16 ;  /* 0x0000763210107816 */ /* 0x000fe20000000010 */
[----:B------:R-:W4:Y:S01]  /*0d70*/  MUFU.EX2 R52, R52 ;  /* 0x0000003400347308 */ /* 0x000f220000000800 */
[----:B------:R-:W-:Y:S01]  /*0d80*/  FFMA.FTZ R59, R6, R56, R8 ;  /* 0x00000038063b7223 */ /* 0x000fe20000010008 */
[C---:B------:R-:W-:Y:S01]  /*0d90*/  FMUL.FTZ R22, R10.reuse, R22 ;  /* 0x000000160a167220 */ /* 0x040fe20000410000 */
[----:B-1----:R-:W-:Y:S01]  /*0da0*/  FADD.FTZ R55, R55, 1 ;  /* 0x3f80000037377421 */ /* 0x002fe20000010000 */
[----:B0-----:R-:W-:Y:S01]  /*0db0*/  FMUL.FTZ R0, R10, R19 ;  /* 0x000000130a007220 */ /* 0x001fe20000410000 */
[----:B------:R-:W-:-:S04]  /*0dc0*/  SHF.L.U32 R16, R16, 0x10, RZ ;  /* 0x0000001010107819 */ /* 0x000fc800000006ff */
[----:B------:R-:W-:Y:S01]  /*0dd0*/  STL [R1+0x80], R0 ;  /* 0x0000800001007387 */ /* 0x000fe20000100800 */
[----:B------:R-:W-:-:S03]  /*0de0*/  FMUL.FTZ R54, R11, -1.4426950216293334961 ;  /* 0xbfb8aa3b0b367820 */ /* 0x000fc60000410000 */
[----:B------:R0:W-:Y:S01]  /*0df0*/  STL [R1+0x64], R56 ;  /* 0x0000643801007387 */ /* 0x0001e20000100800 */
[----:B------:R-:W1:Y:S01]  /*0e00*/  MUFU.RCP R57, R55 ;  /* 0x0000003700397308 */ /* 0x000e620000001000 */
[----:B------:R-:W-:Y:S02]  /*0e10*/  FADD.FTZ R16, -R18, R16 ;  /* 0x0000001012107221 */ /* 0x000fe40000010100 */
[----:B------:R4:W-:Y:S01]  /*0e20*/  STL [R1+0x78], R22 ;  /* 0x0000781601007387 */ /* 0x0009e20000100800 */
[----:B------:R-:W-:Y:S01]  /*0e30*/  FFMA.FTZ R19, R3, R0, R5 ;  /* 0x0000000003137223 */ /* 0x000fe20000010005 */
[----:B0-----:R-:W-:-:S03]  /*0e40*/  FMUL.FTZ R56, R59, -1.4426950216293334961 ;  /* 0xbfb8aa3b3b387820 */ /* 0x001fc60000410000 */
[----:B------:R0:W-:Y:S01]  /*0e50*/  MUFU.EX2 R0, R54 ;  /* 0x0000003600007308 */ /* 0x0001e20000000800 */
[----:B----4-:R-:W-:Y:S01]  /*0e60*/  FFMA.FTZ R22, R7, R22, R9 ;  /* 0x0000001607167223 */ /* 0x010fe20000010009 */
[----:B------:R-:W-:Y:S01]  /*0e70*/  FMUL.FTZ R58, R10, R16 ;  /* 0x000000100a3a7220 */ /* 0x000fe20000410000 */
[----:B------:R-:W-:Y:S02]  /*0e80*/  PRMT R61, R17, 0x7632, R61 ;  /* 0x00007632113d7816 */ /* 0x000fe4000000003d */
[----:B------:R-:W4:Y:S03]  /*0e90*/  LDG.E.64.CONSTANT R16, desc[UR12][R32.64+0x3200] ;  /* 0x0032000c20107981 */ /* 0x000f26000c1e9b00 */
[----:B------:R-:W1:Y:S01]  /*0ea0*/  MUFU.EX2 R56, R56 ;  /* 0x0000003800387308 */ /* 0x000e620000000800 */
[----:B0-----:R-:W-:Y:S01]  /*0eb0*/  FMUL.FTZ R54, R22, -1.4426950216293334961 ;  /* 0xbfb8aa3b16367820 */ /* 0x001fe20000410000 */
[----:B------:R-:W-:Y:S01]  /*0ec0*/  FADD.FTZ R23, R52, 1 ;  /* 0x3f80000034177421 */ /* 0x000fe20000010000 */
[----:B------:R1:W-:Y:S05]  /*0ed0*/  STL [R1+0x74], R58 ;  /* 0x0000743a01007387 */ /* 0x0003ea0000100800 */
[----:B------:R-:W0:Y:S01]  /*0ee0*/  MUFU.EX2 R54, R54 ;  /* 0x0000003600367308 */ /* 0x000e220000000800 */
[----:B------:R-:W-:Y:S01]  /*0ef0*/  FFMA.FTZ R52, R6, R58, R8 ;  /* 0x0000003a06347223 */ /* 0x000fe20000010008 */
[----:B------:R-:W-:Y:S01]  /*0f00*/  SHF.L.U32 R61, R61, 0x10, RZ ;  /* 0x000000103d3d7819 */ /* 0x000fe200000006ff */
[----:B-1----:R-:W-:-:S05]  /*0f10*/  FADD.FTZ R58, -R57, 1 ;  /* 0x3f800000393a7421 */ /* 0x002fca0000010100 */
[----:B------:R-:W1:Y:S01]  /*0f20*/  MUFU.RCP R23, R23 ;  /* 0x0000001700177308 */ /* 0x000e620000001000 */
[----:B------:R-:W-:Y:S01]  /*0f30*/  FADD.FTZ R55, R56, 1 ;  /* 0x3f80000038377421 */ /* 0x000fe20000010000 */
[----:B------:R-:W-:Y:S01]  /*0f40*/  FFMA.FTZ R53, R53, R58, 1 ;  /* 0x3f80000035357423 */ /* 0x000fe2000001003a */
[----:B------:R-:W-:Y:S01]  /*0f50*/  FADD.FTZ R58, -R18, R61 ;  /* 0x0000003d123a7221 */ /* 0x000fe20000010100 */
[----:B------:R-:W-:-:S03]  /*0f60*/  FMUL.FTZ R51, R48, -1.4426950216293334961 ;  /* 0xbfb8aa3b30337820 */ /* 0x000fc60000410000 */
[----:B------:R-:W-:Y:S01]  /*0f70*/  FMUL.FTZ R58, R10, R58 ;  /* 0x0000003a0a3a7220 */ /* 0x000fe20000410000 */
[----:B------:R-:W1:Y:S01]  /*0f80*/  MUFU.RCP R55, R55 ;  /* 0x0000003700377308 */ /* 0x000e620000001000 */
[----:B0-----:R-:W-:Y:S01]  /*0f90*/  FADD.FTZ R54, R54, 1 ;  /* 0x3f80000036367421 */ /* 0x001fe20000010000 */
[----:B------:R-:W-:Y:S01]  /*0fa0*/  PRMT R12, R20, 0x7632, R12 ;  /* 0x00007632140c7816 */ /* 0x000fe2000000000c */
[----:B------:R-:W-:Y:S01]  /*0fb0*/  FMUL.FTZ R57, R57, R53 ;  /* 0x0000003539397220 */ /* 0x000fe20000410000 */
[----:B------:R0:W-:Y:S01]  /*0fc0*/  STL [R1+0x6c], R58 ;  /* 0x00006c3a01007387 */ /* 0x0001e20000100800 */
[----:B------:R-:W-:-:S03]  /*0fd0*/  FFMA.FTZ R53, R7, R58, R9 ;  /* 0x0000003a07357223 */ /* 0x000fc60000010009 */
[----:B------:R-:W0:Y:S01]  /*0fe0*/  MUFU.EX2 R51, R51 ;  /* 0x0000003300337308 */ /* 0x000e220000000800 */
[----:B-1----:R-:W-:Y:S01]  /*0ff0*/  FADD.FTZ R20, -R23, 1 ;  /* 0x3f80000017147421 */ /* 0x002fe20000010100 */
[----:B------:R-:W-:Y:S01]  /*1000*/  SHF.L.U32 R61, R12, 0x10, RZ ;  /* 0x000000100c3d7819 */ /* 0x000fe200000006ff */
[----:B------:R-:W-:-:S05]  /*1010*/  FMUL.FTZ R56, R52, -1.4426950216293334961 ;  /* 0xbfb8aa3b34387820 */ /* 0x000fca0000410000 */
[----:B0-----:R0:W1:Y:S01]  /*1020*/  MUFU.RCP R58, R54 ;  /* 0x00000036003a7308 */ /* 0x0010620000001000 */
[----:B------:R-:W-:Y:S01]  /*1030*/  FMUL.FTZ R50, R44, -1.4426950216293334961 ;  /* 0xbfb8aa3b2c327820 */ /* 0x000fe20000410000 */
[----:B------:R-:W-:Y:S01]  /*1040*/  FFMA.FTZ R20, R49, R20, 1 ;  /* 0x3f80000031147423 */ /* 0x000fe20000010014 */
[----:B------:R-:W-:-:S03]  /*1050*/  FADD.FTZ R49, -R18, R61 ;  /* 0x0000003d12317221 */ /* 0x000fc60000010100 */
[----:B------:R-:W-:Y:S01]  /*1060*/  FMUL.FTZ R20, R23, R20 ;  /* 0x0000001417147220 */ /* 0x000fe20000410000 */
[----:B------:R-:W-:Y:S01]  /*1070*/  FMUL.FTZ R61, R10, R49 ;  /* 0x000000310a3d7220 */ /* 0x000fe20000410000 */
[----:B------:R-:W1:Y:S01]  /*1080*/  MUFU.EX2 R56, R56 ;  /* 0x0000003800387308 */ /* 0x000e620000000800 */
[----:B0-----:R-:W-:Y:S01]  /*1090*/  FADD.FTZ R54, -R55, 1 ;  /* 0x3f80000037367421 */ /* 0x001fe20000010100 */
[----:B------:R-:W-:Y:S01]  /*10a0*/  FMUL.FTZ R23, R53, -1.4426950216293334961 ;  /* 0xbfb8aa3b35177820 */ /* 0x000fe20000410000 */
[----:B------:R-:W-:Y:S01]  /*10b0*/  FADD.FTZ R51, R51, 1 ;  /* 0x3f80000033337421 */ /* 0x000fe20000010000 */
[----:B------:R1:W-:Y:S04]  /*10c0*/  STL [R1+0x68], R61 ;  /* 0x0000683d01007387 */ /* 0x0003e80000100800 */
[----:B------:R-:W0:Y:S01]  /*10d0*/  MUFU.EX2 R50, R50 ;  /* 0x0000003200327308 */ /* 0x000e220000000800 */
[----:B------:R-:W-:Y:S01]  /*10e0*/  FFMA.FTZ R59, R59, R54, 1 ;  /* 0x3f8000003b3b7423 */ /* 0x000fe20000010036 */
[----:B------:R-:W-:Y:S01]  /*10f0*/  FFMA.FTZ R49, R6, R61, R8 ;  /* 0x0000003d06317223 */ /* 0x000fe20000010008 */
[----:B-1----:R-:W-:-:S02]  /*1100*/  FADD.FTZ R61, -R58, 1 ;  /* 0x3f8000003a3d7421 */ /* 0x002fc40000010100 */
[----:B------:R-:W-:-:S03]  /*1110*/  FMUL.FTZ R59, R55, R59 ;  /* 0x0000003b373b7220 */ /* 0x000fc60000410000 */
[----:B------:R-:W1:Y:S01]  /*1120*/  MUFU.EX2 R23, R23 ;  /* 0x0000001700177308 */ /* 0x000e620000000800 */
[----:B------:R-:W-:Y:S01]  /*1130*/  PRMT R55, R21, 0x7632, R55 ;  /* 0x0000763215377816 */ /* 0x000fe20000000037 */
[----:B------:R-:W-:-:S06]  /*1140*/  FFMA.FTZ R22, R22, R61, 1 ;  /* 0x3f80000016167423 */ /* 0x000fcc000001003d */
[----:B------:R-:W1:Y:S01]  /*1150*/  MUFU.RCP R51, R51 ;  /* 0x0000003300337308 */ /* 0x000e620000001000 */
[----:B------:R-:W-:Y:S01]  /*1160*/  FMUL.FTZ R58, R58, R22 ;  /* 0x000000163a3a7220 */ /* 0x000fe20000410000 */
[----:B------:R-:W-:Y:S02]  /*1170*/  SHF.L.U32 R55, R55, 0x10, RZ ;  /* 0x0000001037377819 */ /* 0x000fe400000006ff */
[C---:B------:R-:W-:Y:S02]  /*1180*/  SHF.L.U32 R22, R30.reuse, 0x10, RZ ;  /* 0x000000101e167819 */ /* 0x040fe400000006ff */
[----:B------:R-:W-:Y:S01]  /*1190*/  PRMT R21, R30, 0x7632, R21 ;  /* 0x000076321e157816 */ /* 0x000fe20000000015 */
[----:B------:R-:W-:Y:S01]  /*11a0*/  FADD.FTZ R30, R56, 1 ;  /* 0x3f800000381e7421 */ /* 0x000fe20000010000 */
[----:B0-----:R-:W-:Y:S01]  /*11b0*/  FADD.FTZ R50, R50, 1 ;  /* 0x3f80000032327421 */ /* 0x001fe20000010000 */
[----:B------:R-:W-:Y:S01]  /*11c0*/  FADD.FTZ R55, -R18, R55 ;  /* 0x0000003712377221 */ /* 0x000fe20000010100 */
[----:B------:R-:W-:Y:S01]  /*11d0*/  FMUL.FTZ R60, R34, -1.4426950216293334961 ;  /* 0xbfb8aa3b223c7820 */ /* 0x000fe20000410000 */
[----:B------:R-:W-:-:S02]  /*11e0*/  SHF.L.U32 R56, R31, 0x10, RZ ;  /* 0x000000101f387819 */ /* 0x000fc400000006ff */
[----:B------:R-:W0:Y:S01]  /*11f0*/  MUFU.RCP R30, R30 ;  /* 0x0000001e001e7308 */ /* 0x000e220000001000 */
[----:B------:R-:W-:Y:S01]  /*1200*/  FMUL.FTZ R61, R10, R55 ;  /* 0x000000370a3d7220 */ /* 0x000fe20000410000 */
[----:B------:R-:W-:Y:S01]  /*1210*/  FMUL.FTZ R47, R35, -1.4426950216293334961 ;  /* 0xbfb8aa3b232f7820 */ /* 0x000fe20000410000 */
[----:B------:R-:W-:Y:S01]  /*1220*/  FMUL.FTZ R54, R49, -1.4426950216293334961 ;  /* 0xbfb8aa3b31367820 */ /* 0x000fe20000410000 */
[----:B------:R-:W-:Y:S01]  /*1230*/  FMUL.FTZ R20, R56, R20 ;  /* 0x0000001438147220 */ /* 0x000fe20000410000 */
[----:B-1----:R-:W-:Y:S01]  /*1240*/  FADD.FTZ R23, R23, 1 ;  /* 0x3f80000017177421 */ /* 0x002fe20000010000 */
[----:B------:R-:W-:Y:S02]  /*1250*/  PRMT R12, R31, 0x7632, R12 ;  /* 0x000076321f0c7816 */ /* 0x000fe4000000000c */
[----:B------:R-:W1:Y:S01]  /*1260*/  MUFU.RCP R50, R50 ;  /* 0x0000003200327308 */ /* 0x000e620000001000 */
[----:B------:R-:W-:Y:S01]  /*1270*/  FADD.FTZ R56, -R51, 1 ;  /* 0x3f80000033387421 */ /* 0x000fe20000010100 */
[----:B------:R-:W-:-:S06]  /*1280*/  FFMA.FTZ R31, R7, R61, R9 ;  /* 0x0000003d071f7223 */ /* 0x000fcc0000010009 */
[----:B------:R-:W1:Y:S01]  /*1290*/  MUFU.EX2 R60, R60 ;  /* 0x0000003c003c7308 */ /* 0x000e620000000800 */
[----:B------:R-:W-:Y:S01]  /*12a0*/  FFMA.FTZ R56, R48, R56, 1 ;  /* 0x3f80000030387423 */ /* 0x000fe20000010038 */
[----:B------:R-:W-:-:S06]  /*12b0*/  FMUL.FTZ R48, R31, -1.4426950216293334961 ;  /* 0xbfb8aa3b1f307820 */ /* 0x000fcc0000410000 */
[----:B------:R0:W1:Y:S08]  /*12c0*/  MUFU.RCP R55, R23 ;  /* 0x0000001700377308 */ /* 0x0000700000001000 */
[----:B------:R-:W1:Y:S01]  /*12d0*/  MUFU.EX2 R47, R47 ;  /* 0x0000002f002f7308 */ /* 0x000e620000000800 */
[----:B0-----:R-:W-:-:S07]  /*12e0*/  SHF.L.U32 R23, R12, 0x10, RZ ;  /* 0x000000100c177819 */ /* 0x001fce00000006ff */
[----:B------:R-:W0:Y:S01]  /*12f0*/  MUFU.EX2 R54, R54 ;  /* 0x0000003600367308 */ /* 0x000e220000000800 */
[----:B------:R-:W-:Y:S01]  /*1300*/  FMUL.FTZ R22, R22, R57 ;  /* 0x0000003916167220 */ /* 0x000fe20000410000 */
[----:B------:R-:W-:Y:S01]  /*1310*/  FADD.FTZ R57, -R30, 1 ;  /* 0x3f8000001e397421 */ /* 0x000fe20000010100 */
[----:B------:R-:W-:Y:S01]  /*1320*/  FMUL.FTZ R23, R23, R58 ;  /* 0x0000003a17177220 */ /* 0x000fe20000410000 */
[----:B-1----:R-:W-:-:S04]  /*1330*/  FADD.FTZ R58, -R50, 1 ;  /* 0x3f800000323a7421 */ /* 0x002fc80000010100 */
[----:B------:R-:W1:Y:S01]  /*1340*/  MUFU.EX2 R48, R48 ;  /* 0x0000003000307308 */ /* 0x000e620000000800 */
[----:B------:R-:W-:Y:S01]  /*1350*/  FMUL.FTZ R56, R51, R56 ;  /* 0x0000003833387220 */ /* 0x000fe20000410000 */
[----:B------:R-:W-:Y:S01]  /*1360*/  FADD.FTZ R51, R60, 1 ;  /* 0x3f8000003c337421 */ /* 0x000fe20000010000 */
[----:B------:R-:W-:Y:S01]  /*1370*/  FFMA.FTZ R57, R52, R57, 1 ;  /* 0x3f80000034397423 */ /* 0x000fe20000010039 */
[----:B------:R-:W-:Y:S01]  /*1380*/  FFMA.FTZ R44, R44, R58, 1 ;  /* 0x3f8000002c2c7423 */ /* 0x000fe2000001003a */
[----:B------:R-:W-:Y:S01]  /*1390*/  FADD.FTZ R52, -R55, 1 ;  /* 0x3f80000037347421 */ /* 0x000fe20000010100 */
[----:B------:R-:W-:Y:S01]  /*13a0*/  FADD.FTZ R47, R47, 1 ;  /* 0x3f8000002f2f7421 */ /* 0x000fe20000010000 */
[----:B------:R-:W-:Y:S01]  /*13b0*/  FMUL.FTZ R57, R30, R57 ;  /* 0x000000391e397220 */ /* 0x000fe20000410000 */
[----:B------:R-:W-:Y:S01]  /*13c0*/  PRMT R24, R24, 0x7632, R24 ;  /* 0x0000763218187816 */ /* 0x000fe20000000018 */
[----:B0-----:R-:W-:Y:S01]  /*13d0*/  FADD.FTZ R30, R54, 1 ;  /* 0x3f800000361e7421 */ /* 0x001fe20000010000 */
[----:B------:R0:W-:Y:S01]  /*13e0*/  STL [R1+0x3c], R61 ;  /* 0x00003c3d01007387 */ /* 0x0001e20000100800 */
[----:B------:R-:W2:Y:S01]  /*13f0*/  MUFU.RCP R51, R51 ;  /* 0x0000003300337308 */ /* 0x000ea20000001000 */
[----:B------:R-:W-:Y:S01]  /*1400*/  FMUL.FTZ R50, R50, R44 ;  /* 0x0000002c32327220 */ /* 0x000fe20000410000 */
[----:B------:R-:W-:Y:S01]  /*1410*/  FFMA.FTZ R52, R53, R52, 1 ;  /* 0x3f80000035347423 */ /* 0x000fe20000010034 */
[----:B------:R-:W-:-:S02]  /*1420*/  PRMT R12, R25, 0x7632, R12 ;  /* 0x00007632190c7816 */ /* 0x000fc4000000000c */
[----:B------:R-:W-:-:S03]  /*1430*/  SHF.L.U32 R24, R24, 0x10, RZ ;  /* 0x0000001018187819 */ /* 0x000fc600000006ff */
[----:B------:R2:W3:Y:S01]  /*1440*/  MUFU.RCP R44, R47 ;  /* 0x0000002f002c7308 */ /* 0x0004e20000001000 */
[----:B0-----:R-:W-:Y:S01]  /*1450*/  FMUL.FTZ R61, R45, -1.4426950216293334961 ;  /* 0xbfb8aa3b2d3d7820 */ /* 0x001fe20000410000 */
[----:B------:R-:W-:Y:S01]  /*1460*/  SHF.L.U32 R25, R26, 0x10, RZ ;  /* 0x000000101a197819 */ /* 0x000fe200000006ff */
[----:B------:R-:W-:Y:S01]  /*1470*/  FMUL.FTZ R55, R55, R52 ;  /* 0x0000003437377220 */ /* 0x000fe20000410000 */
[----:B-1----:R-:W-:Y:S01]  /*1480*/  FADD.FTZ R48, R48, 1 ;  /* 0x3f80000030307421 */ /* 0x002fe20000010000 */
[----:B------:R-:W-:-:S03]  /*1490*/  SHF.L.U32 R52, R12, 0x10, RZ ;  /* 0x000000100c347819 */ /* 0x000fc600000006ff */
[----:B------:R-:W0:Y:S01]  /*14a0*/  MUFU.RCP R30, R30 ;  /* 0x0000001e001e7308 */ /* 0x000e220000001000 */
[----:B------:R-:W-:Y:S01]  /*14b0*/  PRMT R12, R27, 0x7632, R12 ;  /* 0x000076321b0c7816 */ /* 0x000fe2000000000c */
[----:B--2---:R-:W-:Y:S01]  /*14c0*/  FADD.FTZ R47, -R18, R24 ;  /* 0x00000018122f7221 */ /* 0x004fe20000010100 */
[----:B------:R-:W-:Y:S01]  /*14d0*/  FMUL.FTZ R24, R25, R56 ;  /* 0x0000003819187220 */ /* 0x000fe20000410000 */
[----:B------:R-:W-:-:S04]  /*14e0*/  SHF.L.U32 R25, R27, 0x10, RZ ;  /* 0x000000101b197819 */ /* 0x000fc800000006ff */
[----:B------:R-:W1:Y:S01]  /*14f0*/  MUFU.EX2 R61, R61 ;  /* 0x0000003d003d7308 */ /* 0x000e620000000800 */
[----:B------:R-:W-:Y:S02]  /*1500*/  SHF.L.U32 R27, R12, 0x10, RZ ;  /* 0x000000100c1b7819 */ /* 0x000fe400000006ff */
[----:B------:R-:W-:-:S05]  /*1510*/  SHF.L.U32 R21, R21, 0x10, RZ ;  /* 0x0000001015157819 */ /* 0x000fca00000006ff */
[----:B------:R-:W2:Y:S01]  /*1520*/  MUFU.RCP R53, R48 ;  /* 0x0000003000357308 */ /* 0x000ea20000001000 */
[----:B------:R-:W-:Y:S01]  /*1530*/  FMUL.FTZ R27, R27, R55 ;  /* 0x000000371b1b7220 */ /* 0x000fe20000410000 */
[----:B------:R-:W-:Y:S01]  /*1540*/  FMUL.FTZ R21, R21, R59 ;  /* 0x0000003b15157220 */ /* 0x000fe20000410000 */
[----:B------:R-:W-:Y:S01]  /*1550*/  FADD.FTZ R55, -R51, 1 ;  /* 0x3f80000033377421 */ /* 0x000fe20000010100 */
[----:B------:R-:W-:Y:S01]  /*1560*/  FMUL.FTZ R59, R10, R47 ;  /* 0x0000002f0a3b7220 */ /* 0x000fe20000410000 */
[----:B------:R-:W-:Y:S01]  /*1570*/  FMUL.FTZ R25, R25, R50 ;  /* 0x0000003219197220 */ /* 0x000fe20000410000 */
[----:B---3--:R-:W-:Y:S01]  /*1580*/  FADD.FTZ R50, -R44, 1 ;  /* 0x3f8000002c327421 */ /* 0x008fe20000010100 */
[----:B------:R-:W-:Y:S01]  /*1590*/  FADD.FTZ R52, -R18, R52 ;  /* 0x0000003412347221 */ /* 0x000fe20000010100 */
[----:B------:R-:W-:Y:S01]  /*15a0*/  FFMA.FTZ R34, R34, R55, 1 ;  /* 0x3f80000022227423 */ /* 0x000fe20000010037 */
[----:B------:R-:W-:Y:S01]  /*15b0*/  FFMA.FTZ R47, R6, R59, R8 ;  /* 0x0000003b062f7223 */ /* 0x000fe20000010008 */
[----:B0-----:R-:W-:Y:S01]  /*15c0*/  FADD.FTZ R55, -R30, 1 ;  /* 0x3f8000001e377421 */ /* 0x001fe20000010100 */
[----:B------:R-:W-:Y:S01]  /*15d0*/  FFMA.FTZ R35, R35, R50, 1 ;  /* 0x3f80000023237423 */ /* 0x000fe20000010032 */
[----:B-1----:R-:W-:Y:S01]  /*15e0*/  FADD.FTZ R50, R61, 1 ;  /* 0x3f8000003d327421 */ /* 0x002fe20000010000 */
[----:B------:R-:W-:Y:S01]  /*15f0*/  FMUL.FTZ R54, R10, R52 ;  /* 0x000000340a367220 */ /* 0x000fe20000410000 */
[----:B------:R-:W-:Y:S01]  /*1600*/  FMUL.FTZ R34, R51, R34 ;  /* 0x0000002233227220 */ /* 0x000fe20000410000 */
[----:B------:R-:W-:Y:S01]  /*1610*/  FMUL.FTZ R61, R46, -1.4426950216293334961 ;  /* 0xbfb8aa3b2e3d7820 */ /* 0x000fe20000410000 */
[----:B------:R-:W-:Y:S01]  /*1620*/  FMUL.FTZ R52, R47, -1.4426950216293334961 ;  /* 0xbfb8aa3b2f347820 */ /* 0x000fe20000410000 */
[----:B--2---:R-:W-:Y:S01]  /*1630*/  FADD.FTZ R51, -R53, 1 ;  /* 0x3f80000035337421 */ /* 0x004fe20000010100 */
[----:B------:R-:W-:Y:S01]  /*1640*/  FFMA.FTZ R55, R49, R55, 1 ;  /* 0x3f80000031377423 */ /* 0x000fe20000010037 */
[----:B------:R-:W-:Y:S01]  /*1650*/  FFMA.FTZ R48, R7, R54, R9 ;  /* 0x0000003607307223 */ /* 0x000fe20000010009 */
[----:B------:R-:W-:Y:S01]  /*1660*/  FMUL.FTZ R44, R44, R35 ;  /* 0x000000232c2c7220 */ /* 0x000fe20000410000 */
[----:B------:R-:W-:Y:S01]  /*1670*/  FFMA.FTZ R51, R31, R51, 1 ;  /* 0x3f8000001f337423 */ /* 0x000fe20000010033 */
[----:B------:R-:W-:Y:S01]  /*1680*/  FMUL.FTZ R35, R30, R55 ;  /* 0x000000371e237220 */ /* 0x000fe20000410000 */
[----:B------:R-:W-:Y:S01]  /*1690*/  STL [R1+0x38], R59 ;  /* 0x0000383b01007387 */ /* 0x000fe20000100800 */
[----:B------:R-:W0:Y:S03]  /*16a0*/  MUFU.EX2 R61, R61 ;  /* 0x0000003d003d7308 */ /* 0x000e260000000800 */
[----:B------:R-:W2:Y:S04]  /*16b0*/  LDG.E.64.CONSTANT R30, desc[UR12][R32.64+0x3c00] ;  /* 0x003c000c201e7981 */ /* 0x000ea8000c1e9b00 */
[----:B------:R1:W-:Y:S01]  /*16c0*/  STL [R1+0x34], R54 ;  /* 0x0000343601007387 */ /* 0x0003e20000100800 */
[----:B------:R-:W3:Y:S01]  /*16d0*/  MUFU.EX2 R52, R52 ;  /* 0x0000003400347308 */ /* 0x000ee20000000800 */
[----:B------:R-:W-:-:S02]  /*16e0*/  PRMT R26, R26, 0x7632, R26 ;  /* 0x000076321a1a7816 */ /* 0x000fc4000000001a */
[----:B------:R-:W-:Y:S01]  /*16f0*/  PRMT R13, R12, 0x7632, R13 ;  /* 0x000076320c0d7816 */ /* 0x000fe2000000000d */
[----:B------:R-:W-:Y:S01]  /*1700*/  FMUL.FTZ R51, R53, R51 ;  /* 0x0000003335337220 */ /* 0x000fe20000410000 */
[----:B------:R-:W2:Y:S01]  /*1710*/  LDG.E.64.CONSTANT R32, desc[UR12][R32.64+0x4600] ;  /* 0x0046000c20207981 */ /* 0x000ea2000c1e9b00 */
[----:B-1----:R-:W-:Y:S01]  /*1720*/  FMUL.FTZ R54, R48, -1.4426950216293334961 ;  /* 0xbfb8aa3b30367820 */ /* 0x002fe20000410000 */
[----:B------:R-:W-:-:S05]  /*1730*/  SHF.L.U32 R26, R26, 0x10, RZ ;  /* 0x000000101a1a7819 */ /* 0x000fca00000006ff */
[----:B------:R-:W1:Y:S01]  /*1740*/  MUFU.EX2 R54, R54 ;  /* 0x0000003600367308 */ /* 0x000e620000000800 */
[----:B------:R-:W-:Y:S02]  /*1750*/  SHF.L.U32 R12, R28, 0x10, RZ ;  /* 0x000000101c0c7819 */ /* 0x000fe400000006ff */
[----:B------:R-:W-:Y:S01]  /*1760*/  SHF.L.U32 R53, R13, 0x10, RZ ;  /* 0x000000100d357819 */ /* 0x000fe200000006ff */
[----:B0-----:R-:W-:Y:S01]  /*1770*/  FADD.FTZ R49, R61, 1 ;  /* 0x3f8000003d317421 */ /* 0x001fe20000010000 */
[----:B------:R-:W-:Y:S01]  /*1780*/  FMUL.FTZ R26, R26, R57 ;  /* 0x000000391a1a7220 */ /* 0x000fe20000410000 */
[----:B---3--:R-:W-:Y:S01]  /*1790*/  FADD.FTZ R52, R52, 1 ;  /* 0x3f80000034347421 */ /* 0x008fe20000010000 */
[----:B------:R-:W-:Y:S01]  /*17a0*/  FMUL.FTZ R34, R12, R34 ;  /* 0x000000220c227220 */ /* 0x000fe20000410000 */
[----:B------:R-:W-:Y:S01]  /*17b0*/  FADD.FTZ R53, -R18, R53 ;  /* 0x0000003512357221 */ /* 0x000fe20000010100 */
[----:B------:R-:W-:Y:S01]  /*17c0*/  PRMT R12, R28, 0x7632, R12 ;  /* 0x000076321c0c7816 */ /* 0x000fe2000000000c */
[----:B------:R0:W-:Y:S01]  /*17d0*/  STL [R1+0x104], R26 ;  /* 0x0001041a01007387 */ /* 0x0001e20000100800 */
[----:B------:R3:W-:Y:S08]  /*17e0*/  MUFU.RCP R28, R52 ;  /* 0x00000034001c7308 */ /* 0x0007f00000001000 */
[----:B------:R-:W1:Y:S01]  /*17f0*/  MUFU.RCP R50, R50 ;  /* 0x0000003200327308 */ /* 0x000e620000001000 */
[C---:B---3--:R-:W-:Y:S01]  /*1800*/  PRMT R52, R29.reuse, 0x7632, R52 ;  /* 0x000076321d347816 */ /* 0x048fe20000000034 */
[----:B0-----:R-:W-:Y:S01]  /*1810*/  FMUL.FTZ R26, R10, R53 ;  /* 0x000000350a1a7220 */ /* 0x001fe20000410000 */
[----:B------:R-:W-:Y:S01]  /*1820*/  SHF.L.U32 R29, R29, 0x10, RZ ;  /* 0x000000101d1d7819 */ /* 0x000fe200000006ff */
[----:B-1----:R-:W-:Y:S01]  /*1830*/  FADD.FTZ R53, R54, 1 ;  /* 0x3f80000036357421 */ /* 0x002fe20000010000 */
[----:B------:R-:W-:-:S03]  /*1840*/  SHF.L.U32 R54, R12, 0x10, RZ ;  /* 0x000000100c367819 */ /* 0x000fc600000006ff */
[----:B------:R-:W0:Y:S01]  /*1850*/  MUFU.RCP R49, R49 ;  /* 0x0000003100317308 */ /* 0x000e220000001000 */
[----:B------:R-:W-:Y:S01]  /*1860*/  SHF.L.U32 R52, R52, 0x10, RZ ;  /* 0x0000001034347819 */ /* 0x000fe200000006ff */
[----:B------:R-:W-:Y:S01]  /*1870*/  FMUL.FTZ R44, R29, R44 ;  /* 0x0000002c1d2c7220 */ /* 0x000fe20000410000 */
[----:B------:R-:W-:-:S03]  /*1880*/  FMUL.FTZ R29, R54, R35 ;  /* 0x00000023361d7220 */ /* 0x000fc60000410000 */
[----:B------:R-:W-:Y:S01]  /*1890*/  FMUL.FTZ R35, R52, R51 ;  /* 0x0000003334237220 */ /* 0x000fe20000410000 */
[----:B------:R-:W-:Y:S01]  /*18a0*/  PRMT R51, R13, 0x7632, R51 ;  /* 0x000076320d337816 */ /* 0x000fe20000000033 */
[----:B------:R-:W-:-:S03]  /*18b0*/  FMUL.FTZ R61, R19, -1.4426950216293334961 ;  /* 0xbfb8aa3b133d7820 */ /* 0x000fc60000410000 */
[----:B------:R-:W-:Y:S01]  /*18c0*/  SHF.L.U32 R51, R51, 0x10, RZ ;  /* 0x0000001033337819 */ /* 0x000fe200000006ff */
[----:B------:R-:W-:Y:S02]  /*18d0*/  FADD.FTZ R13, -R50, 1 ;  /* 0x3f800000320d7421 */ /* 0x000fe40000010100 */
[----:B------:R-:W1:Y:S01]  /*18e0*/  MUFU.EX2 R61, R61 ;  /* 0x0000003d003d7308 */ /* 0x000e620000000800 */
[----:B0-----:R-:W-:Y:S01]  /*18f0*/  FADD.FTZ R54, -R49, 1 ;  /* 0x3f80000031367421 */ /* 0x001fe20000010100 */
[----:B------:R-:W-:Y:S01]  /*1900*/  FADD.FTZ R51, -R18, R51 ;  /* 0x0000003312337221 */ /* 0x000fe20000010100 */
[----:B------:R-:W-:Y:S01]  /*1910*/  FFMA.FTZ R12, R6, R26, R8 ;  /* 0x0000001a060c7223 */ /* 0x000fe20000010008 */
[----:B------:R-:W-:Y:S01]  /*1920*/  FFMA.FTZ R13, R45, R13, 1 ;  /* 0x3f8000002d0d7423 */ /* 0x000fe2000001000d */
[----:B------:R-:W-:-:S03]  /*1930*/  FFMA.FTZ R54, R46, R54, 1 ;  /* 0x3f8000002e367423 */ /* 0x000fc60000010036 */
[----:B------:R-:W0:Y:S01]  /*1940*/  MUFU.RCP R53, R53 ;  /* 0x0000003500357308 */ /* 0x000e220000001000 */
[----:B------:R-:W-:Y:S01]  /*1950*/  FADD.FTZ R45, R0, 1 ;  /* 0x3f800000002d7421 */ /* 0x000fe20000010000 */
[----:B------:R-:W-:Y:S01]  /*1960*/  FADD.FTZ R46, -R28, 1 ;  /* 0x3f8000001c2e7421 */ /* 0x000fe20000010100 */
[----:B------:R-:W-:Y:S01]  /*1970*/  FMUL.FTZ R0, R10, R51 ;  /* 0x000000330a007220 */ /* 0x000fe20000410000 */
[----:B------:R-:W-:Y:S01]  /*1980*/  FMUL.FTZ R52, R12, -1.4426950216293334961 ;  /* 0xbfb8aa3b0c347820 */ /* 0x000fe20000410000 */
[----:B------:R-:W-:Y:S01]  /*1990*/  FMUL.FTZ R50, R50, R13 ;  /* 0x0000000d32327220 */ /* 0x000fe20000410000 */
[----:B------:R-:W-:Y:S01]  /*19a0*/  FFMA.FTZ R46, R47, R46, 1 ;  /* 0x3f8000002f2e7423 */ /* 0x000fe2000001002e */
[----:B------:R-:W-:Y:S01]  /*19b0*/  FFMA.FTZ R13, R7, R0, R9 ;  /* 0x00000000070d7223 */ /* 0x000fe20000010009 */
[----:B------:R-:W-:Y:S02]  /*19c0*/  MUFU.RCP R45, R45 ;  /* 0x0000002d002d7308 */ /* 0x000fe40000001000 */
[----:B------:R-:W-:Y:S01]  /*19d0*/  FMUL.FTZ R46, R28, R46 ;  /* 0x0000002e1c2e7220 */ /* 0x000fe20000410000 */
[----:B------:R-:W-:Y:S01]  /*19e0*/  FMUL.FTZ R28, R13, -1.4426950216293334961 ;  /* 0xbfb8aa3b0d1c7820 */ /* 0x000fe20000410000 */
[----:B-1----:R-:W-:-:S04]  /*19f0*/  FADD.FTZ R51, R61, 1 ;  /* 0x3f8000003d337421 */ /* 0x002fc80000010000 */
[----:B------:R-:W1:Y:S01]  /*1a00*/  MUFU.EX2 R52, R52 ;  /* 0x0000003400347308 */ /* 0x000e620000000800 */
[----:B0-----:R-:W-:Y:S01]  /*1a10*/  FADD.FTZ R47, -R53, 1 ;  /* 0x3f800000352f7421 */ /* 0x001fe20000010100 */
[----:B------:R-:W-:Y:S01]  /*1a20*/  FMUL.FTZ R54, R49, R54 ;  /* 0x0000003631367220 */ /* 0x000fe20000410000 */
[----:B------:R-:W-:-:S05]  /*1a30*/  SHF.L.U32 R49, R40, 0x10, RZ ;  /* 0x0000001028317819 */ /* 0x000fca00000006ff */
[----:B------:R-:W0:Y:S01]  /*1a40*/  MUFU.EX2 R28, R28 ;  /* 0x0000001c001c7308 */ /* 0x000e220000000800 */
[----:B------:R-:W-:Y:S01]  /*1a50*/  FFMA.FTZ R48, R48, R47, 1 ;  /* 0x3f80000030307423 */ /* 0x000fe2000001002f */
[----:B------:R-:W-:Y:S02]  /*1a60*/  PRMT R40, R40, 0x7632, R40 ;  /* 0x0000763228287816 */ /* 0x000fe40000000028 */
[----:B------:R-:W-:-:S04]  /*1a70*/  PRMT R47, R41, 0x7632, R47 ;  /* 0x00007632292f7816 */ /* 0x000fc8000000002f */
[----:B------:R-:W3:Y:S01]  /*1a80*/  MUFU.RCP R51, R51 ;  /* 0x0000003300337308 */ /* 0x000ee20000001000 */
[----:B------:R-:W-:Y:S01]  /*1a90*/  SHF.L.U32 R40, R40, 0x10, RZ ;  /* 0x0000001028287819 */ /* 0x000fe200000006ff */
[----:B------:R-:W-:Y:S01]  /*1aa0*/  FMUL.FTZ R49, R49, R50 ;  /* 0x0000003231317220 */ /* 0x000fe20000410000 */
[----:B------:R-:W-:Y:S01]  /*1ab0*/  SHF.L.U32 R47, R47, 0x10, RZ ;  /* 0x000000102f2f7819 */ /* 0x000fe200000006ff */
[----:B------:R-:W-:Y:S01]  /*1ac0*/  FMUL.FTZ R53, R53, R48 ;  /* 0x0000003035357220 */ /* 0x000fe20000410000 */
[----:B------:R-:W-:Y:S01]  /*1ad0*/  SHF.L.U32 R50, R42, 0x10, RZ ;  /* 0x000000102a327819 */ /* 0x000fe200000006ff */
[----:B-1----:R-:W-:Y:S01]  /*1ae0*/  FADD.FTZ R57, R52, 1 ;  /* 0x3f80000034397421 */ /* 0x002fe20000010000 */
[----:B------:R-:W-:Y:S01]  /*1af0*/  FADD.FTZ R52, -R45, 1 ;  /* 0x3f8000002d347421 */ /* 0x000fe20000010100 */
[----:B------:R-:W-:Y:S01]  /*1b00*/  FMUL.FTZ R48, R40, R46 ;  /* 0x0000002e28307220 */ /* 0x000fe20000410000 */
[----:B------:R-:W-:Y:S01]  /*1b10*/  FMUL.FTZ R40, R47, R53 ;  /* 0x000000352f287220 */ /* 0x000fe20000410000 */
[----:B------:R-:W-:Y:S01]  /*1b20*/  FADD.FTZ R53, -R18, R50 ;  /* 0x0000003212357221 */ /* 0x000fe20000010100 */
[----:B------:R-:W-:Y:S01]  /*1b30*/  FFMA.FTZ R50, R11, R52, 1 ;  /* 0x3f8000000b327423 */ /* 0x000fe20000010034 */
[----:B0-----:R-:W-:Y:S01]  /*1b40*/  FADD.FTZ R52, R28, 1 ;  /* 0x3f8000001c347421 */ /* 0x001fe20000010000 */
[----:B------:R-:W-:Y:S01]  /*1b50*/  STL [R1+0x30], R26 ;  /* 0x0000301a01007387 */ /* 0x000fe20000100800 */
[----:B------:R-:W-:Y:S01]  /*1b60*/  MUFU.RCP R57, R57 ;  /* 0x0000003900397308 */ /* 0x000fe20000001000 */
[----:B------:R-:W-:-:S02]  /*1b70*/  SHF.L.U32 R46, R43, 0x10, RZ ;  /* 0x000000102b2e7819 */ /* 0x000fc400000006ff */
[----:B------:R-:W-:Y:S01]  /*1b80*/  STL [R1+0xf8], R29 ;  /* 0x0000f81d01007387 */ /* 0x000fe20000100800 */
[----:B---3--:R-:W-:-:S03]  /*1b90*/  FADD.FTZ R47, -R51, 1 ;  /* 0x3f800000332f7421 */ /* 0x008fc60000010100 */
[----:B------:R-:W-:Y:S01]  /*1ba0*/  STL [R1+0xe4], R35 ;  /* 0x0000e42301007387 */ /* 0x000fe20000100800 */
[----:B------:R-:W0:Y:S03]  /*1bb0*/  MUFU.RCP R52, R52 ;  /* 0x0000003400347308 */ /* 0x000e260000001000 */
[----:B------:R1:W-:Y:S01]  /*1bc0*/  STL [R1+0x20], R0 ;  /* 0x0000200001007387 */ /* 0x0003e20000100800 */
[----:B------:R-:W-:Y:S01]  /*1bd0*/  FFMA.FTZ R11, R19, R47, 1 ;  /* 0x3f800000130b7423 */ /* 0x000fe2000001002f */
[--C-:B------:R-:W-:Y:S01]  /*1be0*/  FADD.FTZ R28, -R18, R46.reuse ;  /* 0x0000002e121c7221 */ /* 0x100fe20000010100 */
[----:B------:R-:W-:Y:S01]  /*1bf0*/  PRMT R46, R42, 0x7632, R46 ;  /* 0x000076322a2e7816 */ /* 0x000fe2000000002e */
[----:B------:R-:W-:Y:S01]  /*1c00*/  STL [R1+0xe8], R48 ;  /* 0x0000e83001007387 */ /* 0x000fe20000100800 */
[----:B-1----:R-:W-:-:S03]  /*1c10*/  FMUL.FTZ R0, R10, R53 ;  /* 0x000000350a007220 */ /* 0x002fc60000410000 */
[----:B------:R-:W-:Y:S01]  /*1c20*/  STL [R1+0xdc], R40 ;  /* 0x0000dc2801007387 */ /* 0x000fe20000100800 */
[----:B------:R-:W-:-:S03]  /*1c30*/  FFMA.FTZ R19, R2, R0, R4 ;  /* 0x0000000002137223 */ /* 0x000fc60000010004 */
[----:B------:R1:W-:Y:S01]  /*1c40*/  STL [R1+0x14], R0 ;  /* 0x0000140001007387 */ /* 0x0003e20000100800 */
[----:B------:R-:W-:Y:S01]  /*1c50*/  SHF.L.U32 R46, R46, 0x10, RZ ;  /* 0x000000102e2e7819 */ /* 0x000fe200000006ff */
[----:B------:R-:W-:Y:S01]  /*1c60*/  FMUL.FTZ R50, R45, R50 ;  /* 0x000000322d327220 */ /* 0x000fe20000410000 */
[----:B------:R-:W-:Y:S01]  /*1c70*/  PRMT R43, R43, 0x7632, R43 ;  /* 0x000076322b2b7816 */ /* 0x000fe2000000002b */
[----:B------:R-:W-:Y:S01]  /*1c80*/  FMUL.FTZ R51, R51, R11 ;  /* 0x0000000b33337220 */ /* 0x000fe20000410000 */
[----:B0-----:R-:W-:Y:S01]  /*1c90*/  FADD.FTZ R55, -R52, 1 ;  /* 0x3f80000034377421 */ /* 0x001fe20000010100 */
[----:B-1----:R-:W-:Y:S01]  /*1ca0*/  FMUL.FTZ R0, R10, R28 ;  /* 0x0000001c0a007220 */ /* 0x002fe20000410000 */
[----:B------:R-:W-:Y:S01]  /*1cb0*/  FMUL.FTZ R28, R19, -1.4426950216293334961 ;  /* 0xbfb8aa3b131c7820 */ /* 0x000fe20000410000 */
[----:B------:R-:W-:Y:S01]  /*1cc0*/  FADD.FTZ R46, -R18, R46 ;  /* 0x0000002e122e7221 */ /* 0x000fe20000010100 */
[----:B------:R-:W-:Y:S01]  /*1cd0*/  SHF.L.U32 R41, R41, 0x10, RZ ;  /* 0x0000001029297819 */ /* 0x000fe200000006ff */
[----:B------:R-:W-:Y:S01]  /*1ce0*/  FFMA.FTZ R45, R3, R0, R5 ;  /* 0x00000000032d7223 */ /* 0x000fe20000010005 */
[----:B------:R0:W1:Y:S01]  /*1cf0*/  MUFU.EX2 R42, R28 ;  /* 0x0000001c002a7308 */ /* 0x0000620000000800 */
[----:B------:R-:W-:Y:S01]  /*1d00*/  SHF.L.U32 R43, R43, 0x10, RZ ;  /* 0x000000102b2b7819 */ /* 0x000fe200000006ff */
[----:B------:R-:W-:Y:S01]  /*1d10*/  FMUL.FTZ R11, R10, R46 ;  /* 0x0000002e0a0b7220 */ /* 0x000fe20000410000 */
[----:B------:R-:W-:Y:S01]  /*1d20*/  FMUL.FTZ R53, R45, -1.4426950216293334961 ;  /* 0xbfb8aa3b2d357820 */ /* 0x000fe20000410000 */
[----:B------:R-:W3:Y:S01]  /*1d30*/  LDL.LU R48, [R1+0x54] ;  /* 0x0000540001307983 */ /* 0x000ee20000300800 */
[----:B0-----:R-:W-:Y:S01]  /*1d40*/  FADD.FTZ R28, -R57, 1 ;  /* 0x3f800000391c7421 */ /* 0x001fe20000010100 */
[----:B------:R-:W-:Y:S01]  /*1d50*/  FADD.FTZ R43, -R18, R43 ;  /* 0x0000002b122b7221 */ /* 0x000fe20000010100 */
[----:B------:R-:W-:-:S02]  /*1d60*/  FFMA.FTZ R46, R6, R11, R8 ;  /* 0x0000000b062e7223 */ /* 0x000fc40000010008 */
[----:B------:R-:W0:Y:S01]  /*1d70*/  MUFU.EX2 R53, R53 ;  /* 0x0000003500357308 */ /* 0x000e220000000800 */
[----:B------:R-:W-:Y:S01]  /*1d80*/  FFMA.FTZ R12, R12, R28, 1 ;  /* 0x3f8000000c0c7423 */ /* 0x000fe2000001001c */
[----:B------:R-:W-:Y:S01]  /*1d90*/  FFMA.FTZ R13, R13, R55, 1 ;  /* 0x3f8000000d0d7423 */ /* 0x000fe20000010037 */
[----:B------:R-:W-:Y:S01]  /*1da0*/  FMUL.FTZ R41, R41, R54 ;  /* 0x0000003629297220 */ /* 0x000fe20000410000 */
[----:B------:R-:W3:Y:S01]  /*1db0*/  LDL R26, [R1+0x64] ;  /* 0x00006400011a7983 */ /* 0x000ee20000100800 */
[----:B------:R-:W-:Y:S01]  /*1dc0*/  FMUL.FTZ R57, R57, R12 ;  /* 0x0000000c39397220 */ /* 0x000fe20000410000 */
[----:B------:R-:W-:Y:S01]  /*1dd0*/  FMUL.FTZ R12, R10, R43 ;  /* 0x0000002b0a0c7220 */ /* 0x000fe20000410000 */
[----:B------:R-:W-:Y:S01]  /*1de0*/  FMUL.FTZ R55, R46, -1.4426950216293334961 ;  /* 0xbfb8aa3b2e377820 */ /* 0x000fe20000410000 */
[----:B------:R-:W-:Y:S01]  /*1df0*/  FMUL.FTZ R13, R52, R13 ;  /* 0x0000000d340d7220 */ /* 0x000fe20000410000 */
[----:B-1----:R-:W-:Y:S01]  /*1e00*/  FADD.FTZ R42, R42, 1 ;  /* 0x3f8000002a2a7421 */ /* 0x002fe20000010000 */
[----:B------:R-:W-:Y:S01]  /*1e10*/  FFMA.FTZ R52, R7, R12, R9 ;  /* 0x0000000c07347223 */ /* 0x000fe20000010009 */
[----:B------:R-:W-:Y:S01]  /*1e20*/  SHF.L.U32 R43, R38, 0x10, RZ ;  /* 0x00000010262b7819 */ /* 0x000fe200000006ff */
[----:B------:R-:W3:Y:S01]  /*1e30*/  LDL R29, [R1+0x78] ;  /* 0x00007800011d7983 */ /* 0x000ee20000100800 */
[----:B------:R-:W-:Y:S01]  /*1e40*/  SHF.L.U32 R54, R14, 0x10, RZ ;  /* 0x000000100e367819 */ /* 0x000fe200000006ff */
[----:B------:R-:W1:Y:S01]  /*1e50*/  MUFU.EX2 R55, R55 ;  /* 0x0000003700377308 */ /* 0x000e620000000800 */
[----:B------:R-:W-:Y:S01]  /*1e60*/  FMUL.FTZ R56, R52, -1.4426950216293334961 ;  /* 0xbfb8aa3b34387820 */ /* 0x000fe20000410000 */
[----:B------:R-:W-:Y:S01]  /*1e70*/  PRMT R14, R38, 0x7632, R14 ;  /* 0x00007632260e7816 */ /* 0x000fe2000000000e */
[----:B------:R-:W-:Y:S01]  /*1e80*/  FMUL.FTZ R43, R43, R50 ;  /* 0x000000322b2b7220 */ /* 0x000fe20000410000 */
[C---:B------:R-:W-:Y:S01]  /*1e90*/  SHF.L.U32 R50, R39.reuse, 0x10, RZ ;  /* 0x0000001027327819 */ /* 0x040fe200000006ff */
[----:B------:R-:W3:Y:S03]  /*1ea0*/  LDL R35, [R1+0x84] ;  /* 0x0000840001237983 */ /* 0x000ee60000100800 */
[----:B------:R4:W1:Y:S01]  /*1eb0*/  MUFU.RCP R38, R42 ;  /* 0x0000002a00267308 */ /* 0x0008620000001000 */
[----:B------:R-:W-:Y:S01]  /*1ec0*/  PRMT R39, R39, 0x7632, R39 ;  /* 0x0000763227277816 */ /* 0x000fe20000000027 */
[----:B------:R-:W-:Y:S01]  /*1ed0*/  FADD.FTZ R54, -R18, R54 ;  /* 0x0000003612367221 */ /* 0x000fe20000010100 */
[----:B0-----:R-:W-:-:S05]  /*1ee0*/  FADD.FTZ R53, R53, 1 ;  /* 0x3f80000035357421 */ /* 0x001fca0000010000 */
[----:B------:R-:W0:Y:S01]  /*1ef0*/  MUFU.EX2 R56, R56 ;  /* 0x0000003800387308 */ /* 0x000e220000000800 */
[----:B----4-:R-:W-:Y:S01]  /*1f00*/  SHF.L.U32 R42, R39, 0x10, RZ ;  /* 0x00000010272a7819 */ /* 0x010fe200000006ff */
[----:B------:R-:W-:Y:S01]  /*1f10*/  FMUL.FTZ R54, R10, R54 ;  /* 0x000000360a367220 */ /* 0x000fe20000410000 */
[----:B------:R-:W-:Y:S01]  /*1f20*/  SHF.L.U32 R39, R15, 0x10, RZ ;  /* 0x000000100f277819 */ /* 0x000fe200000006ff */
[----:B------:R-:W-:Y:S02]  /*1f30*/  FMUL.FTZ R51, R50, R51 ;  /* 0x0000003332337220 */ /* 0x000fe40000410000 */
[----:B------:R-:W-:Y:S02]  /*1f40*/  FMUL.FTZ R42, R42, R13 ;  /* 0x0000000d2a2a7220 */ /* 0x000fe40000410000 */
[----:B------:R-:W4:Y:S01]  /*1f50*/  MUFU.RCP R53, R53 ;  /* 0x0000003500357308 */ /* 0x000f220000001000 */
[----:B------:R-:W-:Y:S01]  /*1f60*/  FFMA.FTZ R28, R2, R54, R4 ;  /* 0x00000036021c7223 */ /* 0x000fe20000010004 */
[----:B------:R-:W-:Y:S01]  /*1f70*/  FADD.FTZ R13, -R18, R39 ;  /* 0x00000027120d7221 */ /* 0x000fe20000010100 */
[----:B------:R-:W-:Y:S01]  /*1f80*/  SHF.L.U32 R50, R14, 0x10, RZ ;  /* 0x000000100e327819 */ /* 0x000fe200000006ff */
[----:B-1----:R-:W-:Y:S01]  /*1f90*/  FADD.FTZ R55, R55, 1 ;  /* 0x3f80000037377421 */ /* 0x002fe20000010000 */
[----:B------:R-:W-:Y:S01]  /*1fa0*/  FADD.FTZ R39, -R38, 1 ;  /* 0x3f80000026277421 */ /* 0x000fe20000010100 */
[----:B------:R-:W-:Y:S01]  /*1fb0*/  FMUL.FTZ R47, R28, -1.4426950216293334961 ;  /* 0xbfb8aa3b1c2f7820 */ /* 0x000fe20000410000 */
[----:B------:R-:W-:Y:S01]  /*1fc0*/  FMUL.FTZ R13, R10, R13 ;  /* 0x0000000d0a0d7220 */ /* 0x000fe20000410000 */
[----:B------:R-:W-:Y:S01]  /*1fd0*/  FMUL.FTZ R50, R50, R57 ;  /* 0x0000003932327220 */ /* 0x000fe20000410000 */
[----:B0-----:R-:W-:Y:S01]  /*1fe0*/  FADD.FTZ R56, R56, 1 ;  /* 0x3f80000038387421 */ /* 0x001fe20000010000 */
[----:B------:R-:W0:Y:S01]  /*1ff0*/  MUFU.RCP R55, R55 ;  /* 0x0000003700377308 */ /* 0x000e220000001000 */
[----:B------:R-:W-:Y:S01]  /*2000*/  FFMA.FTZ R57, R19, R39, 1 ;  /* 0x3f80000013397423 */ /* 0x000fe20000010027 */
[----:B------:R-:W-:-:S06]  /*2010*/  FFMA.FTZ R39, R3, R13, R5 ;  /* 0x0000000d03277223 */ /* 0x000fcc0000010005 */
[----:B------:R-:W1:Y:S01]  /*2020*/  MUFU.EX2 R47, R47 ;  /* 0x0000002f002f7308 */ /* 0x000e620000000800 */
[----:B------:R-:W-:Y:S01]  /*2030*/  FMUL.FTZ R38, R38, R57 ;  /* 0x0000003926267220 */ /* 0x000fe20000410000 */
[----:B----4-:R-:W-:-:S06]  /*2040*/  FADD.FTZ R57, -R53, 1 ;  /* 0x3f80000035397421 */ /* 0x010fcc0000010100 */
[----:B------:R4:W1:Y:S01]  /*2050*/  MUFU.RCP R19, R56 ;  /* 0x0000003800137308 */ /* 0x0008620000001000 */
[----:B------:R-:W-:Y:S01]  /*2060*/  FFMA.FTZ R45, R45, R57, 1 ;  /* 0x3f8000002d2d7423 */ /* 0x000fe20000010039 */
[----:B----4-:R-:W-:-:S03]  /*2070*/  FMUL.FTZ R56, R39, -1.4426950216293334961 ;  /* 0xbfb8aa3b27387820 */ /* 0x010fc60000410000 */
[----:B------:R-:W-:-:S03]  /*2080*/  FMUL.FTZ R45, R53, R45 ;  /* 0x0000002d352d7220 */ /* 0x000fc60000410000 */
[----:B------:R-:W4:Y:S01]  /*2090*/  MUFU.EX2 R56, R56 ;  /* 0x0000003800387308 */ /* 0x000f220000000800 */
[----:B0-----:R-:W-:Y:S01]  /*20a0*/  FADD.FTZ R53, -R55, 1 ;  /* 0x3f80000037357421 */ /* 0x001fe20000010100 */
[----:B-1----:R-:W-:-:S03]  /*20b0*/  FADD.FTZ R57, R47, 1 ;  /* 0x3f8000002f397421 */ /* 0x002fc60000010000 */
[----:B------:R-:W-:Y:S01]  /*20c0*/  FFMA.FTZ R47, R46, R53, 1 ;  /* 0x3f8000002e2f7423 */ /* 0x000fe20000010035 */
[----:B------:R-:W-:-:S04]  /*20d0*/  FADD.FTZ R53, -R19, 1 ;  /* 0x3f80000013357421 */ /* 0x000fc80000010100 */
[----:B------:R-:W-:Y:S01]  /*20e0*/  FFMA.FTZ R53, R52, R53, 1 ;  /* 0x3f80000034357423 */ /* 0x000fe20000010035 */
[----:B------:R-:W-:Y:S01]  /*20f0*/  FMUL.FTZ R52, R55, R47 ;  /* 0x0000002f37347220 */ /* 0x000fe20000410000 */
[----:B------:R-:W-:Y:S01]  /*2100*/  PRMT R14, R14, 0x7632, R14 ;  /* 0x000076320e0e7816 */ /* 0x000fe2000000000e */
[----:B----4-:R-:W-:-:S03]  /*2110*/  FADD.FTZ R47, R56, 1 ;  /* 0x3f800000382f7421 */ /* 0x010fc60000010000 */
[----:B------:R-:W-:-:S03]  /*2120*/  SHF.L.U32 R14, R14, 0x10, RZ ;  /* 0x000000100e0e7819 */ /* 0x000fc600000006ff */
[----:B------:R-:W0:Y:S02]  /*2130*/  MUFU.RCP R47, R47 ;  /* 0x0000002f002f7308 */ /* 0x000e240000001000 */
[----:B------:R-:W-:Y:S01]  /*2140*/  FADD.FTZ R14, -R18, R14 ;  /* 0x0000000e120e7221 */ /* 0x000fe20000010100 */
[----:B------:R-:W-:-:S03]  /*2150*/  FMUL.FTZ R55, R19, R53 ;  /* 0x0000003513377220 */ /* 0x000fc60000410000 */
[----:B------:R-:W-:Y:S01]  /*2160*/  FMUL.FTZ R14, R10, R14 ;  /* 0x0000000e0a0e7220 */ /* 0x000fe20000410000 */
[C---:B------:R-:W-:Y:S02]  /*2170*/  SHF.L.U32 R53, R16.reuse, 0x10, RZ ;  /* 0x0000001010357819 */ /* 0x040fe400000006ff */
[----:B------:R-:W-:Y:S01]  /*2180*/  PRMT R15, R16, 0x7632, R15 ;  /* 0x00007632100f7816 */ /* 0x000fe2000000000f */
[----:B------:R1:W4:Y:S01]  /*2190*/  MUFU.RCP R46, R57 ;  /* 0x00000039002e7308 */ /* 0x0003220000001000 */
[----:B------:R-:W-:Y:S01]  /*21a0*/  FFMA.FTZ R19, R6, R14, R8 ;  /* 0x0000000e06137223 */ /* 0x000fe20000010008 */
[C---:B------:R-:W-:Y:S02]  /*21b0*/  SHF.L.U32 R56, R17.reuse, 0x10, RZ ;  /* 0x0000001011387819 */ /* 0x040fe400000006ff */
[----:B------:R-:W-:Y:S01]  /*21c0*/  PRMT R16, R17, 0x7632, R16 ;  /* 0x0000763211107816 */ /* 0x000fe20000000010 */
[----:B0-----:R-:W-:Y:S01]  /*21d0*/  FADD.FTZ R17, -R47, 1 ;  /* 0x3f8000002f117421 */ /* 0x001fe20000010100 */
[----:B-1----:R-:W-:Y:S01]  /*21e0*/  FMUL.FTZ R57, R19, -1.4426950216293334961 ;  /* 0xbfb8aa3b13397820 */ /* 0x002fe20000410000 */
[----:B------:R-:W-:-:S02]  /*21f0*/  FMUL.FTZ R53, R53, R38 ;  /* 0x0000002635357220 */ /* 0x000fc40000410000 */
[----:B------:R-:W-:Y:S01]  /*2200*/  FFMA.FTZ R17, R39, R17, 1 ;  /* 0x3f80000027117423 */ /* 0x000fe20000010011 */
[----:B------:R-:W-:Y:S02]  /*2210*/  FMUL.FTZ R38, R56, R45 ;  /* 0x0000002d38267220 */ /* 0x000fe40000410000 */
[----:B------:R-:W0:Y:S01]  /*2220*/  MUFU.EX2 R45, R57 ;  /* 0x00000039002d7308 */ /* 0x000e220000000800 */
[----:B------:R-:W-:Y:S01]  /*2230*/  FMUL.FTZ R40, R47, R17 ;  /* 0x000000112f287220 */ /* 0x000fe20000410000 */
[----:B------:R-:W-:Y:S01]  /*2240*/  PRMT R17, R15, 0x7632, R17 ;  /* 0x000076320f117816 */ /* 0x000fe20000000011 */
[----:B----4-:R-:W-:-:S03]  /*2250*/  FADD.FTZ R56, -R46, 1 ;  /* 0x3f8000002e387421 */ /* 0x010fc60000010100 */
[----:B------:R-:W-:Y:S01]  /*2260*/  SHF.L.U32 R17, R17, 0x10, RZ ;  /* 0x0000001011117819 */ /* 0x000fe200000006ff */
[----:B------:R-:W-:Y:S01]  /*2270*/  FFMA.FTZ R28, R28, R56, 1 ;  /* 0x3f8000001c1c7423 */ /* 0x000fe20000010038 */
[----:B------:R-:W-:-:S03]  /*2280*/  SHF.L.U32 R16, R16, 0x10, RZ ;  /* 0x0000001010107819 */ /* 0x000fc600000006ff */
[----:B------:R-:W-:Y:S01]  /*2290*/  FADD.FTZ R17, -R18, R17 ;  /* 0x0000001112117221 */ /* 0x000fe20000010100 */
[----:B------:R-:W-:Y:S01]  /*22a0*/  SHF.L.U32 R56, R15, 0x10, RZ ;  /* 0x000000100f387819 */ /* 0x000fe200000006ff */
[----:B------:R-:W-:Y:S02]  /*22b0*/  FMUL.FTZ R39, R16, R55 ;  /* 0x0000003710277220 */ /* 0x000fe40000410000 */
[----:B------:R-:W-:Y:S01]  /*22c0*/  FMUL.FTZ R17, R10, R17 ;  /* 0x000000110a117220 */ /* 0x000fe20000410000 */
[----:B------:R-:W-:Y:S01]  /*22d0*/  SHF.L.U32 R16, R36, 0x10, RZ ;  /* 0x0000001024107819 */ /* 0x000fe200000006ff */
[----:B0-----:R-:W-:Y:S01]  /*22e0*/  FADD.FTZ R45, R45, 1 ;  /* 0x3f8000002d2d7421 */ /* 0x001fe20000010000 */
[----:B------:R-:W-:Y:S01]  /*22f0*/  FMUL.FTZ R52, R56, R52 ;  /* 0x0000003438347220 */ /* 0x000fe20000410000 */
[----:B------:R-:W-:Y:S01]  /*2300*/  FFMA.FTZ R55, R7, R17, R9 ;  /* 0x0000001107377223 */ /* 0x000fe20000010009 */
[----:B------:R-:W-:Y:S01]  /*2310*/  PRMT R56, R36, 0x7632, R56 ;  /* 0x0000763224387816 */ /* 0x000fe20000000038 */
[----:B------:R0:W1:Y:S01]  /*2320*/  MUFU.RCP R47, R45 ;  /* 0x0000002d002f7308 */ /* 0x0000620000001000 */
[----:B------:R-:W-:Y:S01]  /*2330*/  FADD.FTZ R15, -R18, R16 ;  /* 0x00000010120f7221 */ /* 0x000fe20000010100 */
[----:B------:R-:W-:Y:S01]  /*2340*/  FMUL.FTZ R60, R55, -1.4426950216293334961 ;  /* 0xbfb8aa3b373c7820 */ /* 0x000fe20000410000 */
[----:B------:R-:W-:-:S02]  /*2350*/  SHF.L.U32 R16, R37, 0x10, RZ ;  /* 0x0000001025107819 */ /* 0x000fc400000006ff */
[----:B------:R-:W-:Y:S02]  /*2360*/  SHF.L.U32 R56, R56, 0x10, RZ ;  /* 0x0000001038387819 */ /* 0x000fe400000006ff */
[----:B0-----:R-:W-:Y:S01]  /*2370*/  PRMT R45, R37, 0x7632, R45 ;  /* 0x00007632252d7816 */ /* 0x001fe2000000002d */
[----:B------:R-:W-:Y:S01]  /*2380*/  FMUL.FTZ R15, R10, R15 ;  /* 0x0000000f0a0f7220 */ /* 0x000fe20000410000 */
[C---:B------:R-:W-:Y:S02]  /*2390*/  FADD.FTZ R16, -R18.reuse, R16 ;  /* 0x0000001012107221 */ /* 0x040fe40000010100 */
[----:B------:R-:W-:Y:S01]  /*23a0*/  SHF.L.U32 R45, R45, 0x10, RZ ;  /* 0x000000102d2d7819 */ /* 0x000fe200000006ff */
[----:B------:R-:W-:Y:S01]  /*23b0*/  FADD.FTZ R56, -R18, R56 ;  /* 0x0000003812387221 */ /* 0x000fe20000010100 */
[----:B------:R-:W0:Y:S01]  /*23c0*/  MUFU.EX2 R60, R60 ;  /* 0x0000003c003c7308 */ /* 0x000e220000000800 */
[----:B------:R-:W-:Y:S01]  /*23d0*/  FFMA.FTZ R59, R2, R15, R4 ;  /* 0x0000000f023b7223 */ /* 0x000fe20000010004 */
[----:B------:R-:W-:Y:S01]  /*23e0*/  FMUL.FTZ R16, R10, R16 ;  /* 0x000000100a107220 */ /* 0x000fe20000410000 */
[----:B------:R-:W-:Y:S01]  /*23f0*/  FADD.FTZ R45, -R18, R45 ;  /* 0x0000002d122d7221 */ /* 0x000fe20000010100 */
[----:B------:R-:W-:Y:S01]  /*2400*/  FMUL.FTZ R18, R10, R56 ;  /* 0x000000380a127220 */ /* 0x000fe20000410000 */
[----:B------:R-:W-:Y:S01]  /*2410*/  FMUL.FTZ R36, R59, -1.4426950216293334961 ;  /* 0xbfb8aa3b3b247820 */ /* 0x000fe20000410000 */
[----:B------:R-:W-:Y:S01]  /*2420*/  FFMA.FTZ R58, R3, R16, R5 ;  /* 0x00000010033a7223 */ /* 0x000fe20000010005 */
[----:B-1----:R-:W-:Y:S01]  /*2430*/  FADD.FTZ R37, -R47, 1 ;  /* 0x3f8000002f257421 */ /* 0x002fe20000010100 */
[----:B------:R-:W-:Y:S01]  /*2440*/  FFMA.FTZ R57, R6, R18, R8 ;  /* 0x0000001206397223 */ /* 0x000fe20000010008 */
[----:B------:R-:W-:Y:S01]  /*2450*/  FMUL.FTZ R28, R46, R28 ;  /* 0x0000001c2e1c7220 */ /* 0x000fe20000410000 */
[----:B------:R-:W-:Y:S01]  /*2460*/  FMUL.FTZ R46, R58, -1.4426950216293334961 ;  /* 0xbfb8aa3b3a2e7820 */ /* 0x000fe20000410000 */
[----:B------:R-:W1:Y:S01]  /*2470*/  MUFU.EX2 R36, R36 ;  /* 0x0000002400247308 */ /* 0x000e620000000800 */
[----:B------:R-:W-:Y:S01]  /*2480*/  FMUL.FTZ R61, R57, -1.4426950216293334961 ;  /* 0xbfb8aa3b393d7820 */ /* 0x000fe20000410000 */
[----:B------:R-:W-:Y:S01]  /*2490*/  FFMA.FTZ R37, R19, R37, 1 ;  /* 0x3f80000013257423 */ /* 0x000fe20000010025 */
[----:B------:R-:W-:Y:S01]  /*24a0*/  FMUL.FTZ R19, R10, R45 ;  /* 0x0000002d0a137220 */ /* 0x000fe20000410000 */
[----:B0-----:R-:W-:-:S03]  /*24b0*/  FADD.FTZ R60, R60, 1 ;  /* 0x3f8000003c3c7421 */ /* 0x001fc60000010000 */
[----:B------:R-:W-:Y:S01]  /*24c0*/  FFMA.FTZ R56, R7, R19, R9 ;  /* 0x0000001307387223 */ /* 0x000fe20000010009 */
[----:B------:R-:W0:Y:S03]  /*24d0*/  MUFU.EX2 R46, R46 ;  /* 0x0000002e002e7308 */ /* 0x000e260000000800 */
[----:B------:R-:W-:-:S05]  /*24e0*/  FMUL.FTZ R45, R56, -1.4426950216293334961 ;  /* 0xbfb8aa3b382d7820 */ /* 0x000fca0000410000 */
[----:B------:R-:W4:Y:S01]  /*24f0*/  MUFU.EX2 R61, R61 ;  /* 0x0000003d003d7308 */ /* 0x000f220000000800 */
[----:B-1----:R-:W-:-:S07]  /*2500*/  FADD.FTZ R36, R36, 1 ;  /* 0x3f80000024247421 */ /* 0x002fce0000010000 */
[----:B------:R-:W1:Y:S01]  /*2510*/  MUFU.RCP R60, R60 ;  /* 0x0000003c003c7308 */ /* 0x000e620000001000 */
[----:B0-----:R-:W-:-:S07]  /*2520*/  FADD.FTZ R46, R46, 1 ;  /* 0x3f8000002e2e7421 */ /* 0x001fce0000010000 */
[----:B------:R-:W0:Y:S01]  /*2530*/  MUFU.EX2 R45, R45 ;  /* 0x0000002d002d7308 */ /* 0x000e220000000800 */
[----:B----4-:R-:W-:Y:S01]  /*2540*/  FADD.FTZ R61, R61, 1 ;  /* 0x3f8000003d3d7421 */ /* 0x010fe20000010000 */
[----:B------:R-:W-:-:S06]  /*2550*/  FMUL.FTZ R37, R47, R37 ;  /* 0x000000252f257220 */ /* 0x000fcc0000410000 */
[----:B------:R-:W4:Y:S08]  /*2560*/  MUFU.RCP R36, R36 ;  /* 0x0000002400247308 */ /* 0x000f300000001000 */
[----:B------:R1:W-:Y:S08]  /*2570*/  MUFU.RCP R47, R61 ;  /* 0x0000003d002f7308 */ /* 0x0003f00000001000 */
[----:B------:R-:W2:Y:S01]  /*2580*/  MUFU.RCP R46, R46 ;  /* 0x0000002e002e7308 */ /* 0x000ea20000001000 */
[----:B-1----:R-:W-:-:S04]  /*2590*/  FADD.FTZ R61, -R60, 1 ;  /* 0x3f8000003c3d7421 */ /* 0x002fc80000010100 */
[----:B------:R-:W-:Y:S01]  /*25a0*/  FFMA.FTZ R61, R55, R61, 1 ;  /* 0x3f800000373d7423 */ /* 0x000fe2000001003d */
[----:B0-----:R-:W-:Y:S01]  /*25b0*/  FADD.FTZ R55, R45, 1 ;  /* 0x3f8000002d377421 */ /* 0x001fe20000010000 */
[----:B------:R-:W-:Y:S02]  /*25c0*/  STL [R1+0x10], R0 ;  /* 0x0000100001007387 */ /* 0x000fe40000100800 */
[----:B------:R-:W-:Y:S01]  /*25d0*/  FMUL.FTZ R45, R60, R61 ;  /* 0x0000003d3c2d7220 */ /* 0x000fe20000410000 */
[----:B----4-:R-:W-:Y:S02]  /*25e0*/  FADD.FTZ R60, -R36, 1 ;  /* 0x3f800000243c7421 */ /* 0x010fe40000010100 */
[----:B------:R-:W0:Y:S01]  /*25f0*/  MUFU.RCP R55, R55 ;  /* 0x0000003700377308 */ /* 0x000e220000001000 */
[----:B------:R1:W-:Y:S01]  /*2600*/  STL [R1+0xc0], R0 ;  /* 0x0000c00001007387 */ /* 0x0003e20000100800 */
[----:B------:R-:W-:Y:S01]  /*2610*/  FFMA.FTZ R59, R59, R60, 1 ;  /* 0x3f8000003b3b7423 */ /* 0x000fe2000001003c */
[----:B--2---:R-:W-:-:S02]  /*2620*/  FADD.FTZ R60, -R46, 1 ;  /* 0x3f8000002e3c7421 */ /* 0x004fc40000010100 */
[----:B-1----:R-:W2:Y:S04]  /*2630*/  LDL.LU R0, [R1+0x5c] ;  /* 0x00005c0001007983 */ /* 0x002ea80000300800 */
[----:B------:R1:W-:Y:S01]  /*2640*/  STL [R1+0xbc], R54 ;  /* 0x0000bc3601007387 */ /* 0x0003e20000100800 */
[----:B------:R-:W-:Y:S01]  /*2650*/  FFMA.FTZ R58, R58, R60, 1 ;  /* 0x3f8000003a3a7423 */ /* 0x000fe2000001003c */
[----:B------:R-:W-:Y:S02]  /*2660*/  FADD.FTZ R60, -R47, 1 ;  /* 0x3f8000002f3c7421 */ /* 0x000fe40000010100 */
[----:B-1----:R-:W4:Y:S04]  /*2670*/  LDL R54, [R1+0x60] ;  /* 0x0000600001367983 */ /* 0x002f280000100800 */
[----:B------:R1:W-:Y:S01]  /*2680*/  STL [R1+0xc4], R11 ;  /* 0x0000c40b01007387 */ /* 0x0003e20000100800 */
[----:B------:R-:W-:-:S03]  /*2690*/  FFMA.FTZ R57, R57, R60, 1 ;  /* 0x3f80000039397423 */ /* 0x000fc6000001003c */
[----:B-1----:R-:W4:Y:S04]  /*26a0*/  LDL.LU R11, [R1+0x4c] ;  /* 0x00004c00010b7983 */ /* 0x002f280000300800 */
[----:B------:R1:W-:Y:S01]  /*26b0*/  STL [R1+0xc8], R12 ;  /* 0x0000c80c01007387 */ /* 0x0003e20000100800 */
[----:B0-----:R-:W-:-:S03]  /*26c0*/  FADD.FTZ R60, -R55, 1 ;  /* 0x3f800000373c7421 */ /* 0x001fc60000010100 */
[----:B-1----:R-:W4:Y:S04]  /*26d0*/  LDL.LU R12, [R1+0x50] ;  /* 0x00005000010c7983 */ /* 0x002f280000300800 */
[----:B------:R0:W-:Y:S04]  /*26e0*/  STL [R1+0xf0], R51 ;  /* 0x0000f03301007387 */ /* 0x0001e80000100800 */
[----:B0-----:R-:W4:Y:S04]  /*26f0*/  LDL R51, [R1+0x7c] ;  /* 0x00007c0001337983 */ /* 0x001f280000100800 */
[----:B------:R-:W-:Y:S04]  /*2700*/  STL [R1+0xcc], R50 ;  /* 0x0000cc3201007387 */ /* 0x000fe80000100800 */
[----:B------:R0:W-:Y:S01]  /*2710*/  STL [R1+0xd0], R42 ;  /* 0x0000d02a01007387 */ /* 0x0001e20000100800 */
[----:B------:R-:W-:-:S03]  /*2720*/  FFMA.FTZ R56, R56, R60, 1 ;  /* 0x3f80000038387423 */ /* 0x000fc6000001003c */
[----:B0-----:R-:W4:Y:S04]  /*2730*/  LDL.LU R42, [R1+0x58] ;  /* 0x00005800012a7983 */ /* 0x001f280000300800 */
[----:B------:R0:W-:Y:S01]  /*2740*/  STL [R1+0xb8], R13 ;  /* 0x0000b80d01007387 */ /* 0x0001e20000100800 */
[----:B------:R-:W-:-:S03]  /*2750*/  FMUL.FTZ R61, R55, R56 ;  /* 0x00000038373d7220 */ /* 0x000fc60000410000 */
[----:B0-----:R-:W4:Y:S04]  /*2760*/  LDL.LU R13, [R1+0x44] ;  /* 0x00004400010d7983 */ /* 0x001f280000300800 */
[----:B------:R-:W-:Y:S04]  /*2770*/  STL [R1+0xd4], R14 ;  /* 0x0000d40e01007387 */ /* 0x000fe80000100800 */
[----:B------:R0:W-:Y:S01]  /*2780*/  STL [R1+0xd8], R53 ;  /* 0x0000d83501007387 */ /* 0x0001e20000100800 */
[C---:B------:R-:W-:Y:S02]  /*2790*/  SHF.L.U32 R55, R30.reuse, 0x10, RZ ;  /* 0x000000101e377819 */ /* 0x040fe400000006ff */
[----:B------:R-:W-:Y:S01]  /*27a0*/  PRMT R56, R30, 0x7632, R56 ;  /* 0x000076321e387816 */ /* 0x000fe20000000038 */
[----:B0-----:R-:W4:Y:S04]  /*27b0*/  LDL.LU R53, [R1+0x40] ;  /* 0x0000400001357983 */ /* 0x001f280000300800 */
[----:B------:R0:W-:Y:S01]  /*27c0*/  STL [R1+0xe0], R38 ;  /* 0x0000e02601007387 */ /* 0x0001e20000100800 */
[----:B------:R-:W-:-:S03]  /*27d0*/  SHF.L.U32 R30, R31, 0x10, RZ ;  /* 0x000000101f1e7819 */ /* 0x000fc600000006ff */
[----:B0-----:R-:W4:Y:S04]  /*27e0*/  LDL.LU R38, [R1+0x48] ;  /* 0x0000480001267983 */ /* 0x001f280000300800 */
[----:B------:R-:W-:Y:S04]  /*27f0*/  STL [R1+0xec], R52 ;  /* 0x0000ec3401007387 */ /* 0x000fe80000100800 */
[----:B------:R-:W-:Y:S04]  /*2800*/  STL [R1+0xf4], R39 ;  /* 0x0000f42701007387 */ /* 0x000fe80000100800 */
[----:B------:R-:W-:Y:S04]  /*2810*/  STL [R1+0x100], R15 ;  /* 0x0001000f01007387 */ /* 0x000fe80000100800 */
[----:B------:R0:W-:Y:S01]  /*2820*/  STL [R1+0xfc], R4 ;  /* 0x0000fc0401007387 */ /* 0x0001e20000100800 */
[----:B------:R-:W-:-:S03]  /*2830*/  FMUL.FTZ R30, R30, R40 ;  /* 0x000000281e1e7220 */ /* 0x000fc60000410000 */
[----:B------:R-:W4:Y:S04]  /*2840*/  LDL R40, [R1+0x8c] ;  /* 0x00008c0001287983 */ /* 0x000f280000100800 */
[----:B------:R-:W4:Y:S04]  /*2850*/  LDL R14, [R1+0x98] ;  /* 0x00009800010e7983 */ /* 0x000f280000100800 */
[----:B0-----:R-:W4:Y:S04]  /*2860*/  LDL R4, [R1+0x70] ;  /* 0x0000700001047983 */ /* 0x001f280000100800 */
[----:B------:R-:W4:Y:S01]  /*2870*/  LDL R50, [R1+0x94] ;  /* 0x0000940001327983 */ /* 0x000f220000100800 */
[----:B------:R-:W-:Y:S01]  /*2880*/  FMUL.FTZ R28, R55, R28 ;  /* 0x0000001c371c7220 */ /* 0x000fe20000410000 */
[----:B------:R-:W-:-:S02]  /*2890*/  PRMT R55, R31, 0x7632, R55 ;  /* 0x000076321f377816 */ /* 0x000fc40000000037 */
[----:B------:R-:W-:Y:S01]  /*28a0*/  SHF.L.U32 R31, R56, 0x10, RZ ;  /* 0x00000010381f7819 */ /* 0x000fe200000006ff */
[----:B------:R-:W-:Y:S01]  /*28b0*/  FMUL.FTZ R36, R36, R59 ;  /* 0x0000003b24247220 */ /* 0x000fe20000410000 */
[----:B------:R-:W-:Y:S01]  /*28c0*/  FMUL.FTZ R47, R47, R57 ;  /* 0x000000392f2f7220 */ /* 0x000fe20000410000 */
[----:B------:R-:W-:Y:S01]  /*28d0*/  FMUL.FTZ R46, R46, R58 ;  /* 0x0000003a2e2e7220 */ /* 0x000fe20000410000 */
[----:B------:R-:W-:Y:S01]  /*28e0*/  PRMT R60, R33, 0x7632, R60 ;  /* 0x00007632213c7816 */ /* 0x000fe2000000003c */
[----:B------:R-:W-:Y:S01]  /*28f0*/  FMUL.FTZ R31, R31, R37 ;  /* 0x000000251f1f7220 */ /* 0x000fe20000410000 */
[C---:B------:R-:W-:Y:S01]  /*2900*/  PRMT R37, R32.reuse, 0x7632, R37 ;  /* 0x0000763220257816 */ /* 0x040fe20000000025 */
[----:B------:R-:W-:Y:S01]  /*2910*/  FMUL.FTZ R15, R3, R20 ;  /* 0x00000014030f7220 */ /* 0x000fe20000410000 */
[----:B------:R-:W-:Y:S01]  /*2920*/  SHF.L.U32 R32, R32, 0x10, RZ ;  /* 0x0000001020207819 */ /* 0x000fe200000006ff */
[----:B------:R-:W-:Y:S01]  /*2930*/  FMUL.FTZ R39, R2, R24 ;  /* 0x0000001802277220 */ /* 0x000fe20000410000 */
[----:B------:R-:W-:Y:S01]  /*2940*/  SHF.L.U32 R55, R55, 0x10, RZ ;  /* 0x0000001037377819 */ /* 0x000fe200000006ff */
[----:B------:R-:W4:Y:S01]  /*2950*/  LDL R52, [R1+0x74] ;  /* 0x0000740001347983 */ /* 0x000f220000100800 */
[----:B------:R-:W-:Y:S01]  /*2960*/  SHF.L.U32 R37, R37, 0x10, RZ ;  /* 0x0000001025257819 */ /* 0x000fe200000006ff */
[----:B------:R-:W-:-:S02]  /*2970*/  FMUL.FTZ R32, R32, R36 ;  /* 0x0000002420207220 */ /* 0x000fc40000410000 */
[----:B------:R-:W-:Y:S01]  /*2980*/  FMUL.FTZ R45, R55, R45 ;  /* 0x0000002d372d7220 */ /* 0x000fe20000410000 */
[----:B------:R-:W-:Y:S01]  /*2990*/  SHF.L.U32 R55, R33, 0x10, RZ ;  /* 0x0000001021377819 */ /* 0x000fe200000006ff */
[----:B------:R-:W-:Y:S01]  /*29a0*/  FMUL.FTZ R47, R37, R47 ;  /* 0x0000002f252f7220 */ /* 0x000fe20000410000 */
[----:B---3--:R-:W-:Y:S01]  /*29b0*/  FADD.FTZ R33, R23, R48 ;  /* 0x0000003017217221 */ /* 0x008fe20000010000 */
[----:B------:R-:W-:Y:S02]  /*29c0*/  FMUL.FTZ R48, R3, R25 ;  /* 0x0000001903307220 */ /* 0x000fe40000410000 */
[----:B------:R-:W-:Y:S01]  /*29d0*/  FMUL.FTZ R46, R55, R46 ;  /* 0x0000002e372e7220 */ /* 0x000fe20000410000 */
[----:B--2---:R-:W-:Y:S02]  /*29e0*/  FADD.FTZ R37, R21, R0 ;  /* 0x0000000015257221 */ /* 0x004fe40000010000 */
[----:B------:R-:W2:Y:S01]  /*29f0*/  LDL R0, [R1+0x88] ;  /* 0x0000880001007983 */ /* 0x000ea20000100800 */
[----:B----4-:R-:W-:-:S03]  /*2a00*/  FADD.FTZ R57, R22, R11 ;  /* 0x0000000b16397221 */ /* 0x010fc60000010000 */
[----:B------:R-:W3:Y:S01]  /*2a10*/  LDL R11, [R1+0x90] ;  /* 0x00009000010b7983 */ /* 0x000ee20000100800 */
[----:B------:R-:W-:Y:S01]  /*2a20*/  FADD.FTZ R57, R57, R24 ;  /* 0x0000001839397221 */ /* 0x000fe20000010000 */
[----:B------:R-:W-:Y:S01]  /*2a30*/  FFMA.FTZ R36, R29, R23, R12 ;  /* 0x000000171d247223 */ /* 0x000fe2000001000c */
[----:B------:R-:W-:-:S05]  /*2a40*/  FMUL.FTZ R12, R2, R22 ;  /* 0x00000016020c7220 */ /* 0x000fca0000410000 */
[----:B------:R0:W-:Y:S04]  /*2a50*/  STL [R1+0x1c], R12 ;  /* 0x00001c0c01007387 */ /* 0x0001e80000100800 */
[----:B------:R-:W-:Y:S04]  /*2a60*/  STL [R1+0x2c], R15 ;  /* 0x00002c0f01007387 */ /* 0x000fe80000100800 */
[----:B------:R-:W-:Y:S04]  /*2a70*/  STL [R1+0x28], R39 ;  /* 0x0000282701007387 */ /* 0x000fe80000100800 */
[----:B------:R-:W-:Y:S01]  /*2a80*/  STL [R1+0x24], R48 ;  /* 0x0000243001007387 */ /* 0x000fe20000100800 */
[----:B------:R-:W-:Y:S01]  /*2a90*/  FFMA.FTZ R55, R26, R21, R42 ;  /* 0x000000151a377223 */ /* 0x000fe2000001002a */
[----:B------:R-:W-:Y:S01]  /*2aa0*/  FMUL.FTZ R42, R2, R49 ;  /* 0x00000031022a7220 */ /* 0x000fe20000410000 */
[----:B------:R-:W-:Y:S01]  /*2ab0*/  FADD.FTZ R59, R20, R13 ;  /* 0x0000000d143b7221 */ /* 0x000fe20000010000 */
[----:B------:R-:W-:Y:S01]  /*2ac0*/  SHF.L.U32 R13, R60, 0x10, RZ ;  /* 0x000000103c0d7819 */ /* 0x000fe200000006ff */
[----:B------:R-:W-:-:S02]  /*2ad0*/  FMUL.FTZ R60, R6, R21 ;  /* 0x00000015063c7220 */ /* 0x000fc40000410000 */
[----:B------:R-:W-:Y:S01]  /*2ae0*/  FADD.FTZ R59, R59, R25 ;  /* 0x000000193b3b7221 */ /* 0x000fe20000010000 */
[----:B------:R-:W-:Y:S01]  /*2af0*/  FFMA.FTZ R56, R54, R22, R38 ;  /* 0x0000001636387223 */ /* 0x000fe20000010026 */
[----:B------:R-:W-:-:S03]  /*2b00*/  FMUL.FTZ R38, R2, R34 ;  /* 0x0000002202267220 */ /* 0x000fc60000410000 */
[----:B------:R-:W-:Y:S02]  /*2b10*/  FFMA.FTZ R56, R51, R24, R56 ;  /* 0x0000001833387223 */ /* 0x000fe40000010038 */
[----:B------:R-:W-:Y:S02]  /*2b20*/  STL [R1+0x18], R38 ;  /* 0x0000182601007387 */ /* 0x000fe40000100800 */
[----:B------:R-:W-:Y:S01]  /*2b30*/  FFMA.FTZ R22, R40, R34, R56 ;  /* 0x0000002228167223 */ /* 0x000fe20000010038 */
[----:B------:R-:W-:Y:S01]  /*2b40*/  FFMA.FTZ R58, R4, R20, R53 ;  /* 0x00000014043a7223 */ /* 0x000fe20000010035 */
[----:B------:R-:W-:-:S03]  /*2b50*/  FMUL.FTZ R53, R3, R44 ;  /* 0x0000002c03357220 */ /* 0x000fc60000410000 */
[----:B------:R-:W-:Y:S01]  /*2b60*/  FFMA.FTZ R24, R35, R25, R58 ;  /* 0x0000001923187223 */ /* 0x000fe2000001003a */
[----:B------:R-:W-:Y:S01]  /*2b70*/  FADD.FTZ R20, R57, R34 ;  /* 0x0000002239147221 */ /* 0x000fe20000010000 */
[----:B------:R-:W-:Y:S02]  /*2b80*/  FADD.FTZ R34, R59, R44 ;  /* 0x0000002c3b227221 */ /* 0x000fe40000010000 */
[----:B------:R-:W-:Y:S01]  /*2b90*/  FFMA.FTZ R24, R14, R44, R24 ;  /* 0x0000002c0e187223 */ /* 0x000fe20000010018 */
[----:B------:R-:W-:Y:S01]  /*2ba0*/  FFMA.FTZ R44, R54, R12, RZ ;  /* 0x0000000c362c7223 */ /* 0x000fe200000100ff */
[----:B------:R-:W-:Y:S01]  /*2bb0*/  STL [R1+0xc], R53 ;  /* 0x00000c3501007387 */ /* 0x000fe20000100800 */
[----:B------:R-:W-:Y:S01]  /*2bc0*/  FFMA.FTZ R22, R50, R49, R22 ;  /* 0x0000003132167223 */ /* 0x000fe20000010016 */
[----:B------:R-:W-:Y:S01]  /*2bd0*/  FADD.FTZ R20, R20, R49 ;  /* 0x0000003114147221 */ /* 0x000fe20000010000 */
[----:B------:R-:W-:Y:S01]  /*2be0*/  FMUL.FTZ R59, R7, R23 ;  /* 0x00000017073b7220 */ /* 0x000fe20000410000 */
[----:B------:R1:W-:Y:S01]  /*2bf0*/  STL [R1+0x8], R60 ;  /* 0x0000083c01007387 */ /* 0x0003e20000100800 */
[----:B------:R-:W-:-:S03]  /*2c00*/  FFMA.FTZ R23, R26, R60, R44 ;  /* 0x0000003c1a177223 */ /* 0x000fc6000001002c */
[----:B------:R-:W4:Y:S04]  /*2c10*/  LDL R49, [R1+0x68] ;  /* 0x0000680001317983 */ /* 0x000f280000100800 */
[----:B------:R-:W4:Y:S04]  /*2c20*/  LDL R54, [R1+0x80] ;  /* 0x0000800001367983 */ /* 0x000f280000100800 */
[----:B------:R4:W-:Y:S04]  /*2c30*/  STL [R1+0x4], R42 ;  /* 0x0000042a01007387 */ /* 0x0009e80000100800 */
[----:B------:R-:W4:Y:S04]  /*2c40*/  LDL.LU R26, [R1+0x104] ;  /* 0x00010400011a7983 */ /* 0x000f280000300800 */
[----:B------:R-:W4:Y:S01]  /*2c50*/  LDL R44, [R1+0x6c] ;  /* 0x00006c00012c7983 */ /* 0x000f220000100800 */
[----:B------:R-:W-:-:S04]  /*2c60*/  FADD.FTZ R25, RZ, R12 ;  /* 0x0000000cff197221 */ /* 0x000fc80000010000 */
[----:B------:R-:W-:Y:S01]  /*2c70*/  FADD.FTZ R25, R25, R60 ;  /* 0x0000003c19197221 */ /* 0x000fe20000010000 */
[----:B------:R-:W-:Y:S01]  /*2c80*/  FFMA.FTZ R23, R4, R15, R23 ;  /* 0x0000000f04177223 */ /* 0x000fe20000010017 */
[----:B0-----:R-:W-:Y:S01]  /*2c90*/  FMUL.FTZ R12, R3, R41 ;  /* 0x00000029030c7220 */ /* 0x001fe20000410000 */
[----:B------:R-:W-:Y:S01]  /*2ca0*/  FADD.FTZ R21, R34, R41 ;  /* 0x0000002922157221 */ /* 0x000fe20000010000 */
[----:B------:R-:W-:Y:S01]  /*2cb0*/  FADD.FTZ R25, R25, R15 ;  /* 0x0000000f19197221 */ /* 0x000fe20000010000 */
[----:B------:R-:W-:Y:S01]  /*2cc0*/  FFMA.FTZ R23, R29, R59, R23 ;  /* 0x0000003b1d177223 */ /* 0x000fe20000010017 */
[----:B-1----:R-:W4:Y:S02]  /*2cd0*/  LDL R60, [R1+0x3c] ;  /* 0x00003c00013c7983 */ /* 0x002f240000100800 */
[----:B------:R-:W-:Y:S02]  /*2ce0*/  FADD.FTZ R34, R25, R59 ;  /* 0x0000003b19227221 */ /* 0x000fe40000010000 */
[----:B------:R0:W-:Y:S01]  /*2cf0*/  STL [R1], R12 ;  /* 0x0000000c01007387 */ /* 0x0001e20000100800 */
[----:B------:R-:W-:Y:S01]  /*2d00*/  FFMA.FTZ R23, R51, R39, R23 ;  /* 0x0000002733177223 */ /* 0x000fe20000010017 */
[----:B------:R-:W-:-:S02]  /*2d10*/  FADD.FTZ R34, R34, R39 ;  /* 0x0000002722227221 */ /* 0x000fc40000010000 */
[----:B------:R-:W4:Y:S04]  /*2d20*/  LDL.LU R15, [R1+0x100] ;  /* 0x00010000010f7983 */ /* 0x000f280000300800 */
[----:B------:R1:W5:Y:S01]  /*2d30*/  LDL.LU R4, [R1+0xfc] ;  /* 0x0000fc0001047983 */ /* 0x0003620000300800 */
[----:B------:R-:W-:Y:S01]  /*2d40*/  FADD.FTZ R20, R20, R43 ;  /* 0x0000002b14147221 */ /* 0x000fe20000010000 */
[----:B------:R-:W-:Y:S01]  /*2d50*/  FMUL.FTZ R58, R2, R43 ;  /* 0x0000002b023a7220 */ /* 0x000fe20000410000 */
[----:B------:R-:W-:Y:S01]  /*2d60*/  FADD.FTZ R33, R33, R27 ;  /* 0x0000001b21217221 */ /* 0x000fe20000010000 */
[----:B------:R-:W-:Y:S01]  /*2d70*/  FMUL.FTZ R56, R7, R27 ;  /* 0x0000001b07387220 */ /* 0x000fe20000410000 */
[----:B--2---:R-:W-:Y:S01]  /*2d80*/  FFMA.FTZ R22, R0, R43, R22 ;  /* 0x0000002b00167223 */ /* 0x004fe20000010016 */
[----:B---3--:R-:W-:-:S02]  /*2d90*/  FFMA.FTZ R24, R11, R41, R24 ;  /* 0x000000290b187223 */ /* 0x008fc40000010018 */
[----:B------:R-:W2:Y:S04]  /*2da0*/  LDL R41, [R1+0x38] ;  /* 0x0000380001297983 */ /* 0x000ea80000100800 */
[----:B------:R-:W3:Y:S04]  /*2db0*/  LDL.LU R29, [R1+0xf8] ;  /* 0x0000f800011d7983 */ /* 0x000ee80000300800 */
[----:B------:R-:W2:Y:S04]  /*2dc0*/  LDL.LU R39, [R1+0xf4] ;  /* 0x0000f40001277983 */ /* 0x000ea80000300800 */
[----:B------:R-:W2:Y:S04]  /*2dd0*/  LDL.LU R51, [R1+0xf0] ;  /* 0x0000f00001337983 */ /* 0x000ea80000300800 */
[----:B------:R-:W2:Y:S01]  /*2de0*/  LDL R43, [R1+0x34] ;  /* 0x00003400012b7983 */ /* 0x000ea20000100800 */
[-C--:B----4-:R-:W-:Y:S01]  /*2df0*/  FMUL.FTZ R57, R6, R26.reuse ;  /* 0x0000001a06397220 */ /* 0x090fe20000410000 */
[----:B------:R-:W-:-:S03]  /*2e00*/  FFMA.FTZ R55, R52, R26, R55 ;  /* 0x0000001a34377223 */ /* 0x000fc60000010037 */
[----:B------:R-:W-:Y:S01]  /*2e10*/  FADD.FTZ R34, R34, R57 ;  /* 0x0000003922227221 */ /* 0x000fe20000010000 */
[----:B------:R-:W-:Y:S01]  /*2e20*/  FFMA.FTZ R23, R52, R57, R23 ;  /* 0x0000003934177223 */ /* 0x000fe20000010017 */
[----:B------:R-:W-:Y:S01]  /*2e30*/  FFMA.FTZ R36, R44, R27, R36 ;  /* 0x0000001b2c247223 */ /* 0x000fe20000010024 */
[----:B------:R-:W-:Y:S01]  /*2e40*/  FADD.FTZ R25, R37, R26 ;  /* 0x0000001a25197221 */ /* 0x000fe20000010000 */
[----:B------:R-:W4:Y:S01]  /*2e50*/  LDL.LU R52, [R1+0xec] ;  /* 0x0000ec0001347983 */ /* 0x000f220000300800 */
[----:B------:R-:W-:Y:S01]  /*2e60*/  FADD.FTZ R34, R34, R48 ;  /* 0x0000003022227221 */ /* 0x000fe20000010000 */
[----:B------:R-:W-:Y:S02]  /*2e70*/  FFMA.FTZ R27, R35, R48, R23 ;  /* 0x00000030231b7223 */ /* 0x000fe40000010017 */
[----:B------:R-:W4:Y:S01]  /*2e80*/  LDL R37, [R1+0x14] ;  /* 0x0000140001257983 */ /* 0x000f220000100800 */
[----:B------:R-:W-:Y:S01]  /*2e90*/  FADD.FTZ R34, R34, R56 ;  /* 0x0000003822227221 */ /* 0x000fe20000010000 */
[----:B------:R-:W-:-:S02]  /*2ea0*/  FFMA.FTZ R27, R44, R56, R27 ;  /* 0x000000382c1b7223 */ /* 0x000fc4000001001b */
[----:B------:R-:W4:Y:S04]  /*2eb0*/  LDL.LU R48, [R1+0xe8] ;  /* 0x0000e80001307983 */ /* 0x000f280000300800 */
[----:B------:R-:W4:Y:S01]  /*2ec0*/  LDL.LU R35, [R1+0xe4] ;  /* 0x0000e40001237983 */ /* 0x000f220000300800 */
[----:B------:R-:W-:Y:S01]  /*2ed0*/  FADD.FTZ R34, R34, R38 ;  /* 0x0000002622227221 */ /* 0x000fe20000010000 */
[----:B------:R-:W-:Y:S02]  /*2ee0*/  FFMA.FTZ R27, R40, R38, R27 ;  /* 0x00000026281b7223 */ /* 0x000fe4000001001b */
[----:B------:R-:W4:Y:S04]  /*2ef0*/  LDL.LU R38, [R1+0xe0] ;  /* 0x0000e00001267983 */ /* 0x000f280000300800 */
[----:B------:R-:W4:Y:S01]  /*2f00*/  LDL.LU R40, [R1+0xdc] ;  /* 0x0000dc0001287983 */ /* 0x000f220000300800 */
[-C--:B---3--:R-:W-:Y:S01]  /*2f10*/  FFMA.FTZ R26, R49, R29.reuse, R55 ;  /* 0x0000001d311a7223 */ /* 0x088fe20000010037 */
[----:B------:R-:W-:-:S04]  /*2f20*/  FMUL.FTZ R55, R6, R29 ;  /* 0x0000001d06377220 */ /* 0x000fc80000410000 */
[----:B------:R-:W-:Y:S01]  /*2f30*/  FADD.FTZ R34, R34, R55 ;  /* 0x0000003722227221 */ /* 0x000fe20000010000 */
[----:B------:R-:W-:-:S03]  /*2f40*/  FFMA.FTZ R27, R49, R55, R27 ;  /* 0x00000037311b7223 */ /* 0x000fc6000001001b */
[----:B------:R-:W-:Y:S01]  /*2f50*/  FADD.FTZ R34, R34, R53 ;  /* 0x0000003522227221 */ /* 0x000fe20000010000 */
[----:B------:R-:W-:Y:S01]  /*2f60*/  FFMA.FTZ R27, R14, R53, R27 ;  /* 0x000000350e1b7223 */ /* 0x000fe2000001001b */
[----:B--2---:R-:W-:Y:S01]  /*2f70*/  FFMA.FTZ R23, R54, R51, R24 ;  /* 0x0000003336177223 */ /* 0x004fe20000010018 */
[----:B------:R-:W-:Y:S01]  /*2f80*/  FADD.FTZ R25, R25, R29 ;  /* 0x0000001d19197221 */ /* 0x000fe20000010000 */
[-C--:B----4-:R-:W-:Y:S01]  /*2f90*/  FMUL.FTZ R49, R7, R35.reuse ;  /* 0x0000002307317220 */ /* 0x090fe20000410000 */
[----:B------:R-:W-:Y:S01]  /*2fa0*/  FFMA.FTZ R36, R60, R35, R36 ;  /* 0x000000233c247223 */ /* 0x000fe20000010024 */
[----:B------:R-:W-:Y:S02]  /*2fb0*/  FADD.FTZ R24, R33, R35 ;  /* 0x0000002321187221 */ /* 0x000fe40000010000 */
[----:B------:R-:W-:Y:S01]  /*2fc0*/  FADD.FTZ R34, R34, R49 ;  /* 0x0000003122227221 */ /* 0x000fe20000010000 */
[----:B------:R-:W-:Y:S01]  /*2fd0*/  FFMA.FTZ R27, R60, R49, R27 ;  /* 0x000000313c1b7223 */ /* 0x000fe2000001001b */
[----:B------:R-:W2:Y:S01]  /*2fe0*/  LDL R35, [R1+0x30] ;  /* 0x0000300001237983 */ /* 0x000ea20000100800 */
[----:B------:R-:W-:-:S03]  /*2ff0*/  FFMA.FTZ R60, R43, R40, R36 ;  /* 0x000000282b3c7223 */ /* 0x000fc60000010024 */
[----:B------:R-:W3:Y:S01]  /*3000*/  LDL.LU R53, [R1+0xd8] ;  /* 0x0000d80001357983 */ /* 0x000ee20000300800 */
[----:B------:R-:W-:Y:S01]  /*3010*/  FADD.FTZ R34, R34, R42 ;  /* 0x0000002a22227221 */ /* 0x000fe20000010000 */
[----:B------:R-:W-:Y:S02]  /*3020*/  FFMA.FTZ R27, R50, R42, R27 ;  /* 0x0000002a321b7223 */ /* 0x000fe4000001001b */
[----:B------:R-:W4:Y:S04]  /*3030*/  LDL.LU R14, [R1+0xd4] ;  /* 0x0000d400010e7983 */ /* 0x000f280000300800 */
[----:B------:R-:W4:Y:S04]  /*3040*/  LDL R36, [R1+0x20] ;  /* 0x0000200001247983 */ /* 0x000f280000100800 */
[----:B------:R-:W4:Y:S04]  /*3050*/  LDL.LU R42, [R1+0xd0] ;  /* 0x0000d000012a7983 */ /* 0x000f280000300800 */
[----:B------:R-:W2:Y:S01]  /*3060*/  LDL.LU R50, [R1+0xcc] ;  /* 0x0000cc0001327983 */ /* 0x000ea20000300800 */
[-C--:B------:R-:W-:Y:S01]  /*3070*/  FFMA.FTZ R26, R41, R48.reuse, R26 ;  /* 0x00000030291a7223 */ /* 0x080fe2000001001a */
[----:B------:R-:W-:Y:S01]  /*3080*/  FADD.FTZ R25, R25, R48 ;  /* 0x0000003019197221 */ /* 0x000fe20000010000 */
[----:B------:R-:W-:-:S04]  /*3090*/  FMUL.FTZ R48, R6, R48 ;  /* 0x0000003006307220 */ /* 0x000fc80000410000 */
[----:B------:R-:W-:Y:S01]  /*30a0*/  FADD.FTZ R34, R34, R48 ;  /* 0x0000003022227221 */ /* 0x000fe20000010000 */
[----:B------:R-:W-:Y:S01]  /*30b0*/  FFMA.FTZ R27, R41, R48, R27 ;  /* 0x00000030291b7223 */ /* 0x000fe2000001001b */
[----:B------:R-:W-:Y:S02]  /*30c0*/  FMUL.FTZ R44, R7, R40 ;  /* 0x00000028072c7220 */ /* 0x000fe40000410000 */
[----:B------:R-:W-:Y:S01]  /*30d0*/  FADD.FTZ R34, R34, R12 ;  /* 0x0000000c22227221 */ /* 0x000fe20000010000 */
[----:B------:R-:W-:Y:S02]  /*30e0*/  FFMA.FTZ R27, R11, R12, R27 ;  /* 0x0000000c0b1b7223 */ /* 0x000fe4000001001b */
[----:B0-----:R-:W4:Y:S02]  /*30f0*/  LDL.LU R12, [R1+0xc8] ;  /* 0x0000c800010c7983 */ /* 0x001f240000300800 */
[----:B------:R-:W-:Y:S02]  /*3100*/  FFMA.FTZ R27, R43, R44, R27 ;  /* 0x0000002c2b1b7223 */ /* 0x000fe4000001001b */
[----:B------:R-:W4:Y:S02]  /*3110*/  LDL.LU R11, [R1+0xc4] ;  /* 0x0000c400010b7983 */ /* 0x000f240000300800 */
[----:B------:R-:W-:-:S02]  /*3120*/  FFMA.FTZ R27, R0, R58, R27 ;  /* 0x0000003a001b7223 */ /* 0x000fc4000001001b */
[----:B------:R-:W4:Y:S01]  /*3130*/  LDL.LU R0, [R1+0xc0] ;  /* 0x0000c00001007983 */ /* 0x000f220000300800 */
[----:B------:R-:W-:Y:S01]  /*3140*/  FADD.FTZ R21, R21, R51 ;  /* 0x0000003315157221 */ /* 0x000fe20000010000 */
[----:B------:R-:W-:Y:S01]  /*3150*/  FMUL.FTZ R51, R3, R51 ;  /* 0x0000003303337220 */ /* 0x000fe20000410000 */
[----:B------:R-:W-:Y:S01]  /*3160*/  FADD.FTZ R34, R34, R44 ;  /* 0x0000002c22227221 */ /* 0x000fe20000010000 */
[----:B------:R-:W-:Y:S01]  /*3170*/  FMUL.FTZ R61, R13, R61 ;  /* 0x0000003d0d3d7220 */ /* 0x000fe20000410000 */
[----:B------:R-:W-:Y:S02]  /*3180*/  FADD.FTZ R24, R24, R40 ;  /* 0x0000002818187221 */ /* 0x000fe40000010000 */
[----:B------:R-:W-:Y:S01]  /*3190*/  FADD.FTZ R34, R34, R58 ;  /* 0x0000003a22227221 */ /* 0x000fe20000010000 */
[C---:B------:R-:W-:Y:S01]  /*31a0*/  FMUL.FTZ R40, R6.reuse, R52 ;  /* 0x0000003406287220 */ /* 0x040fe20000410000 */
[----:B--2---:R-:W-:-:S04]  /*31b0*/  FMUL.FTZ R43, R6, R50 ;  /* 0x00000032062b7220 */ /* 0x004fc80000410000 */
[----:B------:R-:W-:-:S04]  /*31c0*/  FFMA.FTZ R27, R35, R43, R27 ;  /* 0x0000002b231b7223 */ /* 0x000fc8000001001b */
[----:B------:R-:W-:Y:S02]  /*31d0*/  FFMA.FTZ R27, R54, R51, R27 ;  /* 0x00000033361b7223 */ /* 0x000fe4000001001b */
[----:B------:R-:W2:Y:S04]  /*31e0*/  LDL.LU R54, [R1+0xbc] ;  /* 0x0000bc0001367983 */ /* 0x000ea80000300800 */
[----:B------:R-:W2:Y:S01]  /*31f0*/  LDL.LU R13, [R1+0xb8] ;  /* 0x0000b800010d7983 */ /* 0x000ea20000300800 */
[-C--:B---3--:R-:W-:Y:S01]  /*3200*/  FFMA.FTZ R29, R37, R53.reuse, R22 ;  /* 0x00000035251d7223 */ /* 0x088fe20000010016 */
[----:B------:R-:W-:Y:S01]  /*3210*/  FADD.FTZ R33, R20, R53 ;  /* 0x0000003514217221 */ /* 0x000fe20000010000 */
[----:B------:R-:W-:Y:S01]  /*3220*/  FMUL.FTZ R41, R2, R53 ;  /* 0x0000003502297220 */ /* 0x000fe20000410000 */
[-C--:B----4-:R-:W-:Y:S01]  /*3230*/  FFMA.FTZ R60, R36, R42.reuse, R60 ;  /* 0x0000002a243c7223 */ /* 0x090fe2000001003c */
[----:B------:R-:W-:Y:S01]  /*3240*/  FADD.FTZ R53, R24, R42 ;  /* 0x0000002a18357221 */ /* 0x000fe20000010000 */
[----:B------:R-:W-:Y:S01]  /*3250*/  FADD.FTZ R20, R34, R43 ;  /* 0x0000002b22147221 */ /* 0x000fe20000010000 */
[----:B------:R-:W-:Y:S01]  /*3260*/  FMUL.FTZ R42, R7, R42 ;  /* 0x0000002a072a7220 */ /* 0x000fe20000410000 */
[----:B------:R-:W-:-:S02]  /*3270*/  FFMA.FTZ R26, R35, R50, R26 ;  /* 0x00000032231a7223 */ /* 0x000fc4000001001a */
[----:B------:R-:W-:Y:S01]  /*3280*/  FADD.FTZ R20, R20, R51 ;  /* 0x0000003314147221 */ /* 0x000fe20000010000 */
[----:B------:R-:W-:Y:S01]  /*3290*/  FFMA.FTZ R27, R36, R42, R27 ;  /* 0x0000002a241b7223 */ /* 0x000fe2000001001b */
[----:B------:R-:W-:Y:S02]  /*32a0*/  FADD.FTZ R25, R25, R50 ;  /* 0x0000003219197221 */ /* 0x000fe40000010000 */
[----:B------:R-:W-:Y:S01]  /*32b0*/  FADD.FTZ R20, R20, R42 ;  /* 0x0000002a14147221 */ /* 0x000fe20000010000 */
[----:B------:R-:W-:Y:S01]  /*32c0*/  FFMA.FTZ R27, R37, R41, R27 ;  /* 0x00000029251b7223 */ /* 0x000fe2000001001b */
[----:B------:R-:W-:Y:S01]  /*32d0*/  FFMA.FTZ R34, R11, R52, R26 ;  /* 0x000000340b227223 */ /* 0x000fe2000001001a */
[----:B------:R-:W-:Y:S01]  /*32e0*/  FADD.FTZ R35, R25, R52 ;  /* 0x0000003419237221 */ /* 0x000fe20000010000 */
[----:B------:R-:W-:Y:S01]  /*32f0*/  FADD.FTZ R52, R21, R38 ;  /* 0x0000002615347221 */ /* 0x000fe20000010000 */
[----:B------:R-:W-:Y:S01]  /*3300*/  FADD.FTZ R21, R20, R41 ;  /* 0x0000002914157221 */ /* 0x000fe20000010000 */
[----:B------:R-:W-:Y:S01]  /*3310*/  FMUL.FTZ R20, R3, R38 ;  /* 0x0000002603147220 */ /* 0x000fe20000410000 */
[----:B------:R-:W-:Y:S01]  /*3320*/  FFMA.FTZ R27, R11, R40, R27 ;  /* 0x000000280b1b7223 */ /* 0x000fe2000001001b */
[----:B------:R-:W-:-:S03]  /*3330*/  FFMA.FTZ R50, R0, R38, R23 ;  /* 0x0000002600327223 */ /* 0x000fc60000010017 */
[----:B------:R-:W-:Y:S02]  /*3340*/  FFMA.FTZ R27, R0, R20, R27 ;  /* 0x00000014001b7223 */ /* 0x000fe4000001001b */
[----:B------:R-:W3:Y:S01]  /*3350*/  LDL R0, [R1+0xb0] ;  /* 0x0000b00001007983 */ /* 0x000ee20000100800 */
[----:B------:R-:W-:Y:S01]  /*3360*/  FADD.FTZ R22, R21, R40 ;  /* 0x0000002815167221 */ /* 0x000fe20000010000 */
[----:B------:R-:W-:-:S03]  /*3370*/  FMUL.FTZ R21, R7, R39 ;  /* 0x0000002707157220 */ /* 0x000fc60000410000 */
[----:B------:R-:W-:Y:S01]  /*3380*/  FADD.FTZ R23, R22, R20 ;  /* 0x0000001416177221 */ /* 0x000fe20000010000 */
[----:B------:R-:W-:Y:S01]  /*3390*/  FMUL.FTZ R22, R2, R28 ;  /* 0x0000001c02167220 */ /* 0x000fe20000410000 */
[----:B------:R-:W-:Y:S02]  /*33a0*/  FFMA.FTZ R27, R12, R21, R27 ;  /* 0x000000150c1b7223 */ /* 0x000fe4000001001b */
[----:B------:R-:W-:-:S04]  /*33b0*/  FADD.FTZ R23, R23, R21 ;  /* 0x0000001517177221 */ /* 0x000fc80000010000 */
[----:B------:R-:W-:Y:S01]  /*33c0*/  FADD.FTZ R26, R23, R22 ;  /* 0x00000016171a7221 */ /* 0x000fe20000010000 */
[----:B------:R-:W-:Y:S01]  /*33d0*/  FMUL.FTZ R23, R6, R31 ;  /* 0x0000001f06177220 */ /* 0x000fe20000410000 */
[----:B------:R-:W-:-:S03]  /*33e0*/  FMUL.FTZ R24, R3, R30 ;  /* 0x0000001e03187220 */ /* 0x000fc60000410000 */
[----:B------:R-:W-:Y:S01]  /*33f0*/  FADD.FTZ R26, R26, R23 ;  /* 0x000000171a1a7221 */ /* 0x000fe20000010000 */
        /* <DEDUP_REMOVED lines=8> */
[----:B------:R-:W-:Y:S01]  /*3480*/  FFMA.FTZ R60, R12, R39, R60 ;  /* 0x000000270c3c7223 */ /* 0x000fe2000001003c */
[----:B------:R-:W-:Y:S01]  /*3490*/  FADD.FTZ R53, R53, R39 ;  /* 0x0000002735357221 */ /* 0x000fe20000010000 */
[----:B------:R-:W-:Y:S01]  /*34a0*/  FMUL.FTZ R39, R7, R61 ;  /* 0x0000003d07277220 */ /* 0x000fe20000410000 */
[----:B------:R-:W-:Y:S01]  /*34b0*/  FADD.FTZ R26, R26, R38 ;  /* 0x000000261a1a7221 */ /* 0x000fe20000010000 */
[----:B------:R-:W-:-:S03]  /*34c0*/  FADD.FTZ R33, R33, R28 ;  /* 0x0000001c21217221 */ /* 0x000fc60000010000 */
[----:B------:R-:W-:Y:S01]  /*34d0*/  FADD.FTZ R26, R26, R39 ;  /* 0x000000271a1a7221 */ /* 0x000fe20000010000 */
[----:B------:R-:W-:Y:S01]  /*34e0*/  FADD.FTZ R52, R52, R30 ;  /* 0x0000001e34347221 */ /* 0x000fe20000010000 */
[----:B------:R-:W-:Y:S01]  /*34f0*/  FFMA.FTZ R34, R14, R31, R34 ;  /* 0x0000001f0e227223 */ /* 0x000fe20000010022 */
[----:B------:R-:W-:Y:S01]  /*3500*/  FADD.FTZ R35, R35, R31 ;  /* 0x0000001f23237221 */ /* 0x000fe20000010000 */
[----:B------:R-:W-:Y:S01]  /*3510*/  FFMA.FTZ R60, R17, R45, R60 ;  /* 0x0000002d113c7223 */ /* 0x000fe2000001003c */
[----:B------:R-:W-:-:S04]  /*3520*/  FADD.FTZ R53, R53, R45 ;  /* 0x0000002d35357221 */ /* 0x000fc80000010000 */
[----:B------:R-:W-:Y:S01]  /*3530*/  FADD.FTZ R31, R53, R61 ;  /* 0x0000003d351f7221 */ /* 0x000fe20000010000 */
[----:B------:R-:W-:Y:S01]  /*3540*/  UIADD3 UR9, UP0, UPT, UR9, 0x2, URZ ;  /* 0x0000000209097890 */ /* 0x000fe2000ff1e0ff */
[----:B------:R-:W0:Y:S03]  /*3550*/  S2R R45, SR_TID.X ;  /* 0x00000000002d7919 */ /* 0x000e260000002100 */
[----:B------:R-:W-:Y:S02]  /*3560*/  UIADD3.X UR8, UPT, UPT, URZ, UR5, URZ, UP0, !UPT ;  /* 0x00000005ff087290 */ /* 0x000fe400087fe4ff */
[----:B------:R-:W-:-:S04]  /*3570*/  UISETP.GE.U32.AND UP0, UPT, UR9, UR14, UPT ;  /* 0x0000000e0900728c */ /* 0x000fc8000bf06070 */
[----:B------:R-:W-:Y:S01]  /*3580*/  UISETP.GE.AND.EX UP0, UPT, UR8, UR15, UPT, UP0 ;  /* 0x0000000f0800728c */ /* 0x000fe2000bf06300 */
[----:B--2---:R-:W-:-:S04]  /*3590*/  FFMA.FTZ R27, R54, R22, R27 ;  /* 0x00000016361b7223 */ /* 0x004fc8000001001b */
[----:B------:R-:W-:-:S04]  /*35a0*/  FFMA.FTZ R27, R14, R23, R27 ;  /* 0x000000170e1b7223 */ /* 0x000fc8000001001b */
[----:B------:R-:W-:-:S04]  /*35b0*/  FFMA.FTZ R27, R13, R24, R27 ;  /* 0x000000180d1b7223 */ /* 0x000fc8000001001b */
[----:B------:R-:W-:-:S04]  /*35c0*/  FFMA.FTZ R27, R17, R25, R27 ;  /* 0x00000019111b7223 */ /* 0x000fc8000001001b */
[----:B------:R-:W-:-:S04]  /*35d0*/  FFMA.FTZ R27, R15, R36, R27 ;  /* 0x000000240f1b7223 */ /* 0x000fc8000001001b */
[----:B------:R-:W-:-:S04]  /*35e0*/  FFMA.FTZ R27, R18, R37, R27 ;  /* 0x00000025121b7223 */ /* 0x000fc8000001001b */
[----:B------:R-:W-:Y:S01]  /*35f0*/  FFMA.FTZ R27, R16, R38, R27 ;  /* 0x00000026101b7223 */ /* 0x000fe2000001001b */
[----:B------:R-:W-:-:S03]  /*3600*/  FFMA.FTZ R29, R54, R28, R29 ;  /* 0x0000001c361d7223 */ /* 0x000fc6000001001d */
[----:B------:R-:W-:Y:S01]  /*3610*/  FFMA.FTZ R27, R19, R39, R27 ;  /* 0x00000027131b7223 */ /* 0x000fe2000001001b */
[----:B------:R-:W-:-:S04]  /*3620*/  FFMA.FTZ R50, R13, R30, R50 ;  /* 0x0000001e0d327223 */ /* 0x000fc80000010032 */
[----:B---3--:R2:W-:Y:S01]  /*3630*/  STS.64 [R0], R26 ;  /* 0x0000001a00007388 */ /* 0x0085e20000000a00 */
[----:B------:R-:W-:Y:S01]  /*3640*/  FFMA.FTZ R28, R16, R46, R50 ;  /* 0x0000002e101c7223 */ /* 0x000fe20000010032 */
[----:B------:R-:W-:Y:S01]  /*3650*/  FFMA.FTZ R30, R19, R61, R60 ;  /* 0x0000003d131e7223 */ /* 0x000fe2000001003c */
[----:B--2---:R-:W-:Y:S01]  /*3660*/  FFMA.FTZ R26, R15, R32, R29 ;  /* 0x000000200f1a7223 */ /* 0x004fe2000001001d */
[----:B------:R-:W-:Y:S01]  /*3670*/  FADD.FTZ R27, R33, R32 ;  /* 0x00000020211b7221 */ /* 0x000fe20000010000 */
[----:B------:R-:W-:Y:S01]  /*3680*/  FADD.FTZ R29, R52, R46 ;  /* 0x0000002e341d7221 */ /* 0x000fe20000010000 */
[----:B------:R1:W5:Y:S01]  /*3690*/  LDL.LU R0, [R1+0xb4] ;  /* 0x0000b40001007983 */ /* 0x0003620000300800 */
[----:B------:R-:W-:Y:S01]  /*36a0*/  FFMA.FTZ R32, R18, R47, R34 ;  /* 0x0000002f12207223 */ /* 0x000fe20000010022 */
[----:B------:R-:W-:Y:S02]  /*36b0*/  FADD.FTZ R33, R35, R47 ;  /* 0x0000002f23217221 */ /* 0x000fe40000010000 */
[----:B------:R1:W-:Y:S04]  /*36c0*/  STL [R1+0x48], R26 ;  /* 0x0000481a01007387 */ /* 0x0003e80000100800 */
[----:B------:R1:W-:Y:S04]  /*36d0*/  STL [R1+0x4c], R27 ;  /* 0x00004c1b01007387 */ /* 0x0003e80000100800 */
[----:B------:R1:W-:Y:S04]  /*36e0*/  STL [R1+0x40], R28 ;  /* 0x0000401c01007387 */ /* 0x0003e80000100800 */
[----:B------:R1:W-:Y:S04]  /*36f0*/  STL [R1+0x44], R29 ;  /* 0x0000441d01007387 */ /* 0x0003e80000100800 */
[----:B------:R1:W-:Y:S04]  /*3700*/  STL [R1+0x58], R32 ;  /* 0x0000582001007387 */ /* 0x0003e80000100800 */
[----:B------:R1:W-:Y:S04]  /*3710*/  STL [R1+0x5c], R33 ;  /* 0x00005c2101007387 */ /* 0x0003e80000100800 */
[----:B------:R1:W-:Y:S01]  /*3720*/  STL.64 [R1+0x50], R30 ;  /* 0x0000501e01007387 */ /* 0x0003e20000100a00 */
[----:B------:R-:W-:Y:S06]  /*3730*/  BAR.SYNC.DEFER_BLOCKING 0x0 ;  /* 0x0000000000007b1d */ /* 0x000fec0000010000 */
[----:B0-----:R-:W-:Y:S05]  /*3740*/  BRA.U !UP0, `(.L_x_399) ;  /* 0x0000000108c87547 */ /* 0x001fea000b800000 */
[----:B------:R-:W1:Y:S01]  /*3750*/  S2R R45, SR_TID.X ;  /* 0x00000000002d7919 */ /* 0x000e620000002100 */
[----:B------:R-:W0:Y:S01]  /*3760*/  S2UR UR10, SR_CgaCtaId ;  /* 0x00000000000a79c3 */ /* 0x000e220000008800 */
[----:B------:R-:W-:Y:S01]  /*3770*/  UMOV UR5, 0x400 ;  /* 0x0000040000057882 */ /* 0x000fe20000000000 */
[----:B------:R-:W-:Y:S02]  /*3780*/  MOV R46, R26 ;  /* 0x0000001a002e7202 */ /* 0x000fe40000000f00 */
[----:B------:R-:W-:Y:S01]  /*3790*/  MOV R47, R27 ;  /* 0x0000001b002f7202 */ /* 0x000fe20000000f00 */
[----:B0-----:R-:W-:-:S03]  /*37a0*/  ULEA UR5, UR10, UR5, 0x18 ;  /* 0x000000050a057291 */ /* 0x001fc6000f8ec0ff */
[----:B------:R-:W-:Y:S01]  /*37b0*/  S2UR UR10, SR_CTAID.Y ;  /* 0x00000000000a79c3 */ /* 0x000fe20000002600 */
[C---:B-1----:R-:W-:Y:S02]  /*37c0*/  SHF.L.U32 R26, R45.reuse, 0x1, RZ ;  /* 0x000000012d1a7819 */ /* 0x042fe400000006ff */
[----:B-----5:R-:W-:Y:S02]  /*37d0*/  LEA R0, R45, UR5, 0x5 ;  /* 0x000000052d007c11 */ /* 0x020fe4000f8e28ff */
[----:B------:R-:W-:-:S04]  /*37e0*/  LOP3.LUT R26, R26, 0x18, RZ, 0xc0, !PT ;  /* 0x000000181a1a7812 */ /* 0x000fc800078ec0ff */
[----:B------:R-:W-:-:S05]  /*37f0*/  IADD3 R27, PT, PT, R0, R26, RZ ;  /* 0x0000001a001b7210 */ /* 0x000fca0007ffe0ff */
        /* <DEDUP_REMOVED lines=9> */
[----:B------:R0:W-:Y:S03]  /*3890*/  STS.64 [R27], R28 ;  /* 0x0000001c1b007388 */ /* 0x0001e60000000a00 */
[----:B------:R-:W-:Y:S01]  /*38a0*/  LOP3.LUT R0, R0, R45, RZ, 0x3c, !PT ;  /* 0x0000002d00007212 */ /* 0x000fe200078e3cff */
[----:B------:R1:W-:Y:S03]  /*38b0*/  STS.64 [R26], R30 ;  /* 0x0000001e1a007388 */ /* 0x0003e60000000a00 */
[----:B------:R-:W-:-:S04]  /*38c0*/  SHF.L.U32 R0, R0, 0x3, RZ ;  /* 0x0000000300007819 */ /* 0x000fc800000006ff */
[----:B------:R-:W-:Y:S02]  /*38d0*/  LOP3.LUT R0, R0, 0x18, RZ, 0xc0, !PT ;  /* 0x0000001800007812 */ /* 0x000fe400078ec0ff */
[----:B0-----:R-:W-:Y:S01]  /*38e0*/  SHF.L.U32 R27, R45, 0x3, RZ ;  /* 0x000000032d1b7819 */ /* 0x001fe200000006ff */
[----:B-1----:R-:W0:Y:S03]  /*38f0*/  LDC.64 R30, c[0x0][0x3d0] ;  /* 0x0000f400ff1e7b82 */ /* 0x002e260000000a00 */
[----:B------:R-:W-:-:S04]  /*3900*/  LOP3.LUT R27, R27, 0x1fe0, RZ, 0xc0, !PT ;  /* 0x00001fe01b1b7812 */ /* 0x000fc800078ec0ff */
[----:B------:R-:W-:Y:S01]  /*3910*/  IADD3 R0, PT, PT, R27, UR5, R0 ;  /* 0x000000051b007c10 */ /* 0x000fe2000fffe000 */
[----:B------:R-:W-:Y:S08]  /*3920*/  BAR.SYNC.DEFER_BLOCKING 0x0 ;  /* 0x0000000000007b1d */ /* 0x000ff00000010000 */
[----:B------:R-:W1:Y:S01]  /*3930*/  S2UR UR5, SR_CTAID.X ;  /* 0x00000000000579c3 */ /* 0x000e620000002500 */
        /* <DEDUP_REMOVED lines=19> */
.L_x_399:
[----:B------:R-:W-:Y:S01]  /*3a70*/  ISETP.GT.U32.AND P0, PT, R45, 0x3f, PT ;  /* 0x0000003f2d00780c */ /* 0x000fe20003f04070 */
[----:B------:R-:W-:Y:S01]  /*3a80*/  BSSY.RECONVERGENT B0, `(.L_x_400) ;  /* 0x0000013000007945 */ /* 0x000fe20003800200 */
[----:B01----:R-:W-:-:S11]  /*3a90*/  CS2R R26, SRZ ;  /* 0x00000000001a7805 */ /* 0x003fd6000001ff00 */
[----:B------:R-:W-:Y:S05]  /*3aa0*/  @P0 BRA `(.L_x_401) ;  /* 0x0000000000400947 */ /* 0x000fea0003800000 */
[----:B------:R-:W2:Y:S04]  /*3ab0*/  LDL R30, [R1+0x9c] ;  /* 0x00009c00011e7983 */ /* 0x000ea80000100800 */
[----:B--2---:R-:W0:Y:S04]  /*3ac0*/  LDS.64 R26, [R30] ;  /* 0x000000001e1a7984 */ /* 0x004e280000000a00 */
        /* <DEDUP_REMOVED lines=14> */
.L_x_401:
[----:B------:R-:W-:Y:S05]  /*3bb0*/  BSYNC.RECONVERGENT B0 ;  /* 0x0000000000007941 */ /* 0x000fea0003800200 */
.L_x_400:
        /* <DEDUP_REMOVED lines=17> */
[----:B--2--5:R-:W-:-:S05]  /*3cd0*/  IMAD R28, R28, UR4, R0 ;  /* 0x000000041c1c7c24 */ /* 0x024fca000f8e0200 */
[----:B-1----:R-:W-:-:S04]  /*3ce0*/  LEA R29, R29, UR5, 0x6 ;  /* 0x000000051d1d7c11 */ /* 0x002fc8000f8e30ff */
[----:B------:R-:W-:-:S05]  /*3cf0*/  LEA R28, R28, R29, 0xc ;  /* 0x0000001d1c1c7211 */ /* 0x000fca00078e60ff */
[----:B---3--:R-:W-:-:S05]  /*3d00*/  IMAD.WIDE.U32 R28, R28, 0x4, R30 ;  /* 0x000000041c1c7825 */ /* 0x008fca00078e001e */
[----:B------:R0:W-:Y:S02]  /*3d10*/  STG.E.64 desc[UR12][R28.64], R26 ;  /* 0x0000001a1c007986 */ /* 0x0001e4000c101b0c */
.L_x_403:
[----:B------:R-:W-:Y:S05]  /*3d20*/  BSYNC.RECONVERGENT B0 ;  /* 0x0000000000007941 */ /* 0x000fea0003800200 */
.L_x_402:
        /* <DEDUP_REMOVED lines=10> */
[----:B0----5:R-:W-:-:S04]  /*3dd0*/  MOV R0, UR10 ;  /* 0x0000000a00007c02 */ /* 0x021fc80008000f00 */
[----:B-1----:R-:W-:-:S04]  /*3de0*/  LOP3.LUT P0, RZ, R0, UR5, RZ, 0xfc, !PT ;  /* 0x0000000500ff7c12 */ /* 0x002fc8000f80fcff */
[----:B------:R-:W-:Y:S01]  /*3df0*/  SEL R28, R28, 0x1, !P0 ;  /* 0x000000011c1c7807 */ /* 0x000fe20004000000 */
[----:B------:R-:W-:Y:S06]  /*3e00*/  MEMBAR.ALL.GPU ;  /* 0x0000000000007992 */ /* 0x000fec000000a000 */
[----:B------:R-:W-:-:S00]  /*3e10*/  ERRBAR ;  /* 0x00000000000079ab */ /* 0x000fc00000000000 */
[----:B------:R-:W-:Y:S06]  /*3e20*/  CGAERRBAR ;  /* 0x00000000000075ab */ /* 0x000fec0000000000 */
[----:B------:R0:W5:Y:S02]  /*3e30*/  ATOM.E.ADD.STRONG.GPU PT, R26, desc[UR12][R26.64], R28 ;  /* 0x8000001c1a1a798a */ /* 0x00016400081ef10c */
[----:B0-----:R-:W0:Y:S02]  /*3e40*/  LDC.64 R28, c[0x0][0x3d8] ;  /* 0x0000f600ff1c7b82 */ /* 0x001e240000000a00 */
.L_x_406:
[----:B0-----:R-:W2:Y:S04]  /*3e50*/  LD.E.STRONG.GPU R27, desc[UR12][R28.64+0x8] ;  /* 0x0000080c1c1b7980 */ /* 0x001ea8000c10f900 */
[----:B--2---:R-:W-:Y:S01]  /*3e60*/  CCTL.IVALL ;  /* 0x00000000ff00798f */ /* 0x004fe20002000000 */
[----:B------:R-:W-:Y:S05]  /*3e70*/  YIELD ;  /* 0x0000000000007946 */ /* 0x000fea0003800000 */
[----:B-----5:R-:W-:-:S04]  /*3e80*/  LOP3.LUT R27, R27, R26, RZ, 0x3c, !PT ;  /* 0x0000001a1b1b7212 */ /* 0x020fc800078e3cff */
[----:B------:R-:W-:-:S13]  /*3e90*/  ISETP.GT.AND P0, PT, R27, -0x1, PT ;  /* 0xffffffff1b00780c */ /* 0x000fda0003f04270 */
[----:B------:R-:W-:Y:S05]  /*3ea0*/  @P0 BRA `(.L_x_406) ;  /* 0xfffffffc00e80947 */ /* 0x000fea000383ffff */
.L_x_405:
[----:B------:R-:W-:Y:S05]  /*3eb0*/  WARPSYNC.ALL ;  /* 0x0000000000007948 */ /* 0x000fea0003800000 */
[----:B------:R-:W-:Y:S06]  /*3ec0*/  BAR.SYNC.DEFER_BLOCKING 0x0 ;  /* 0x0000000000007b1d */ /* 0x000fec0000010000 */
[----:B------:R-:W-:Y:S05]  /*3ed0*/  BRA `(.L_x_407) ;  /* 0x0000000000607947 */ /* 0x000fea0003800000 */
.L_x_404:
        /* <DEDUP_REMOVED lines=10> */
[----:B-1---5:R-:W-:-:S05]  /*3f80*/  MOV R0, UR10 ;  /* 0x0000000a00007c02 */ /* 0x022fca0008000f00 */
[----:B--2---:R-:W-:Y:S01]  /*3f90*/  IMAD.WIDE.U32 R26, R0, 0x4, R26 ;  /* 0x00000004001a7825 */ /* 0x004fe200078e001a */
[----:B------:R-:W-:Y:S06]  /*3fa0*/  MEMBAR.ALL.GPU ;  /* 0x0000000000007992 */ /* 0x000fec000000a000 */
[----:B------:R-:W-:-:S00]  /*3fb0*/  ERRBAR ;  /* 0x00000000000079ab */ /* 0x000fc00000000000 */
[----:B------:R-:W-:Y:S06]  /*3fc0*/  CGAERRBAR ;  /* 0x00000000000075ab */ /* 0x000fec0000000000 */
[----:B------:R0:W5:Y:S02]  /*3fd0*/  ATOM.E.ADD.STRONG.GPU PT, R28, desc[UR12][R26.64], R28 ;  /* 0x8000001c1a1c798a */ /* 0x00016400081ef10c */
.L_x_409:
[----:B------:R-:W2:Y:S04]  /*3fe0*/  LD.E.STRONG.GPU R29, desc[UR12][R26.64] ;  /* 0x0000000c1a1d7980 */ /* 0x000ea8000c10f900 */
[----:B--2---:R-:W-:Y:S01]  /*3ff0*/  CCTL.IVALL ;  /* 0x00000000ff00798f */ /* 0x004fe20002000000 */
[----:B------:R-:W-:Y:S05]  /*4000*/  YIELD ;  /* 0x0000000000007946 */ /* 0x000fea0003800000 */
[----:B-----5:R-:W-:-:S04]  /*4010*/  LOP3.LUT R29, R29, R28, RZ, 0x3c, !PT ;  /* 0x0000001c1d1d7212 */ /* 0x020fc800078e3cff */
[----:B------:R-:W-:-:S13]  /*4020*/  ISETP.GT.AND P0, PT, R29, -0x1, PT ;  /* 0xffffffff1d00780c */ /* 0x000fda0003f04270 */
[----:B------:R-:W-:Y:S05]  /*4030*/  @P0 BRA `(.L_x_409) ;  /* 0xfffffffc00e80947 */ /* 0x000fea000383ffff */
.L_x_408:
[----:B------:R-:W-:Y:S05]  /*4040*/  WARPSYNC.ALL ;  /* 0x0000000000007948 */ /* 0x000fea0003800000 */
[----:B------:R-:W-:Y:S06]  /*4050*/  BAR.SYNC.DEFER_BLOCKING 0x0 ;  /* 0x0000000000007b1d */ /* 0x000fec0000010000 */
.L_x_407:
[----:B------:R-:W1:Y:S01]  /*4060*/  S2R R50, SR_TID.X ;  /* 0x0000000000327919 */ /* 0x000e620000002100 */
[----:B------:R-:W-:Y:S01]  /*4070*/  BSSY.RECONVERGENT B0, `(.L_x_410) ;  /* 0x0000036000007945 */ /* 0x000fe20003800200 */
[----:B0-----:R-:W-:Y:S02]  /*4080*/  CS2R R26, SRZ ;  /* 0x00000000001a7805 */ /* 0x001fe4000001ff00 */
[----:B-1----:R-:W-:-:S13]  /*4090*/  ISETP.GT.U32.AND P0, PT, R50, 0xff, PT ;  /* 0x000000ff3200780c */ /* 0x002fda0003f04070 */
[----:B------:R-:W-:Y:S05]  /*40a0*/  @P0 BRA `(.L_x_411) ;  /* 0x0000000000c80947 */ /* 0x000fea0003800000 */
[----:B------:R-:W0:Y:S01]  /*40b0*/  S2UR UR5, SR_CTAID.Y ;  /* 0x00000000000579c3 */ /* 0x000e220000002600 */
[C---:B------:R-:W-:Y:S02]  /*40c0*/  SHF.L.U32 R27, R50.reuse, 0x3, RZ ;  /* 0x00000003321b7819 */ /* 0x040fe400000006ff */
[----:B------:R-:W-:Y:S02]  /*40d0*/  LOP3.LUT R28, R50, 0xf, RZ, 0xc0, !PT ;  /* 0x0000000f321c7812 */ /* 0x000fe400078ec0ff */
[----:B------:R-:W-:-:S03]  /*40e0*/  LOP3.LUT R27, R27, 0x780, RZ, 0xc0, !PT ;  /* 0x000007801b1b7812 */ /* 0x000fc600078ec0ff */
[----:B------:R-:W1:Y:S08]  /*40f0*/  LDC R26, c[0x0][0x374] ;  /* 0x0000dd00ff1a7b82 */ /* 0x000e700000000800 */
[----:B------:R-:W2:Y:S01]  /*4100*/  LDC.64 R46, c[0x0][0x3d0] ;  /* 0x0000f400ff2e7b82 */ /* 0x000ea20000000a00 */
[----:B0----5:R-:W-:-:S05]  /*4110*/  MOV R0, UR5 ;  /* 0x0000000500007c02 */ /* 0x021fca0008000f00 */
[----:B-1----:R-:W-:-:S05]  /*4120*/  IMAD R26, R26, UR4, R0 ;  /* 0x000000041a1a7c24 */ /* 0x002fca000f8e0200 */
[----:B------:R-:W-:-:S04]  /*4130*/  LEA R26, R26, R27, 0xb ;  /* 0x0000001b1a1a7211 */ /* 0x000fc800078e58ff */
[----:B------:R-:W-:-:S04]  /*4140*/  IADD3 R26, PT, PT, R26, R28, RZ ;  /* 0x0000001c1a1a7210 */ /* 0x000fc80007ffe0ff */
[----:B------:R-:W-:-:S04]  /*4150*/  SHF.L.U32 R34, R26, 0x1, RZ ;  /* 0x000000011a227819 */ /* 0x000fc800000006ff */
[C---:B------:R-:W-:Y:S01]  /*4160*/  IADD3 R30, PT, PT, R34.reuse, 0x20, RZ ;  /* 0x00000020221e7810 */ /* 0x040fe20007ffe0ff */
[C---:B--2---:R-:W-:Y:S01]  /*4170*/  IMAD.WIDE.U32 R28, R34.reuse, 0x4, R46 ;  /* 0x00000004221c7825 */ /* 0x044fe200078e002e */
        /* <DEDUP_REMOVED lines=26> */
[----:B------:R-:W-:-:S06]  /*4320*/  IMAD.WIDE.U32 R34, R34, 0x4, R46 ;  /* 0x0000000422227825 */ /* 0x000fcc00078e002e */
        /* <DEDUP_REMOVED lines=9> */
[----:B------:R-:W-:-:S07]  /*43c0*/  FADD.FTZ R27, R35, R27 ;  /* 0x0000001b231b7221 */ /* 0x000fce0000010000 */
.L_x_411:
[----:B------:R-:W-:Y:S05]  /*43d0*/  BSYNC.RECONVERGENT B0 ;  /* 0x0000000000007941 */ /* 0x000fea0003800200 */
.L_x_410:
[----:B------:R-:W2:Y:S04]  /*43e0*/  LDL R47, [R1+0xac] ;  /* 0x0000ac00012f7983 */ /* 0x000ea80000100800 */
[----:B------:R-:W3:Y:S04]  /*43f0*/  LDL.LU R29, [R1+0x1c] ;  /* 0x00001c00011d7983 */ /* 0x000ee80000300800 */
[----:B------:R-:W4:Y:S04]  /*4400*/  LDL.LU R46, [R1+0x60] ;  /* 0x00006000012e7983 */ /* 0x000f280000300800 */
[----:B------:R-:W3:Y:S04]  /*4410*/  LDL.LU R30, [R1+0x8] ;  /* 0x00000800011e7983 */ /* 0x000ee80000300800 */
[----:B------:R-:W4:Y:S04]  /*4420*/  LDL.LU R45, [R1+0x64] ;  /* 0x00006400012d7983 */ /* 0x000f280000300800 */
[----:B------:R-:W4:Y:S04]  /*4430*/  LDL.LU R31, [R1+0x2c] ;  /* 0x00002c00011f7983 */ /* 0x000f280000300800 */
[----:B------:R-:W4:Y:S04]  /*4440*/  LDL.LU R35, [R1+0x70] ;  /* 0x0000700001237983 */ /* 0x000f280000300800 */
[----:B------:R-:W4:Y:S04]  /*4450*/  LDL.LU R32, [R1+0x28] ;  /* 0x0000280001207983 */ /* 0x000f280000300800 */
[----:B------:R-:W4:Y:S04]  /*4460*/  LDL.LU R33, [R1+0x24] ;  /* 0x0000240001217983 */ /* 0x000f280000300800 */
[----:B------:R-:W4:Y:S01]  /*4470*/  LDL.LU R34, [R1+0x18] ;  /* 0x0000180001227983 */ /* 0x000f220000300800 */
[----:B------:R-:W0:Y:S01]  /*4480*/  S2UR UR10, SR_CgaCtaId ;  /* 0x00000000000a79c3 */ /* 0x000e220000008800 */
[----:B------:R-:W-:Y:S01]  /*4490*/  LOP3.LUT P0, RZ, R50, 0x30f, RZ, 0xc0, !PT ;  /* 0x0000030f32ff7812 */ /* 0x000fe2000780c0ff */
[----:B------:R-:W-:Y:S01]  /*44a0*/  UMOV UR5, 0x400 ;  /* 0x0000040000057882 */ /* 0x000fe20000000000 */
[----:B------:R1:W-:Y:S01]  /*44b0*/  STL [R1+0xc8], R6 ;  /* 0x0000c80601007387 */ /* 0x0003e20000100800 */
[----:B------:R-:W-:-:S03]  /*44c0*/  UIADD3 UR5, UPT, UPT, UR5, 0x3480, URZ ;  /* 0x0000348005057890 */ /* 0x000fc6000fffe0ff */
[----:B------:R-:W-:Y:S04]  /*44d0*/  STL [R1+0xc4], R5 ;  /* 0x0000c40501007387 */ /* 0x000fe80000100800 */
[----:B-----5:R-:W-:Y:S04]  /*44e0*/  STL [R1+0xc0], R4 ;  /* 0x0000c00401007387 */ /* 0x020fe80000100800 */
[----:B------:R-:W-:Y:S04]  /*44f0*/  STL [R1+0xbc], R3 ;  /* 0x0000bc0301007387 */ /* 0x000fe80000100800 */
[----:B------:R-:W-:Y:S04]  /*4500*/  STL [R1+0xb8], R2 ;  /* 0x0000b80201007387 */ /* 0x000fe80000100800 */
[----:B------:R1:W-:Y:S01]  /*4510*/  STL [R1+0xb4], R0 ;  /* 0x0000b40001007387 */ /* 0x0003e20000100800 */
[----:B0-----:R-:W-:Y:S01]  /*4520*/  ULEA UR5, UR10, UR5, 0x18 ;  /* 0x000000050a057291 */ /* 0x001fe2000f8ec0ff */
[----:B------:R-:W0:Y:S02]  /*4530*/  LDCU.64 UR10, c[0x0][0x380] ;  /* 0x00007000ff0a77ac */ /* 0x000e240008000a00 */
[----:B-1----:R-:W4:Y:S04]  /*4540*/  LDL.LU R6, [R1+0xc] ;  /* 0x00000c0001067983 */ /* 0x002f280000300800 */
[----:B------:R-:W1:Y:S04]  /*4550*/  SHFL.BFLY PT, R28, R26, 0x8, 0x1f ;  /* 0x0d001f001a1c7f89 */ /* 0x000e6800000e0000 */
[----:B------:R-:W4:Y:S04]  /*4560*/  LDL.LU R0, [R1+0x4] ;  /* 0x0000040001007983 */ /* 0x000f280000300800 */
[----:B------:R-:W4:Y:S04]  /*4570*/  LDL.LU R5, [R1] ;  /* 0x0000000001057983 */ /* 0x000f280000300800 */
[----:B------:R-:W4:Y:S04]  /*4580*/  LDL.LU R4, [R1+0x78] ;  /* 0x0000780001047983 */ /* 0x000f280000300800 */
[----:B------:R-:W4:Y:S04]  /*4590*/  LDL.LU R3, [R1+0x7c] ;  /* 0x00007c0001037983 */ /* 0x000f280000300800 */
[----:B------:R-:W4:Y:S01]  /*45a0*/  LDL.LU R2, [R1+0x74] ;  /* 0x0000740001027983 */ /* 0x000f220000300800 */
[----:B-1----:R-:W-:-:S03]  /*45b0*/  FADD.FTZ R28, R28, R26 ;  /* 0x0000001a1c1c7221 */ /* 0x002fc60000010000 */
[----:B------:R-:W1:Y:S02]  /*45c0*/  SHFL.BFLY PT, R26, R27, 0x8, 0x1f ;  /* 0x0d001f001b1a7f89 */ /* 0x000e6400000e0000 */
[----:B-1----:R-:W-:Y:S02]  /*45d0*/  FADD.FTZ R26, R26, R27 ;  /* 0x0000001b1a1a7221 */ /* 0x002fe40000010000 */
[----:B------:R-:W1:Y:S02]  /*45e0*/  SHFL.BFLY PT, R27, R28, 0x4, 0x1f ;  /* 0x0c801f001c1b7f89 */ /* 0x000e6400000e0000 */
[----:B-1----:R-:W-:Y:S02]  /*45f0*/  FADD.FTZ R27, R28, R27 ;  /* 0x0000001b1c1b7221 */ /* 0x002fe40000010000 */
[----:B------:R-:W1:Y:S02]  /*4600*/  SHFL.BFLY PT, R28, R26, 0x4, 0x1f ;  /* 0x0c801f001a1c7f89 */ /* 0x000e6400000e0000 */
[----:B-1----:R-:W-:-:S02]  /*4610*/  FADD.FTZ R28, R26, R28 ;  /* 0x0000001c1a1c7221 */ /* 0x002fc40000010000 */
[----:B------:R-:W1:Y:S02]  /*4620*/  SHFL.BFLY PT, R26, R27, 0x2, 0x1f ;  /* 0x0c401f001b1a7f89 */ /* 0x000e6400000e0000 */
[----:B-1----:R-:W-:Y:S02]  /*4630*/  FADD.FTZ R26, R27, R26 ;  /* 0x0000001a1b1a7221 */ /* 0x002fe40000010000 */
[----:B------:R-:W1:Y:S02]  /*4640*/  SHFL.BFLY PT, R27, R28, 0x2, 0x1f ;  /* 0x0c401f001c1b7f89 */ /* 0x000e6400000e0000 */
[----:B-1----:R-:W-:Y:S02]  /*4650*/  FADD.FTZ R27, R28, R27 ;  /* 0x0000001b1c1b7221 */ /* 0x002fe40000010000 */
[----:B------:R-:W1:Y:S02]  /*4660*/  SHFL.BFLY PT, R28, R26, 0x1, 0x1f ;  /* 0x0c201f001a1c7f89 */ /* 0x000e6400000e0000 */
[----:B-1----:R-:W-:-:S02]  /*4670*/  FADD.FTZ R26, R26, R28 ;  /* 0x0000001c1a1a7221 */ /* 0x002fc40000010000 */
[----:B------:R-:W1:Y:S02]  /*4680*/  SHFL.BFLY PT, R28, R27, 0x1, 0x1f ;  /* 0x0c201f001b1c7f89 */ /* 0x000e6400000e0000 */
[----:B------:R-:W-:Y:S01]  /*4690*/  @!P0 FMUL.FTZ R26, R26, 1.2207031431898940355e-05 ;  /* 0x374ccccd1a1a8820 */ /* 0x000fe20000410000 */
[----:B-1----:R-:W-:Y:S01]  /*46a0*/  FADD.FTZ R27, R27, R28 ;  /* 0x0000001c1b1b7221 */ /* 0x002fe20000010000 */
[----:B------:R-:W-:-:S03]  /*46b0*/  @!P0 LEA.HI R28, R50, UR5, RZ, 0x1f ;  /* 0x00000005321c8c11 */ /* 0x000fc6000f8ff8ff */
[----:B------:R-:W-:-:S05]  /*46c0*/  @!P0 FMUL.FTZ R27, R27, 1.2207031431898940355e-05 ;  /* 0x374ccccd1b1b8820 */ /* 0x000fca0000410000 */
[----:B------:R2:W-:Y:S02]  /*46d0*/  @!P0 STS.64 [R28], R26 ;  /* 0x0000001a1c008388 */ /* 0x0005e40000000a00 */
[----:B--2---:R-:W-:-:S04]  /*46e0*/  LOP3.LUT R28, R47, 0xffff, RZ, 0xc0, !PT ;  /* 0x0000ffff2f1c7812 */ /* 0x004fc800078ec0ff */
[----:B------:R-:W-:Y:S01]  /*46f0*/  LEA R26, R28, UR5, 0x3 ;  /* 0x000000051c1a7c11 */ /* 0x000fe2000f8e18ff */
[----:B------:R-:W-:Y:S06]  /*4700*/  BAR.SYNC.DEFER_BLOCKING 0x0 ;  /* 0x0000000000007b1d */ /* 0x000fec0000010000 */
[----:B------:R-:W3:Y:S02]  /*4710*/  LDS.64 R26, [R26] ;  /* 0x000000001a1a7984 */ /* 0x000ee40000000a00 */
[----:B---3--:R-:W-:-:S04]  /*4720*/  FADD.FTZ R30, R30, -R26 ;  /* 0x8000001a1e1e7221 */ /* 0x008fc80000010000 */
[-C--:B----4-:R-:W-:Y:S01]  /*4730*/  FFMA.FTZ R30, R45, -R27.reuse, R30 ;  /* 0x8000001b2d1e7223 */ /* 0x090fe2000001001e */
[--C-:B------:R-:W-:Y:S02]  /*4740*/  FADD.FTZ R45, R0, -R26.reuse ;  /* 0x8000001a002d7221 */ /* 0x100fe40000010000 */
[----:B------:R-:W2:Y:S01]  /*4750*/  LDL.LU R0, [R1+0x84] ;  /* 0x0000840001007983 */ /* 0x000ea20000300800 */
[--C-:B------:R-:W-:Y:S01]  /*4760*/  FADD.FTZ R31, R31, -R26.reuse ;  /* 0x8000001a1f1f7221 */ /* 0x100fe20000010000 */
[--C-:B------:R-:W-:Y:S01]  /*4770*/  FADD.FTZ R29, R29, -R26.reuse ;  /* 0x8000001a1d1d7221 */ /* 0x100fe20000010000 */
[--C-:B------:R-:W-:Y:S01]  /*4780*/  FADD.FTZ R59, R59, -R26.reuse ;  /* 0x8000001a3b3b7221 */ /* 0x100fe20000010000 */
[--C-:B------:R-:W-:Y:S01]  /*4790*/  FADD.FTZ R32, R32, -R26.reuse ;  /* 0x8000001a20207221 */ /* 0x100fe20000010000 */
[-C--:B------:R-:W-:Y:S01]  /*47a0*/  FFMA.FTZ R31, R35, -R27.reuse, R31 ;  /* 0x8000001b231f7223 */ /* 0x080fe2000001001f */
[----:B------:R-:W3:Y:S01]  /*47b0*/  LDL.LU R52, [R1+0x6c] ;  /* 0x00006c0001347983 */ /* 0x000ee20000300800 */
[-C--:B------:R-:W-:Y:S01]  /*47c0*/  FFMA.FTZ R29, R46, -R27.reuse, R29 ;  /* 0x8000001b2e1d7223 */ /* 0x080fe2000001001d */
[--C-:B------:R-:W-:Y:S01]  /*47d0*/  FADD.FTZ R35, R6, -R26.reuse ;  /* 0x8000001a06237221 */ /* 0x100fe20000010000 */
[--C-:B------:R-:W-:Y:S01]  /*47e0*/  FADD.FTZ R46, R5, -R26.reuse ;  /* 0x8000001a052e7221 */ /* 0x100fe20000010000 */
[----:B------:R-:W4:Y:S01]  /*47f0*/  LDL.LU R50, [R1+0x8c] ;  /* 0x00008c0001327983 */ /* 0x000f220000300800 */
[----:B------:R-:W-:Y:S01]  /*4800*/  FADD.FTZ R57, R57, -R26 ;  /* 0x8000001a39397221 */ /* 0x000fe20000010000 */
[----:B------:R-:W-:-:S02]  /*4810*/  FFMA.FTZ R59, R4, -R27, R59 ;  /* 0x8000001b043b7223 */ /* 0x000fc4000001003b */
[----:B------:R-:W4:Y:S01]  /*4820*/  LDL.LU R6, [R1+0x68] ;  /* 0x0000680001067983 */ /* 0x000f220000300800 */
[----:B------:R-:W-:Y:S01]  /*4830*/  FADD.FTZ R33, R33, -R26 ;  /* 0x8000001a21217221 */ /* 0x000fe20000010000 */
[-C--:B------:R-:W-:Y:S02]  /*4840*/  FFMA.FTZ R32, R3, -R27.reuse, R32 ;  /* 0x8000001b03207223 */ /* 0x080fe40000010020 */
[----:B------:R-:W4:Y:S01]  /*4850*/  LDL.LU R5, [R1+0x98] ;  /* 0x0000980001057983 */ /* 0x000f220000300800 */
[----:B------:R-:W-:-:S03]  /*4860*/  FFMA.FTZ R57, R2, -R27, R57 ;  /* 0x8000001b02397223 */ /* 0x000fc60000010039 */
[----:B------:R-:W4:Y:S01]  /*4870*/  LDL.LU R4, [R1+0x3c] ;  /* 0x00003c0001047983 */ /* 0x000f220000300800 */
[----:B------:R-:W-:-:S03]  /*4880*/  FADD.FTZ R56, R56, -R26 ;  /* 0x8000001a38387221 */ /* 0x000fc60000010000 */
[----:B------:R-:W4:Y:S01]  /*4890*/  LDL.LU R3, [R1+0x94] ;  /* 0x0000940001037983 */ /* 0x000f220000300800 */
[--C-:B------:R-:W-:Y:S01]  /*48a0*/  FADD.FTZ R34, R34, -R26.reuse ;  /* 0x8000001a22227221 */ /* 0x100fe20000010000 */
[--C-:B------:R-:W-:Y:S02]  /*48b0*/  FADD.FTZ R55, R55, -R26.reuse ;  /* 0x8000001a37377221 */ /* 0x100fe40000010000 */
[----:B------:R-:W4:Y:S01]  /*48c0*/  LDL.LU R47, [R1+0x38] ;  /* 0x00003800012f7983 */ /* 0x000f220000300800 */
        /* <DEDUP_REMOVED lines=18> */
[----:B------:R-:W4:Y:S01]  /*49f0*/  LDL.LU R2, [R1+0x90] ;  /* 0x0000900001027983 */ /* 0x000f220000300800 */
[----:B------:R-:W-:Y:S01]  /*4a00*/  FADD.FTZ R26, R39, -R26 ;  /* 0x8000001a271a7221 */ /* 0x000fe20000010000 */
[----:B--2---:R-:W-:-:S02]  /*4a10*/  FFMA.FTZ R33, R0, -R27, R33 ;  /* 0x8000001b00217223 */ /* 0x004fc40000010021 */
[----:B------:R-:W2:Y:S04]  /*4a20*/  LDL.LU R0, [R1+0x34] ;  /* 0x0000340001007983 */ /* 0x000ea80000300800 */
[----:B------:R-:W2:Y:S01]  /*4a30*/  LDL.LU R39, [R1+0x88] ;  /* 0x0000880001277983 */ /* 0x000ea20000300800 */
[----:B---3--:R-:W-:-:S03]  /*4a40*/  FFMA.FTZ R56, R52, -R27, R56 ;  /* 0x8000001b34387223 */ /* 0x008fc60000010038 */
[----:B------:R-:W3:Y:S01]  /*4a50*/  LDL.LU R61, [R1+0x30] ;  /* 0x00003000013d7983 */ /* 0x000ee20000300800 */
[----:B----4-:R-:W-:-:S03]  /*4a60*/  FFMA.FTZ R34, R50, -R27, R34 ;  /* 0x8000001b32227223 */ /* 0x010fc60000010022 */
[----:B------:R-:W4:Y:S01]  /*4a70*/  LDL.LU R60, [R1+0x80] ;  /* 0x00008000013c7983 */ /* 0x000f220000300800 */
[----:B------:R-:W-:-:S03]  /*4a80*/  FFMA.FTZ R55, R6, -R27, R55 ;  /* 0x8000001b06377223 */ /* 0x000fc60000010037 */
[----:B------:R-:W4:Y:S01]  /*4a90*/  LDL.LU R53, [R1+0x20] ;  /* 0x0000200001357983 */ /* 0x000f220000300800 */
[----:B------:R-:W-:-:S03]  /*4aa0*/  FFMA.FTZ R35, R5, -R27, R35 ;  /* 0x8000001b05237223 */ /* 0x000fc60000010023 */
[----:B------:R-:W4:Y:S01]  /*4ab0*/  LDL.LU R52, [R1+0x14] ;  /* 0x0000140001347983 */ /* 0x000f220000300800 */
[----:B------:R-:W-:-:S03]  /*4ac0*/  FFMA.FTZ R49, R4, -R27, R49 ;  /* 0x8000001b04317223 */ /* 0x000fc60000010031 */
[----:B------:R-:W4:Y:S01]  /*4ad0*/  LDL.LU R50, [R1+0x10] ;  /* 0x0000100001327983 */ /* 0x000f220000300800 */
[----:B------:R-:W-:-:S03]  /*4ae0*/  FFMA.FTZ R45, R3, -R27, R45 ;  /* 0x8000001b032d7223 */ /* 0x000fc6000001002d */
[----:B------:R1:W5:Y:S01]  /*4af0*/  LDL.LU R6, [R1+0xc8] ;  /* 0x0000c80001067983 */ /* 0x0003620000300800 */
[----:B------:R-:W-:-:S03]  /*4b00*/  FFMA.FTZ R48, R47, -R27, R48 ;  /* 0x8000001b2f307223 */ /* 0x000fc60000010030 */
[----:B------:R1:W5:Y:S04]  /*4b10*/  LDL.LU R5, [R1+0xc4] ;  /* 0x0000c40001057983 */ /* 0x0003680000300800 */
[----:B------:R1:W5:Y:S04]  /*4b20*/  LDL.LU R4, [R1+0xc0] ;  /* 0x0000c00001047983 */ /* 0x0003680000300800 */
[----:B------:R1:W5:Y:S04]  /*4b30*/  LDL.LU R3, [R1+0xbc] ;  /* 0x0000bc0001037983 */ /* 0x0003680000300800 */
[----:B------:R-:W0:Y:S01]  /*4b40*/  LDL.LU R47, [R1+0xa0] ;  /* 0x0000a000012f7983 */ /* 0x000e220000300800 */
[----:B------:R-:W-:-:S03]  /*4b50*/  FFMA.FTZ R46, R2, -R27, R46 ;  /* 0x8000001b022e7223 */ /* 0x000fc6000001002e */
[----:B------:R1:W5:Y:S01]  /*4b60*/  LDL.LU R2, [R1+0xb8] ;  /* 0x0000b80001027983 */ /* 0x0003620000300800 */
[----:B--2---:R-:W-:-:S03]  /*4b70*/  FFMA.FTZ R44, R0, -R27, R44 ;  /* 0x8000001b002c7223 */ /* 0x004fc6000001002c */
[----:B------:R1:W5:Y:S01]  /*4b80*/  LDL.LU R0, [R1+0xb4] ;  /* 0x0000b40001007983 */ /* 0x0003620000300800 */
[----:B------:R-:W-:-:S03]  /*4b90*/  FFMA.FTZ R58, R39, -R27, R58 ;  /* 0x8000001b273a7223 */ /* 0x000fc6000001003a */
[----:B------:R-:W2:Y:S01]  /*4ba0*/  LDL.LU R39, [R1+0xa4] ;  /* 0x0000a40001277983 */ /* 0x000ea20000300800 */
[-C--:B------:R-:W-:Y:S01]  /*4bb0*/  FFMA.FTZ R40, R11, -R27.reuse, R40 ;  /* 0x8000001b0b287223 */ /* 0x080fe20000010028 */
[-C--:B------:R-:W-:Y:S01]  /*4bc0*/  FFMA.FTZ R22, R54, -R27.reuse, R22 ;  /* 0x8000001b36167223 */ /* 0x080fe20000010016 */
[-C--:B------:R-:W-:Y:S01]  /*4bd0*/  FFMA.FTZ R23, R14, -R27.reuse, R23 ;  /* 0x8000001b0e177223 */ /* 0x080fe20000010017 */
[-C--:B---3--:R-:W-:Y:S01]  /*4be0*/  FFMA.FTZ R43, R61, -R27.reuse, R43 ;  /* 0x8000001b3d2b7223 */ /* 0x088fe2000001002b */
[-C--:B------:R-:W-:Y:S01]  /*4bf0*/  FFMA.FTZ R21, R12, -R27.reuse, R21 ;  /* 0x8000001b0c157223 */ /* 0x080fe20000010015 */
[-C--:B----4-:R-:W-:Y:S01]  /*4c00*/  FFMA.FTZ R51, R60, -R27.reuse, R51 ;  /* 0x8000001b3c337223 */ /* 0x090fe20000010033 */
        /* <DEDUP_REMOVED lines=8> */
[----:B------:R-:W-:Y:S01]  /*4c90*/  FMUL.FTZ R40, R10, R40 ;  /* 0x000000280a287220 */ /* 0x000fe20000410000 */
[----:B------:R-:W-:-:S02]  /*4ca0*/  FFMA.FTZ R20, R50, -R27, R20 ;  /* 0x8000001b32147223 */ /* 0x000fc40000010014 */
        /* <DEDUP_REMOVED lines=31> */
[----:B0-----:R-:W-:-:S02]  /*4ea0*/  IADD3 R12, P0, PT, R47, UR10, RZ ;  /* 0x0000000a2f0c7c10 */ /* 0x001fc4000ff1e0ff */
        /* <DEDUP_REMOVED lines=28> */
.L_x_398:
[----:B------:R-:W0:Y:S01]  /*5070*/  S2R R8, SR_CTAID.Y ;  /* 0x0000000000087919 */ /* 0x000e220000002600 */
[----:B-----5:R-:W0:Y:S02]  /*5080*/  S2R R3, SR_CTAID.X ;  /* 0x0000000000037919 */ /* 0x020e240000002500 */
[----:B0-----:R-:W-:-:S04]  /*5090*/  LEA R8, R8, R3, 0x7 ;  /* 0x0000000308087211 */ /* 0x001fc800078e38ff */
[----:B------:R-:W-:-:S04]  /*50a0*/  SHF.L.U32 R8, R8, 0x5, RZ ;  /* 0x0000000508087819 */ /* 0x000fc800000006ff */
[----:B------:R-:W-:-:S13]  /*50b0*/  ISETP.GT.AND P0, PT, R8, 0x13f, PT ;  /* 0x0000013f0800780c */ /* 0x000fda0003f04270 */
[----:B------:R-:W-:Y:S05]  /*50c0*/  @P0 EXIT ;  /* 0x000000000000094d */ /* 0x000fea0003800000 */
[----:B-1----:R-:W0:Y:S01]  /*50d0*/  S2R R12, SR_TID.X ;  /* 0x00000000000c7919 */ /* 0x002e220000002100 */
        /* <DEDUP_REMOVED lines=47> */
.L_x_423:
        /* <DEDUP_REMOVED lines=21> */
.L_x_416:
        /* <DEDUP_REMOVED lines=34> */
.L_x_415:
        /* <DEDUP_REMOVED lines=20> */
.L_x_418:
[----:B------:R-:W-:Y:S05]  /*5880*/  BSYNC.RECONVERGENT B1 ;  /* 0x0000000000017941 */ /* 0x000fea0003800200 */
.L_x_417:
        /* <DEDUP_REMOVED lines=26> */
.L_x_414:
[----:B------:R-:W-:Y:S05]  /*5a30*/  BSYNC.RECONVERGENT B0 ;  /* 0x0000000000007941 */ /* 0x000fea0003800200 */
.L_x_413:
[----:B------:R0:W-:Y:S01]  /*5a40*/  STS [R6], R35 ;  /* 0x0000002306007388 */ /* 0x0001e20000000800 */
[----:B------:R-:W1:Y:S01]  /*5a50*/  LDC.64 R16, c[0x0][0x388] ;  /* 0x0000e200ff107b82 */ /* 0x000e620000000a00 */
[----:B------:R-:W-:Y:S02]  /*5a60*/  ISETP.GT.U32.AND P1, PT, R40, 0x9, PT ;  /* 0x000000092800780c */ /* 0x000fe40003f24070 */
[----:B------:R0:W-:Y:S01]  /*5a70*/  STS [R6+0x500], R32 ;  /* 0x0005002006007388 */ /* 0x0001e20000000800 */
[----:B------:R-:W-:-:S04]  /*5a80*/  MOV R15, R7 ;  /* 0x00000007000f7202 */ /* 0x000fc80000000f00 */
[----:B------:R-:W2:Y:S08]  /*5a90*/  LDC.64 R4, c[0x0][0x390] ;  /* 0x0000e400ff047b82 */ /* 0x000eb00000000a00 */
[----:B0-----:R-:W-:Y:S06]  /*5aa0*/  BAR.SYNC.DEFER_BLOCKING 0x0 ;  /* 0x0000000000007b1d */ /* 0x001fec0000010000 */
.L_x_422:
        /* <DEDUP_REMOVED lines=31> */
.L_x_433:
        /* <DEDUP_REMOVED lines=11> */
.L_x_421:
[----:B------:R-:W-:Y:S05]  /*5d50*/  BSYNC.RECONVERGENT B0 ;  /* 0x0000000000007941 */ /* 0x000fea0003800200 */
.L_x_420:
        /* <DEDUP_REMOVED lines=9> */
.L_x_419:
        /* <DEDUP_REMOVED lines=8> */
.L_x_425:
[----:B------:R-:W-:Y:S05]  /*5e70*/  BSYNC B0 ;  /* 0x0000000000007941 */ /* 0x000fea0003800000 */
.L_x_424:
        /* <DEDUP_REMOVED lines=8> */
.L_x_426:
[----:B------:R-:W-:Y:S01]  /*5f00*/  FADD.FTZ R21, R21, R18 ;  /* 0x0000001215157221 */ /* 0x000fe20000010000 */
[----:B------:R-:W-:-:S04]  /*5f10*/  HFMA2 R28, -RZ, RZ, 0, 2.384185791015625e-07 ;  /* 0x00000004ff1c7431 */ /* 0x000fc800000001ff */
[----:B------:R-:W-:Y:S02]  /*5f20*/  MOV R29, R21 ;  /* 0x00000015001d7202 */ /* 0x000fe40000000f00 */
[----:B------:R-:W-:-:S07]  /*5f30*/  MOV R20, R27 ;  /* 0x0000001b00147202 */ /* 0x000fce0000000f00 */
[----:B------:R-:W-:Y:S05]  /*5f40*/  WARPSYNC.COLLECTIVE R26, `(.L_x_427) ;  /* 0x000000001a087348 */ /* 0x000fea0003c00000 */
[----:B------:R0:W1:Y:S02]  /*5f50*/  SHFL.BFLY P3, R27, R29, R28, R31 ;  /* 0x0c00001c1d1b7389 */ /* 0x000064000006001f */
[----:B01----:R-:W-:Y:S05]  /*5f60*/  ENDCOLLECTIVE ;  /* 0x000000000000791b */ /* 0x003fea0003800000 */
.L_x_427:
[----:B------:R-:W-:-:S05]  /*5f70*/  FADD.FTZ R20, R20, R19 ;  /* 0x0000001314147221 */ /* 0x000fca0000010000 */
[----:B------:R-:W-:Y:S02]  /*5f80*/  MOV R29, R20 ;  /* 0x00000014001d7202 */ /* 0x000fe40000000f00 */
[----:B------:R-:W-:-:S07]  /*5f90*/  MOV R22, R27 ;  /* 0x0000001b00167202 */ /* 0x000fce0000000f00 */
[----:B------:R-:W-:Y:S05]  /*5fa0*/  WARPSYNC.COLLECTIVE R26, `(.L_x_428) ;  /* 0x000000001a087348 */ /* 0x000fea0003c00000 */
[----:B------:R0:W1:Y:S02]  /*5fb0*/  SHFL.BFLY P3, R27, R29, R28, R31 ;  /* 0x0c00001c1d1b7389 */ /* 0x000064000006001f */
[----:B01----:R-:W-:Y:S05]  /*5fc0*/  ENDCOLLECTIVE ;  /* 0x000000000000791b */ /* 0x003fea0003800000 */
.L_x_428:
[----:B------:R-:W-:Y:S01]  /*5fd0*/  FADD.FTZ R22, R21, R22 ;  /* 0x0000001615167221 */ /* 0x000fe20000010000 */
[----:B------:R-:W-:-:S04]  /*5fe0*/  HFMA2 R28, -RZ, RZ, 0, 1.1920928955078125e-07 ;  /* 0x00000002ff1c7431 */ /* 0x000fc800000001ff */
[----:B------:R-:W-:Y:S02]  /*5ff0*/  MOV R29, R22 ;  /* 0x00000016001d7202 */ /* 0x000fe40000000f00 */
[----:B------:R-:W-:-:S07]  /*6000*/  MOV R23, R27 ;  /* 0x0000001b00177202 */ /* 0x000fce0000000f00 */
[----:B------:R-:W-:Y:S05]  /*6010*/  WARPSYNC.COLLECTIVE R26, `(.L_x_429) ;  /* 0x000000001a087348 */ /* 0x000fea0003c00000 */
[----:B------:R0:W1:Y:S02]  /*6020*/  SHFL.BFLY P3, R27, R29, R28, R31 ;  /* 0x0c00001c1d1b7389 */ /* 0x000064000006001f */
[----:B01----:R-:W-:Y:S05]  /*6030*/  ENDCOLLECTIVE ;  /* 0x000000000000791b */ /* 0x003fea0003800000 */
.L_x_429:
[----:B------:R-:W-:-:S05]  /*6040*/  FADD.FTZ R23, R20, R23 ;  /* 0x0000001714177221 */ /* 0x000fca0000010000 */
[----:B------:R-:W-:Y:S02]  /*6050*/  MOV R29, R23 ;  /* 0x00000017001d7202 */ /* 0x000fe40000000f00 */
[----:B------:R-:W-:-:S07]  /*6060*/  MOV R25, R27 ;  /* 0x0000001b00197202 */ /* 0x000fce0000000f00 */
[----:B------:R-:W-:Y:S05]  /*6070*/  WARPSYNC.COLLECTIVE R26, `(.L_x_430) ;  /* 0x000000001a087348 */ /* 0x000fea0003c00000 */
[----:B------:R0:W1:Y:S02]  /*6080*/  SHFL.BFLY P3, R27, R29, R28, R31 ;  /* 0x0c00001c1d1b7389 */ /* 0x000064000006001f */
[----:B01----:R-:W-:Y:S05]  /*6090*/  ENDCOLLECTIVE ;  /* 0x000000000000791b */ /* 0x003fea0003800000 */
.L_x_430:
[----:B------:R-:W-:Y:S01]  /*60a0*/  FADD.FTZ R25, R22, R25 ;  /* 0x0000001916197221 */ /* 0x000fe20000010000 */
[----:B------:R-:W-:-:S04]  /*60b0*/  HFMA2 R28, -RZ, RZ, 0, 5.9604644775390625e-08 ;  /* 0x00000001ff1c7431 */ /* 0x000fc800000001ff */
[----:B------:R-:W-:Y:S02]  /*60c0*/  MOV R29, R25 ;  /* 0x00000019001d7202 */ /* 0x000fe40000000f00 */
[----:B------:R-:W-:-:S07]  /*60d0*/  MOV R18, R27 ;  /* 0x0000001b00127202 */ /* 0x000fce0000000f00 */
[----:B------:R-:W-:Y:S05]  /*60e0*/  WARPSYNC.COLLECTIVE R26, `(.L_x_431) ;  /* 0x000000001a087348 */ /* 0x000fea0003c00000 */
[----:B------:R0:W1:Y:S02]  /*60f0*/  SHFL.BFLY P3, R27, R29, R28, R31 ;  /* 0x0c00001c1d1b7389 */ /* 0x000064000006001f */
[----:B01----:R-:W-:Y:S05]  /*6100*/  ENDCOLLECTIVE ;  /* 0x000000000000791b */ /* 0x003fea0003800000 */
.L_x_431:
[----:B------:R-:W-:-:S05]  /*6110*/  FADD.FTZ R18, R23, R18 ;  /* 0x0000001217127221 */ /* 0x000fca0000010000 */
[----:B------:R-:W-:Y:S02]  /*6120*/  MOV R29, R18 ;  /* 0x00000012001d7202 */ /* 0x000fe40000000f00 */
[----:B------:R-:W-:-:S07]  /*6130*/  MOV R24, R27 ;  /* 0x0000001b00187202 */ /* 0x000fce0000000f00 */
[----:B------:R-:W-:Y:S05]  /*6140*/  WARPSYNC.COLLECTIVE R26, `(.L_x_432) ;  /* 0x000000001a087348 */ /* 0x000fea0003c00000 */
[----:B------:R0:W1:Y:S02]  /*6150*/  SHFL.BFLY P3, R27, R29, R28, R31 ;  /* 0x0c00001c1d1b7389 */ /* 0x000064000006001f */
[----:B01----:R-:W-:Y:S05]  /*6160*/  ENDCOLLECTIVE ;  /* 0x000000000000791b */ /* 0x003fea0003800000 */
.L_x_432:
[----:B------:R-:W-:Y:S01]  /*6170*/  FADD.FTZ R24, R25, R24 ;  /* 0x0000001819187221 */ /* 0x000fe20000010000 */
[----:B------:R-:W-:Y:S01]  /*6180*/  MOV R19, R27 ;  /* 0x0000001b00137202 */ /* 0x000fe20000000f00 */
[----:B------:R-:W-:Y:S06]  /*6190*/  BRA `(.L_x_433) ;  /* 0xfffffff800c07947 */ /* 0x000fec000383ffff */
.L_x_434:
        /* <DEDUP_REMOVED lines=14> */
.L_x_1318:


//--------------------- .text._ZN13group_norm_v218gn_bwd_cuda_kernelI13__nv_bfloat16Li320ELi3ELi16ELi20ELi4096ELb1ELb1ELi32ELi320ELi320ELi4ELb1ELi3ELb0ELb0ELNS_15WgradSyncMethodE3ENS_16CompileConditionILi1000EEEEEvPT_S6_S6_PKS5_S8_S8_S8_PKfflPfPj --------------------------
	.section	.text._ZN13group_norm_v218gn_bwd_cuda_kernelI13__nv_bfloat16Li320ELi3ELi16ELi20ELi4096ELb1ELb1ELi32ELi320ELi320ELi4ELb1ELi3ELb0ELb0ELNS_15WgradSyncMethodE3ENS_16CompileConditionILi1000EEEEEvPT_S6_S6_PKS5_S8_S8_S8_PKfflPfPj,"ax",@progbits
	.align	128
        .global         _ZN13group_norm_v218gn_bwd_cuda_kernelI13__nv_bfloat16Li320ELi3ELi16ELi20ELi4096ELb1ELb1ELi32ELi320ELi320ELi4ELb1ELi3ELb0ELb0ELNS_15WgradSyncMethodE3ENS_16CompileConditionILi1000EEEEEvPT_S6_S6_PKS5_S8_S8_S8_PKfflPfPj
        .type           _ZN13group_norm_v218gn_bwd_cuda_kernelI13__nv_bfloat16Li320ELi3ELi16ELi20ELi4096ELb1ELb1ELi32ELi320ELi320ELi4ELb1ELi3ELb0ELb0ELNS_15WgradSyncMethodE3ENS_16CompileConditionILi1000EEEEEvPT_S6_S6_PKS5_S8_S8_S8_PKfflPfPj,@function
        .size           _ZN13group_norm_v218gn_bwd_cuda_kernelI13__nv_bfloat16Li320ELi3ELi16ELi20ELi4096ELb1ELb1ELi32ELi320ELi320ELi4ELb1ELi3ELb0ELb0ELNS_15WgradSyncMethodE3ENS_16CompileConditionILi1000EEEEEvPT_S6_S6_PKS5_S8_S8_S8_PKfflPfPj,(.L_x_1319 - _ZN13group_norm_v218gn_bwd_cuda_kernelI13__nv_bfloat16Li320ELi3ELi16ELi20ELi4096ELb1ELb1ELi32ELi320ELi320ELi4ELb1ELi3ELb0ELb0ELNS_15WgradSyncMethodE3ENS_16CompileConditionILi1000EEEEEvPT_S6_S6_PKS5_S8_S8_S8_PKfflPfPj)
        .other          _ZN13group_norm_v218gn_bwd_cuda_kernelI13__nv_bfloat16Li320ELi3ELi16ELi20ELi4096ELb1ELb1ELi32ELi320ELi320ELi4ELb1ELi3ELb0ELb0ELNS_15WgradSyncMethodE3ENS_16CompileConditionILi1000EEEEEvPT_S6_S6_PKS5_S8_S8_S8_PKfflPfPj,@"STO_CUDA_ENTRY STV_DEFAULT"
_ZN13group_norm_v218gn_bwd_cuda_kernelI13__nv_bfloat16Li320ELi3ELi16ELi20ELi4096ELb1ELb1ELi32ELi320ELi320ELi4ELb1ELi3ELb0ELb0ELNS_15WgradSyncMethodE3ENS_16CompileConditionILi1000EEEEEvPT_S6_S6_PKS5_S8_S8_S8_PKfflPfPj:
.text._ZN13group_norm_v218gn_bwd_cuda_kernelI13__nv_bfloat16Li320ELi3ELi16ELi20ELi4096ELb1ELb1ELi32ELi320ELi320ELi4ELb1ELi3ELb0ELb0ELNS_15WgradSyncMethodE3ENS_16CompileConditionILi1000EEEEEvPT_S6_S6_PKS5_S8_S8_S8_PKfflPfPj:
        /* <DEDUP_REMOVED lines=30> */
.L_x_437:
        /* <DEDUP_REMOVED lines=8> */
.L_x_436:
[----:B------:R-:W-:Y:S05]  /*0260*/  WARPSYNC.ALL ;  /* 0x0000000000007948 */ /* 0x000fea0003800000 */
[----:B------:R-:W-:Y:S06]  /*0270*/  BAR.SYNC.DEFER_BLOCKING 0x0 ;  /* 0x0000000000007b1d */ /* 0x000fec0000010000 */
[----:B------:R-:W-:Y:S05]  /*0280*/  BRA `(.L_x_438) ;  /* 0x0000004c00787947 */ /* 0x000fea0003800000 */
.L_x_435:
        /* <DEDUP_REMOVED lines=61> */
.L_x_452:
        /* <DEDUP_REMOVED lines=833> */
.L_x_439:
        /* <DEDUP_REMOVED lines=20> */
.L_x_441:
[----:B------:R-:W-:Y:S05]  /*3bb0*/  BSYNC.RECONVERGENT B0 ;  /* 0x0000000000007941 */ /* 0x000fea0003800200 */
.L_x_440:
        /* <DEDUP_REMOVED lines=22> */
.L_x_443:
[----:B------:R-:W-:Y:S05]  /*3d20*/  BSYNC.RECONVERGENT B0 ;  /* 0x0000000000007941 */ /* 0x000fea0003800200 */
.L_x_442:
        /* <DEDUP_REMOVED lines=18> */
.L_x_446:
[----:B0-----:R-:W2:Y:S04]  /*3e50*/  LD.E.STRONG.GPU R27, desc[UR12][R28.64+0xc] ;  /* 0x00000c0c1c1b7980 */ /* 0x001ea8000c10f900 */
[----:B--2---:R-:W-:Y:S01]  /*3e60*/  CCTL.IVALL ;  /* 0x00000000ff00798f */ /* 0x004fe20002000000 */
[----:B------:R-:W-:Y:S05]  /*3e70*/  YIELD ;  /* 0x0000000000007946 */ /* 0x000fea0003800000 */
[----:B-----5:R-:W-:-:S04]  /*3e80*/  LOP3.LUT R27, R27, R26, RZ, 0x3c, !PT ;  /* 0x0000001a1b1b7212 */ /* 0x020fc800078e3cff */
[----:B------:R-:W-:-:S13]  /*3e90*/  ISETP.GT.AND P0, PT, R27, -0x1, PT ;  /* 0xffffffff1b00780c */ /* 0x000fda0003f04270 */
[----:B------:R-:W-:Y:S05]  /*3ea0*/  @P0 BRA `(.L_x_446) ;  /* 0xfffffffc00e80947 */ /* 0x000fea000383ffff */
.L_x_445:
[----:B------:R-:W-:Y:S05]  /*3eb0*/  WARPSYNC.ALL ;  /* 0x0000000000007948 */ /* 0x000fea0003800000 */
[----:B------:R-:W-:Y:S06]  /*3ec0*/  BAR.SYNC.DEFER_BLOCKING 0x0 ;  /* 0x0000000000007b1d */ /* 0x000fec0000010000 */
[----:B------:R-:W-:Y:S05]  /*3ed0*/  BRA `(.L_x_447) ;  /* 0x0000000000607947 */ /* 0x000fea0003800000 */
.L_x_444:
        /* <DEDUP_REMOVED lines=16> */
.L_x_449:
[----:B------:R-:W2:Y:S04]  /*3fe0*/  LD.E.STRONG.GPU R29, desc[UR12][R26.64] ;  /* 0x0000000c1a1d7980 */ /* 0x000ea8000c10f900 */
[----:B--2---:R-:W-:Y:S01]  /*3ff0*/  CCTL.IVALL ;  /* 0x00000000ff00798f */ /* 0x004fe20002000000 */
[----:B------:R-:W-:Y:S05]  /*4000*/  YIELD ;  /* 0x0000000000007946 */ /* 0x000fea0003800000 */
[----:B-----5:R-:W-:-:S04]  /*4010*/  LOP3.LUT R29, R29, R28, RZ, 0x3c, !PT ;  /* 0x0000001c1d1d7212 */ /* 0x020fc800078e3cff */
[----:B------:R-:W-:-:S13]  /*4020*/  ISETP.GT.AND P0, PT, R29, -0x1, PT ;  /* 0xffffffff1d00780c */ /* 0x000fda0003f04270 */
[----:B------:R-:W-:Y:S05]  /*4030*/  @P0 BRA `(.L_x_449) ;  /* 0xfffffffc00e80947 */ /* 0x000fea000383ffff */
.L_x_448:
[----:B------:R-:W-:Y:S05]  /*4040*/  WARPSYNC.ALL ;  /* 0x0000000000007948 */ /* 0x000fea0003800000 */
[----:B------:R-:W-:Y:S06]  /*4050*/  BAR.SYNC.DEFER_BLOCKING 0x0 ;  /* 0x0000000000007b1d */ /* 0x000fec0000010000 */
.L_x_447:
        /* <DEDUP_REMOVED lines=55> */
.L_x_451:
[----:B------:R-:W-:Y:S05]  /*43d0*/  BSYNC.RECONVERGENT B0 ;  /* 0x0000000000007941 */ /* 0x000fea0003800200 */
.L_x_450:
        /* <DEDUP_REMOVED lines=201> */
.L_x_438:
        /* <DEDUP_REMOVED lines=54> */
.L_x_463:
        /* <DEDUP_REMOVED lines=21> */
.L_x_456:
        /* <DEDUP_REMOVED lines=34> */
.L_x_455:
        /* <DEDUP_REMOVED lines=20> */
.L_x_458:
[----:B------:R-:W-:Y:S05]  /*5880*/  BSYNC.RECONVERGENT B1 ;  /* 0x0000000000017941 */ /* 0x000fea0003800200 */
.L_x_457:
        /* <DEDUP_REMOVED lines=26> */
.L_x_454:
[----:B------:R-:W-:Y:S05]  /*5a30*/  BSYNC.RECONVERGENT B0 ;  /* 0x0000000000007941 */ /* 0x000fea0003800200 */
.L_x_453:
[----:B------:R0:W-:Y:S01]  /*5a40*/  STS [R6], R35 ;  /* 0x0000002306007388 */ /* 0x0001e20000000800 */
[----:B------:R-:W1:Y:S01]  /*5a50*/  LDC.64 R16, c[0x0][0x388] ;  /* 0x0000e200ff107b82 */ /* 0x000e620000000a00 */
[----:B------:R-:W-:Y:S02]  /*5a60*/  ISETP.GT.U32.AND P1, PT, R40, 0x9, PT ;  /* 0x000000092800780c */ /* 0x000fe40003f24070 */
[----:B------:R0:W-:Y:S01]  /*5a70*/  STS [R6+0x500], R32 ;  /* 0x0005002006007388 */ /* 0x0001e20000000800 */
[----:B------:R-:W-:-:S04]  /*5a80*/  MOV R15, R7 ;  /* 0x00000007000f7202 */ /* 0x000fc80000000f00 */
[----:B------:R-:W2:Y:S08]  /*5a90*/  LDC.64 R4, c[0x0][0x390] ;  /* 0x0000e400ff047b82 */ /* 0x000eb00000000a00 */
[----:B0-----:R-:W-:Y:S06]  /*5aa0*/  BAR.SYNC.DEFER_BLOCKING 0x0 ;  /* 0x0000000000007b1d */ /* 0x001fec0000010000 */
.L_x_462:
        /* <DEDUP_REMOVED lines=31> */
.L_x_473:
        /* <DEDUP_REMOVED lines=11> */
.L_x_461:
[----:B------:R-:W-:Y:S05]  /*5d50*/  BSYNC.RECONVERGENT B0 ;  /* 0x0000000000007941 */ /* 0x000fea0003800200 */
.L_x_460:
        /* <DEDUP_REMOVED lines=9> */
.L_x_459:
        /* <DEDUP_REMOVED lines=8> */
.L_x_465:
[----:B------:R-:W-:Y:S05]  /*5e70*/  BSYNC B0 ;  /* 0x0000000000007941 */ /* 0x000fea0003800000 */
.L_x_464:
        /* <DEDUP_REMOVED lines=8> */
.L_x_466:
[----:B------:R-:W-:Y:S01]  /*5f00*/  FADD.FTZ R21, R21, R18 ;  /* 0x0000001215157221 */ /* 0x000fe20000010000 */
[----:B------:R-:W-:-:S04]  /*5f10*/  HFMA2 R28, -RZ, RZ, 0, 2.384185791015625e-07 ;  /* 0x00000004ff1c7431 */ /* 0x000fc800000001ff */
[----:B------:R-:W-:Y:S02]  /*5f20*/  MOV R29, R21 ;  /* 0x00000015001d7202 */ /* 0x000fe40000000f00 */
[----:B------:R-:W-:-:S07]  /*5f30*/  MOV R20, R27 ;  /* 0x0000001b00147202 */ /* 0x000fce0000000f00 */
[----:B------:R-:W-:Y:S05]  /*5f40*/  WARPSYNC.COLLECTIVE R26, `(.L_x_467) ;  /* 0x000000001a087348 */ /* 0x000fea0003c00000 */
[----:B------:R0:W1:Y:S02]  /*5f50*/  SHFL.BFLY P3, R27, R29, R28, R31 ;  /* 0x0c00001c1d1b7389 */ /* 0x000064000006001f */
[----:B01----:R-:W-:Y:S05]  /*5f60*/  ENDCOLLECTIVE ;  /* 0x000000000000791b */ /* 0x003fea0003800000 */
.L_x_467:
[----:B------:R-:W-:-:S05]  /*5f70*/  FADD.FTZ R20, R20, R19 ;  /* 0x0000001314147221 */ /* 0x000fca0000010000 */
[----:B------:R-:W-:Y:S02]  /*5f80*/  MOV R29, R20 ;  /* 0x00000014001d7202 */ /* 0x000fe40000000f00 */
[----:B------:R-:W-:-:S07]  /*5f90*/  MOV R22, R27 ;  /* 0x0000001b00167202 */ /* 0x000fce0000000f00 */
[----:B------:R-:W-:Y:S05]  /*5fa0*/  WARPSYNC.COLLECTIVE R26, `(.L_x_468) ;  /* 0x000000001a087348 */ /* 0x000fea0003c00000 */
[----:B------:R0:W1:Y:S02]  /*5fb0*/  SHFL.BFLY P3, R27, R29, R28, R31 ;  /* 0x0c00001c1d1b7389 */ /* 0x000064000006001f */
[----:B01----:R-:W-:Y:S05]  /*5fc0*/  ENDCOLLECTIVE ;  /* 0x000000000000791b */ /* 0x003fea0003800000 */
.L_x_468:
[----:B------:R-:W-:Y:S01]  /*5fd0*/  FADD.FTZ R22, R21, R22 ;  /* 0x0000001615167221 */ /* 0x000fe20000010000 */
[----:B------:R-:W-:-:S04]  /*5fe0*/  HFMA2 R28, -RZ, RZ, 0, 1.1920928955078125e-07 ;  /* 0x00000002ff1c7431 */ /* 0x000fc800000001ff */
[----:B------:R-:W-:Y:S02]  /*5ff0*/  MOV R29, R22 ;  /* 0x00000016001d7202 */ /* 0x000fe40000000f00 */
[----:B------:R-:W-:-:S07]  /*6000*/  MOV R23, R27 ;  /* 0x0000001b00177202 */ /* 0x000fce0000000f00 */
[----:B------:R-:W-:Y:S05]  /*6010*/  WARPSYNC.COLLECTIVE R26, `(.L_x_469) ;  /* 0x000000001a087348 */ /* 0x000fea0003c00000 */
[----:B------:R0:W1:Y:S02]  /*6020*/  SHFL.BFLY P3, R27, R29, R28, R31 ;  /* 0x0c00001c1d1b7389 */ /* 0x000064000006001f */
[----:B01----:R-:W-:Y:S05]  /*6030*/  ENDCOLLECTIVE ;  /* 0x000000000000791b */ /* 0x003fea0003800000 */
.L_x_469:
[----:B------:R-:W-:-:S05]  /*6040*/  FADD.FTZ R23, R20, R23 ;  /* 0x0000001714177221 */ /* 0x000fca0000010000 */
[----:B------:R-:W-:Y:S02]  /*6050*/  MOV R29, R23 ;  /* 0x00000017001d7202 */ /* 0x000fe40000000f00 */
[----:B------:R-:W-:-:S07]  /*6060*/  MOV R25, R27 ;  /* 0x0000001b00197202 */ /* 0x000fce0000000f00 */
[----:B------:R-:W-:Y:S05]  /*6070*/  WARPSYNC.COLLECTIVE R26, `(.L_x_470) ;  /* 0x000000001a087348 */ /* 0x000fea0003c00000 */
[----:B------:R0:W1:Y:S02]  /*6080*/  SHFL.BFLY P3, R27, R29, R28, R31 ;  /* 0x0c00001c1d1b7389 */ /* 0x000064000006001f */
[----:B01----:R-:W-:Y:S05]  /*6090*/  ENDCOLLECTIVE ;  /* 0x000000000000791b */ /* 0x003fea0003800000 */
.L_x_470:
[----:B------:R-:W-:Y:S01]  /*60a0*/  FADD.FTZ R25, R22, R25 ;  /* 0x0000001916197221 */ /* 0x000fe20000010000 */
[----:B------:R-:W-:-:S04]  /*60b0*/  HFMA2 R28, -RZ, RZ, 0, 5.9604644775390625e-08 ;  /* 0x00000001ff1c7431 */ /* 0x000fc800000001ff */
[----:B------:R-:W-:Y:S02]  /*60c0*/  MOV R29, R25 ;  /* 0x00000019001d7202 */ /* 0x000fe40000000f00 */
[----:B------:R-:W-:-:S07]  /*60d0*/  MOV R18, R27 ;  /* 0x0000001b00127202 */ /* 0x000fce0000000f00 */
[----:B------:R-:W-:Y:S05]  /*60e0*/  WARPSYNC.COLLECTIVE R26, `(.L_x_471) ;  /* 0x000000001a087348 */ /* 0x000fea0003c00000 */
[----:B------:R0:W1:Y:S02]  /*60f0*/  SHFL.BFLY P3, R27, R29, R28, R31 ;  /* 0x0c00001c1d1b7389 */ /* 0x000064000006001f */
[----:B01----:R-:W-:Y:S05]  /*6100*/  ENDCOLLECTIVE ;  /* 0x000000000000791b */ /* 0x003fea0003800000 */
.L_x_471:
[----:B------:R-:W-:-:S05]  /*6110*/  FADD.FTZ R18, R23, R18 ;  /* 0x0000001217127221 */ /* 0x000fca0000010000 */
[----:B------:R-:W-:Y:S02]  /*6120*/  MOV R29, R18 ;  /* 0x00000012001d7202 */ /* 0x000fe40000000f00 */
[----:B------:R-:W-:-:S07]  /*6130*/  MOV R24, R27 ;  /* 0x0000001b00187202 */ /* 0x000fce0000000f00 */
[----:B------:R-:W-:Y:S05]  /*6140*/  WARPSYNC.COLLECTIVE R26, `(.L_x_472) ;  /* 0x000000001a087348 */ /* 0x000fea0003c00000 */
[----:B------:R0:W1:Y:S02]  /*6150*/  SHFL.BFLY P3, R27, R29, R28, R31 ;  /* 0x0c00001c1d1b7389 */ /* 0x000064000006001f */
[----:B01----:R-:W-:Y:S05]  /*6160*/  ENDCOLLECTIVE ;  /* 0x000000000000791b */ /* 0x003fea0003800000 */
.L_x_472:
[----:B------:R-:W-:Y:S01]  /*6170*/  FADD.FTZ R24, R25, R24 ;  /* 0x0000001819187221 */ /* 0x000fe20000010000 */
[----:B------:R-:W-:Y:S01]  /*6180*/  MOV R19, R27 ;  /* 0x0000001b00137202 */ /* 0x000fe20000000f00 */
[----:B------:R-:W-:Y:S06]  /*6190*/  BRA `(.L_x_473) ;  /* 0xfffffff800c07947 */ /* 0x000fec000383ffff */
.L_x_474:
        /* <DEDUP_REMOVED lines=14> */
.L_x_1319:


//--------------------- .text._ZN13group_norm_v214gn_cuda_kernelI13__nv_bfloat16Li320ELi3ELi32ELi10ELi4096ELb0ELi16ELi320ELi320ELi4ELb1ELi1ELb0ELb0ENS_16CompileConditionILi1000EEEEEvPT_PKS4_S7_S7_flPfS8_Pj --------------------------
	.section	.text._ZN13group_norm_v214gn_cuda_kernelI13__nv_bfloat16Li320ELi3ELi32ELi10ELi4096ELb0ELi16ELi320ELi320ELi4ELb1ELi1ELb0ELb0ENS_16CompileConditionILi1000EEEEEvPT_PKS4_S7_S7_flPfS8_Pj,"ax",@progbits
	.align	128
        .global         _ZN13group_norm_v214gn_cuda_kernelI13__nv_bfloat16Li320ELi3ELi32ELi10ELi4096ELb0ELi16ELi320ELi320ELi4ELb1ELi1ELb0ELb0ENS_16CompileConditionILi1000EEEEEvPT_PKS4_S7_S7_flPfS8_Pj
        .type           _ZN13group_norm_v214gn_cuda_kernelI13__nv_bfloat16Li320ELi3ELi32ELi10ELi4096ELb0ELi16ELi320ELi320ELi4ELb1ELi1ELb0ELb0ENS_16CompileConditionILi1000EEEEEvPT_PKS4_S7_S7_flPfS8_Pj,@function
        .size           _ZN13group_norm_v214gn_cuda_kernelI13__nv_bfloat16Li320ELi3ELi32ELi10ELi4096ELb0ELi16ELi320ELi320ELi4ELb1ELi1ELb0ELb0ENS_16CompileConditionILi1000EEEEEvPT_PKS4_S7_S7_flPfS8_Pj,(.L_x_1320 - _ZN13group_norm_v214gn_cuda_kernelI13__nv_bfloat16Li320ELi3ELi32ELi10ELi4096ELb0ELi16ELi320ELi320ELi4ELb1ELi1ELb0ELb0ENS_16CompileConditionILi1000EEEEEvPT_PKS4_S7_S7_flPfS8_Pj)
        .other          _ZN13group_norm_v214gn_cuda_kernelI13__nv_bfloat16Li320ELi3ELi32ELi10ELi4096ELb0ELi16ELi320ELi320ELi4ELb1ELi1ELb0ELb0ENS_16CompileConditionILi1000EEEEEvPT_PKS4_S7_S7_flPfS8_Pj,@"STO_CUDA_ENTRY STV_DEFAULT"
_ZN13group_norm_v214gn_cuda_kernelI13__nv_bfloat16Li320ELi3ELi32ELi10ELi4096ELb0ELi16ELi320ELi320ELi4ELb1ELi1ELb0ELb0ENS_16CompileConditionILi1000EEEEEvPT_PKS4_S7_S7_flPfS8_Pj:
.text._ZN13group_norm_v214gn_cuda_kernelI13__nv_bfloat16Li320ELi3ELi32ELi10ELi4096ELb0ELi16ELi320ELi320ELi4ELb1ELi1ELb0ELb0ENS_16CompileConditionILi1000EEEEEvPT_PKS4_S7_S7_flPfS8_Pj:
[----:B------:R-:W0:Y:S01]  /*0000*/  LDC R1, c[0x0][0x37c] ;  /* 0x0000df00ff017b82 */ /* 0x000e220000000800 */
[----:B------:R-:W1:Y:S01]  /*0010*/  S2R R46, SR_CTAID.Y ;  /* 0x00000000002e7919 */ /* 0x000e620000002600 */
[----:B------:R-:W1:Y:S01]  /*0020*/  LDCU.64 UR4, c[0x0][0x3a8] ;  /* 0x00007500ff0477ac */ /* 0x000e620008000a00 */
[----:B0-----:R-:W-:Y:S02]  /*0030*/  IADD3 R1, PT, PT, R1, -0x100, RZ ;  /* 0xffffff0001017810 */ /* 0x001fe40007ffe0ff */
[----:B-1----:R-:W-:-:S04]  /*0040*/  ISETP.GE.U32.AND P0, PT, R46, UR4, PT ;  /* 0x000000042e007c0c */ /* 0x002fc8000bf06070 */
[----:B------:R-:W-:-:S13]  /*0050*/  ISETP.GE.AND.EX P0, PT, RZ, UR5, PT, P0 ;  /* 0x00000005ff007c0c */ /* 0x000fda000bf06300 */
[----:B------:R-:W-:Y:S05]  /*0060*/  @P0 EXIT ;  /* 0x000000000000094d */ /* 0x000fea0003800000 */
[----:B------:R-:W0:Y:S01]  /*0070*/  S2R R45, SR_TID.X ;  /* 0x00000000002d7919 */ /* 0x000e220000002100 */
[----:B------:R-:W1:Y:S01]  /*0080*/  S2UR UR6, SR_CgaCtaId ;  /* 0x00000000000679c3 */ /* 0x000e620000008800 */
[----:B------:R-:W-:Y:S01]  /*0090*/  UMOV UR4, 0x400 ;  /* 0x0000040000047882 */ /* 0x000fe20000000000 */
[----:B------:R-:W-:Y:S01]  /*00a0*/  HFMA2 R53, -RZ, RZ, 0, 0 ;  /* 0x00000000ff357431 */ /* 0x000fe200000001ff */
[----:B------:R-:W2:Y:S01]  /*00b0*/  S2R R2, SR_CTAID.X ;  /* 0x0000000000027919 */ /* 0x000ea20000002500 */
[----:B------:R-:W-:Y:S01]  /*00c0*/  MOV R54, R46 ;  /* 0x0000002e00367202 */ /* 0x000fe20000000f00 */
[----:B------:R-:W3:Y:S03]  /*00d0*/  LDCU.64 UR8, c[0x0][0x358] ;  /* 0x00006b00ff0877ac */ /* 0x000ee60008000a00 */
[----:B------:R-:W4:Y:S08]  /*00e0*/  LDC.64 R4, c[0x0][0x3b0] ;  /* 0x0000ec00ff047b82 */ /* 0x000f300000000a00 */
[----:B------:R-:W5:Y:S01]  /*00f0*/  LDC.64 R56, c[0x0][0x3c0] ;  /* 0x0000f000ff387b82 */ /* 0x000f620000000a00 */
[----:B-1----:R-:W-:-:S02]  /*0100*/  ULEA UR5, UR6, UR4, 0x18 ;  /* 0x0000000406057291 */ /* 0x002fc4000f8ec0ff */
[----:B------:R-:W-:-:S04]  /*0110*/  UIADD3 UR4, UPT, UPT, UR4, 0x1900, URZ ;  /* 0x0000190004047890 */ /* 0x000fc8000fffe0ff */
[----:B------:R-:W-:Y:S01]  /*0120*/  ULEA UR6, UR6, UR4, 0x18 ;  /* 0x0000000406067291 */ /* 0x000fe2000f8ec0ff */
[C---:B0-----:R-:W-:Y:S02]  /*0130*/  LOP3.LUT R0, R45.reuse, 0xffff, RZ, 0xc0, !PT ;  /* 0x0000ffff2d007812 */ /* 0x041fe400078ec0ff */
[----:B----4-:R-:W-:Y:S01]  /*0140*/  ISETP.EQ.U32.AND P1, PT, R4, RZ, PT ;  /* 0x000000ff0400720c */ /* 0x010fe20003f22070 */
[----:B------:R-:W-:Y:S01]  /*0150*/  UMOV UR4, URZ ;  /* 0x000000ff00047c82 */ /* 0x000fe20008000000 */
[----:B--2---:R-:W-:Y:S01]  /*0160*/  LOP3.LUT P0, RZ, R2, 0xff, RZ, 0xc0, !PT ;  /* 0x000000ff02ff7812 */ /* 0x004fe2000780c0ff */
[----:B------:R-:W-:Y:S01]  /*0170*/  IMAD R0, R0, 0xcccd, RZ ;  /* 0x0000cccd00007824 */ /* 0x000fe200078e02ff */
[----:B------:R-:W-:Y:S02]  /*0180*/  IADD3 R50, PT, PT, R45, UR6, RZ ;  /* 0x000000062d327c10 */ /* 0x000fe4000fffe0ff */
[----:B------:R-:W-:Y:S01]  /*0190*/  ISETP.EQ.OR.EX P0, PT, R5, RZ, P0, P1 ;  /* 0x000000ff0500720c */ /* 0x000fe20000702710 */
[----:B-----5:R-:W-:Y:S01]  /*01a0*/  IMAD.WIDE.U32 R56, R46, 0x4, R56 ;  /* 0x000000042e387825 */ /* 0x020fe200078e0038 */
[----:B------:R-:W-:-:S02]  /*01b0*/  SHF.R.U32.HI R52, RZ, 0x16, R0 ;  /* 0x00000016ff347819 */ /* 0x000fc40000011600 */
[----:B------:R-:W-:Y:S02]  /*01c0*/  ISETP.GT.U32.OR P0, PT, R45, 0x1f, P0 ;  /* 0x0000001f2d00780c */ /* 0x000fe40000704470 */
[C---:B------:R-:W-:Y:S02]  /*01d0*/  PRMT R0, R52.reuse, 0x9910, RZ ;  /* 0x0000991034007816 */ /* 0x040fe400000000ff */
[----:B------:R-:W-:-:S03]  /*01e0*/  LEA R49, R52, UR5, 0x3 ;  /* 0x0000000534317c11 */ /* 0x000fc6000f8e18ff */
[----:B------:R-:W-:-:S05]  /*01f0*/  IMAD R0, R0, 0x50, RZ ;  /* 0x0000005000007824 */ /* 0x000fca00078e02ff */
[----:B------:R-:W-:-:S04]  /*0200*/  IADD3 R0, PT, PT, RZ, -R0, RZ ;  /* 0x80000000ff007210 */ /* 0x000fc80007ffe0ff */
[----:B------:R-:W-:-:S04]  /*0210*/  PRMT R0, R0, 0x7710, RZ ;  /* 0x0000771000007816 */ /* 0x000fc800000000ff */
[----:B------:R-:W-:-:S04]  /*0220*/  IADD3 R0, PT, PT, R0, R45, RZ ;  /* 0x0000002d00007210 */ /* 0x000fc80007ffe0ff */
[----:B------:R-:W-:-:S04]  /*0230*/  LOP3.LUT R0, R0, 0xffff, RZ, 0xc0, !PT ;  /* 0x0000ffff00007812 */ /* 0x000fc800078ec0ff */
[C---:B------:R-:W-:Y:S01]  /*0240*/  SHF.L.U32 R51, R0.reuse, 0x2, RZ ;  /* 0x0000000200337819 */ /* 0x040fe200000006ff */
[----:B------:R-:W-:-:S03]  /*0250*/  IMAD R49, R0, 0x28, R49 ;  /* 0x0000002800317824 */ /* 0x000fc600078e0231 */
[C---:B------:R-:W-:Y:S02]  /*0260*/  IADD3 R0, PT, PT, R51.reuse, 0x2, RZ ;  /* 0x0000000233007810 */ /* 0x040fe40007ffe0ff */
[C---:B------:R-:W-:Y:S02]  /*0270*/  LOP3.LUT R2, R51.reuse, 0xffff, RZ, 0xc0, !PT ;  /* 0x0000ffff33027812 */ /* 0x040fe400078ec0ff */
[----:B------:R-:W-:Y:S02]  /*0280*/  LOP3.LUT R0, R0, 0xffff, RZ, 0xc0, !PT ;  /* 0x0000ffff00007812 */ /* 0x000fe400078ec0ff */
[----:B------:R-:W-:Y:S01]  /*0290*/  SHF.L.U32 R44, R51, 0x1, RZ ;  /* 0x00000001332c7819 */ /* 0x000fe200000006ff */
[----:B------:R-:W-:Y:S01]  /*02a0*/  IMAD R2, R2, 0x199a, RZ ;  /* 0x0000199a02027824 */ /* 0x000fe200078e02ff */
[----:B------:R-:W-:Y:S01]  /*02b0*/  SHF.R.U32.HI R43, RZ, 0x1f, R51 ;  /* 0x0000001fff2b7819 */ /* 0x000fe20000011633 */
[----:B------:R-:W-:-:S03]  /*02c0*/  IMAD R0, R0, 0x199a, RZ ;  /* 0x0000199a00007824 */ /* 0x000fc600078e02ff */
[----:B------:R-:W-:Y:S02]  /*02d0*/  SHF.R.U32.HI R48, RZ, 0x10, R2 ;  /* 0x00000010ff307819 */ /* 0x000fe40000011602 */
[----:B------:R-:W-:Y:S02]  /*02e0*/  SHF.R.U32.HI R47, RZ, 0x10, R0 ;  /* 0x00000010ff2f7819 */ /* 0x000fe40000011600 */
[----:B------:R-:W-:Y:S02]  /*02f0*/  LEA R48, R48, UR6, 0x3 ;  /* 0x0000000630307c11 */ /* 0x000fe4000f8e18ff */
[----:B---3--:R-:W-:-:S07]  /*0300*/  LEA R47, R47, UR6, 0x3 ;  /* 0x000000062f2f7c11 */ /* 0x008fce000f8e18ff */
.L_x_484:
[----:B-1----:R-:W0:Y:S01]  /*0310*/  S2R R14, SR_CTAID.X ;  /* 0x00000000000e7919 */ /* 0x002e220000002500 */
[----:B------:R-:W1:Y:S01]  /*0320*/  LDCU.64 UR10, c[0x0][0x388] ;  /* 0x00007100ff0a77ac */ /* 0x000e620008000a00 */
[----:B------:R-:W-:Y:S01]  /*0330*/  MOV R2, R51 ;  /* 0x0000003300027202 */ /* 0x000fe20000000f00 */
[----:B------:R-:W-:Y:S01]  /*0340*/  IMAD R5, R53, 0x140000, RZ ;  /* 0x0014000035057824 */ /* 0x000fe200078e02ff */
[----:B------:R-:W2:Y:S01]  /*0350*/  LDCU.128 UR12, c[0x0][0x390] ;  /* 0x00007200ff0c77ac */ /* 0x000ea20008000c00 */
[----:B0-----:R-:W-:-:S04]  /*0360*/  SHF.L.U32 R0, R14, 0x4, RZ ;  /* 0x000000040e007819 */ /* 0x001fc800000006ff */
[----:B------:R-:W-:-:S04]  /*0370*/  LOP3.LUT R3, R0, 0xff0, RZ, 0xc0, !PT ;  /* 0x00000ff000037812 */ /* 0x000fc800078ec0ff */
[----:B------:R-:W-:Y:S02]  /*0380*/  IADD3 R0, PT, PT, R52, R3, RZ ;  /* 0x0000000334007210 */ /* 0x000fe40007ffe0ff */
[----:B------:R-:W-:-:S03]  /*0390*/  MOV R3, RZ ;  /* 0x000000ff00037202 */ /* 0x000fc60000000f00 */
[----:B------:R-:W-:Y:S02]  /*03a0*/  IMAD R7, R0, 0x140, RZ ;  /* 0x0000014000077824 */ /* 0x000fe400078e02ff */
[----:B------:R-:W-:-:S03]  /*03b0*/  IMAD.WIDE.U32 R2, R54, 0x140000, R2 ;  /* 0x0014000036027825 */ /* 0x000fc600078e0002 */
[----:B------:R-:W-:-:S04]  /*03c0*/  IADD3 R42, P1, PT, R7, R2, RZ ;  /* 0x00000002072a7210 */ /* 0x000fc80007f3e0ff */
[----:B------:R-:W-:Y:S02]  /*03d0*/  IADD3.X R3, PT, PT, R3, R5, RZ, P1, !PT ;  /* 0x0000000503037210 */ /* 0x000fe40000ffe4ff */
[C---:B------:R-:W-:Y:S02]  /*03e0*/  SHF.L.U32 R41, R42.reuse, 0x1, RZ ;  /* 0x000000012a297819 */ /* 0x040fe400000006ff */
[----:B------:R-:W-:Y:S02]  /*03f0*/  SHF.L.U64.HI R42, R42, 0x1, R3 ;  /* 0x000000012a2a7819 */ /* 0x000fe40000010203 */
[----:B-1----:R-:W-:-:S04]  /*0400*/  IADD3 R4, P1, PT, R41, UR10, RZ ;  /* 0x0000000a29047c10 */ /* 0x002fc8000ff3e0ff */
[----:B------:R-:W-:-:S05]  /*0410*/  IADD3.X R5, PT, PT, R42, UR11, RZ, P1, !PT ;  /* 0x0000000b2a057c10 */ /* 0x000fca0008ffe4ff */
[----:B------:R-:W3:Y:S04]  /*0420*/  LDG.E.64.CONSTANT R8, desc[UR8][R4.64] ;  /* 0x0000000804087981 */ /* 0x000ee8000c1e9b00 */
[----:B------:R-:W4:Y:S04]  /*0430*/  LDG.E.64.CONSTANT R38, desc[UR8][R4.64+0xa00] ;  /* 0x000a000804267981 */ /* 0x000f28000c1e9b00 */
[----:B------:R-:W4:Y:S04]  /*0440*/  LDG.E.64.CONSTANT R36, desc[UR8][R4.64+0x1400] ;  /* 0x0014000804247981 */ /* 0x000f28000c1e9b00 */
[----:B------:R0:W4:Y:S01]  /*0450*/  LDG.E.64.CONSTANT R34, desc[UR8][R4.64+0x1e00] ;  /* 0x001e000804227981 */ /* 0x000122000c1e9b00 */
[----:B--2---:R-:W-:-:S02]  /*0460*/  IADD3 R24, P1, PT, R44, UR12, RZ ;  /* 0x0000000c2c187c10 */ /* 0x004fc4000ff3e0ff */
[----:B------:R-:W-:Y:S02]  /*0470*/  IADD3 R2, P2, PT, R44, UR14, RZ ;  /* 0x0000000e2c027c10 */ /* 0x000fe4000ff5e0ff */
[C---:B------:R-:W-:Y:S02]  /*0480*/  IADD3.X R25, PT, PT, R43.reuse, UR13, RZ, P1, !PT ;  /* 0x0000000d2b197c10 */ /* 0x040fe40008ffe4ff */
[----:B------:R-:W-:-:S04]  /*0490*/  IADD3.X R3, PT, PT, R43, UR15, RZ, P2, !PT ;  /* 0x0000000f2b037c10 */ /* 0x000fc800097fe4ff */
[----:B------:R-:W5:Y:S04]  /*04a0*/  LDG.E.64.CONSTANT R24, desc[UR8][R24.64] ;  /* 0x0000000818187981 */ /* 0x000f68000c1e9b00 */
[----:B------:R-:W5:Y:S01]  /*04b0*/  LDG.E.64.CONSTANT R2, desc[UR8][R2.64] ;  /* 0x0000000802027981 */ /* 0x000f62000c1e9b00 */
[----:B------:R-:W-:Y:S01]  /*04c0*/  ISETP.GT.U32.AND P1, PT, R45, 0x7f, PT ;  /* 0x0000007f2d00780c */ /* 0x000fe20003f24070 */
[----:B------:R-:W-:Y:S01]  /*04d0*/  BSSY.RECONVERGENT B0, `(.L_x_475) ;  /* 0x0000070000007945 */ /* 0x000fe20003800200 */
[C---:B---3--:R-:W-:Y:S02]  /*04e0*/  PRMT R6, R8.reuse, 0x7632, R6 ;  /* 0x0000763208067816 */ /* 0x048fe40000000006 */
[----:B------:R-:W-:Y:S02]  /*04f0*/  SHF.L.U32 R40, R8, 0x10, RZ ;  /* 0x0000001008287819 */ /* 0x000fe400000006ff */
[----:B------:R-:W-:-:S02]  /*0500*/  PRMT R29, R9, 0x7632, R29 ;  /* 0x00007632091d7816 */ /* 0x000fc4000000001d */
[----:B------:R-:W-:Y:S01]  /*0510*/  SHF.L.U32 R0, R9, 0x10, RZ ;  /* 0x0000001009007819 */ /* 0x000fe200000006ff */
[----:B------:R-:W-:Y:S01]  /*0520*/  FFMA.FTZ R8, R40, R40, RZ ;  /* 0x0000002828087223 */ /* 0x000fe200000100ff */
[C---:B----4-:R-:W-:Y:S02]  /*0530*/  PRMT R30, R39.reuse, 0x7632, R30 ;  /* 0x00007632271e7816 */ /* 0x050fe4000000001e */
[----:B------:R-:W-:Y:S01]  /*0540*/  SHF.L.U32 R26, R39, 0x10, RZ ;  /* 0x00000010271a7819 */ /* 0x000fe200000006ff */
[----:B------:R-:W-:Y:S01]  /*0550*/  FADD.FTZ R10, RZ, R0 ;  /* 0x00000000ff0a7221 */ /* 0x000fe20000010000 */
[----:B------:R-:W-:Y:S01]  /*0560*/  SHF.L.U32 R39, R6, 0x10, RZ ;  /* 0x0000001006277819 */ /* 0x000fe200000006ff */
[----:B------:R-:W-:Y:S01]  /*0570*/  FADD.FTZ R6, RZ, R40 ;  /* 0x00000028ff067221 */ /* 0x000fe20000010000 */
[----:B0-----:R-:W-:Y:S01]  /*0580*/  PRMT R5, R36, 0x7632, R5 ;  /* 0x0000763224057816 */ /* 0x001fe20000000005 */
[----:B------:R-:W-:Y:S01]  /*0590*/  FFMA.FTZ R12, R0, R0, RZ ;  /* 0x00000000000c7223 */ /* 0x000fe200000100ff */
[----:B------:R-:W-:Y:S01]  /*05a0*/  SHF.L.U32 R29, R29, 0x10, RZ ;  /* 0x000000101d1d7819 */ /* 0x000fe200000006ff */
[----:B------:R-:W-:Y:S01]  /*05b0*/  FFMA.FTZ R7, R39, R39, R8 ;  /* 0x0000002727077223 */ /* 0x000fe20000010008 */
[----:B------:R-:W-:-:S02]  /*05c0*/  PRMT R4, R38, 0x7632, R4 ;  /* 0x0000763226047816 */ /* 0x000fc40000000004 */
[----:B------:R-:W-:Y:S01]  /*05d0*/  SHF.L.U32 R38, R38, 0x10, RZ ;  /* 0x0000001026267819 */ /* 0x000fe200000006ff */
[----:B------:R-:W-:Y:S01]  /*05e0*/  FADD.FTZ R9, R10, R29 ;  /* 0x0000001d0a097221 */ /* 0x000fe20000010000 */
[----:B------:R-:W-:Y:S01]  /*05f0*/  PRMT R32, R35, 0x7632, R32 ;  /* 0x0000763223207816 */ /* 0x000fe20000000020 */
[----:B------:R-:W-:Y:S01]  /*0600*/  FFMA.FTZ R11, R29, R29, R12 ;  /* 0x0000001d1d0b7223 */ /* 0x000fe2000001000c */
[----:B------:R-:W-:Y:S01]  /*0610*/  SHF.L.U32 R28, R35, 0x10, RZ ;  /* 0x00000010231c7819 */ /* 0x000fe200000006ff */
[----:B------:R-:W-:Y:S01]  /*0620*/  FADD.FTZ R9, R9, R26 ;  /* 0x0000001a09097221 */ /* 0x000fe20000010000 */
[----:B------:R-:W-:Y:S01]  /*0630*/  SHF.L.U32 R35, R5, 0x10, RZ ;  /* 0x0000001005237819 */ /* 0x000fe200000006ff */
[----:B------:R-:W-:Y:S01]  /*0640*/  FADD.FTZ R5, R6, R39 ;  /* 0x0000002706057221 */ /* 0x000fe20000010000 */
[C---:B------:R-:W-:Y:S01]  /*0650*/  PRMT R31, R37.reuse, 0x7632, R31 ;  /* 0x00007632251f7816 */ /* 0x040fe2000000001f */
[----:B------:R-:W-:Y:S01]  /*0660*/  FFMA.FTZ R6, R38, R38, R7 ;  /* 0x0000002626067223 */ /* 0x000fe20000010007 */
[----:B------:R-:W-:Y:S01]  /*0670*/  SHF.L.U32 R27, R37, 0x10, RZ ;  /* 0x00000010251b7819 */ /* 0x000fe200000006ff */
[----:B------:R-:W-:Y:S01]  /*0680*/  FFMA.FTZ R11, R26, R26, R11 ;  /* 0x0000001a1a0b7223 */ /* 0x000fe2000001000b */
[----:B------:R-:W-:Y:S01]  /*0690*/  SHF.L.U32 R37, R4, 0x10, RZ ;  /* 0x0000001004257819 */ /* 0x000fe200000006ff */
[----:B------:R-:W-:Y:S01]  /*06a0*/  FADD.FTZ R4, R5, R38 ;  /* 0x0000002605047221 */ /* 0x000fe20000010000 */
[----:B------:R-:W-:-:S02]  /*06b0*/  SHF.L.U32 R30, R30, 0x10, RZ ;  /* 0x000000101e1e7819 */ /* 0x000fc400000006ff */
[----:B------:R-:W-:Y:S02]  /*06c0*/  CS2R R12, SRZ ;  /* 0x00000000000c7805 */ /* 0x000fe4000001ff00 */
[----:B------:R-:W-:Y:S01]  /*06d0*/  SHF.L.U32 R36, R36, 0x10, RZ ;  /* 0x0000001024247819 */ /* 0x000fe200000006ff */
[----:B------:R-:W-:Y:S01]  /*06e0*/  FFMA.FTZ R7, R37, R37, R6 ;  /* 0x0000002525077223 */ /* 0x000fe20000010006 */
[----:B------:R-:W-:Y:S01]  /*06f0*/  FADD.FTZ R5, R4, R37 ;  /* 0x0000002504057221 */ /* 0x000fe20000010000 */
[----:B------:R-:W-:Y:S01]  /*0700*/  FADD.FTZ R8, R9, R30 ;  /* 0x0000001e09087221 */ /* 0x000fe20000010000 */
[----:B------:R-:W-:Y:S01]  /*0710*/  FFMA.FTZ R10, R30, R30, R11 ;  /* 0x0000001e1e0a7223 */ /* 0x000fe2000001000b */
[----:B------:R-:W-:Y:S01]  /*0720*/  SHF.L.U32 R31, R31, 0x10, RZ ;  /* 0x000000101f1f7819 */ /* 0x000fe200000006ff */
[----:B------:R-:W-:Y:S01]  /*0730*/  FFMA.FTZ R6, R36, R36, R7 ;  /* 0x0000002424067223 */ /* 0x000fe20000010007 */
[----:B------:R-:W-:Y:S01]  /*0740*/  FADD.FTZ R4, R5, R36 ;  /* 0x0000002405047221 */ /* 0x000fe20000010000 */
[----:B------:R-:W-:Y:S01]  /*0750*/  FADD.FTZ R8, R8, R27 ;  /* 0x0000001b08087221 */ /* 0x000fe20000010000 */
[----:B------:R-:W-:Y:S01]  /*0760*/  FFMA.FTZ R10, R27, R27, R10 ;  /* 0x0000001b1b0a7223 */ /* 0x000fe2000001000a */
[C---:B------:R-:W-:Y:S01]  /*0770*/  PRMT R33, R34.reuse, 0x7632, R33 ;  /* 0x0000763222217816 */ /* 0x040fe20000000021 */
[----:B------:R-:W-:Y:S01]  /*0780*/  FFMA.FTZ R7, R35, R35, R6 ;  /* 0x0000002323077223 */ /* 0x000fe20000010006 */
[----:B------:R-:W-:Y:S01]  /*0790*/  SHF.L.U32 R34, R34, 0x10, RZ ;  /* 0x0000001022227819 */ /* 0x000fe200000006ff */
[----:B------:R-:W-:Y:S01]  /*07a0*/  FADD.FTZ R5, R4, R35 ;  /* 0x0000002304057221 */ /* 0x000fe20000010000 */
[----:B------:R-:W-:Y:S01]  /*07b0*/  FADD.FTZ R9, R8, R31 ;  /* 0x0000001f08097221 */ /* 0x000fe20000010000 */
[----:B------:R-:W-:Y:S01]  /*07c0*/  FFMA.FTZ R11, R31, R31, R10 ;  /* 0x0000001f1f0b7223 */ /* 0x000fe2000001000a */
[----:B------:R-:W-:Y:S01]  /*07d0*/  SHF.L.U32 R33, R33, 0x10, RZ ;  /* 0x0000001021217819 */ /* 0x000fe200000006ff */
[----:B------:R-:W-:Y:S01]  /*07e0*/  FFMA.FTZ R6, R34, R34, R7 ;  /* 0x0000002222067223 */ /* 0x000fe20000010007 */
[----:B------:R-:W-:Y:S01]  /*07f0*/  SHF.L.U32 R32, R32, 0x10, RZ ;  /* 0x0000001020207819 */ /* 0x000fe200000006ff */
[----:B------:R-:W-:Y:S01]  /*0800*/  FADD.FTZ R4, R5, R34 ;  /* 0x0000002205047221 */ /* 0x000fe20000010000 */
[----:B------:R-:W-:Y:S01]  /*0810*/  FADD.FTZ R9, R9, R28 ;  /* 0x0000001c09097221 */ /* 0x000fe20000010000 */
[----:B------:R-:W-:Y:S01]  /*0820*/  FFMA.FTZ R7, R28, R28, R11 ;  /* 0x0000001c1c077223 */ /* 0x000fe2000001000b */
[----:B------:R-:W-:Y:S01]  /*0830*/  FFMA.FTZ R5, R33, R33, R6 ;  /* 0x0000002121057223 */ /* 0x000fe20000010006 */
[----:B------:R-:W-:Y:S01]  /*0840*/  FADD.FTZ R4, R4, R33 ;  /* 0x0000002104047221 */ /* 0x000fe20000010000 */
[----:B------:R-:W-:Y:S01]  /*0850*/  FADD.FTZ R6, R9, R32 ;  /* 0x0000002009067221 */ /* 0x000fe20000010000 */
[----:B------:R-:W-:-:S03]  /*0860*/  FFMA.FTZ R7, R32, R32, R7 ;  /* 0x0000002020077223 */ /* 0x000fc60000010007 */
[----:B------:R0:W-:Y:S04]  /*0870*/  STS.64 [R49], R4 ;  /* 0x0000000431007388 */ /* 0x0001e80000000a00 */
[----:B------:R0:W-:Y:S01]  /*0880*/  STS.64 [R49+0xc80], R6 ;  /* 0x000c800631007388 */ /* 0x0001e20000000a00 */
[----:B------:R-:W-:Y:S06]  /*0890*/  BAR.SYNC.DEFER_BLOCKING 0x0 ;  /* 0x0000000000007b1d */ /* 0x000fec0000010000 */
[----:B------:R-:W-:Y:S05]  /*08a0*/  @P1 BRA `(.L_x_476) ;  /* 0x0000000000c81947 */ /* 0x000fea0003800000 */
[----:B------:R-:W1:Y:S01]  /*08b0*/  S2R R11, SR_CgaCtaId ;  /* 0x00000000000b7919 */ /* 0x000e620000008800 */
[----:B0-----:R-:W-:Y:S02]  /*08c0*/  SHF.R.U32.HI R4, RZ, 0x2, R45 ;  /* 0x00000002ff047819 */ /* 0x001fe4000001162d */
[----:B------:R-:W-:-:S03]  /*08d0*/  MOV R8, 0x400 ;  /* 0x0000040000087802 */ /* 0x000fc60000000f00 */
[C---:B------:R-:W-:Y:S02]  /*08e0*/  IMAD R5, R4.reuse, 0xa, RZ ;  /* 0x0000000a04057824 */ /* 0x040fe400078e02ff */
[----:B------:R-:W-:-:S03]  /*08f0*/  IMAD R4, R4, -0x80000000, RZ ;  /* 0x8000000004047824 */ /* 0x000fc600078e02ff */
[C---:B------:R-:W-:Y:S02]  /*0900*/  LOP3.LUT P1, RZ, R5.reuse, 0x2, RZ, 0xc0, !PT ;  /* 0x0000000205ff7812 */ /* 0x040fe4000782c0ff */
[----:B------:R-:W-:Y:S02]  /*0910*/  SHF.R.S32.HI R4, RZ, 0x1f, R4 ;  /* 0x0000001fff047819 */ /* 0x000fe40000011404 */
[C---:B------:R-:W-:Y:S02]  /*0920*/  IADD3 R7, PT, PT, R5.reuse, 0x2, RZ ;  /* 0x0000000205077810 */ /* 0x040fe40007ffe0ff */
[----:B------:R-:W-:Y:S02]  /*0930*/  LOP3.LUT R6, R4, 0x50, RZ, 0xc0, !PT ;  /* 0x0000005004067812 */ /* 0x000fe400078ec0ff */
[----:B------:R-:W-:Y:S02]  /*0940*/  IADD3 R12, PT, PT, R5, 0x6, RZ ;  /* 0x00000006050c7810 */ /* 0x000fe40007ffe0ff */
[----:B------:R-:W-:-:S02]  /*0950*/  SHF.R.U32.HI R10, RZ, 0x2, R7 ;  /* 0x00000002ff0a7819 */ /* 0x000fc40000011607 */
[----:B------:R-:W-:Y:S02]  /*0960*/  LEA.HI R9, R7, 0x50, RZ, 0x1e ;  /* 0x0000005007097811 */ /* 0x000fe400078ff0ff */
[----:B------:R-:W-:Y:S02]  /*0970*/  LEA.HI R7, R5, R6, RZ, 0x1e ;  /* 0x0000000605077211 */ /* 0x000fe400078ff0ff */
[----:B------:R-:W-:Y:S02]  /*0980*/  SHF.L.U32 R4, R12, 0x1e, RZ ;  /* 0x0000001e0c047819 */ /* 0x000fe400000006ff */
[----:B------:R-:W-:Y:S02]  /*0990*/  @P1 IADD3 R9, PT, PT, R10, RZ, RZ ;  /* 0x000000ff0a091210 */ /* 0x000fe40007ffe0ff */
[----:B------:R-:W-:Y:S02]  /*09a0*/  SHF.L.U32 R10, R45, 0x3, RZ ;  /* 0x000000032d0a7819 */ /* 0x000fe400000006ff */
[----:B-1----:R-:W-:-:S02]  /*09b0*/  LEA R8, R11, R8, 0x18 ;  /* 0x000000080b087211 */ /* 0x002fc400078ec0ff */
[----:B------:R-:W-:Y:S02]  /*09c0*/  SHF.R.S32.HI R4, RZ, 0x1f, R4 ;  /* 0x0000001fff047819 */ /* 0x000fe40000011404 */
[----:B------:R-:W-:Y:S01]  /*09d0*/  IADD3 R11, PT, PT, R5, 0x4, RZ ;  /* 0x00000004050b7810 */ /* 0x000fe20007ffe0ff */
[--C-:B------:R-:W-:Y:S01]  /*09e0*/  IMAD R7, R7, 0x28, R8.reuse ;  /* 0x0000002807077824 */ /* 0x100fe200078e0208 */
[----:B------:R-:W-:Y:S01]  /*09f0*/  LOP3.LUT R10, R10, 0x18, RZ, 0xc0, !PT ;  /* 0x000000180a0a7812 */ /* 0x000fe200078ec0ff */
[----:B------:R-:W-:Y:S01]  /*0a00*/  IMAD R9, R9, 0x28, R8 ;  /* 0x0000002809097824 */ /* 0x000fe200078e0208 */
[----:B------:R-:W-:Y:S02]  /*0a10*/  LOP3.LUT R13, R4, 0x50, RZ, 0xc0, !PT ;  /* 0x00000050040d7812 */ /* 0x000fe400078ec0ff */
[----:B------:R-:W-:Y:S02]  /*0a20*/  LEA.HI R11, R11, R6, RZ, 0x1e ;  /* 0x000000060b0b7211 */ /* 0x000fe400078ff0ff */
[----:B------:R-:W-:-:S02]  /*0a30*/  IADD3 R4, PT, PT, R7, R10, RZ ;  /* 0x0000000a07047210 */ /* 0x000fc40007ffe0ff */
[----:B------:R-:W-:Y:S01]  /*0a40*/  LEA.HI R13, R12, R13, RZ, 0x1e ;  /* 0x0000000d0c0d7211 */ /* 0x000fe200078ff0ff */
[--C-:B------:R-:W-:Y:S01]  /*0a50*/  IMAD R11, R11, 0x28, R8.reuse ;  /* 0x000000280b0b7824 */ /* 0x100fe200078e0208 */
[----:B------:R-:W-:Y:S02]  /*0a60*/  IADD3 R15, PT, PT, R5, 0x8, RZ ;  /* 0x00000008050f7810 */ /* 0x000fe40007ffe0ff */
[C---:B------:R-:W-:Y:S01]  /*0a70*/  IADD3 R7, PT, PT, R10.reuse, R9, RZ ;  /* 0x000000090a077210 */ /* 0x040fe20007ffe0ff */
[----:B------:R-:W0:Y:S01]  /*0a80*/  LDS.64 R4, [R4] ;  /* 0x0000000004047984 */ /* 0x000e220000000a00 */
[----:B------:R-:W-:Y:S01]  /*0a90*/  LEA.HI R15, R15, R6, RZ, 0x1e ;  /* 0x000000060f0f7211 */ /* 0x000fe200078ff0ff */
[--C-:B------:R-:W-:Y:S01]  /*0aa0*/  IMAD R13, R13, 0x28, R8.reuse ;  /* 0x000000280d0d7824 */ /* 0x100fe200078e0208 */
[C---:B------:R-:W-:Y:S02]  /*0ab0*/  IADD3 R9, PT, PT, R10.reuse, R11, RZ ;  /* 0x0000000b0a097210 */ /* 0x040fe40007ffe0ff */
[----:B------:R-:W1:Y:S01]  /*0ac0*/  LDS.64 R6, [R7] ;  /* 0x0000000007067984 */ /* 0x000e620000000a00 */
[----:B------:R-:W-:Y:S01]  /*0ad0*/  IMAD R15, R15, 0x28, R8 ;  /* 0x000000280f0f7824 */ /* 0x000fe200078e0208 */
[----:B------:R-:W-:-:S02]  /*0ae0*/  IADD3 R11, PT, PT, R10, R13, RZ ;  /* 0x0000000d0a0b7210 */ /* 0x000fc40007ffe0ff */
[----:B------:R-:W2:Y:S02]  /*0af0*/  LDS.64 R8, [R9] ;  /* 0x0000000009087984 */ /* 0x000ea40000000a00 */
[----:B------:R-:W-:Y:S02]  /*0b00*/  IADD3 R16, PT, PT, R10, R15, RZ ;  /* 0x0000000f0a107210 */ /* 0x000fe40007ffe0ff */
[----:B------:R-:W3:Y:S04]  /*0b10*/  LDS.64 R10, [R11] ;  /* 0x000000000b0a7984 */ /* 0x000ee80000000a00 */
[----:B------:R-:W4:Y:S01]  /*0b20*/  LDS.64 R12, [R16] ;  /* 0x00000000100c7984 */ /* 0x000f220000000a00 */
[----:B0-----:R-:W-:Y:S01]  /*0b30*/  FADD.FTZ R15, RZ, R4 ;  /* 0x00000004ff0f7221 */ /* 0x001fe20000010000 */
[----:B------:R-:W-:-:S03]  /*0b40*/  FADD.FTZ R4, RZ, R5 ;  /* 0x00000005ff047221 */ /* 0x000fc60000010000 */
[----:B-1----:R-:W-:Y:S01]  /*0b50*/  FADD.FTZ R15, R15, R6 ;  /* 0x000000060f0f7221 */ /* 0x002fe20000010000 */
[----:B------:R-:W-:-:S03]  /*0b60*/  FADD.FTZ R4, R4, R7 ;  /* 0x0000000704047221 */ /* 0x000fc60000010000 */
[----:B--2---:R-:W-:Y:S01]  /*0b70*/  FADD.FTZ R15, R15, R8 ;  /* 0x000000080f0f7221 */ /* 0x004fe20000010000 */
[----:B------:R-:W-:-:S03]  /*0b80*/  FADD.FTZ R4, R4, R9 ;  /* 0x0000000904047221 */ /* 0x000fc60000010000 */
[----:B---3--:R-:W-:Y:S01]  /*0b90*/  FADD.FTZ R15, R15, R10 ;  /* 0x0000000a0f0f7221 */ /* 0x008fe20000010000 */
[----:B------:R-:W-:-:S03]  /*0ba0*/  FADD.FTZ R4, R4, R11 ;  /* 0x0000000b04047221 */ /* 0x000fc60000010000 */
[----:B----4-:R-:W-:Y:S01]  /*0bb0*/  FADD.FTZ R12, R15, R12 ;  /* 0x0000000c0f0c7221 */ /* 0x010fe20000010000 */
[----:B------:R-:W-:-:S07]  /*0bc0*/  FADD.FTZ R13, R4, R13 ;  /* 0x0000000d040d7221 */ /* 0x000fce0000010000 */
.L_x_476:
[----:B------:R-:W-:Y:S05]  /*0bd0*/  BSYNC.RECONVERGENT B0 ;  /* 0x0000000000007941 */ /* 0x000fea0003800200 */
.L_x_475:
[----:B0-----:R-:W0:Y:S01]  /*0be0*/  SHFL.BFLY PT, R5, R12, 0x2, 0x1f ;  /* 0x0c401f000c057f89 */ /* 0x001e2200000e0000 */
[C---:B------:R-:W-:Y:S01]  /*0bf0*/  LOP3.LUT P1, RZ, R45.reuse, 0x383, RZ, 0xc0, !PT ;  /* 0x000003832dff7812 */ /* 0x040fe2000782c0ff */
[----:B------:R-:W1:Y:S01]  /*0c00*/  LDC R9, c[0x0][0x374] ;  /* 0x0000dd00ff097b82 */ /* 0x000e620000000800 */
[----:B------:R-:W-:Y:S01]  /*0c10*/  ISETP.NE.AND P2, PT, R45, RZ, PT ;  /* 0x000000ff2d00720c */ /* 0x000fe20003f45270 */
[----:B------:R-:W2:Y:S10]  /*0c20*/  SHFL.BFLY PT, R4, R13, 0x2, 0x1f ;  /* 0x0c401f000d047f89 */ /* 0x000eb400000e0000 */
[----:B------:R-:W3:Y:S01]  /*0c30*/  @!P1 LDC.64 R6, c[0x0][0x3b8] ;  /* 0x0000ee00ff069b82 */ /* 0x000ee20000000a00 */
[----:B0-----:R-:W-:Y:S01]  /*0c40*/  FADD.FTZ R8, R5, R12 ;  /* 0x0000000c05087221 */ /* 0x001fe20000010000 */
[----:B--2---:R-:W-:-:S04]  /*0c50*/  FADD.FTZ R10, R4, R13 ;  /* 0x0000000d040a7221 */ /* 0x004fc80000010000 */
[----:B------:R-:W0:Y:S01]  /*0c60*/  SHFL.BFLY PT, R5, R8, 0x1, 0x1f ;  /* 0x0c201f0008057f89 */ /* 0x000e2200000e0000 */
[----:B------:R-:W-:-:S03]  /*0c70*/  @!P1 SHF.L.U32 R4, R14, 0x1, RZ ;  /* 0x000000010e049819 */ /* 0x000fc600000006ff */
[----:B------:R-:W2:Y:S01]  /*0c80*/  SHFL.BFLY PT, R11, R10, 0x1, 0x1f ;  /* 0x0c201f000a0b7f89 */ /* 0x000ea200000e0000 */
[----:B------:R-:W-:Y:S01]  /*0c90*/  @!P1 LOP3.LUT R16, R4, 0x1fe, RZ, 0xc0, !PT ;  /* 0x000001fe04109812 */ /* 0x000fe200078ec0ff */
[----:B-1----:R-:W-:-:S03]  /*0ca0*/  @!P1 IMAD R4, R9, UR4, R46 ;  /* 0x0000000409049c24 */ /* 0x002fc6000f8e022e */
[----:B------:R-:W-:-:S04]  /*0cb0*/  @!P1 LEA R13, R45, R16, 0x7 ;  /* 0x000000102d0d9211 */ /* 0x000fc800078e38ff */
[----:B------:R-:W-:-:S05]  /*0cc0*/  @!P1 LEA R13, R4, R13, 0xe ;  /* 0x0000000d040d9211 */ /* 0x000fca00078e70ff */
[----:B---3--:R-:W-:-:S04]  /*0cd0*/  @!P1 IMAD.WIDE.U32 R6, R13, 0x4, R6 ;  /* 0x000000040d069825 */ /* 0x008fc800078e0006 */
[----:B0-----:R-:W-:Y:S01]  /*0ce0*/  FADD.FTZ R4, R8, R5 ;  /* 0x0000000508047221 */ /* 0x001fe20000010000 */
[----:B--2---:R-:W-:-:S05]  /*0cf0*/  FADD.FTZ R5, R10, R11 ;  /* 0x0000000b0a057221 */ /* 0x004fca0000010000 */
[----:B------:R0:W-:Y:S01]  /*0d00*/  @!P1 STG.E.64 desc[UR8][R6.64], R4 ;  /* 0x0000000406009986 */ /* 0x0001e2000c101b08 */
[----:B------:R-:W-:Y:S06]  /*0d10*/  BAR.SYNC.DEFER_BLOCKING 0x0 ;  /* 0x0000000000007b1d */ /* 0x000fec0000010000 */
[----:B------:R-:W-:Y:S05]  /*0d20*/  @P2 BRA `(.L_x_477) ;  /* 0x0000000000342947 */ /* 0x000fea0003800000 */
[----:B------:R-:W-:Y:S02]  /*0d30*/  ISETP.NE.AND P1, PT, R14, RZ, PT ;  /* 0x000000ff0e00720c */ /* 0x000fe40003f25270 */
[----:B0-----:R-:W-:-:S04]  /*0d40*/  MOV R5, 0x7fffff01 ;  /* 0x7fffff0100057802 */ /* 0x001fc80000000f00 */
[----:B------:R-:W-:Y:S01]  /*0d50*/  SEL R5, R5, 0x1, !P1 ;  /* 0x0000000105057807 */ /* 0x000fe20004800000 */
[----:B------:R-:W-:Y:S06]  /*0d60*/  MEMBAR.ALL.GPU ;  /* 0x0000000000007992 */ /* 0x000fec000000a000 */
[----:B------:R-:W-:-:S00]  /*0d70*/  ERRBAR ;  /* 0x00000000000079ab */ /* 0x000fc00000000000 */
[----:B------:R-:W-:Y:S06]  /*0d80*/  CGAERRBAR ;  /* 0x00000000000075ab */ /* 0x000fec0000000000 */
[----:B------:R0:W5:Y:S02]  /*0d90*/  ATOM.E.ADD.STRONG.GPU PT, R5, desc[UR8][R56.64], R5 ;  /* 0x800000053805798a */ /* 0x00016400081ef108 */
.L_x_478:
[----:B------:R-:W2:Y:S04]  /*0da0*/  LD.E.STRONG.GPU R4, desc[UR8][R56.64] ;  /* 0x0000000838047980 */ /* 0x000ea8000c10f900 */
[----:B--2---:R-:W-:Y:S01]  /*0db0*/  CCTL.IVALL ;  /* 0x00000000ff00798f */ /* 0x004fe20002000000 */
[----:B------:R-:W-:Y:S05]  /*0dc0*/  YIELD ;  /* 0x0000000000007946 */ /* 0x000fea0003800000 */
[----:B-----5:R-:W-:-:S04]  /*0dd0*/  LOP3.LUT R4, R4, R5, RZ, 0x3c, !PT ;  /* 0x0000000504047212 */ /* 0x020fc800078e3cff */
[----:B------:R-:W-:-:S13]  /*0de0*/  ISETP.GT.AND P1, PT, R4, -0x1, PT ;  /* 0xffffffff0400780c */ /* 0x000fda0003f24270 */
[----:B------:R-:W-:Y:S05]  /*0df0*/  @P1 BRA `(.L_x_478) ;  /* 0xfffffffc00e81947 */ /* 0x000fea000383ffff */
.L_x_477:
[----:B------:R-:W-:Y:S01]  /*0e00*/  ISETP.GT.U32.AND P1, PT, R45, 0xff, PT ;  /* 0x000000ff2d00780c */ /* 0x000fe20003f24070 */
[----:B------:R-:W-:Y:S05]  /*0e10*/  WARPSYNC.ALL ;  /* 0x0000000000007948 */ /* 0x000fea0003800000 */
[----:B------:R-:W-:Y:S01]  /*0e20*/  BAR.SYNC.DEFER_BLOCKING 0x0 ;  /* 0x0000000000007b1d */ /* 0x000fe20000010000 */
[----:B------:R-:W-:-:S05]  /*0e30*/  CS2R R58, SRZ ;  /* 0x00000000003a7805 */ /* 0x000fca000001ff00 */
[----:B------:R-:W-:Y:S04]  /*0e40*/  BSSY.RECONVERGENT B0, `(.L_x_479) ;  /* 0x00000a8000007945 */ /* 0x000fe80003800200 */
[----:B------:R-:W-:Y:S05]  /*0e50*/  @P1 BRA `(.L_x_480) ;  /* 0x0000000800981947 */ /* 0x000fea0003800000 */
[----:B0-----:R-:W-:Y:S01]  /*0e60*/  SHF.L.U32 R4, R45, 0x5, RZ ;  /* 0x000000052d047819 */ /* 0x001fe200000006ff */
[----:B------:R-:W0:Y:S01]  /*0e70*/  LDC.64 R22, c[0x0][0x3b8] ;  /* 0x0000ee00ff167b82 */ /* 0x000e220000000a00 */
[----:B------:R-:W-:Y:S01]  /*0e80*/  IMAD R9, R9, UR4, R46 ;  /* 0x0000000409097c24 */ /* 0x000fe2000f8e022e */
[----:B------:R-:W-:Y:S02]  /*0e90*/  LOP3.LUT R5, R45, 0x7, RZ, 0xc0, !PT ;  /* 0x000000072d057812 */ /* 0x000fe400078ec0ff */
[----:B------:R-:W-:-:S04]  /*0ea0*/  LOP3.LUT R4, R4, 0x1f00, RZ, 0xc0, !PT ;  /* 0x00001f0004047812 */ /* 0x000fc800078ec0ff */
[----:B------:R-:W-:-:S04]  /*0eb0*/  LEA R4, R9, R4, 0xd ;  /* 0x0000000409047211 */ /* 0x000fc800078e68ff */
[----:B------:R-:W-:-:S04]  /*0ec0*/  IADD3 R4, PT, PT, R4, R5, RZ ;  /* 0x0000000504047210 */ /* 0x000fc80007ffe0ff */
[----:B------:R-:W-:-:S04]  /*0ed0*/  SHF.L.U32 R20, R4, 0x1, RZ ;  /* 0x0000000104147819 */ /* 0x000fc800000006ff */
[C---:B------:R-:W-:Y:S02]  /*0ee0*/  IADD3 R7, PT, PT, R20.reuse, 0x10, RZ ;  /* 0x0000001014077810 */ /* 0x040fe40007ffe0ff */
[C---:B------:R-:W-:Y:S02]  /*0ef0*/  IADD3 R13, PT, PT, R20.reuse, 0x40, RZ ;  /* 0x00000040140d7810 */ /* 0x040fe40007ffe0ff */
[C---:B------:R-:W-:Y:S01]  /*0f00*/  IADD3 R15, PT, PT, R20.reuse, 0x50, RZ ;  /* 0x00000050140f7810 */ /* 0x040fe20007ffe0ff */
[C-C-:B0-----:R-:W-:Y:S01]  /*0f10*/  IMAD.WIDE.U32 R4, R20.reuse, 0x4, R22.reuse ;  /* 0x0000000414047825 */ /* 0x141fe200078e0016 */
[C---:B------:R-:W-:Y:S02]  /*0f20*/  IADD3 R9, PT, PT, R20.reuse, 0x20, RZ ;  /* 0x0000002014097810 */ /* 0x040fe40007ffe0ff */
[----:B------:R-:W-:Y:S01]  /*0f30*/  IADD3 R11, PT, PT, R20, 0x30, RZ ;  /* 0x00000030140b7810 */ /* 0x000fe20007ffe0ff */
[--C-:B------:R-:W-:Y:S02]  /*0f40*/  IMAD.WIDE.U32 R6, R7, 0x4, R22.reuse ;  /* 0x0000000407067825 */ /* 0x100fe400078e0016 */
[----:B------:R-:W2:Y:S02]  /*0f50*/  LDG.E.64 R4, desc[UR8][R4.64] ;  /* 0x0000000804047981 */ /* 0x000ea4000c1e1b00 */
[----:B------:R-:W-:-:S02]  /*0f60*/  IMAD.WIDE.U32 R12, R13, 0x4, R22 ;  /* 0x000000040d0c7825 */ /* 0x000fc400078e0016 */
[----:B------:R-:W2:Y:S02]  /*0f70*/  LDG.E.64 R6, desc[UR8][R6.64] ;  /* 0x0000000806067981 */ /* 0x000ea4000c1e1b00 */
[--C-:B------:R-:W-:Y:S02]  /*0f80*/  IMAD.WIDE.U32 R14, R15, 0x4, R22.reuse ;  /* 0x000000040f0e7825 */ /* 0x100fe400078e0016 */
[----:B------:R-:W3:Y:S02]  /*0f90*/  LDG.E.64 R12, desc[UR8][R12.64] ;  /* 0x000000080c0c7981 */ /* 0x000ee4000c1e1b00 */
[--C-:B------:R-:W-:Y:S02]  /*0fa0*/  IMAD.WIDE.U32 R8, R9, 0x4, R22.reuse ;  /* 0x0000000409087825 */ /* 0x100fe400078e0016 */
[----:B------:R-:W3:Y:S02]  /*0fb0*/  LDG.E.64 R14, desc[UR8][R14.64] ;  /* 0x000000080e0e7981 */ /* 0x000ee4000c1e1b00 */
[----:B------:R-:W-:-:S02]  /*0fc0*/  IMAD.WIDE.U32 R10, R11, 0x4, R22 ;  /* 0x000000040b0a7825 */ /* 0x000fc400078e0016 */
[----:B------:R-:W4:Y:S04]  /*0fd0*/  LDG.E.64 R8, desc[UR8][R8.64] ;  /* 0x0000000808087981 */ /* 0x000f28000c1e1b00 */
[----:B------:R-:W4:Y:S01]  /*0fe0*/  LDG.E.64 R10, desc[UR8][R10.64] ;  /* 0x000000080a0a7981 */ /* 0x000f22000c1e1b00 */
[C---:B------:R-:W-:Y:S02]  /*0ff0*/  IADD3 R17, PT, PT, R20.reuse, 0x60, RZ ;  /* 0x0000006014117810 */ /* 0x040fe40007ffe0ff */
[C---:B------:R-:W-:Y:S02]  /*1000*/  IADD3 R16, PT, PT, R20.reuse, 0xb0, RZ ;  /* 0x000000b014107810 */ /* 0x040fe40007ffe0ff */
[C---:B------:R-:W-:Y:S02]  /*1010*/  IADD3 R18, PT, PT, R20.reuse, 0xc0, RZ ;  /* 0x000000c014127810 */ /* 0x040fe40007ffe0ff */
[----:B------:R-:W-:-:S02]  /*1020*/  IADD3 R61, PT, PT, R20, 0xa0, RZ ;  /* 0x000000a0143d7810 */ /* 0x000fc40007ffe0ff */
[C---:B------:R-:W-:Y:S02]  /*1030*/  IADD3 R19, PT, PT, R20.reuse, 0xd0, RZ ;  /* 0x000000d014137810 */ /* 0x040fe40007ffe0ff */
[C---:B------:R-:W-:Y:S02]  /*1040*/  IADD3 R55, PT, PT, R20.reuse, 0x80, RZ ;  /* 0x0000008014377810 */ /* 0x040fe40007ffe0ff */
[C---:B------:R-:W-:Y:S02]  /*1050*/  IADD3 R59, PT, PT, R20.reuse, 0x90, RZ ;  /* 0x00000090143b7810 */ /* 0x040fe40007ffe0ff */
[----:B------:R-:W-:Y:S01]  /*1060*/  IADD3 R21, PT, PT, R20, 0x70, RZ ;  /* 0x0000007014157810 */ /* 0x000fe20007ffe0ff */
[----:B--2---:R0:W-:Y:S04]  /*1070*/  STL.128 [R1], R4 ;  /* 0x0000000401007387 */ /* 0x0041e80000100c00 */
[----:B---3--:R1:W-:Y:S01]  /*1080*/  STL.128 [R1+0x20], R12 ;  /* 0x0000200c01007387 */ /* 0x0083e20000100c00 */
[----:B0-----:R-:W-:-:S03]  /*1090*/  IMAD.WIDE.U32 R4, R17, 0x4, R22 ;  /* 0x0000000411047825 */ /* 0x001fc600078e0016 */
[----:B----4-:R0:W-:Y:S01]  /*10a0*/  STL.128 [R1+0x10], R8 ;  /* 0x0000100801007387 */ /* 0x0101e20000100c00 */
[----:B------:R-:W-:-:S03]  /*10b0*/  IMAD.WIDE.U32 R6, R21, 0x4, R22 ;  /* 0x0000000415067825 */ /* 0x000fc600078e0016 */
[----:B------:R-:W2:Y:S01]  /*10c0*/  LDG.E.64 R4, desc[UR8][R4.64] ;  /* 0x0000000804047981 */ /* 0x000ea2000c1e1b00 */
[----:B-1----:R-:W-:-:S03]  /*10d0*/  IMAD.WIDE.U32 R14, R16, 0x4, R22 ;  /* 0x00000004100e7825 */ /* 0x002fc600078e0016 */
[----:B------:R-:W2:Y:S01]  /*10e0*/  LDG.E.64 R6, desc[UR8][R6.64] ;  /* 0x0000000806067981 */ /* 0x000ea2000c1e1b00 */
[----:B------:R-:W-:-:S03]  /*10f0*/  IMAD.WIDE.U32 R16, R18, 0x4, R22 ;  /* 0x0000000412107825 */ /* 0x000fc600078e0016 */
[----:B------:R-:W3:Y:S01]  /*1100*/  LDG.E.64 R14, desc[UR8][R14.64] ;  /* 0x000000080e0e7981 */ /* 0x000ee2000c1e1b00 */
[----:B------:R-:W-:-:S03]  /*1110*/  IMAD.WIDE.U32 R12, R61, 0x4, R22 ;  /* 0x000000043d0c7825 */ /* 0x000fc600078e0016 */
[----:B------:R-:W4:Y:S01]  /*1120*/  LDG.E.64 R16, desc[UR8][R16.64] ;  /* 0x0000000810107981 */ /* 0x000f22000c1e1b00 */
[----:B------:R-:W-:-:S03]  /*1130*/  IMAD.WIDE.U32 R18, R19, 0x4, R22 ;  /* 0x0000000413127825 */ /* 0x000fc600078e0016 */
[----:B------:R-:W3:Y:S01]  /*1140*/  LDG.E.64 R12, desc[UR8][R12.64] ;  /* 0x000000080c0c7981 */ /* 0x000ee2000c1e1b00 */
[----:B0-----:R-:W-:-:S03]  /*1150*/  IMAD.WIDE.U32 R8, R55, 0x4, R22 ;  /* 0x0000000437087825 */ /* 0x001fc600078e0016 */
[----:B------:R-:W4:Y:S01]  /*1160*/  LDG.E.64 R18, desc[UR8][R18.64] ;  /* 0x0000000812127981 */ /* 0x000f22000c1e1b00 */
[----:B------:R-:W-:-:S03]  /*1170*/  IMAD.WIDE.U32 R10, R59, 0x4, R22 ;  /* 0x000000043b0a7825 */ /* 0x000fc600078e0016 */
[----:B------:R-:W4:Y:S04]  /*1180*/  LDG.E.64 R8, desc[UR8][R8.64] ;  /* 0x0000000808087981 */ /* 0x000f28000c1e1b00 */
[----:B------:R-:W4:Y:S01]  /*1190*/  LDG.E.64 R10, desc[UR8][R10.64] ;  /* 0x000000080a0a7981 */ /* 0x000f22000c1e1b00 */
[C---:B------:R-:W-:Y:S02]  /*11a0*/  IADD3 R61, PT, PT, R20.reuse, 0x100, RZ ;  /* 0x00000100143d7810 */ /* 0x040fe40007ffe0ff */
[C---:B------:R-:W-:Y:S02]  /*11b0*/  IADD3 R58, PT, PT, R20.reuse, 0x110, RZ ;  /* 0x00000110143a7810 */ /* 0x040fe40007ffe0ff */
[C---:B------:R-:W-:Y:S02]  /*11c0*/  IADD3 R60, PT, PT, R20.reuse, 0x120, RZ ;  /* 0x00000120143c7810 */ /* 0x040fe40007ffe0ff */
[----:B------:R-:W-:-:S02]  /*11d0*/  IADD3 R21, PT, PT, R20, 0x150, RZ ;  /* 0x0000015014157810 */ /* 0x000fc40007ffe0ff */
[C---:B------:R-:W-:Y:S02]  /*11e0*/  IADD3 R55, PT, PT, R20.reuse, 0xe0, RZ ;  /* 0x000000e014377810 */ /* 0x040fe40007ffe0ff */
[----:B------:R-:W-:Y:S01]  /*11f0*/  IADD3 R59, PT, PT, R20, 0xf0, RZ ;  /* 0x000000f0143b7810 */ /* 0x000fe20007ffe0ff */
[----:B--2---:R0:W-:Y:S04]  /*1200*/  STL.128 [R1+0x30], R4 ;  /* 0x0000300401007387 */ /* 0x0041e80000100c00 */
[----:B---3--:R1:W-:Y:S04]  /*1210*/  STL.128 [R1+0x50], R12 ;  /* 0x0000500c01007387 */ /* 0x0083e80000100c00 */
[----:B----4-:R2:W-:Y:S01]  /*1220*/  STL.128 [R1+0x60], R16 ;  /* 0x0000601001007387 */ /* 0x0105e20000100c00 */
[----:B0-----:R-:W-:-:S03]  /*1230*/  IMAD.WIDE.U32 R4, R55, 0x4, R22 ;  /* 0x0000000437047825 */ /* 0x001fc600078e0016 */
[----:B------:R0:W-:Y:S01]  /*1240*/  STL.128 [R1+0x40], R8 ;  /* 0x0000400801007387 */ /* 0x0001e20000100c00 */
[----:B-1----:R-:W-:Y:S01]  /*1250*/  IADD3 R15, PT, PT, R20, 0x130, RZ ;  /* 0x00000130140f7810 */ /* 0x002fe20007ffe0ff */
[--C-:B------:R-:W-:Y:S02]  /*1260*/  IMAD.WIDE.U32 R12, R60, 0x4, R22.reuse ;  /* 0x000000043c0c7825 */ /* 0x100fe400078e0016 */
[----:B------:R-:W3:Y:S01]  /*1270*/  LDG.E.64 R4, desc[UR8][R4.64] ;  /* 0x0000000804047981 */ /* 0x000ee2000c1e1b00 */
[----:B--2---:R-:W-:Y:S01]  /*1280*/  IADD3 R17, PT, PT, R20, 0x140, RZ ;  /* 0x0000014014117810 */ /* 0x004fe20007ffe0ff */
[--C-:B------:R-:W-:Y:S02]  /*1290*/  IMAD.WIDE.U32 R14, R15, 0x4, R22.reuse ;  /* 0x000000040f0e7825 */ /* 0x100fe400078e0016 */
[----:B------:R-:W2:Y:S02]  /*12a0*/  LDG.E.64 R12, desc[UR8][R12.64] ;  /* 0x000000080c0c7981 */ /* 0x000ea4000c1e1b00 */
[----:B------:R-:W-:-:S02]  /*12b0*/  IMAD.WIDE.U32 R16, R17, 0x4, R22 ;  /* 0x0000000411107825 */ /* 0x000fc400078e0016 */
[----:B------:R-:W2:Y:S02]  /*12c0*/  LDG.E.64 R14, desc[UR8][R14.64] ;  /* 0x000000080e0e7981 */ /* 0x000ea4000c1e1b00 */
[--C-:B0-----:R-:W-:Y:S02]  /*12d0*/  IMAD.WIDE.U32 R8, R61, 0x4, R22.reuse ;  /* 0x000000043d087825 */ /* 0x101fe400078e0016 */
[----:B------:R-:W4:Y:S02]  /*12e0*/  LDG.E.64 R16, desc[UR8][R16.64] ;  /* 0x0000000810107981 */ /* 0x000f24000c1e1b00 */
[--C-:B------:R-:W-:Y:S02]  /*12f0*/  IMAD.WIDE.U32 R10, R58, 0x4, R22.reuse ;  /* 0x000000043a0a7825 */ /* 0x100fe400078e0016 */
[----:B------:R-:W3:Y:S02]  /*1300*/  LDG.E.64 R8, desc[UR8][R8.64] ;  /* 0x0000000808087981 */ /* 0x000ee4000c1e1b00 */
[----:B------:R-:W-:-:S02]  /*1310*/  IMAD.WIDE.U32 R18, R21, 0x4, R22 ;  /* 0x0000000415127825 */ /* 0x000fc400078e0016 */
[----:B------:R-:W3:Y:S02]  /*1320*/  LDG.E.64 R10, desc[UR8][R10.64] ;  /* 0x000000080a0a7981 */ /* 0x000ee4000c1e1b00 */
[----:B------:R-:W-:Y:S02]  /*1330*/  IMAD.WIDE.U32 R6, R59, 0x4, R22 ;  /* 0x000000043b067825 */ /* 0x000fe400078e0016 */
[----:B------:R-:W4:Y:S04]  /*1340*/  LDG.E.64 R18, desc[UR8][R18.64] ;  /* 0x0000000812127981 */ /* 0x000f28000c1e1b00 */
[----:B------:R-:W4:Y:S01]  /*1350*/  LDG.E.64 R6, desc[UR8][R6.64] ;  /* 0x0000000806067981 */ /* 0x000f22000c1e1b00 */
[C---:B------:R-:W-:Y:S02]  /*1360*/  IADD3 R61, PT, PT, R20.reuse, 0x160, RZ ;  /* 0x00000160143d7810 */ /* 0x040fe40007ffe0ff */
[----:B------:R-:W-:-:S02]  /*1370*/  IADD3 R58, PT, PT, R20, 0x170, RZ ;  /* 0x00000170143a7810 */ /* 0x000fc40007ffe0ff */
[C---:B------:R-:W-:Y:S02]  /*1380*/  IADD3 R60, PT, PT, R20.reuse, 0x180, RZ ;  /* 0x00000180143c7810 */ /* 0x040fe40007ffe0ff */
[C---:B------:R-:W-:Y:S02]  /*1390*/  IADD3 R59, PT, PT, R20.reuse, 0x1d0, RZ ;  /* 0x000001d0143b7810 */ /* 0x040fe40007ffe0ff */
[C---:B------:R-:W-:Y:S02]  /*13a0*/  IADD3 R21, PT, PT, R20.reuse, 0x1e0, RZ ;  /* 0x000001e014157810 */ /* 0x040fe40007ffe0ff */
[C---:B------:R-:W-:Y:S01]  /*13b0*/  IADD3 R55, PT, PT, R20.reuse, 0x1f0, RZ ;  /* 0x000001f014377810 */ /* 0x040fe20007ffe0ff */
[----:B--2---:R0:W-:Y:S04]  /*13c0*/  STL.128 [R1+0x90], R12 ;  /* 0x0000900c01007387 */ /* 0x0041e80000100c00 */
[----:B---3--:R1:W-:Y:S04]  /*13d0*/  STL.128 [R1+0x80], R8 ;  /* 0x0000800801007387 */ /* 0x0083e80000100c00 */
[----:B----4-:R2:W-:Y:S01]  /*13e0*/  STL.128 [R1+0xa0], R16 ;  /* 0x0000a01001007387 */ /* 0x0105e20000100c00 */
[----:B0-----:R-:W-:-:S02]  /*13f0*/  IADD3 R13, PT, PT, R20, 0x1a0, RZ ;  /* 0x000001a0140d7810 */ /* 0x001fc40007ffe0ff */
[C---:B------:R-:W-:Y:S01]  /*1400*/  IADD3 R15, PT, PT, R20.reuse, 0x1b0, RZ ;  /* 0x000001b0140f7810 */ /* 0x040fe20007ffe0ff */
[----:B------:R0:W-:Y:S02]  /*1410*/  STL.128 [R1+0x70], R4 ;  /* 0x0000700401007387 */ /* 0x0001e40000100c00 */
[--C-:B------:R-:W-:Y:S01]  /*1420*/  IMAD.WIDE.U32 R12, R13, 0x4, R22.reuse ;  /* 0x000000040d0c7825 */ /* 0x100fe200078e0016 */
[C---:B-1----:R-:W-:Y:S02]  /*1430*/  IADD3 R11, PT, PT, R20.reuse, 0x190, RZ ;  /* 0x00000190140b7810 */ /* 0x042fe40007ffe0ff */
[----:B--2---:R-:W-:Y:S01]  /*1440*/  IADD3 R17, PT, PT, R20, 0x1c0, RZ ;  /* 0x000001c014117810 */ /* 0x004fe20007ffe0ff */
[--C-:B------:R-:W-:Y:S02]  /*1450*/  IMAD.WIDE.U32 R8, R60, 0x4, R22.reuse ;  /* 0x000000043c087825 */ /* 0x100fe400078e0016 */
[----:B------:R-:W2:Y:S02]  /*1460*/  LDG.E.64 R12, desc[UR8][R12.64] ;  /* 0x000000080c0c7981 */ /* 0x000ea4000c1e1b00 */
[----:B0-----:R-:W-:-:S02]  /*1470*/  IMAD.WIDE.U32 R4, R61, 0x4, R22 ;  /* 0x000000043d047825 */ /* 0x001fc400078e0016 */
[----:B------:R-:W3:Y:S02]  /*1480*/  LDG.E.64 R8, desc[UR8][R8.64] ;  /* 0x0000000808087981 */ /* 0x000ee4000c1e1b00 */
[--C-:B------:R-:W-:Y:S02]  /*1490*/  IMAD.WIDE.U32 R6, R58, 0x4, R22.reuse ;  /* 0x000000043a067825 */ /* 0x100fe400078e0016 */
[----:B------:R-:W4:Y:S02]  /*14a0*/  LDG.E.64 R4, desc[UR8][R4.64] ;  /* 0x0000000804047981 */ /* 0x000f24000c1e1b00 */
[--C-:B------:R-:W-:Y:S02]  /*14b0*/  IMAD.WIDE.U32 R10, R11, 0x4, R22.reuse ;  /* 0x000000040b0a7825 */ /* 0x100fe400078e0016 */
[----:B------:R-:W4:Y:S02]  /*14c0*/  LDG.E.64 R6, desc[UR8][R6.64] ;  /* 0x0000000806067981 */ /* 0x000f24000c1e1b00 */
[----:B------:R-:W-:-:S02]  /*14d0*/  IMAD.WIDE.U32 R14, R15, 0x4, R22 ;  /* 0x000000040f0e7825 */ /* 0x000fc400078e0016 */
[----:B------:R-:W3:Y:S02]  /*14e0*/  LDG.E.64 R10, desc[UR8][R10.64] ;  /* 0x000000080a0a7981 */ /* 0x000ee4000c1e1b00 */
[--C-:B------:R-:W-:Y:S02]  /*14f0*/  IMAD.WIDE.U32 R16, R17, 0x4, R22.reuse ;  /* 0x0000000411107825 */ /* 0x100fe400078e0016 */
[----:B------:R-:W2:Y:S02]  /*1500*/  LDG.E.64 R14, desc[UR8][R14.64] ;  /* 0x000000080e0e7981 */ /* 0x000ea4000c1e1b00 */
[--C-:B------:R-:W-:Y:S02]  /*1510*/  IMAD.WIDE.U32 R18, R59, 0x4, R22.reuse ;  /* 0x000000043b127825 */ /* 0x100fe400078e0016 */
[----:B------:R-:W2:Y:S02]  /*1520*/  LDG.E.64 R16, desc[UR8][R16.64] ;  /* 0x0000000810107981 */ /* 0x000ea4000c1e1b00 */
[----:B------:R-:W-:-:S02]  /*1530*/  IMAD.WIDE.U32 R20, R21, 0x4, R22 ;  /* 0x0000000415147825 */ /* 0x000fc400078e0016 */
[----:B------:R-:W2:Y:S02]  /*1540*/  LDG.E.64 R18, desc[UR8][R18.64] ;  /* 0x0000000812127981 */ /* 0x000ea4000c1e1b00 */
[----:B------:R-:W-:Y:S02]  /*1550*/  IMAD.WIDE.U32 R22, R55, 0x4, R22 ;  /* 0x0000000437167825 */ /* 0x000fe400078e0016 */
[----:B------:R-:W2:Y:S04]  /*1560*/  LDG.E.64 R20, desc[UR8][R20.64] ;  /* 0x0000000814147981 */ /* 0x000ea8000c1e1b00 */
[----:B------:R-:W2:Y:S01]  /*1570*/  LDG.E.64 R22, desc[UR8][R22.64] ;  /* 0x0000000816167981 */ /* 0x000ea2000c1e1b00 */
[----:B------:R-:W-:Y:S02]  /*1580*/  CS2R R58, SRZ ;  /* 0x00000000003a7805 */ /* 0x000fe4000001ff00 */
[----:B------:R-:W-:Y:S01]  /*1590*/  MOV R55, R1 ;  /* 0x0000000100377202 */ /* 0x000fe20000000f00 */
[----:B------:R-:W-:Y:S01]  /*15a0*/  UMOV UR5, URZ ;  /* 0x000000ff00057c82 */ /* 0x000fe20008000000 */
[----:B----4-:R0:W-:Y:S04]  /*15b0*/  STL.128 [R1+0xb0], R4 ;  /* 0x0000b00401007387 */ /* 0x0101e80000100c00 */
[----:B---3--:R0:W-:Y:S04]  /*15c0*/  STL.128 [R1+0xc0], R8 ;  /* 0x0000c00801007387 */ /* 0x0081e80000100c00 */
[----:B--2---:R0:W-:Y:S04]  /*15d0*/  STL.128 [R1+0xd0], R12 ;  /* 0x0000d00c01007387 */ /* 0x0041e80000100c00 */
[----:B------:R0:W-:Y:S04]  /*15e0*/  STL.128 [R1+0xe0], R16 ;  /* 0x0000e01001007387 */ /* 0x0001e80000100c00 */
[----:B------:R0:W-:Y:S02]  /*15f0*/  STL.128 [R1+0xf0], R20 ;  /* 0x0000f01401007387 */ /* 0x0001e40000100c00 */
.L_x_481:
[----:B0-----:R-:W2:Y:S04]  /*1600*/  LDL.128 R8, [R55] ;  /* 0x0000000037087983 */ /* 0x001ea80000100c00 */
[----:B------:R-:W3:Y:S04]  /*1610*/  LDL.128 R12, [R55+0x10] ;  /* 0x00001000370c7983 */ /* 0x000ee80000100c00 */
[----:B------:R-:W4:Y:S04]  /*1620*/  LDL.128 R20, [R55+0x20] ;  /* 0x0000200037147983 */ /* 0x000f280000100c00 */
[----:B------:R-:W4:Y:S04]  /*1630*/  LDL.128 R4, [R55+0x30] ;  /* 0x0000300037047983 */ /* 0x000f280000100c00 */
[----:B------:R-:W4:Y:S01]  /*1640*/  LDL.128 R16, [R55+0x60] ;  /* 0x0000600037107983 */ /* 0x000f220000100c00 */
[----:B--2---:R-:W-:Y:S01]  /*1650*/  FADD.FTZ R59, R8, R59 ;  /* 0x0000003b083b7221 */ /* 0x004fe20000010000 */
[----:B------:R-:W-:-:S03]  /*1660*/  FADD.FTZ R58, R9, R58 ;  /* 0x0000003a093a7221 */ /* 0x000fc60000010000 */
[----:B------:R-:W-:Y:S01]  /*1670*/  FADD.FTZ R59, R59, R10 ;  /* 0x0000000a3b3b7221 */ /* 0x000fe20000010000 */
[----:B------:R-:W-:Y:S02]  /*1680*/  FADD.FTZ R58, R58, R11 ;  /* 0x0000000b3a3a7221 */ /* 0x000fe40000010000 */
[----:B------:R-:W2:Y:S01]  /*1690*/  LDL.128 R8, [R55+0x40] ;  /* 0x0000400037087983 */ /* 0x000ea20000100c00 */
[----:B---3--:R-:W-:Y:S01]  /*16a0*/  FADD.FTZ R59, R59, R12 ;  /* 0x0000000c3b3b7221 */ /* 0x008fe20000010000 */
[----:B------:R-:W-:-:S03]  /*16b0*/  FADD.FTZ R58, R58, R13 ;  /* 0x0000000d3a3a7221 */ /* 0x000fc60000010000 */
[----:B------:R-:W-:Y:S01]  /*16c0*/  FADD.FTZ R59, R59, R14 ;  /* 0x0000000e3b3b7221 */ /* 0x000fe20000010000 */
[----:B------:R-:W-:Y:S02]  /*16d0*/  FADD.FTZ R58, R58, R15 ;  /* 0x0000000f3a3a7221 */ /* 0x000fe40000010000 */
[----:B------:R-:W3:Y:S01]  /*16e0*/  LDL.128 R12, [R55+0x50] ;  /* 0x00005000370c7983 */ /* 0x000ee20000100c00 */
[----:B----4-:R-:W-:Y:S01]  /*16f0*/  FADD.FTZ R59, R59, R20 ;  /* 0x000000143b3b7221 */ /* 0x010fe20000010000 */
[----:B------:R-:W-:-:S03]  /*1700*/  FADD.FTZ R58, R58, R21 ;  /* 0x000000153a3a7221 */ /* 0x000fc60000010000 */
[----:B------:R-:W-:Y:S01]  /*1710*/  FADD.FTZ R59, R59, R22 ;  /* 0x000000163b3b7221 */ /* 0x000fe20000010000 */
[----:B------:R-:W-:Y:S02]  /*1720*/  FADD.FTZ R58, R58, R23 ;  /* 0x000000173a3a7221 */ /* 0x000fe40000010000 */
[----:B------:R0:W4:Y:S01]  /*1730*/  LDL.128 R20, [R55+0x70] ;  /* 0x0000700037147983 */ /* 0x0001220000100c00 */
[----:B------:R-:W-:Y:S01]  /*1740*/  FADD.FTZ R59, R59, R4 ;  /* 0x000000043b3b7221 */ /* 0x000fe20000010000 */
[----:B------:R-:W-:-:S03]  /*1750*/  FADD.FTZ R58, R58, R5 ;  /* 0x000000053a3a7221 */ /* 0x000fc60000010000 */
[----:B------:R-:W-:Y:S01]  /*1760*/  FADD.FTZ R59, R59, R6 ;  /* 0x000000063b3b7221 */ /* 0x000fe20000010000 */
[----:B------:R-:W-:Y:S01]  /*1770*/  FADD.FTZ R58, R58, R7 ;  /* 0x000000073a3a7221 */ /* 0x000fe20000010000 */
[----:B------:R-:W-:-:S04]  /*1780*/  UIADD3 UR5, UPT, UPT, UR5, 0x10, URZ ;  /* 0x0000001005057890 */ /* 0x000fc8000fffe0ff */
[----:B------:R-:W-:Y:S01]  /*1790*/  UISETP.NE.AND UP0, UPT, UR5, 0x20, UPT ;  /* 0x000000200500788c */ /* 0x000fe2000bf05270 */
[----:B0-----:R-:W-:Y:S01]  /*17a0*/  IADD3 R55, PT, PT, R55, 0x80, RZ ;  /* 0x0000008037377810 */ /* 0x001fe20007ffe0ff */
[----:B--2---:R-:W-:Y:S01]  /*17b0*/  FADD.FTZ R59, R59, R8 ;  /* 0x000000083b3b7221 */ /* 0x004fe20000010000 */
[----:B------:R-:W-:-:S03]  /*17c0*/  FADD.FTZ R58, R58, R9 ;  /* 0x000000093a3a7221 */ /* 0x000fc60000010000 */
[----:B------:R-:W-:Y:S01]  /*17d0*/  FADD.FTZ R59, R59, R10 ;  /* 0x0000000a3b3b7221 */ /* 0x000fe20000010000 */
[----:B------:R-:W-:-:S03]  /*17e0*/  FADD.FTZ R58, R58, R11 ;  /* 0x0000000b3a3a7221 */ /* 0x000fc60000010000 */
[----:B---3--:R-:W-:Y:S01]  /*17f0*/  FADD.FTZ R59, R59, R12 ;  /* 0x0000000c3b3b7221 */ /* 0x008fe20000010000 */
[----:B------:R-:W-:-:S03]  /*1800*/  FADD.FTZ R58, R58, R13 ;  /* 0x0000000d3a3a7221 */ /* 0x000fc60000010000 */
[----:B------:R-:W-:Y:S01]  /*1810*/  FADD.FTZ R59, R59, R14 ;  /* 0x0000000e3b3b7221 */ /* 0x000fe20000010000 */
[----:B------:R-:W-:-:S03]  /*1820*/  FADD.FTZ R58, R58, R15 ;  /* 0x0000000f3a3a7221 */ /* 0x000fc60000010000 */
[----:B------:R-:W-:Y:S01]  /*1830*/  FADD.FTZ R59, R59, R16 ;  /* 0x000000103b3b7221 */ /* 0x000fe20000010000 */
[----:B------:R-:W-:-:S03]  /*1840*/  FADD.FTZ R58, R58, R17 ;  /* 0x000000113a3a7221 */ /* 0x000fc60000010000 */
[----:B------:R-:W-:Y:S01]  /*1850*/  FADD.FTZ R59, R59, R18 ;  /* 0x000000123b3b7221 */ /* 0x000fe20000010000 */
[----:B------:R-:W-:-:S03]  /*1860*/  FADD.FTZ R58, R58, R19 ;  /* 0x000000133a3a7221 */ /* 0x000fc60000010000 */
[----:B----4-:R-:W-:Y:S01]  /*1870*/  FADD.FTZ R59, R59, R20 ;  /* 0x000000143b3b7221 */ /* 0x010fe20000010000 */
[----:B------:R-:W-:-:S03]  /*1880*/  FADD.FTZ R58, R58, R21 ;  /* 0x000000153a3a7221 */ /* 0x000fc60000010000 */
[----:B------:R-:W-:Y:S01]  /*1890*/  FADD.FTZ R59, R59, R22 ;  /* 0x000000163b3b7221 */ /* 0x000fe20000010000 */
[----:B------:R-:W-:Y:S01]  /*18a0*/  FADD.FTZ R58, R58, R23 ;  /* 0x000000173a3a7221 */ /* 0x000fe20000010000 */
[----:B------:R-:W-:Y:S06]  /*18b0*/  BRA.U UP0, `(.L_x_481) ;  /* 0xfffffffd00507547 */ /* 0x000fec000b83ffff */
.L_x_480:
[----:B------:R-:W-:Y:S05]  /*18c0*/  BSYNC.RECONVERGENT B0 ;  /* 0x0000000000007941 */ /* 0x000fea0003800200 */
.L_x_479:
[----:B0-----:R-:W0:Y:S01]  /*18d0*/  SHFL.BFLY PT, R4, R59, 0x4, 0x1f ;  /* 0x0c801f003b047f89 */ /* 0x001e2200000e0000 */
[----:B------:R-:W-:Y:S01]  /*18e0*/  LOP3.LUT P1, RZ, R45, 0x307, RZ, 0xc0, !PT ;  /* 0x000003072dff7812 */ /* 0x000fe2000782c0ff */
[----:B------:R-:W-:Y:S01]  /*18f0*/  BSSY.RECONVERGENT B0, `(.L_x_482) ;  /* 0x0000022000007945 */ /* 0x000fe20003800200 */
[----:B-----5:R-:W-:Y:S01]  /*1900*/  PRMT R13, R24, 0x7632, R13 ;  /* 0x00007632180d7816 */ /* 0x020fe2000000000d */
[----:B------:R-:W1:Y:S01]  /*1910*/  SHFL.BFLY PT, R7, R58, 0x4, 0x1f ;  /* 0x0c801f003a077f89 */ /* 0x000e6200000e0000 */
[----:B------:R-:W-:Y:S01]  /*1920*/  PRMT R12, R2, 0x7632, R12 ;  /* 0x00007632020c7816 */ /* 0x000fe2000000000c */
[----:B0-----:R-:W-:Y:S01]  /*1930*/  FADD.FTZ R5, R4, R59 ;  /* 0x0000003b04057221 */ /* 0x001fe20000010000 */
[----:B-1----:R-:W-:-:S04]  /*1940*/  FADD.FTZ R7, R7, R58 ;  /* 0x0000003a07077221 */ /* 0x002fc80000010000 */
[----:B------:R-:W0:Y:S04]  /*1950*/  SHFL.BFLY PT, R4, R5, 0x2, 0x1f ;  /* 0x0c401f0005047f89 */ /* 0x000e2800000e0000 */
[----:B------:R-:W1:Y:S01]  /*1960*/  SHFL.BFLY PT, R8, R7, 0x2, 0x1f ;  /* 0x0c401f0007087f89 */ /* 0x000e6200000e0000 */
[----:B0-----:R-:W-:Y:S01]  /*1970*/  FADD.FTZ R6, R5, R4 ;  /* 0x0000000405067221 */ /* 0x001fe20000010000 */
[----:B-1----:R-:W-:-:S04]  /*1980*/  FADD.FTZ R8, R7, R8 ;  /* 0x0000000807087221 */ /* 0x002fc80000010000 */
[----:B------:R-:W0:Y:S04]  /*1990*/  SHFL.BFLY PT, R9, R6, 0x1, 0x1f ;  /* 0x0c201f0006097f89 */ /* 0x000e2800000e0000 */
[----:B------:R-:W1:Y:S01]  /*19a0*/  SHFL.BFLY PT, R11, R8, 0x1, 0x1f ;  /* 0x0c201f00080b7f89 */ /* 0x000e6200000e0000 */
[----:B0-----:R-:W-:-:S04]  /*19b0*/  FADD.FTZ R4, R6, R9 ;  /* 0x0000000906047221 */ /* 0x001fc80000010000 */
[----:B------:R-:W-:Y:S01]  /*19c0*/  @!P1 FMUL.FTZ R4, R4, 2.4414062863797880709e-05 ;  /* 0x37cccccd04049820 */ /* 0x000fe20000410000 */
[--C-:B-1----:R-:W-:Y:S01]  /*19d0*/  FADD.FTZ R10, R8, R11.reuse ;  /* 0x0000000b080a7221 */ /* 0x102fe20000010000 */
[----:B------:R-:W-:Y:S02]  /*19e0*/  PRMT R11, R3, 0x7632, R11 ;  /* 0x00007632030b7816 */ /* 0x000fe4000000000b */
[----:B------:R-:W-:-:S04]  /*19f0*/  @!P1 FMUL.FTZ R5, R4, R4 ;  /* 0x0000000404059220 */ /* 0x000fc80000410000 */
[----:B------:R-:W-:Y:S01]  /*1a00*/  @!P1 FFMA.FTZ R5, R10, 2.4414062863797880709e-05, -R5 ;  /* 0x37cccccd0a059823 */ /* 0x000fe20000010805 */
[----:B------:R-:W-:-:S04]  /*1a10*/  PRMT R10, R25, 0x7632, R10 ;  /* 0x00007632190a7816 */ /* 0x000fc8000000000a */
[----:B------:R-:W-:-:S05]  /*1a20*/  @!P1 FMNMX.FTZ R5, RZ, R5, !PT ;  /* 0x00000005ff059209 */ /* 0x000fca0007810000 */
[----:B------:R0:W-:Y:S01]  /*1a30*/  @!P1 STS.64 [R45+UR6], R4 ;  /* 0x000000042d009988 */ /* 0x0001e20008000a06 */
[----:B------:R-:W-:Y:S01]  /*1a40*/  BAR.SYNC.DEFER_BLOCKING 0x0 ;  /* 0x0000000000007b1d */ /* 0x000fe20000010000 */
[----:B------:R-:W-:-:S04]  /*1a50*/  IADD3 R9, P1, PT, R54, 0x1, RZ ;  /* 0x0000000136097810 */ /* 0x000fc80007f3e0ff */
[----:B------:R-:W-:Y:S01]  /*1a60*/  IADD3.X R8, PT, PT, RZ, R53, RZ, P1, !PT ;  /* 0x00000035ff087210 */ /* 0x000fe20000ffe4ff */
[----:B------:R-:W-:Y:S08]  /*1a70*/  @P0 BRA `(.L_x_483) ;  /* 0x0000000000240947 */ /* 0x000ff00003800000 */
[C---:B0-----:R-:W-:Y:S01]  /*1a80*/  IMAD R4, R45.reuse, 0x7, R50 ;  /* 0x000000072d047824 */ /* 0x041fe200078e0232 */
[----:B------:R-:W0:Y:S01]  /*1a90*/  LDCU.64 UR10, c[0x0][0x3b0] ;  /* 0x00007600ff0a77ac */ /* 0x000e220008000a00 */
[----:B------:R-:W-:-:S04]  /*1aa0*/  SHF.L.U32 R7, R45, 0x1, RZ ;  /* 0x000000012d077819 */ /* 0x000fc800000006ff */
[----:B------:R-:W1:Y:S01]  /*1ab0*/  LDS.64 R4, [R4] ;  /* 0x0000000004047984 */ /* 0x000e620000000a00 */
[----:B------:R-:W-:-:S04]  /*1ac0*/  LEA R7, P1, R54, R7, 0x6 ;  /* 0x0000000736077211 */ /* 0x000fc800078230ff */
[----:B------:R-:W-:Y:S02]  /*1ad0*/  LEA.HI.X R14, R54, RZ, R53, 0x6, P1 ;  /* 0x000000ff360e7211 */ /* 0x000fe400008f3435 */
[----:B0-----:R-:W-:-:S04]  /*1ae0*/  LEA R6, P1, R7, UR10, 0x2 ;  /* 0x0000000a07067c11 */ /* 0x001fc8000f8210ff */
[----:B------:R-:W-:-:S05]  /*1af0*/  LEA.HI.X R7, R7, UR11, R14, 0x2, P1 ;  /* 0x0000000b07077c11 */ /* 0x000fca00088f140e */
[----:B-1----:R1:W-:Y:S04]  /*1b00*/  STG.E.64 desc[UR8][R6.64], R4 ;  /* 0x0000000406007986 */ /* 0x0023e8000c101b08 */
.L_x_483:
[----:B------:R-:W-:Y:S05]  /*1b10*/  BSYNC.RECONVERGENT B0 ;  /* 0x0000000000007941 */ /* 0x000fea0003800200 */
.L_x_482:
[----:B01----:R-:W0:Y:S01]  /*1b20*/  LDS.64 R4, [R48] ;  /* 0x0000000030047984 */ /* 0x003e220000000a00 */
[----:B------:R-:W0:Y:S01]  /*1b30*/  LDCU UR5, c[0x0][0x3a0] ;  /* 0x00007400ff0577ac */ /* 0x000e220008000800 */
[----:B------:R-:W-:Y:S02]  /*1b40*/  SHF.L.U32 R15, R24, 0x10, RZ ;  /* 0x00000010180f7819 */ /* 0x000fe400000006ff */
[----:B------:R-:W1:Y:S01]  /*1b50*/  LDS.64 R6, [R47] ;  /* 0x000000002f067984 */ /* 0x000e620000000a00 */
[----:B------:R-:W2:Y:S01]  /*1b60*/  LDCU.64 UR10, c[0x0][0x380] ;  /* 0x00007000ff0a77ac */ /* 0x000ea20008000a00 */
[----:B------:R-:W-:Y:S02]  /*1b70*/  SHF.L.U32 R14, R2, 0x10, RZ ;  /* 0x00000010020e7819 */ /* 0x000fe400000006ff */
[----:B------:R-:W-:Y:S01]  /*1b80*/  SHF.L.U32 R17, R13, 0x10, RZ ;  /* 0x000000100d117819 */ /* 0x000fe200000006ff */
[----:B------:R-:W-:Y:S01]  /*1b90*/  ULOP3.LUT UR4, UR4, 0x1, URZ, 0x3c, !UPT ;  /* 0x0000000104047892 */ /* 0x000fe2000f8e3cff */
[----:B------:R-:W-:-:S02]  /*1ba0*/  SHF.L.U32 R25, R25, 0x10, RZ ;  /* 0x0000001019197819 */ /* 0x000fc400000006ff */
[----:B------:R-:W-:Y:S02]  /*1bb0*/  MOV R54, R9 ;  /* 0x0000000900367202 */ /* 0x000fe40000000f00 */
[----:B------:R-:W-:Y:S01]  /*1bc0*/  MOV R53, R8 ;  /* 0x0000000800357202 */ /* 0x000fe20000000f00 */
[----:B0-----:R-:W-:Y:S01]  /*1bd0*/  FADD.FTZ R5, R5, UR5 ;  /* 0x0000000505057e21 */ /* 0x001fe20008010000 */
[--C-:B------:R-:W-:Y:S01]  /*1be0*/  FADD.FTZ R18, R37, -R4.reuse ;  /* 0x8000000425127221 */ /* 0x100fe20000010000 */
[--C-:B------:R-:W-:Y:S01]  /*1bf0*/  FADD.FTZ R40, R40, -R4.reuse ;  /* 0x8000000428287221 */ /* 0x100fe20000010000 */
[--C-:B------:R-:W-:Y:S01]  /*1c00*/  FADD.FTZ R38, R38, -R4.reuse ;  /* 0x8000000426267221 */ /* 0x100fe20000010000 */
[----:B-1----:R-:W-:Y:S01]  /*1c10*/  FADD.FTZ R7, R7, UR5 ;  /* 0x0000000507077e21 */ /* 0x002fe20008010000 */
[--C-:B------:R-:W-:Y:S01]  /*1c20*/  FADD.FTZ R36, R36, -R4.reuse ;  /* 0x8000000424247221 */ /* 0x100fe20000010000 */
[----:B------:R-:W0:Y:S01]  /*1c30*/  MUFU.RSQ R5, R5 ;  /* 0x0000000500057308 */ /* 0x000e220000001400 */
[--C-:B------:R-:W-:Y:S01]  /*1c40*/  FADD.FTZ R34, R34, -R4.reuse ;  /* 0x8000000422227221 */ /* 0x100fe20000010000 */
[--C-:B------:R-:W-:Y:S01]  /*1c50*/  FADD.FTZ R16, R39, -R4.reuse ;  /* 0x8000000427107221 */ /* 0x100fe20000010000 */
[--C-:B------:R-:W-:Y:S01]  /*1c60*/  FADD.FTZ R20, R35, -R4.reuse ;  /* 0x8000000423147221 */ /* 0x100fe20000010000 */
[----:B------:R-:W-:Y:S01]  /*1c70*/  FADD.FTZ R22, R33, -R4 ;  /* 0x8000000421167221 */ /* 0x000fe20000010000 */
[--C-:B------:R-:W-:Y:S01]  /*1c80*/  FADD.FTZ R0, R0, -R6.reuse ;  /* 0x8000000600007221 */ /* 0x100fe20000010000 */
[--C-:B------:R-:W-:Y:S01]  /*1c90*/  FADD.FTZ R26, R26, -R6.reuse ;  /* 0x800000061a1a7221 */ /* 0x100fe20000010000 */
[--C-:B------:R-:W-:Y:S01]  /*1ca0*/  FADD.FTZ R28, R28, -R6.reuse ;  /* 0x800000061c1c7221 */ /* 0x100fe20000010000 */
[----:B------:R-:W1:Y:S01]  /*1cb0*/  MUFU.RSQ R7, R7 ;  /* 0x0000000700077308 */ /* 0x000e620000001400 */
[--C-:B------:R-:W-:Y:S01]  /*1cc0*/  FADD.FTZ R30, R30, -R6.reuse ;  /* 0x800000061e1e7221 */ /* 0x100fe20000010000 */
[----:B------:R-:W-:Y:S01]  /*1cd0*/  FADD.FTZ R32, R32, -R6 ;  /* 0x8000000620207221 */ /* 0x000fe20000010000 */
[C---:B0-----:R-:W-:Y:S01]  /*1ce0*/  FMUL.FTZ R19, R5.reuse, R18 ;  /* 0x0000001205137220 */ /* 0x041fe20000410000 */
[----:B------:R-:W-:Y:S01]  /*1cf0*/  FMUL.FTZ R40, R40, R5 ;  /* 0x0000000528287220 */ /* 0x000fe20000410000 */
[C---:B------:R-:W-:Y:S01]  /*1d00*/  FMUL.FTZ R4, R5.reuse, R38 ;  /* 0x0000002605047220 */ /* 0x040fe20000410000 */
[C---:B------:R-:W-:Y:S01]  /*1d10*/  FMUL.FTZ R21, R5.reuse, R36 ;  /* 0x0000002405157220 */ /* 0x040fe20000410000 */
[C---:B------:R-:W-:Y:S01]  /*1d20*/  FMUL.FTZ R33, R5.reuse, R34 ;  /* 0x0000002205217220 */ /* 0x040fe20000410000 */
[----:B------:R-:W-:Y:S01]  /*1d30*/  SHF.L.U32 R18, R12, 0x10, RZ ;  /* 0x000000100c127819 */ /* 0x000fe200000006ff */
[C---:B------:R-:W-:Y:S01]  /*1d40*/  FMUL.FTZ R16, R5.reuse, R16 ;  /* 0x0000001005107220 */ /* 0x040fe20000410000 */
[C---:B------:R-:W-:Y:S01]  /*1d50*/  FMUL.FTZ R23, R5.reuse, R20 ;  /* 0x0000001405177220 */ /* 0x040fe20000410000 */
[----:B------:R-:W-:Y:S01]  /*1d60*/  FMUL.FTZ R35, R5, R22 ;  /* 0x0000001605237220 */ /* 0x000fe20000410000 */
[--C-:B------:R-:W-:Y:S01]  /*1d70*/  FFMA.FTZ R5, R40, R15, R14.reuse ;  /* 0x0000000f28057223 */ /* 0x100fe2000001000e */
[C-C-:B------:R-:W-:Y:S01]  /*1d80*/  FFMA.FTZ R4, R15.reuse, R4, R14.reuse ;  /* 0x000000040f047223 */ /* 0x140fe2000001000e */
[C-C-:B------:R-:W-:Y:S01]  /*1d90*/  FFMA.FTZ R2, R15.reuse, R21, R14.reuse ;  /* 0x000000150f027223 */ /* 0x140fe2000001000e */
[----:B------:R-:W-:Y:S01]  /*1da0*/  FFMA.FTZ R12, R15, R33, R14 ;  /* 0x000000210f0c7223 */ /* 0x000fe2000001000e */
[--C-:B------:R-:W-:Y:S01]  /*1db0*/  FFMA.FTZ R14, R16, R17, R18.reuse ;  /* 0x00000011100e7223 */ /* 0x100fe20000010012 */
[C-C-:B------:R-:W-:Y:S01]  /*1dc0*/  FFMA.FTZ R13, R17.reuse, R19, R18.reuse ;  /* 0x00000013110d7223 */ /* 0x140fe20000010012 */
[C-C-:B------:R-:W-:Y:S01]  /*1dd0*/  FFMA.FTZ R15, R17.reuse, R23, R18.reuse ;  /* 0x00000017110f7223 */ /* 0x140fe20000010012 */
[----:B------:R-:W-:Y:S01]  /*1de0*/  FFMA.FTZ R17, R17, R35, R18 ;  /* 0x0000002311117223 */ /* 0x000fe20000010012 */
[--C-:B------:R-:W-:Y:S01]  /*1df0*/  FADD.FTZ R18, R27, -R6.reuse ;  /* 0x800000061b127221 */ /* 0x100fe20000010000 */
[--C-:B------:R-:W-:Y:S01]  /*1e00*/  FADD.FTZ R16, R29, -R6.reuse ;  /* 0x800000061d107221 */ /* 0x100fe20000010000 */
[----:B------:R-:W-:Y:S01]  /*1e10*/  FADD.FTZ R20, R31, -R6 ;  /* 0x800000061f147221 */ /* 0x000fe20000010000 */
[----:B------:R-:W-:Y:S01]  /*1e20*/  SHF.L.U32 R6, R3, 0x10, RZ ;  /* 0x0000001003067819 */ /* 0x000fe200000006ff */
[----:B-1----:R-:W-:Y:S01]  /*1e30*/  FMUL.FTZ R0, R0, R7 ;  /* 0x0000000700007220 */ /* 0x002fe20000410000 */
[C---:B------:R-:W-:Y:S01]  /*1e40*/  FMUL.FTZ R26, R7.reuse, R26 ;  /* 0x0000001a071a7220 */ /* 0x040fe20000410000 */
[C---:B------:R-:W-:Y:S01]  /*1e50*/  FMUL.FTZ R19, R7.reuse, R18 ;  /* 0x0000001207137220 */ /* 0x040fe20000410000 */
[C---:B------:R-:W-:Y:S01]  /*1e60*/  FMUL.FTZ R23, R7.reuse, R28 ;  /* 0x0000001c07177220 */ /* 0x040fe20000410000 */
[----:B------:R-:W-:Y:S01]  /*1e70*/  SHF.L.U32 R3, R10, 0x10, RZ ;  /* 0x000000100a037819 */ /* 0x000fe200000006ff */
[----:B------:R-:W-:Y:S01]  /*1e80*/  FMUL.FTZ R16, R7, R16 ;  /* 0x0000001007107220 */ /* 0x000fe20000410000 */
        /* <DEDUP_REMOVED lines=8> */
[----:B--2---:R-:W-:Y:S01]  /*1f10*/  IADD3 R6, P1, PT, R41, UR10, RZ ;  /* 0x0000000a29067c10 */ /* 0x004fe2000ff3e0ff */
[--C-:B------:R-:W-:Y:S01]  /*1f20*/  FFMA.FTZ R11, R16, R3, R10.reuse ;  /* 0x00000003100b7223 */ /* 0x100fe2000001000a */
[C-C-:B------:R-:W-:Y:S01]  /*1f30*/  FFMA.FTZ R19, R3.reuse, R30, R10.reuse ;  /* 0x0000001e03137223 */ /* 0x140fe2000001000a */
[C-C-:B------:R-:W-:Y:S01]  /*1f40*/  FFMA.FTZ R21, R3.reuse, R21, R10.reuse ;  /* 0x0000001503157223 */ /* 0x140fe2000001000a */
[----:B------:R-:W-:Y:S01]  /*1f50*/  FFMA.FTZ R10, R3, R7, R10 ;  /* 0x00000007030a7223 */ /* 0x000fe2000001000a */
[----:B------:R-:W-:Y:S01]  /*1f60*/  IADD3.X R7, PT, PT, R42, UR11, RZ, P1, !PT ;  /* 0x0000000b2a077c10 */ /* 0x000fe20008ffe4ff */
[----:B------:R-:W0:Y:S01]  /*1f70*/  LDCU.64 UR10, c[0x0][0x3a8] ;  /* 0x00007500ff0a77ac */ /* 0x000e220008000a00 */
[----:B------:R-:W-:-:S02]  /*1f80*/  F2FP.BF16.F32.PACK_AB R14, R14, R5 ;  /* 0x000000050e0e723e */ /* 0x000fc400000010ff */
[----:B------:R-:W-:Y:S02]  /*1f90*/  F2FP.BF16.F32.PACK_AB R4, R13, R4 ;  /* 0x000000040d04723e */ /* 0x000fe400000010ff */
[----:B------:R-:W-:Y:S02]  /*1fa0*/  F2FP.BF16.F32.PACK_AB R2, R15, R2 ;  /* 0x000000020f02723e */ /* 0x000fe400000010ff */
[----:B------:R-:W-:Y:S02]  /*1fb0*/  F2FP.BF16.F32.PACK_AB R12, R17, R12 ;  /* 0x0000000c110c723e */ /* 0x000fe400000010ff */
[----:B------:R-:W-:Y:S02]  /*1fc0*/  F2FP.BF16.F32.PACK_AB R15, R11, R0 ;  /* 0x000000000b0f723e */ /* 0x000fe400000010ff */
[----:B------:R-:W-:Y:S02]  /*1fd0*/  F2FP.BF16.F32.PACK_AB R5, R19, R26 ;  /* 0x0000001a1305723e */ /* 0x000fe400000010ff */
[----:B------:R-:W-:Y:S01]  /*1fe0*/  F2FP.BF16.F32.PACK_AB R3, R21, R18 ;  /* 0x000000121503723e */ /* 0x000fe200000010ff */
[----:B------:R1:W-:Y:S01]  /*1ff0*/  STG.E.64 desc[UR8][R6.64], R14 ;  /* 0x0000000e06007986 */ /* 0x0003e2000c101b08 */
[----:B------:R-:W-:-:S03]  /*2000*/  F2FP.BF16.F32.PACK_AB R13, R10, R23 ;  /* 0x000000170a0d723e */ /* 0x000fc600000010ff */
[----:B------:R1:W-:Y:S01]  /*2010*/  STG.E.64 desc[UR8][R6.64+0xa00], R4 ;  /* 0x000a000406007986 */ /* 0x0003e2000c101b08 */
[----:B0-----:R-:W-:-:S03]  /*2020*/  ISETP.GE.U32.AND P1, PT, R9, UR10, PT ;  /* 0x0000000a09007c0c */ /* 0x001fc6000bf26070 */
[----:B------:R1:W-:Y:S01]  /*2030*/  STG.E.64 desc[UR8][R6.64+0x1400], R2 ;  /* 0x0014000206007986 */ /* 0x0003e2000c101b08 */
[----:B------:R-:W-:-:S03]  /*2040*/  ISETP.GE.AND.EX P1, PT, R8, UR11, PT, P1 ;  /* 0x0000000b08007c0c */ /* 0x000fc6000bf26310 */
[----:B------:R1:W-:Y:S10]  /*2050*/  STG.E.64 desc[UR8][R6.64+0x1e00], R12 ;  /* 0x001e000c06007986 */ /* 0x0003f4000c101b08 */
[----:B------:R-:W-:Y:S05]  /*2060*/  @!P1 BRA `(.L_x_484) ;  /* 0xffffffe000a89947 */ /* 0x000fea000383ffff */
[----:B------:R-:W-:Y:S05]  /*2070*/  EXIT ;  /* 0x000000000000794d */ /* 0x000fea0003800000 */
.L_x_485:
        /* <DEDUP_REMOVED lines=16> */
.L_x_1320:


//--------------------- .text._ZN13group_norm_v214gn_cuda_kernelI13__nv_bfloat16Li320ELi1ELi32ELi10ELi4096ELb0ELi32ELi320ELi320ELi4ELb1ELi1ELb0ELb0ENS_16CompileConditionILi1000EEEEEvPT_PKS4_S7_S7_flPfS8_Pj --------------------------
	.section	.text._ZN13group_norm_v214gn_cuda_kernelI13__nv_bfloat16Li320ELi1ELi32ELi10ELi4096ELb0ELi32ELi320ELi320ELi4ELb1ELi1ELb0ELb0ENS_16CompileConditionILi1000EEEEEvPT_PKS4_S7_S7_flPfS8_Pj,"ax",@progbits
	.align	128
        .global         _ZN13group_norm_v214gn_cuda_kernelI13__nv_bfloat16Li320ELi1ELi32ELi10ELi4096ELb0ELi32ELi320ELi320ELi4ELb1ELi1ELb0ELb0ENS_16CompileConditionILi1000EEEEEvPT_PKS4_S7_S7_flPfS8_Pj
        .type           _ZN13group_norm_v214gn_cuda_kernelI13__nv_bfloat16Li320ELi1ELi32ELi10ELi4096ELb0ELi32ELi320ELi320ELi4ELb1ELi1ELb0ELb0ENS_16CompileConditionILi1000EEEEEvPT_PKS4_S7_S7_flPfS8_Pj,@function
        .size           _ZN13group_norm_v214gn_cuda_kernelI13__nv_bfloat16Li320ELi1ELi32ELi10ELi4096ELb0ELi32ELi320ELi320ELi4ELb1ELi1ELb0ELb0ENS_16CompileConditionILi1000EEEEEvPT_PKS4_S7_S7_flPfS8_Pj,(.L_x_1321 - _ZN13group_norm_v214gn_cuda_kernelI13__nv_bfloat16Li320ELi1ELi32ELi10ELi4096ELb0ELi32ELi320ELi320ELi4ELb1ELi1ELb0ELb0ENS_16CompileConditionILi1000EEEEEvPT_PKS4_S7_S7_flPfS8_Pj)
        .other          _ZN13group_norm_v214gn_cuda_kernelI13__nv_bfloat16Li320ELi1ELi32ELi10ELi4096ELb0ELi32ELi320ELi320ELi4ELb1ELi1ELb0ELb0ENS_16CompileConditionILi1000EEEEEvPT_PKS4_S7_S7_flPfS8_Pj,@"STO_CUDA_ENTRY STV_DEFAULT"
_ZN13group_norm_v214gn_cuda_kernelI13__nv_bfloat16Li320ELi1ELi32ELi10ELi4096ELb0ELi32ELi320ELi320ELi4ELb1ELi1ELb0ELb0ENS_16CompileConditionILi1000EEEEEvPT_PKS4_S7_S7_flPfS8_Pj:
.text._ZN13group_norm_v214gn_cuda_kernelI13__nv_bfloat16Li320ELi1ELi32ELi10ELi4096ELb0ELi32ELi320ELi320ELi4ELb1ELi1ELb0ELb0ENS_16CompileConditionILi1000EEEEEvPT_PKS4_S7_S7_flPfS8_Pj:
[----:B------:R-:W-:Y:S08]  /*0000*/  LDC R1, c[0x0][0x37c] ;  /* 0x0000df00ff017b82 */ /* 0x000ff00000000800 */
[----:B------:R-:W0:Y:S08]  /*0010*/  S2UR UR9, SR_CTAID.Y ;  /* 0x00000000000979c3 */ /* 0x000e300000002600 */
[----:B------:R-:W0:Y:S02]  /*0020*/  LDC.64 R2, c[0x0][0x3a8] ;  /* 0x0000ea00ff027b82 */ /* 0x000e240000000a00 */
[----:B0-----:R-:W-:-:S04]  /*0030*/  ISETP.LE.U32.AND P0, PT, R2, UR9, PT ;  /* 0x0000000902007c0c */ /* 0x001fc8000bf03070 */
[----:B------:R-:W-:-:S13]  /*0040*/  ISETP.GE.AND.EX P0, PT, RZ, R3, PT, P0 ;  /* 0x00000003ff00720c */ /* 0x000fda0003f06300 */
[----:B------:R-:W-:Y:S05]  /*0050*/  @P0 EXIT ;  /* 0x000000000000094d */ /* 0x000fea0003800000 */
[----:B------:R-:W0:Y:S01]  /*0060*/  S2R R40, SR_TID.X ;  /* 0x0000000000287919 */ /* 0x000e220000002100 */
[----:B------:R-:W1:Y:S01]  /*0070*/  S2UR UR5, SR_CgaCtaId ;  /* 0x00000000000579c3 */ /* 0x000e620000008800 */
[----:B------:R-:W-:Y:S01]  /*0080*/  UMOV UR4, 0x400 ;  /* 0x0000040000047882 */ /* 0x000fe20000000000 */
[----:B------:R-:W2:Y:S01]  /*0090*/  LDCU.64 UR6, c[0x0][0x3c0] ;  /* 0x00007800ff0677ac */ /* 0x000ea20008000a00 */
[----:B------:R-:W3:Y:S01]  /*00a0*/  S2R R9, SR_CTAID.X ;  /* 0x0000000000097919 */ /* 0x000ee20000002500 */
[----:B------:R-:W-:Y:S01]  /*00b0*/  MOV R14, 0x7fffff81 ;  /* 0x7fffff81000e7802 */ /* 0x000fe20000000f00 */
[----:B------:R-:W-:Y:S01]  /*00c0*/  HFMA2 R28, -RZ, RZ, 0, 0 ;  /* 0x00000000ff1c7431 */ /* 0x000fe200000001ff */
[----:B------:R-:W-:Y:S01]  /*00d0*/  MOV R109, UR9 ;  /* 0x00000009006d7c02 */ /* 0x000fe20008000f00 */
[----:B------:R-:W4:Y:S01]  /*00e0*/  LDCU.64 UR10, c[0x0][0x358] ;  /* 0x00006b00ff0a77ac */ /* 0x000f220008000a00 */
[----:B------:R-:W5:Y:S01]  /*00f0*/  LDC.64 R12, c[0x0][0x3b0] ;  /* 0x0000ec00ff0c7b82 */ /* 0x000f620000000a00 */
[----:B------:R-:W-:-:S07]  /*0100*/  MOV R26, RZ ;  /* 0x000000ff001a7202 */ /* 0x000fce0000000f00 */
[----:B------:R-:W4:Y:S01]  /*0110*/  LDC.64 R68, c[0x0][0x390] ;  /* 0x0000e400ff447b82 */ /* 0x000f220000000a00 */
[----:B--2---:R-:W-:Y:S02]  /*0120*/  ULEA UR6, UP0, UR9, UR6, 0x2 ;  /* 0x0000000609067291 */ /* 0x004fe4000f8010ff */
[----:B-1----:R-:W-:-:S05]  /*0130*/  ULEA UR8, UR5, UR4, 0x18 ;  /* 0x0000000405087291 */ /* 0x002fca000f8ec0ff */
[----:B------:R-:W1:Y:S01]  /*0140*/  LDC.64 R70, c[0x0][0x398] ;  /* 0x0000e600ff467b82 */ /* 0x000e620000000a00 */
[----:B------:R-:W-:Y:S01]  /*0150*/  UIADD3 UR4, UPT, UPT, UR4, 0x1900, URZ ;  /* 0x0000190004047890 */ /* 0x000fe2000fffe0ff */
[----:B------:R-:W-:Y:S01]  /*0160*/  MOV R66, UR6 ;  /* 0x0000000600427c02 */ /* 0x000fe20008000f00 */
[----:B------:R-:W-:Y:S01]  /*0170*/  ULEA.HI.X UR7, UR9, UR7, URZ, 0x2, UP0 ;  /* 0x0000000709077291 */ /* 0x000fe200080f14ff */
[----:B------:R-:W-:Y:S01]  /*0180*/  MOV R11, UR8 ;  /* 0x00000008000b7c02 */ /* 0x000fe20008000f00 */
[----:B------:R-:W-:Y:S01]  /*0190*/  ULEA UR4, UR5, UR4, 0x18 ;  /* 0x0000000405047291 */ /* 0x000fe2000f8ec0ff */
[----:B0-----:R-:W-:Y:S02]  /*01a0*/  SHF.R.U32.HI R0, RZ, 0x2, R40 ;  /* 0x00000002ff007819 */ /* 0x001fe40000011628 */
[----:B------:R-:W0:Y:S01]  /*01b0*/  LDC R111, c[0x0][0x374] ;  /* 0x0000dd00ff6f7b82 */ /* 0x000e220000000800 */
[----:B------:R-:W-:Y:S02]  /*01c0*/  LOP3.LUT R7, R40, 0xffff, RZ, 0xc0, !PT ;  /* 0x0000ffff28077812 */ /* 0x000fe400078ec0ff */
[----:B-----5:R-:W-:Y:S01]  /*01d0*/  ISETP.EQ.U32.AND P1, PT, R12, RZ, PT ;  /* 0x000000ff0c00720c */ /* 0x020fe20003f22070 */
[----:B------:R-:W-:Y:S01]  /*01e0*/  IMAD R2, R0, 0xa, RZ ;  /* 0x0000000a00027824 */ /* 0x000fe200078e02ff */
[----:B------:R-:W-:Y:S01]  /*01f0*/  SHF.L.U32 R12, R40, 0x4, RZ ;  /* 0x00000004280c7819 */ /* 0x000fe200000006ff */
[----:B------:R-:W-:Y:S01]  /*0200*/  IMAD R0, R0, -0x80000000, RZ ;  /* 0x8000000000007824 */ /* 0x000fe200078e02ff */
[----:B------:R-:W-:Y:S01]  /*0210*/  LOP3.LUT R22, R40, 0x7, RZ, 0xc0, !PT ;  /* 0x0000000728167812 */ /* 0x000fe200078ec0ff */
[----:B------:R-:W-:Y:S01]  /*0220*/  IMAD R7, R7, 0xcccd, RZ ;  /* 0x0000cccd07077824 */ /* 0x000fe200078e02ff */
[----:B------:R-:W-:-:S02]  /*0230*/  LOP3.LUT P0, RZ, R2, 0x2, RZ, 0xc0, !PT ;  /* 0x0000000202ff7812 */ /* 0x000fc4000780c0ff */
[C---:B------:R-:W-:Y:S02]  /*0240*/  IADD3 R3, PT, PT, R2.reuse, 0x2, RZ ;  /* 0x0000000202037810 */ /* 0x040fe40007ffe0ff */
[----:B------:R-:W-:Y:S02]  /*0250*/  IADD3 R5, PT, PT, R2, 0x6, RZ ;  /* 0x0000000602057810 */ /* 0x000fe40007ffe0ff */
[----:B------:R-:W-:Y:S02]  /*0260*/  SHF.R.U32.HI R6, RZ, 0x2, R3 ;  /* 0x00000002ff067819 */ /* 0x000fe40000011603 */
[----:B------:R-:W-:Y:S02]  /*0270*/  LEA.HI R4, R3, 0x50, RZ, 0x1e ;  /* 0x0000005003047811 */ /* 0x000fe400078ff0ff */
[----:B------:R-:W-:Y:S02]  /*0280*/  SHF.L.U32 R3, R5, 0x1e, RZ ;  /* 0x0000001e05037819 */ /* 0x000fe400000006ff */
[----:B------:R-:W-:-:S02]  /*0290*/  SHF.R.S32.HI R0, RZ, 0x1f, R0 ;  /* 0x0000001fff007819 */ /* 0x000fc40000011400 */
[----:B------:R-:W-:Y:S02]  /*02a0*/  @P0 IADD3 R4, PT, PT, R6, RZ, RZ ;  /* 0x000000ff06040210 */ /* 0x000fe40007ffe0ff */
[----:B------:R-:W-:Y:S02]  /*02b0*/  SHF.R.S32.HI R6, RZ, 0x1f, R3 ;  /* 0x0000001fff067819 */ /* 0x000fe40000011403 */
[----:B------:R-:W-:Y:S01]  /*02c0*/  LOP3.LUT R3, R0, 0x50, RZ, 0xc0, !PT ;  /* 0x0000005000037812 */ /* 0x000fe200078ec0ff */
[----:B------:R-:W-:Y:S01]  /*02d0*/  IMAD R4, R4, 0x28, R11 ;  /* 0x0000002804047824 */ /* 0x000fe200078e020b */
[C---:B------:R-:W-:Y:S02]  /*02e0*/  IADD3 R0, PT, PT, R2.reuse, 0x4, RZ ;  /* 0x0000000402007810 */ /* 0x040fe40007ffe0ff */
[----:B------:R-:W-:Y:S02]  /*02f0*/  IADD3 R8, PT, PT, R2, 0x8, RZ ;  /* 0x0000000802087810 */ /* 0x000fe40007ffe0ff */
[----:B------:R-:W-:-:S02]  /*0300*/  LEA.HI R0, R0, R3, RZ, 0x1e ;  /* 0x0000000300007211 */ /* 0x000fc400078ff0ff */
[-C--:B------:R-:W-:Y:S02]  /*0310*/  LEA.HI R2, R2, R3.reuse, RZ, 0x1e ;  /* 0x0000000302027211 */ /* 0x080fe400078ff0ff */
[----:B------:R-:W-:Y:S01]  /*0320*/  LOP3.LUT R6, R6, 0x50, RZ, 0xc0, !PT ;  /* 0x0000005006067812 */ /* 0x000fe200078ec0ff */
[--C-:B------:R-:W-:Y:S01]  /*0330*/  IMAD R34, R0, 0x28, R11.reuse ;  /* 0x0000002800227824 */ /* 0x100fe200078e020b */
[----:B------:R-:W-:Y:S01]  /*0340*/  LEA.HI R8, R8, R3, RZ, 0x1e ;  /* 0x0000000308087211 */ /* 0x000fe200078ff0ff */
[----:B------:R-:W-:Y:S01]  /*0350*/  IMAD R2, R2, 0x28, R11 ;  /* 0x0000002802027824 */ /* 0x000fe200078e020b */
[----:B------:R-:W-:Y:S02]  /*0360*/  SHF.R.U32.HI R0, RZ, 0x16, R7 ;  /* 0x00000016ff007819 */ /* 0x000fe40000011607 */
[----:B------:R-:W-:Y:S01]  /*0370*/  SHF.L.U32 R3, R40, 0x3, RZ ;  /* 0x0000000328037819 */ /* 0x000fe200000006ff */
[----:B------:R-:W-:Y:S01]  /*0380*/  IMAD R8, R8, 0x28, R11 ;  /* 0x0000002808087824 */ /* 0x000fe200078e020b */
[----:B------:R-:W-:-:S02]  /*0390*/  LEA.HI R6, R5, R6, RZ, 0x1e ;  /* 0x0000000605067211 */ /* 0x000fc400078ff0ff */
[----:B------:R-:W-:Y:S02]  /*03a0*/  PRMT R5, R0, 0x9910, RZ ;  /* 0x0000991000057816 */ /* 0x000fe400000000ff */
[----:B------:R-:W-:Y:S01]  /*03b0*/  LOP3.LUT R3, R3, 0x18, RZ, 0xc0, !PT ;  /* 0x0000001803037812 */ /* 0x000fe200078ec0ff */
[----:B------:R-:W-:Y:S01]  /*03c0*/  IMAD R6, R6, 0x28, R11 ;  /* 0x0000002806067824 */ /* 0x000fe200078e020b */
[----:B------:R-:W-:Y:S02]  /*03d0*/  LEA R20, R0, UR8, 0x3 ;  /* 0x0000000800147c11 */ /* 0x000fe4000f8e18ff */
[----:B------:R-:W-:Y:S01]  /*03e0*/  IADD3 R38, PT, PT, R2, R3, RZ ;  /* 0x0000000302267210 */ /* 0x000fe20007ffe0ff */
[----:B------:R-:W-:Y:S01]  /*03f0*/  IMAD R2, R5, 0x50, RZ ;  /* 0x0000005005027824 */ /* 0x000fe200078e02ff */
[C---:B------:R-:W-:Y:S02]  /*0400*/  IADD3 R36, PT, PT, R3.reuse, R4, RZ ;  /* 0x0000000403247210 */ /* 0x040fe40007ffe0ff */
[----:B------:R-:W-:-:S02]  /*0410*/  IADD3 R34, PT, PT, R3, R34, RZ ;  /* 0x0000002203227210 */ /* 0x000fc40007ffe0ff */
[----:B------:R-:W-:Y:S02]  /*0420*/  IADD3 R5, PT, PT, RZ, -R2, RZ ;  /* 0x80000002ff057210 */ /* 0x000fe40007ffe0ff */
[----:B---3--:R-:W-:Y:S02]  /*0430*/  SHF.L.U32 R2, R9, 0x5, RZ ;  /* 0x0000000509027819 */ /* 0x008fe400000006ff */
[----:B------:R-:W-:Y:S02]  /*0440*/  PRMT R5, R5, 0x7710, RZ ;  /* 0x0000771005057816 */ /* 0x000fe400000000ff */
[C---:B------:R-:W-:Y:S02]  /*0450*/  IADD3 R32, PT, PT, R3.reuse, R8, RZ ;  /* 0x0000000803207210 */ /* 0x040fe40007ffe0ff */
[----:B------:R-:W-:Y:S02]  /*0460*/  IADD3 R30, PT, PT, R3, R6, RZ ;  /* 0x00000006031e7210 */ /* 0x000fe40007ffe0ff */
[----:B------:R-:W-:-:S02]  /*0470*/  LOP3.LUT R3, R2, 0xfe0, RZ, 0xc0, !PT ;  /* 0x00000fe002037812 */ /* 0x000fc400078ec0ff */
[----:B------:R-:W-:Y:S02]  /*0480*/  IADD3 R2, PT, PT, R5, R40, RZ ;  /* 0x0000002805027210 */ /* 0x000fe40007ffe0ff */
[----:B------:R-:W-:Y:S02]  /*0490*/  IADD3 R24, PT, PT, R0, R3, RZ ;  /* 0x0000000300187210 */ /* 0x000fe40007ffe0ff */
[----:B------:R-:W-:Y:S02]  /*04a0*/  LOP3.LUT R3, R2, 0xffff, RZ, 0xc0, !PT ;  /* 0x0000ffff02037812 */ /* 0x000fe400078ec0ff */
[----:B------:R-:W-:Y:S02]  /*04b0*/  SHF.L.U32 R0, R9, 0x1, RZ ;  /* 0x0000000109007819 */ /* 0x000fe400000006ff */
[C---:B------:R-:W-:Y:S01]  /*04c0*/  SHF.L.U32 R18, R3.reuse, 0x2, RZ ;  /* 0x0000000203127819 */ /* 0x040fe200000006ff */
[----:B------:R-:W-:Y:S01]  /*04d0*/  IMAD R20, R3, 0x28, R20 ;  /* 0x0000002803147824 */ /* 0x000fe200078e0214 */
[----:B------:R-:W-:-:S02]  /*04e0*/  LOP3.LUT R3, R0, 0xfe, RZ, 0xc0, !PT ;  /* 0x000000fe00037812 */ /* 0x000fc400078ec0ff */
[C---:B------:R-:W-:Y:S01]  /*04f0*/  IADD3 R0, PT, PT, R18.reuse, 0x2, RZ ;  /* 0x0000000212007810 */ /* 0x040fe20007ffe0ff */
[C---:B----4-:R-:W-:Y:S01]  /*0500*/  IMAD.WIDE.U32 R68, R18.reuse, 0x2, R68 ;  /* 0x0000000212447825 */ /* 0x050fe200078e0044 */
[----:B------:R-:W-:Y:S02]  /*0510*/  LOP3.LUT R2, R18, 0xffff, RZ, 0xc0, !PT ;  /* 0x0000ffff12027812 */ /* 0x000fe400078ec0ff */
[----:B------:R-:W-:Y:S01]  /*0520*/  LOP3.LUT R0, R0, 0xffff, RZ, 0xc0, !PT ;  /* 0x0000ffff00007812 */ /* 0x000fe200078ec0ff */
[----:B-1----:R-:W-:Y:S01]  /*0530*/  IMAD.WIDE.U32 R70, R18, 0x2, R70 ;  /* 0x0000000212467825 */ /* 0x002fe200078e0046 */
[----:B------:R-:W-:Y:S02]  /*0540*/  LOP3.LUT P0, RZ, R9, 0x7f, RZ, 0xc0, !PT ;  /* 0x0000007f09ff7812 */ /* 0x000fe4000780c0ff */
[----:B------:R-:W-:Y:S01]  /*0550*/  LEA R10, R40, R3, 0x6 ;  /* 0x00000003280a7211 */ /* 0x000fe200078e30ff */
[----:B------:R-:W-:Y:S01]  /*0560*/  IMAD R2, R2, 0x199a, RZ ;  /* 0x0000199a02027824 */ /* 0x000fe200078e02ff */
[----:B------:R-:W-:Y:S01]  /*0570*/  ISETP.EQ.OR.EX P0, PT, R13, RZ, P0, P1 ;  /* 0x000000ff0d00720c */ /* 0x000fe20000702710 */
[----:B------:R-:W-:Y:S01]  /*0580*/  IMAD R0, R0, 0x199a, RZ ;  /* 0x0000199a00007824 */ /* 0x000fe200078e02ff */
[----:B------:R-:W-:-:S02]  /*0590*/  IADD3 R3, PT, PT, R40, UR4, RZ ;  /* 0x0000000428037c10 */ /* 0x000fc4000fffe0ff */
[----:B------:R-:W-:Y:S02]  /*05a0*/  ISETP.NE.AND P1, PT, R9, RZ, PT ;  /* 0x000000ff0900720c */ /* 0x000fe40003f25270 */
[----:B------:R-:W-:Y:S01]  /*05b0*/  SHF.R.U32.HI R6, RZ, 0x10, R2 ;  /* 0x00000010ff067819 */ /* 0x000fe20000011602 */
[C---:B------:R-:W-:Y:S01]  /*05c0*/  IMAD R8, R40.reuse, 0x7, R3 ;  /* 0x0000000728087824 */ /* 0x040fe200078e0203 */
[----:B------:R-:W-:Y:S02]  /*05d0*/  SHF.R.U32.HI R4, RZ, 0x10, R0 ;  /* 0x00000010ff047819 */ /* 0x000fe40000011600 */
[----:B------:R-:W-:Y:S02]  /*05e0*/  SHF.L.U32 R16, R40, 0x1, RZ ;  /* 0x0000000128107819 */ /* 0x000fe400000006ff */
[----:B------:R-:W-:Y:S02]  /*05f0*/  SEL R14, R14, 0x1, !P1 ;  /* 0x000000010e0e7807 */ /* 0x000fe40004800000 */
[----:B------:R-:W-:-:S02]  /*0600*/  LOP3.LUT R12, R12, 0xf80, RZ, 0xc0, !PT ;  /* 0x00000f800c0c7812 */ /* 0x000fc400078ec0ff */
[----:B------:R-:W-:Y:S02]  /*0610*/  MOV R67, UR7 ;  /* 0x0000000700437c02 */ /* 0x000fe40008000f00 */
[----:B------:R-:W-:Y:S02]  /*0620*/  ISETP.GT.U32.OR P0, PT, R40, 0x1f, P0 ;  /* 0x0000001f2800780c */ /* 0x000fe40000704470 */
[----:B------:R-:W-:Y:S02]  /*0630*/  LEA R6, R6, UR4, 0x3 ;  /* 0x0000000406067c11 */ /* 0x000fe4000f8e18ff */
[----:B0-----:R-:W-:-:S09]  /*0640*/  LEA R4, R4, UR4, 0x3 ;  /* 0x0000000404047c11 */ /* 0x001fd2000f8e18ff */
.L_x_490:
[----:B------:R-:W0:Y:S01]  /*0650*/  LDCU.64 UR6, c[0x0][0x388] ;  /* 0x00007100ff0677ac */ /* 0x000e220008000a00 */
[----:B------:R-:W-:Y:S01]  /*0660*/  MOV R19, RZ ;  /* 0x000000ff00137202 */ /* 0x000fe20000000f00 */
[----:B------:R-:W-:Y:S01]  /*0670*/  IMAD R7, R24, 0x140, RZ ;  /* 0x0000014018077824 */ /* 0x000fe200078e02ff */
[----:B------:R-:W5:Y:S01]  /*0680*/  LDG.E.64.CONSTANT R72, desc[UR10][R68.64] ;  /* 0x0000000a44487981 */ /* 0x000f62000c1e9b00 */
[----:B------:R-:W-:Y:S02]  /*0690*/  IMAD R5, R26, 0x140000, RZ ;  /* 0x001400001a057824 */ /* 0x000fe400078e02ff */
[----:B--2---:R-:W-:Y:S01]  /*06a0*/  IMAD.WIDE.U32 R2, R109, 0x140000, R18 ;  /* 0x001400006d027825 */ /* 0x004fe200078e0012 */
[----:B------:R-:W5:Y:S02]  /*06b0*/  LDG.E.64.CONSTANT R74, desc[UR10][R70.64] ;  /* 0x0000000a464a7981 */ /* 0x000f64000c1e9b00 */
[----:B------:R-:W-:-:S04]  /*06c0*/  IADD3 R0, P1, PT, R7, R2, RZ ;  /* 0x0000000207007210 */ /* 0x000fc80007f3e0ff */
[----:B------:R-:W-:Y:S02]  /*06d0*/  IADD3.X R3, PT, PT, R3, R5, RZ, P1, !PT ;  /* 0x0000000503037210 */ /* 0x000fe40000ffe4ff */
[C---:B------:R-:W-:Y:S02]  /*06e0*/  SHF.L.U32 R2, R0.reuse, 0x1, RZ ;  /* 0x0000000100027819 */ /* 0x040fe400000006ff */
[----:B------:R-:W-:Y:S02]  /*06f0*/  SHF.L.U64.HI R0, R0, 0x1, R3 ;  /* 0x0000000100007819 */ /* 0x000fe40000010203 */
[----:B0-----:R-:W-:-:S04]  /*0700*/  IADD3 R44, P1, PT, R2, UR6, RZ ;  /* 0x00000006022c7c10 */ /* 0x001fc8000ff3e0ff */
[----:B------:R-:W-:-:S05]  /*0710*/  IADD3.X R45, PT, PT, R0, UR7, RZ, P1, !PT ;  /* 0x00000007002d7c10 */ /* 0x000fca0008ffe4ff */
[----:B------:R-:W2:Y:S04]  /*0720*/  LDG.E.64.CONSTANT R46, desc[UR10][R44.64] ;  /* 0x0000000a2c2e7981 */ /* 0x000ea8000c1e9b00 */
[----:B------:R-:W3:Y:S04]  /*0730*/  LDG.E.64.CONSTANT R42, desc[UR10][R44.64+0x3c00] ;  /* 0x003c000a2c2a7981 */ /* 0x000ee8000c1e9b00 */
[----:B------:R-:W4:Y:S04]  /*0740*/  LDG.E.64.CONSTANT R62, desc[UR10][R44.64+0xa00] ;  /* 0x000a000a2c3e7981 */ /* 0x000f28000c1e9b00 */
[----:B------:R-:W4:Y:S04]  /*0750*/  LDG.E.64.CONSTANT R58, desc[UR10][R44.64+0x1400] ;  /* 0x0014000a2c3a7981 */ /* 0x000f28000c1e9b00 */
[----:B------:R-:W4:Y:S04]  /*0760*/  LDG.E.64.CONSTANT R54, desc[UR10][R44.64+0x1e00] ;  /* 0x001e000a2c367981 */ /* 0x000f28000c1e9b00 */
[----:B------:R-:W4:Y:S04]  /*0770*/  LDG.E.64.CONSTANT R50, desc[UR10][R44.64+0x2800] ;  /* 0x0028000a2c327981 */ /* 0x000f28000c1e9b00 */
[----:B------:R-:W4:Y:S04]  /*0780*/  LDG.E.64.CONSTANT R78, desc[UR10][R44.64+0x3200] ;  /* 0x0032000a2c4e7981 */ /* 0x000f28000c1e9b00 */
[----:B------:R0:W4:Y:S01]  /*0790*/  LDG.E.64.CONSTANT R76, desc[UR10][R44.64+0x4600] ;  /* 0x0046000a2c4c7981 */ /* 0x000122000c1e9b00 */
[----:B------:R-:W-:-:S02]  /*07a0*/  ISETP.GT.U32.AND P1, PT, R40, 0x7f, PT ;  /* 0x0000007f2800780c */ /* 0x000fc40003f24070 */
[----:B------:R-:W-:Y:S02]  /*07b0*/  ISETP.NE.AND P2, PT, R40, RZ, PT ;  /* 0x000000ff2800720c */ /* 0x000fe40003f45270 */
[C---:B--2---:R-:W-:Y:S02]  /*07c0*/  PRMT R37, R46.reuse, 0x7632, R37 ;  /* 0x000076322e257816 */ /* 0x044fe40000000025 */
[----:B------:R-:W-:Y:S02]  /*07d0*/  SHF.L.U32 R5, R46, 0x10, RZ ;  /* 0x000000102e057819 */ /* 0x000fe400000006ff */
[C---:B------:R-:W-:Y:S02]  /*07e0*/  PRMT R35, R47.reuse, 0x7632, R35 ;  /* 0x000076322f237816 */ /* 0x040fe40000000023 */
[----:B------:R-:W-:Y:S01]  /*07f0*/  SHF.L.U32 R3, R47, 0x10, RZ ;  /* 0x000000102f037819 */ /* 0x000fe200000006ff */
[----:B0-----:R-:W-:Y:S01]  /*0800*/  FFMA.FTZ R44, R5, R5, RZ ;  /* 0x00000005052c7223 */ /* 0x001fe200000100ff */
[----:B---3--:R-:W-:-:S02]  /*0810*/  PRMT R13, R42, 0x7632, R13 ;  /* 0x000076322a0d7816 */ /* 0x008fc4000000000d */
[----:B------:R-:W-:Y:S01]  /*0820*/  SHF.L.U32 R45, R42, 0x10, RZ ;  /* 0x000000102a2d7819 */ /* 0x000fe200000006ff */
[----:B------:R-:W-:Y:S01]  /*0830*/  FADD.FTZ R42, RZ, R5 ;  /* 0x00000005ff2a7221 */ /* 0x000fe20000010000 */
[----:B------:R-:W-:Y:S01]  /*0840*/  SHF.L.U32 R37, R37, 0x10, RZ ;  /* 0x0000001025257819 */ /* 0x000fe200000006ff */
[----:B------:R-:W-:Y:S01]  /*0850*/  FADD.FTZ R46, RZ, R3 ;  /* 0x00000003ff2e7221 */ /* 0x000fe20000010000 */
[----:B------:R-:W-:Y:S01]  /*0860*/  SHF.L.U32 R35, R35, 0x10, RZ ;  /* 0x0000001023237819 */ /* 0x000fe200000006ff */
[----:B------:R-:W-:Y:S01]  /*0870*/  FFMA.FTZ R48, R3, R3, RZ ;  /* 0x0000000303307223 */ /* 0x000fe200000100ff */
[----:B----4-:R-:W-:Y:S01]  /*0880*/  PRMT R31, R63, 0x7632, R31 ;  /* 0x000076323f1f7816 */ /* 0x010fe2000000001f */
[----:B------:R-:W-:Y:S01]  /*0890*/  FADD.FTZ R42, R42, R37 ;  /* 0x000000252a2a7221 */ /* 0x000fe20000010000 */
[C---:B------:R-:W-:Y:S01]  /*08a0*/  PRMT R33, R62.reuse, 0x7632, R33 ;  /* 0x000076323e217816 */ /* 0x040fe20000000021 */
[----:B------:R-:W-:Y:S01]  /*08b0*/  FFMA.FTZ R44, R37, R37, R44 ;  /* 0x00000025252c7223 */ /* 0x000fe2000001002c */
[----:B------:R-:W-:Y:S01]  /*08c0*/  SHF.L.U32 R65, R62, 0x10, RZ ;  /* 0x000000103e417819 */ /* 0x000fe200000006ff */
[----:B------:R-:W-:Y:S01]  /*08d0*/  FADD.FTZ R46, R46, R35 ;  /* 0x000000232e2e7221 */ /* 0x000fe20000010000 */
[----:B------:R-:W-:Y:S01]  /*08e0*/  SHF.L.U32 R63, R63, 0x10, RZ ;  /* 0x000000103f3f7819 */ /* 0x000fe200000006ff */
[----:B------:R-:W-:Y:S01]  /*08f0*/  FFMA.FTZ R48, R35, R35, R48 ;  /* 0x0000002323307223 */ /* 0x000fe20000010030 */
[----:B------:R-:W-:Y:S01]  /*0900*/  SHF.L.U32 R33, R33, 0x10, RZ ;  /* 0x0000001021217819 */ /* 0x000fe200000006ff */
[----:B------:R-:W-:Y:S01]  /*0910*/  FADD.FTZ R42, R42, R65 ;  /* 0x000000412a2a7221 */ /* 0x000fe20000010000 */
[----:B------:R-:W-:Y:S01]  /*0920*/  SHF.L.U32 R31, R31, 0x10, RZ ;  /* 0x000000101f1f7819 */ /* 0x000fe200000006ff */
[----:B------:R-:W-:Y:S01]  /*0930*/  FFMA.FTZ R44, R65, R65, R44 ;  /* 0x00000041412c7223 */ /* 0x000fe2000001002c */
[----:B------:R-:W-:Y:S01]  /*0940*/  FADD.FTZ R46, R46, R63 ;  /* 0x0000003f2e2e7221 */ /* 0x000fe20000010000 */
[----:B------:R-:W-:Y:S01]  /*0950*/  FFMA.FTZ R48, R63, R63, R48 ;  /* 0x0000003f3f307223 */ /* 0x000fe20000010030 */
[----:B------:R-:W-:Y:S01]  /*0960*/  PRMT R27, R59, 0x7632, R27 ;  /* 0x000076323b1b7816 */ /* 0x000fe2000000001b */
        /* <DEDUP_REMOVED lines=43> */
[----:B------:R-:W-:Y:S01]  /*0c20*/  SHF.L.U32 R49, R78, 0x10, RZ ;  /* 0x000000104e317819 */ /* 0x000fe200000006ff */
[----:B------:R-:W-:Y:S01]  /*0c30*/  FFMA.FTZ R44, R21, R21, R44 ;  /* 0x00000015152c7223 */ /* 0x000fe2000001002c */
[C---:B------:R-:W-:Y:S01]  /*0c40*/  PRMT R15, R79.reuse, 0x7632, R15 ;  /* 0x000076324f0f7816 */ /* 0x040fe2000000000f */
        /* <DEDUP_REMOVED lines=9> */
[C---:B------:R-:W-:Y:S01]  /*0ce0*/  PRMT R11, R43.reuse, 0x7632, R11 ;  /* 0x000076322b0b7816 */ /* 0x040fe2000000000b */
[----:B------:R-:W-:Y:S01]  /*0cf0*/  FADD.FTZ R42, R42, R17 ;  /* 0x000000112a2a7221 */ /* 0x000fe20000010000 */
[----:B------:R-:W-:Y:S01]  /*0d00*/  SHF.L.U32 R43, R43, 0x10, RZ ;  /* 0x000000102b2b7819 */ /* 0x000fe200000006ff */
[----:B------:R-:W-:Y:S01]  /*0d10*/  FFMA.FTZ R44, R17, R17, R44 ;  /* 0x00000011112c7223 */ /* 0x000fe2000001002c */
[----:B------:R-:W-:Y:S01]  /*0d20*/  FADD.FTZ R46, R46, R15 ;  /* 0x0000000f2e2e7221 */ /* 0x000fe20000010000 */
        /* <DEDUP_REMOVED lines=21> */
[----:B------:R-:W-:Y:S01]  /*0e80*/  FADD.FTZ R86, R42, R9 ;  /* 0x000000092a567221 */ /* 0x000fe20000010000 */
[----:B------:R-:W-:Y:S01]  /*0e90*/  FFMA.FTZ R87, R9, R9, R44 ;  /* 0x0000000909577223 */ /* 0x000fe2000001002c */
[----:B------:R-:W-:Y:S01]  /*0ea0*/  FADD.FTZ R88, R46, R7 ;  /* 0x000000072e587221 */ /* 0x000fe20000010000 */
[----:B------:R-:W-:-:S03]  /*0eb0*/  FFMA.FTZ R89, R7, R7, R48 ;  /* 0x0000000707597223 */ /* 0x000fc60000010030 */
[----:B------:R-:W-:Y:S04]  /*0ec0*/  STS.64 [R20], R86 ;  /* 0x0000005614007388 */ /* 0x000fe80000000a00 */
[----:B------:R-:W-:Y:S01]  /*0ed0*/  STS.64 [R20+0xc80], R88 ;  /* 0x000c805814007388 */ /* 0x000fe20000000a00 */
[----:B------:R-:W-:Y:S06]  /*0ee0*/  BAR.SYNC.DEFER_BLOCKING 0x0 ;  /* 0x0000000000007b1d */ /* 0x000fec0000010000 */
[----:B------:R-:W0:Y:S04]  /*0ef0*/  @!P1 LDS.64 R76, [R38] ;  /* 0x00000000264c9984 */ /* 0x000e280000000a00 */
[----:B-1----:R-:W1:Y:S04]  /*0f00*/  @!P1 LDS.64 R78, [R36] ;  /* 0x00000000244e9984 */ /* 0x002e680000000a00 */
[----:B------:R-:W2:Y:S04]  /*0f10*/  @!P1 LDS.64 R80, [R34] ;  /* 0x0000000022509984 */ /* 0x000ea80000000a00 */
[----:B------:R-:W3:Y:S04]  /*0f20*/  @!P1 LDS.64 R82, [R30] ;  /* 0x000000001e529984 */ /* 0x000ee80000000a00 */
[----:B------:R-:W4:Y:S01]  /*0f30*/  @!P1 LDS.64 R84, [R32] ;  /* 0x0000000020549984 */ /* 0x000f220000000a00 */
[----:B------:R-:W-:Y:S01]  /*0f40*/  MOV R44, RZ ;  /* 0x000000ff002c7202 */ /* 0x000fe20000000f00 */
[----:B0-----:R-:W-:Y:S01]  /*0f50*/  @!P1 FADD.FTZ R91, RZ, R76 ;  /* 0x0000004cff5b9221 */ /* 0x001fe20000010000 */
[----:B------:R-:W-:-:S03]  /*0f60*/  @!P1 FADD.FTZ R42, RZ, R77 ;  /* 0x0000004dff2a9221 */ /* 0x000fc60000010000 */
[----:B-1----:R-:W-:Y:S01]  /*0f70*/  @!P1 FADD.FTZ R91, R91, R78 ;  /* 0x0000004e5b5b9221 */ /* 0x002fe20000010000 */
[----:B------:R-:W-:-:S03]  /*0f80*/  @!P1 FADD.FTZ R42, R42, R79 ;  /* 0x0000004f2a2a9221 */ /* 0x000fc60000010000 */
[----:B--2---:R-:W-:Y:S01]  /*0f90*/  @!P1 FADD.FTZ R91, R91, R80 ;  /* 0x000000505b5b9221 */ /* 0x004fe20000010000 */
[----:B------:R-:W-:-:S03]  /*0fa0*/  @!P1 FADD.FTZ R46, R42, R81 ;  /* 0x000000512a2e9221 */ /* 0x000fc60000010000 */
[----:B---3--:R-:W-:Y:S01]  /*0fb0*/  @!P1 FADD.FTZ R91, R91, R82 ;  /* 0x000000525b5b9221 */ /* 0x008fe20000010000 */
[----:B------:R-:W-:Y:S01]  /*0fc0*/  @!P1 FADD.FTZ R46, R46, R83 ;  /* 0x000000532e2e9221 */ /* 0x000fe20000010000 */
[----:B------:R-:W-:Y:S02]  /*0fd0*/  MOV R42, RZ ;  /* 0x000000ff002a7202 */ /* 0x000fe40000000f00 */
[----:B----4-:R-:W-:Y:S01]  /*0fe0*/  @!P1 FADD.FTZ R44, R91, R84 ;  /* 0x000000545b2c9221 */ /* 0x010fe20000010000 */
[----:B------:R-:W-:-:S04]  /*0ff0*/  @!P1 FADD.FTZ R42, R46, R85 ;  /* 0x000000552e2a9221 */ /* 0x000fc80000010000 */
[----:B------:R-:W0:Y:S04]  /*1000*/  SHFL.BFLY PT, R77, R44, 0x2, 0x1f ;  /* 0x0c401f002c4d7f89 */ /* 0x000e2800000e0000 */
[----:B------:R-:W1:Y:S01]  /*1010*/  SHFL.BFLY PT, R79, R42, 0x2, 0x1f ;  /* 0x0c401f002a4f7f89 */ /* 0x000e6200000e0000 */
[----:B------:R-:W-:Y:S01]  /*1020*/  LOP3.LUT P1, RZ, R40, 0x383, RZ, 0xc0, !PT ;  /* 0x0000038328ff7812 */ /* 0x000fe2000782c0ff */
[----:B0-----:R-:W-:-:S12]  /*1030*/  FADD.FTZ R46, R77, R44 ;  /* 0x0000002c4d2e7221 */ /* 0x001fd80000010000 */
[----:B------:R-:W0:Y:S01]  /*1040*/  @!P1 LDC.64 R76, c[0x0][0x3b8] ;  /* 0x0000ee00ff4c9b82 */ /* 0x000e220000000a00 */
[----:B-1----:R-:W-:Y:S02]  /*1050*/  FADD.FTZ R48, R79, R42 ;  /* 0x0000002a4f307221 */ /* 0x002fe40000010000 */
[----:B------:R-:W1:Y:S04]  /*1060*/  SHFL.BFLY PT, R79, R46, 0x1, 0x1f ;  /* 0x0c201f002e4f7f89 */ /* 0x000e6800000e0000 */
[----:B------:R-:W2:Y:S01]  /*1070*/  SHFL.BFLY PT, R81, R48, 0x1, 0x1f ;  /* 0x0c201f0030517f89 */ /* 0x000ea200000e0000 */
[----:B------:R-:W-:-:S05]  /*1080*/  @!P1 IMAD R83, R111, R28, UR9 ;  /* 0x000000096f539e24 */ /* 0x000fca000f8e021c */
[----:B------:R-:W-:-:S05]  /*1090*/  @!P1 LEA R83, R83, R10, 0xd ;  /* 0x0000000a53539211 */ /* 0x000fca00078e68ff */
[----:B0-----:R-:W-:-:S04]  /*10a0*/  @!P1 IMAD.WIDE.U32 R76, R83, 0x4, R76 ;  /* 0x00000004534c9825 */ /* 0x001fc800078e004c */
[----:B-1----:R-:W-:Y:S01]  /*10b0*/  FADD.FTZ R78, R46, R79 ;  /* 0x0000004f2e4e7221 */ /* 0x002fe20000010000 */
[----:B--2---:R-:W-:-:S05]  /*10c0*/  FADD.FTZ R79, R48, R81 ;  /* 0x00000051304f7221 */ /* 0x004fca0000010000 */
[----:B------:R0:W-:Y:S01]  /*10d0*/  @!P1 STG.E.64 desc[UR10][R76.64], R78 ;  /* 0x0000004e4c009986 */ /* 0x0001e2000c101b0a */
[----:B------:R-:W-:Y:S06]  /*10e0*/  BAR.SYNC.DEFER_BLOCKING 0x0 ;  /* 0x0000000000007b1d */ /* 0x000fec0000010000 */
[----:B------:R-:W-:Y:S05]  /*10f0*/  @P2 BRA `(.L_x_486) ;  /* 0x0000000000282947 */ /* 0x000fea0003800000 */
[----:B------:R-:W-:Y:S06]  /*1100*/  MEMBAR.ALL.GPU ;  /* 0x0000000000007992 */ /* 0x000fec000000a000 */
[----:B------:R-:W-:-:S00]  /*1110*/  ERRBAR ;  /* 0x00000000000079ab */ /* 0x000fc00000000000 */
[----:B------:R-:W-:Y:S06]  /*1120*/  CGAERRBAR ;  /* 0x00000000000075ab */ /* 0x000fec0000000000 */
[----:B------:R1:W5:Y:S02]  /*1130*/  ATOM.E.ADD.STRONG.GPU PT, R42, desc[UR10][R66.64], R14 ;  /* 0x8000000e422a798a */ /* 0x00036400081ef10a */
.L_x_487:
[----:B0-----:R-:W2:Y:S04]  /*1140*/  LD.E.STRONG.GPU R77, desc[UR10][R66.64] ;  /* 0x0000000a424d7980 */ /* 0x001ea8000c10f900 */
[----:B--2---:R-:W-:Y:S01]  /*1150*/  CCTL.IVALL ;  /* 0x00000000ff00798f */ /* 0x004fe20002000000 */
[----:B------:R-:W-:Y:S05]  /*1160*/  YIELD ;  /* 0x0000000000007946 */ /* 0x000fea0003800000 */
[----:B-----5:R-:W-:-:S04]  /*1170*/  LOP3.LUT R77, R77, R42, RZ, 0x3c, !PT ;  /* 0x0000002a4d4d7212 */ /* 0x020fc800078e3cff */
[----:B------:R-:W-:-:S13]  /*1180*/  ISETP.GT.AND P1, PT, R77, -0x1, PT ;  /* 0xffffffff4d00780c */ /* 0x000fda0003f24270 */
[----:B------:R-:W-:Y:S05]  /*1190*/  @P1 BRA `(.L_x_487) ;  /* 0xfffffffc00e81947 */ /* 0x000fea000383ffff */
.L_x_486:
[----:B------:R-:W-:Y:S01]  /*11a0*/  ISETP.GT.U32.AND P1, PT, R40, 0xff, PT ;  /* 0x000000ff2800780c */ /* 0x000fe20003f24070 */
[----:B------:R-:W-:Y:S05]  /*11b0*/  WARPSYNC.ALL ;  /* 0x0000000000007948 */ /* 0x000fea0003800000 */
[----:B------:R-:W-:Y:S01]  /*11c0*/  BAR.SYNC.DEFER_BLOCKING 0x0 ;  /* 0x0000000000007b1d */ /* 0x000fe20000010000 */
[----:B------:R-:W-:Y:S02]  /*11d0*/  IADD3 R42, P2, PT, R109, 0x1, RZ ;  /* 0x000000016d2a7810 */ /* 0x000fe40007f5e0ff */
[----:B------:R-:W-:Y:S02]  /*11e0*/  CS2R R106, SRZ ;  /* 0x00000000006a7805 */ /* 0x000fe4000001ff00 */
[----:B-----5:R-:W-:-:S02]  /*11f0*/  PRMT R48, R72, 0x7632, R48 ;  /* 0x0000763248307816 */ /* 0x020fc40000000030 */
[----:B------:R-:W-:Y:S01]  /*1200*/  IADD3.X R46, PT, PT, RZ, R26, RZ, P2, !PT ;  /* 0x0000001aff2e7210 */ /* 0x000fe200017fe4ff */
[----:B------:R-:W-:Y:S01]  /*1210*/  BSSY.RECONVERGENT B0, `(.L_x_488) ;  /* 0x0000059000007945 */ /* 0x000fe20003800200 */
[----:B------:R-:W-:Y:S02]  /*1220*/  PRMT R50, R73, 0x7632, R50 ;  /* 0x0000763249327816 */ /* 0x000fe40000000032 */
[----:B------:R-:W-:Y:S02]  /*1230*/  PRMT R52, R74, 0x7632, R52 ;  /* 0x000076324a347816 */ /* 0x000fe40000000034 */
[----:B------:R-:W-:Y:S01]  /*1240*/  PRMT R44, R75, 0x7632, R44 ;  /* 0x000076324b2c7816 */ /* 0x000fe2000000002c */
[----:B------:R-:W-:Y:S06]  /*1250*/  @P1 BRA `(.L_x_489) ;  /* 0x0000000400501947 */ /* 0x000fec0003800000 */
[----:B------:R-:W2:Y:S01]  /*1260*/  LDC.64 R106, c[0x0][0x3b8] ;  /* 0x0000ee00ff6a7b82 */ /* 0x000ea20000000a00 */
[----:B0-----:R-:W-:-:S05]  /*1270*/  IMAD R77, R111, R28, UR9 ;  /* 0x000000096f4d7e24 */ /* 0x001fca000f8e021c */
[----:B------:R-:W-:-:S04]  /*1280*/  LEA R77, R77, R12, 0xc ;  /* 0x0000000c4d4d7211 */ /* 0x000fc800078e60ff */
[----:B------:R-:W-:-:S04]  /*1290*/  IADD3 R77, PT, PT, R22, R77, RZ ;  /* 0x0000004d164d7210 */ /* 0x000fc80007ffe0ff */
[----:B------:R-:W-:-:S04]  /*12a0*/  SHF.L.U32 R103, R77, 0x1, RZ ;  /* 0x000000014d677819 */ /* 0x000fc800000006ff */
[C---:B------:R-:W-:Y:S02]  /*12b0*/  IADD3 R79, PT, PT, R103.reuse, 0x10, RZ ;  /* 0x00000010674f7810 */ /* 0x040fe40007ffe0ff */
[C---:B------:R-:W-:Y:S01]  /*12c0*/  IADD3 R81, PT, PT, R103.reuse, 0x20, RZ ;  /* 0x0000002067517810 */ /* 0x040fe20007ffe0ff */
[C---:B--2---:R-:W-:Y:S01]  /*12d0*/  IMAD.WIDE.U32 R76, R103.reuse, 0x4, R106 ;  /* 0x00000004674c7825 */ /* 0x044fe200078e006a */
        /* <DEDUP_REMOVED lines=76> */
.L_x_489:
[----:B------:R-:W-:Y:S05]  /*17a0*/  BSYNC.RECONVERGENT B0 ;  /* 0x0000000000007941 */ /* 0x000fea0003800200 */
.L_x_488:
[----:B0-----:R-:W0:Y:S01]  /*17b0*/  SHFL.BFLY PT, R77, R106, 0x4, 0x1f ;  /* 0x0c801f006a4d7f89 */ /* 0x001e2200000e0000 */
[----:B------:R-:W-:Y:S01]  /*17c0*/  LOP3.LUT P1, RZ, R40, 0x307, RZ, 0xc0, !PT ;  /* 0x0000030728ff7812 */ /* 0x000fe2000782c0ff */
[----:B------:R-:W2:Y:S01]  /*17d0*/  LDCU UR5, c[0x0][0x3a0] ;  /* 0x00007400ff0577ac */ /* 0x000ea20008000800 */
[----:B------:R-:W-:Y:S01]  /*17e0*/  SHF.L.U32 R72, R72, 0x10, RZ ;  /* 0x0000001048487819 */ /* 0x000fe200000006ff */
[----:B------:R-:W3:Y:S01]  /*17f0*/  SHFL.BFLY PT, R54, R107, 0x4, 0x1f ;  /* 0x0c801f006b367f89 */ /* 0x000ee200000e0000 */
[----:B------:R-:W-:Y:S01]  /*1800*/  SHF.L.U32 R62, R48, 0x10, RZ ;  /* 0x00000010303e7819 */ /* 0x000fe200000006ff */
[----:B------:R-:W4:Y:S01]  /*1810*/  LDCU.64 UR6, c[0x0][0x380] ;  /* 0x00007000ff0677ac */ /* 0x000f220008000a00 */
[----:B------:R-:W-:Y:S02]  /*1820*/  SHF.L.U32 R75, R75, 0x10, RZ ;  /* 0x000000104b4b7819 */ /* 0x000fe400000006ff */
[----:B------:R-:W-:Y:S02]  /*1830*/  SHF.L.U32 R50, R50, 0x10, RZ ;  /* 0x0000001032327819 */ /* 0x000fe400000006ff */
[----:B------:R-:W-:Y:S01]  /*1840*/  LOP3.LUT R28, R28, 0x1, RZ, 0x3c, !PT ;  /* 0x000000011c1c7812 */ /* 0x000fe200078e3cff */
[----:B0-----:R-:W-:Y:S01]  /*1850*/  FADD.FTZ R77, R77, R106 ;  /* 0x0000006a4d4d7221 */ /* 0x001fe20000010000 */
[----:B---3--:R-:W-:-:S04]  /*1860*/  FADD.FTZ R54, R54, R107 ;  /* 0x0000006b36367221 */ /* 0x008fc80000010000 */
[----:B------:R-:W0:Y:S04]  /*1870*/  SHFL.BFLY PT, R56, R77, 0x2, 0x1f ;  /* 0x0c401f004d387f89 */ /* 0x000e2800000e0000 */
[----:B------:R-:W3:Y:S01]  /*1880*/  SHFL.BFLY PT, R79, R54, 0x2, 0x1f ;  /* 0x0c401f00364f7f89 */ /* 0x000ee200000e0000 */
[----:B0-----:R-:W-:Y:S01]  /*1890*/  FADD.FTZ R56, R77, R56 ;  /* 0x000000384d387221 */ /* 0x001fe20000010000 */
[----:B---3--:R-:W-:-:S04]  /*18a0*/  FADD.FTZ R79, R54, R79 ;  /* 0x0000004f364f7221 */ /* 0x008fc80000010000 */
[----:B------:R-:W0:Y:S04]  /*18b0*/  SHFL.BFLY PT, R81, R56, 0x1, 0x1f ;  /* 0x0c201f0038517f89 */ /* 0x000e2800000e0000 */
[----:B------:R-:W3:Y:S01]  /*18c0*/  SHFL.BFLY PT, R58, R79, 0x1, 0x1f ;  /* 0x0c201f004f3a7f89 */ /* 0x000ee200000e0000 */
[----:B0-----:R-:W-:-:S04]  /*18d0*/  FADD.FTZ R81, R56, R81 ;  /* 0x0000005138517221 */ /* 0x001fc80000010000 */
[----:B------:R-:W-:Y:S01]  /*18e0*/  @!P1 FMUL.FTZ R82, R81, 2.4414062863797880709e-05 ;  /* 0x37cccccd51529820 */ /* 0x000fe20000410000 */
[----:B---3--:R-:W-:-:S03]  /*18f0*/  FADD.FTZ R81, R79, R58 ;  /* 0x0000003a4f517221 */ /* 0x008fc60000010000 */
[----:B------:R-:W-:-:S04]  /*1900*/  @!P1 FMUL.FTZ R58, R82, R82 ;  /* 0x00000052523a9220 */ /* 0x000fc80000410000 */
[----:B------:R-:W-:Y:S02]  /*1910*/  @!P1 FFMA.FTZ R58, R81, 2.4414062863797880709e-05, -R58 ;  /* 0x37cccccd513a9823 */ /* 0x000fe4000001083a */
[----:B------:R-:W0:Y:S03]  /*1920*/  @!P0 LDC.64 R80, c[0x0][0x3b0] ;  /* 0x0000ec00ff508b82 */ /* 0x000e260000000a00 */
[----:B------:R-:W-:-:S05]  /*1930*/  @!P1 FMNMX.FTZ R83, RZ, R58, !PT ;  /* 0x0000003aff539209 */ /* 0x000fca0007810000 */
[----:B------:R-:W-:Y:S01]  /*1940*/  @!P1 STS.64 [R40+UR4], R82 ;  /* 0x0000005228009988 */ /* 0x000fe20008000a04 */
[----:B------:R-:W-:Y:S01]  /*1950*/  BAR.SYNC.DEFER_BLOCKING 0x0 ;  /* 0x0000000000007b1d */ /* 0x000fe20000010000 */
[----:B------:R-:W-:-:S04]  /*1960*/  @!P0 LEA R54, P1, R109, R16, 0x6 ;  /* 0x000000106d368211 */ /* 0x000fc800078230ff */
[----:B------:R-:W-:Y:S02]  /*1970*/  @!P0 LEA.HI.X R26, R109, RZ, R26, 0x6, P1 ;  /* 0x000000ff6d1a8211 */ /* 0x000fe400008f341a */
[----:B------:R-:W-:Y:S02]  /*1980*/  MOV R109, R42 ;  /* 0x0000002a006d7202 */ /* 0x000fe40000000f00 */
[----:B0-----:R-:W-:-:S04]  /*1990*/  @!P0 LEA R84, P1, R54, R80, 0x2 ;  /* 0x0000005036548211 */ /* 0x001fc800078210ff */
[----:B------:R-:W-:Y:S02]  /*19a0*/  @!P0 LEA.HI.X R85, R54, R81, R26, 0x2, P1 ;  /* 0x0000005136558211 */ /* 0x000fe400008f141a */
[----:B----4-:R-:W-:Y:S01]  /*19b0*/  IADD3 R2, P1, PT, R2, UR6, RZ ;  /* 0x0000000602027c10 */ /* 0x010fe2000ff3e0ff */
[----:B------:R-:W2:Y:S04]  /*19c0*/  LDS.64 R76, [R6] ;  /* 0x00000000064c7984 */ /* 0x000ea80000000a00 */
[----:B------:R-:W0:Y:S04]  /*19d0*/  @!P0 LDS.64 R78, [R8] ;  /* 0x00000000084e8984 */ /* 0x000e280000000a00 */
[----:B------:R-:W3:Y:S01]  /*19e0*/  LDS.64 R80, [R4] ;  /* 0x0000000004507984 */ /* 0x000ee20000000a00 */
[----:B--2---:R-:W-:Y:S01]  /*19f0*/  FADD.FTZ R77, R77, UR5 ;  /* 0x000000054d4d7e21 */ /* 0x004fe20008010000 */
[--C-:B------:R-:W-:Y:S01]  /*1a00*/  FADD.FTZ R5, R5, -R76.reuse ;  /* 0x8000004c05057221 */ /* 0x100fe20000010000 */
[--C-:B------:R-:W-:Y:S01]  /*1a10*/  FADD.FTZ R41, R41, -R76.reuse ;  /* 0x8000004c29297221 */ /* 0x100fe20000010000 */
[--C-:B------:R-:W-:Y:S01]  /*1a20*/  FADD.FTZ R65, R65, -R76.reuse ;  /* 0x8000004c41417221 */ /* 0x100fe20000010000 */
[----:B------:R-:W2:Y:S01]  /*1a30*/  MUFU.RSQ R26, R77 ;  /* 0x0000004d001a7308 */ /* 0x000ea20000001400 */
        /* <DEDUP_REMOVED lines=13> */
[----:B------:R-:W-:Y:S01]  /*1b10*/  SHF.L.U32 R33, R74, 0x10, RZ ;  /* 0x000000104a217819 */ /* 0x000fe200000006ff */
[----:B0-----:R0:W-:Y:S01]  /*1b20*/  @!P0 STG.E.64 desc[UR10][R84.64], R78 ;  /* 0x0000004e54008986 */ /* 0x0011e2000c101b0a */
[----:B---3--:R-:W-:Y:S01]  /*1b30*/  FADD.FTZ R81, R81, UR5 ;  /* 0x0000000551517e21 */ /* 0x008fe20008010000 */
[----:B--2---:R-:W-:Y:S01]  /*1b40*/  FMUL.FTZ R5, R5, R26 ;  /* 0x0000001a05057220 */ /* 0x004fe20000410000 */
[C---:B------:R-:W-:Y:S01]  /*1b50*/  FMUL.FTZ R88, R26.reuse, R41 ;  /* 0x000000291a587220 */ /* 0x040fe20000410000 */
[C---:B------:R-:W-:Y:S01]  /*1b60*/  FMUL.FTZ R25, R26.reuse, R65 ;  /* 0x000000411a197220 */ /* 0x040fe20000410000 */
[C---:B------:R-:W-:Y:S01]  /*1b70*/  FMUL.FTZ R54, R26.reuse, R61 ;  /* 0x0000003d1a367220 */ /* 0x040fe20000410000 */
[C---:B------:R-:W-:Y:S01]  /*1b80*/  FMUL.FTZ R56, R26.reuse, R57 ;  /* 0x000000391a387220 */ /* 0x040fe20000410000 */
[----:B------:R-:W-:Y:S01]  /*1b90*/  FMUL.FTZ R64, R26, R53 ;  /* 0x000000351a407220 */ /* 0x000fe20000410000 */
[----:B------:R-:W-:Y:S01]  /*1ba0*/  SHF.L.U32 R41, R52, 0x10, RZ ;  /* 0x0000001034297819 */ /* 0x000fe200000006ff */
[C---:B------:R-:W-:Y:S01]  /*1bb0*/  FMUL.FTZ R37, R26.reuse, R37 ;  /* 0x000000251a257220 */ /* 0x040fe20000410000 */
[C---:B------:R-:W-:Y:S01]  /*1bc0*/  FMUL.FTZ R60, R26.reuse, R83 ;  /* 0x000000531a3c7220 */ /* 0x040fe20000410000 */
[C---:B------:R-:W-:Y:S01]  /*1bd0*/  FMUL.FTZ R58, R26.reuse, R29 ;  /* 0x0000001d1a3a7220 */ /* 0x040fe20000410000 */
[C---:B------:R-:W-:Y:S01]  /*1be0*/  FMUL.FTZ R74, R26.reuse, R87 ;  /* 0x000000571a4a7220 */ /* 0x040fe20000410000 */
[C---:B------:R-:W-:Y:S01]  /*1bf0*/  FMUL.FTZ R76, R26.reuse, R21 ;  /* 0x000000151a4c7220 */ /* 0x040fe20000410000 */
[C---:B0-----:R-:W-:Y:S01]  /*1c00*/  FMUL.FTZ R78, R26.reuse, R49 ;  /* 0x000000311a4e7220 */ /* 0x041fe20000410000 */
[C---:B------:R-:W-:Y:S01]  /*1c10*/  FMUL.FTZ R84, R26.reuse, R45 ;  /* 0x0000002d1a547220 */ /* 0x040fe20000410000 */
[C---:B------:R-:W-:Y:S01]  /*1c20*/  FMUL.FTZ R82, R26.reuse, R17 ;  /* 0x000000111a527220 */ /* 0x040fe20000410000 */
[C---:B------:R-:W-:Y:S01]  /*1c30*/  FMUL.FTZ R86, R26.reuse, R13 ;  /* 0x0000000d1a567220 */ /* 0x040fe20000410000 */
[----:B------:R-:W-:Y:S01]  /*1c40*/  FMUL.FTZ R90, R26, R9 ;  /* 0x000000091a5a7220 */ /* 0x000fe20000410000 */
[--C-:B------:R-:W-:Y:S01]  /*1c50*/  FFMA.FTZ R29, R5, R72, R33.reuse ;  /* 0x00000048051d7223 */ /* 0x100fe20000010021 */
[C-C-:B------:R-:W-:Y:S01]  /*1c60*/  FFMA.FTZ R25, R72.reuse, R25, R33.reuse ;  /* 0x0000001948197223 */ /* 0x140fe20000010021 */
[C-C-:B------:R-:W-:Y:S01]  /*1c70*/  FFMA.FTZ R21, R72.reuse, R54, R33.reuse ;  /* 0x0000003648157223 */ /* 0x140fe20000010021 */
[C-C-:B------:R-:W-:Y:S01]  /*1c80*/  FFMA.FTZ R5, R72.reuse, R56, R33.reuse ;  /* 0x0000003848057223 */ /* 0x140fe20000010021 */
[C-C-:B------:R-:W-:Y:S01]  /*1c90*/  FFMA.FTZ R9, R72.reuse, R64, R33.reuse ;  /* 0x0000004048097223 */ /* 0x140fe20000010021 */
[C-C-:B------:R-:W-:Y:S01]  /*1ca0*/  FFMA.FTZ R13, R72.reuse, R78, R33.reuse ;  /* 0x0000004e480d7223 */ /* 0x140fe20000010021 */
[C-C-:B------:R-:W-:Y:S01]  /*1cb0*/  FFMA.FTZ R17, R72.reuse, R84, R33.reuse ;  /* 0x0000005448117223 */ /* 0x140fe20000010021 */
[----:B------:R-:W-:Y:S01]  /*1cc0*/  FFMA.FTZ R26, R72, R88, R33 ;  /* 0x00000058481a7223 */ /* 0x000fe20000010021 */
        /* <DEDUP_REMOVED lines=8> */
[--C-:B------:R-:W-:Y:S01]  /*1d50*/  FADD.FTZ R3, R3, -R80.reuse ;  /* 0x8000005003037221 */ /* 0x100fe20000010000 */
[----:B------:R-:W0:Y:S01]  /*1d60*/  MUFU.RSQ R62, R81 ;  /* 0x00000051003e7308 */ /* 0x000e220000001400 */
[--C-:B------:R-:W-:Y:S01]  /*1d70*/  FADD.FTZ R7, R7, -R80.reuse ;  /* 0x8000005007077221 */ /* 0x100fe20000010000 */
[--C-:B------:R-:W-:Y:S01]  /*1d80*/  FADD.FTZ R59, R59, -R80.reuse ;  /* 0x800000503b3b7221 */ /* 0x100fe20000010000 */
[--C-:B------:R-:W-:Y:S01]  /*1d90*/  FADD.FTZ R27, R27, -R80.reuse ;  /* 0x800000501b1b7221 */ /* 0x100fe20000010000 */
[----:B------:R-:W-:Y:S01]  /*1da0*/  SHF.L.U32 R72, R73, 0x10, RZ ;  /* 0x0000001049487819 */ /* 0x000fe200000006ff */
        /* <DEDUP_REMOVED lines=12> */
[----:B0-----:R-:W-:Y:S01]  /*1e70*/  FMUL.FTZ R3, R3, R62 ;  /* 0x0000003e03037220 */ /* 0x001fe20000410000 */
[----:B------:R-:W-:Y:S01]  /*1e80*/  FMUL.FTZ R94, R62, R7 ;  /* 0x000000073e5e7220 */ /* 0x000fe20000410000 */
[----:B------:R-:W-:Y:S01]  /*1e90*/  SHF.L.U32 R7, R44, 0x10, RZ ;  /* 0x000000102c077819 */ /* 0x000fe200000006ff */
[C---:B------:R-:W-:Y:S01]  /*1ea0*/  FMUL.FTZ R74, R62.reuse, R59 ;  /* 0x0000003b3e4a7220 */ /* 0x040fe20000410000 */
[C---:B------:R-:W-:Y:S01]  /*1eb0*/  FMUL.FTZ R76, R62.reuse, R27 ;  /* 0x0000001b3e4c7220 */ /* 0x040fe20000410000 */
[--C-:B------:R-:W-:Y:S01]  /*1ec0*/  FFMA.FTZ R45, R3, R72, R75.reuse ;  /* 0x00000048032d7223 */ /* 0x100fe2000001004b */
[----:B------:R-:W-:Y:S01]  /*1ed0*/  FMUL.FTZ R90, R62, R11 ;  /* 0x0000000b3e5a7220 */ /* 0x000fe20000410000 */
[----:B------:R-:W-:Y:S01]  /*1ee0*/  IADD3.X R3, PT, PT, R0, UR7, RZ, P1, !PT ;  /* 0x0000000700037c10 */ /* 0x000fe20008ffe4ff */
[----:B------:R-:W-:Y:S01]  /*1ef0*/  FFMA.FTZ R74, R72, R74, R75 ;  /* 0x0000004a484a7223 */ /* 0x000fe2000001004b */
[--C-:B------:R-:W-:Y:S01]  /*1f00*/  FFMA.FTZ R11, R50, R76, R7.reuse ;  /* 0x0000004c320b7223 */ /* 0x100fe20000010007 */
[----:B------:R-:W0:Y:S01]  /*1f10*/  LDCU.64 UR6, c[0x0][0x3a8] ;  /* 0x00007500ff0677ac */ /* 0x000e220008000a00 */
        /* <DEDUP_REMOVED lines=12> */
[--C-:B------:R-:W-:Y:S01]  /*1fe0*/  FFMA.FTZ R0, R35, R50, R7.reuse ;  /* 0x0000003223007223 */ /* 0x100fe20000010007 */
[C-C-:B------:R-:W-:Y:S01]  /*1ff0*/  FFMA.FTZ R62, R50.reuse, R31, R7.reuse ;  /* 0x0000001f323e7223 */ /* 0x140fe20000010007 */
[C-C-:B------:R-:W-:Y:S01]  /*2000*/  FFMA.FTZ R23, R50.reuse, R23, R7.reuse ;  /* 0x0000001732177223 */ /* 0x140fe20000010007 */
[C-C-:B------:R-:W-:Y:S01]  /*2010*/  FFMA.FTZ R11, R50.reuse, R82, R7.reuse ;  /* 0x00000052320b7223 */ /* 0x140fe20000010007 */
[C-C-:B------:R-:W-:Y:S01]  /*2020*/  FFMA.FTZ R15, R50.reuse, R86, R7.reuse ;  /* 0x00000056320f7223 */ /* 0x140fe20000010007 */
[----:B------:R-:W-:Y:S01]  /*2030*/  FFMA.FTZ R19, R50, R90, R7 ;  /* 0x0000005a32137223 */ /* 0x000fe20000010007 */
[C-C-:B------:R-:W-:Y:S01]  /*2040*/  FFMA.FTZ R61, R72.reuse, R63, R75.reuse ;  /* 0x0000003f483d7223 */ /* 0x140fe2000001004b */
[C-C-:B------:R-:W-:Y:S01]  /*2050*/  FFMA.FTZ R78, R72.reuse, R78, R75.reuse ;  /* 0x0000004e484e7223 */ /* 0x140fe2000001004b */
[C-C-:B------:R-:W-:Y:S01]  /*2060*/  FFMA.FTZ R80, R72.reuse, R80, R75.reuse ;  /* 0x0000005048507223 */ /* 0x140fe2000001004b */
[C-C-:B------:R-:W-:Y:S01]  /*2070*/  FFMA.FTZ R84, R72.reuse, R84, R75.reuse ;  /* 0x0000005448547223 */ /* 0x140fe2000001004b */
[C-C-:B------:R-:W-:Y:S01]  /*2080*/  FFMA.FTZ R88, R72.reuse, R88, R75.reuse ;  /* 0x0000005848587223 */ /* 0x140fe2000001004b */
[----:B------:R-:W-:Y:S01]  /*2090*/  FFMA.FTZ R92, R72, R92, R75 ;  /* 0x0000005c485c7223 */ /* 0x000fe2000001004b */
[----:B------:R-:W-:Y:S01]  /*20a0*/  FFMA.FTZ R7, R50, R94, R7 ;  /* 0x0000005e32077223 */ /* 0x000fe20000010007 */
[----:B------:R-:W-:-:S02]  /*20b0*/  F2FP.BF16.F32.PACK_AB R44, R64, R29 ;  /* 0x0000001d402c723e */ /* 0x000fc400000010ff */
[----:B------:R-:W-:Y:S02]  /*20c0*/  F2FP.BF16.F32.PACK_AB R60, R60, R25 ;  /* 0x000000193c3c723e */ /* 0x000fe400000010ff */
        /* <DEDUP_REMOVED lines=12> */
[----:B------:R-:W-:Y:S02]  /*2190*/  F2FP.BF16.F32.PACK_AB R53, R11, R80 ;  /* 0x000000500b35723e */ /* 0x000fe400000010ff */
[----:B------:R-:W-:Y:S01]  /*21a0*/  F2FP.BF16.F32.PACK_AB R55, R15, R84 ;  /* 0x000000540f37723e */ /* 0x000fe200000010ff */
[----:B------:R2:W-:Y:S01]  /*21b0*/  STG.E.64 desc[UR10][R2.64+0x1e00], R48 ;  /* 0x001e003002007986 */ /* 0x0005e2000c101b0a */
[----:B------:R-:W-:-:S02]  /*21c0*/  F2FP.BF16.F32.PACK_AB R57, R19, R88 ;  /* 0x000000581339723e */ /* 0x000fc400000010ff */
[----:B------:R-:W-:Y:S01]  /*21d0*/  F2FP.BF16.F32.PACK_AB R51, R7, R92 ;  /* 0x0000005c0733723e */ /* 0x000fe200000010ff */
[----:B------:R2:W-:Y:S01]  /*21e0*/  STG.E.64 desc[UR10][R2.64+0x2800], R52 ;  /* 0x0028003402007986 */ /* 0x0005e2000c101b0a */
[----:B0-----:R-:W-:Y:S02]  /*21f0*/  ISETP.GE.U32.AND P1, PT, R42, UR6, PT ;  /* 0x000000062a007c0c */ /* 0x001fe4000bf26070 */
[----:B------:R-:W-:Y:S01]  /*2200*/  MOV R26, R46 ;  /* 0x0000002e001a7202 */ /* 0x000fe20000000f00 */
[----:B------:R2:W-:Y:S01]  /*2210*/  STG.E.64 desc[UR10][R2.64+0x3200], R54 ;  /* 0x0032003602007986 */ /* 0x0005e2000c101b0a */
[----:B------:R-:W-:-:S03]  /*2220*/  ISETP.GE.AND.EX P1, PT, R46, UR7, PT, P1 ;  /* 0x000000072e007c0c */ /* 0x000fc6000bf26310 */
[----:B------:R2:W-:Y:S04]  /*2230*/  STG.E.64 desc[UR10][R2.64+0x3c00], R56 ;  /* 0x003c003802007986 */ /* 0x0005e8000c101b0a */
[----:B------:R2:W-:Y:S06]  /*2240*/  STG.E.64 desc[UR10][R2.64+0x4600], R50 ;  /* 0x0046003202007986 */ /* 0x0005ec000c101b0a */
[----:B------:R-:W-:Y:S05]  /*2250*/  @!P1 BRA `(.L_x_490) ;  /* 0xffffffe000fc9947 */ /* 0x000fea000383ffff */
[----:B------:R-:W-:Y:S05]  /*2260*/  EXIT ;  /* 0x000000000000794d */ /* 0x000fea0003800000 */
.L_x_491:
        /* <DEDUP_REMOVED lines=9> */
.L_x_1321:


//--------------------- .text._ZN13group_norm_v214gn_cuda_kernelI13__nv_bfloat16Li320ELi3ELi32ELi10ELi4096ELb0ELi32ELi320ELi320ELi4ELb1ELi2ELb0ELb0ENS_16CompileConditionILi1000EEEEEvPT_PKS4_S7_S7_flPfS8_Pj --------------------------
	.section	.text._ZN13group_norm_v214gn_cuda_kernelI13__nv_bfloat16Li320ELi3ELi32ELi10ELi4096ELb0ELi32ELi320ELi320ELi4ELb1ELi2ELb0ELb0ENS_16CompileConditionILi1000EEEEEvPT_PKS4_S7_S7_flPfS8_Pj,"ax",@progbits
	.align	128
        .global         _ZN13group_norm_v214gn_cuda_kernelI13__nv_bfloat16Li320ELi3ELi32ELi10ELi4096ELb0ELi32ELi320ELi320ELi4ELb1ELi2ELb0ELb0ENS_16CompileConditionILi1000EEEEEvPT_PKS4_S7_S7_flPfS8_Pj
        .type           _ZN13group_norm_v214gn_cuda_kernelI13__nv_bfloat16Li320ELi3ELi32ELi10ELi4096ELb0ELi32ELi320ELi320ELi4ELb1ELi2ELb0ELb0ENS_16CompileConditionILi1000EEEEEvPT_PKS4_S7_S7_flPfS8_Pj,@function
        .size           _ZN13group_norm_v214gn_cuda_kernelI13__nv_bfloat16Li320ELi3ELi32ELi10ELi4096ELb0ELi32ELi320ELi320ELi4ELb1ELi2ELb0ELb0ENS_16CompileConditionILi1000EEEEEvPT_PKS4_S7_S7_flPfS8_Pj,(.L_x_1322 - _ZN13group_norm_v214gn_cuda_kernelI13__nv_bfloat16Li320ELi3ELi32ELi10ELi4096ELb0ELi32ELi320ELi320ELi4ELb1ELi2ELb0ELb0ENS_16CompileConditionILi1000EEEEEvPT_PKS4_S7_S7_flPfS8_Pj)
        .other          _ZN13group_norm_v214gn_cuda_kernelI13__nv_bfloat16Li320ELi3ELi32ELi10ELi4096ELb0ELi32ELi320ELi320ELi4ELb1ELi2ELb0ELb0ENS_16CompileConditionILi1000EEEEEvPT_PKS4_S7_S7_flPfS8_Pj,@"STO_CUDA_ENTRY STV_DEFAULT"
_ZN13group_norm_v214gn_cuda_kernelI13__nv_bfloat16Li320ELi3ELi32ELi10ELi4096ELb0ELi32ELi320ELi320ELi4ELb1ELi2ELb0ELb0ENS_16CompileConditionILi1000EEEEEvPT_PKS4_S7_S7_flPfS8_Pj:
.text._ZN13group_norm_v214gn_cuda_kernelI13__nv_bfloat16Li320ELi3ELi32ELi10ELi4096ELb0ELi32ELi320ELi320ELi4ELb1ELi2ELb0ELb0ENS_16CompileConditionILi1000EEEEEvPT_PKS4_S7_S7_flPfS8_Pj:
        /* <DEDUP_REMOVED lines=9> */
[----:B------:R-:W-:Y:S01]  /*0090*/  HFMA2 R22, -RZ, RZ, 0, 0 ;  /* 0x00000000ff167431 */ /* 0x000fe200000001ff */
[----:B------:R-:W2:Y:S01]  /*00a0*/  S2R R2, SR_CTAID.X ;  /* 0x0000000000027919 */ /* 0x000ea20000002500 */
[----:B------:R-:W-:Y:S01]  /*00b0*/  MOV R24, UR7 ;  /* 0x0000000700187c02 */ /* 0x000fe20008000f00 */
[----:B------:R-:W3:Y:S03]  /*00c0*/  LDCU.64 UR8, c[0x0][0x358] ;  /* 0x00006b00ff0877ac */ /* 0x000ee60008000a00 */
[----:B------:R-:W4:Y:S01]  /*00d0*/  LDC.64 R6, c[0x0][0x3b0] ;  /* 0x0000ec00ff067b82 */ /* 0x000f220000000a00 */
[----:B-1----:R-:W-:-:S02]  /*00e0*/  ULEA UR6, UR5, UR4, 0x18 ;  /* 0x0000000405067291 */ /* 0x002fc4000f8ec0ff */
[----:B------:R-:W-:-:S04]  /*00f0*/  UIADD3 UR4, UPT, UPT, UR4, 0x1900, URZ ;  /* 0x0000190004047890 */ /* 0x000fc8000fffe0ff */
[----:B------:R-:W-:Y:S01]  /*0100*/  ULEA UR4, UR5, UR4, 0x18 ;  /* 0x0000000405047291 */ /* 0x000fe2000f8ec0ff */
[----:B0-----:R-:W-:Y:S02]  /*0110*/  LOP3.LUT R0, R5, 0xffff, RZ, 0xc0, !PT ;  /* 0x0000ffff05007812 */ /* 0x001fe400078ec0ff */
[----:B----4-:R-:W-:Y:S02]  /*0120*/  ISETP.EQ.U32.AND P1, PT, R6, RZ, PT ;  /* 0x000000ff0600720c */ /* 0x010fe40003f22070 */
[----:B--2---:R-:W-:Y:S01]  /*0130*/  LOP3.LUT P0, RZ, R2, 0x7f, RZ, 0xc0, !PT ;  /* 0x0000007f02ff7812 */ /* 0x004fe2000780c0ff */
[----:B------:R-:W-:-:S03]  /*0140*/  IMAD R0, R0, 0xcccd, RZ ;  /* 0x0000cccd00007824 */ /* 0x000fc600078e02ff */
[----:B------:R-:W-:Y:S02]  /*0150*/  ISETP.EQ.OR.EX P0, PT, R7, RZ, P0, P1 ;  /* 0x000000ff0700720c */ /* 0x000fe40000702710 */
[----:B------:R-:W-:Y:S02]  /*0160*/  SHF.R.U32.HI R34, RZ, 0x16, R0 ;  /* 0x00000016ff227819 */ /* 0x000fe40000011600 */
[----:B------:R-:W-:Y:S02]  /*0170*/  ISETP.GT.U32.OR P0, PT, R5, 0x1f, P0 ;  /* 0x0000001f0500780c */ /* 0x000fe40000704470 */
[C---:B------:R-:W-:Y:S02]  /*0180*/  PRMT R0, R34.reuse, 0x9910, RZ ;  /* 0x0000991022007816 */ /* 0x040fe400000000ff */
[----:B------:R-:W-:-:S03]  /*0190*/  LEA R30, R34, UR6, 0x3 ;  /* 0x00000006221e7c11 */ /* 0x000fc6000f8e18ff */
[----:B------:R-:W-:-:S05]  /*01a0*/  IMAD R0, R0, 0x50, RZ ;  /* 0x0000005000007824 */ /* 0x000fca00078e02ff */
[----:B------:R-:W-:-:S04]  /*01b0*/  IADD3 R0, PT, PT, RZ, -R0, RZ ;  /* 0x80000000ff007210 */ /* 0x000fc80007ffe0ff */
[----:B------:R-:W-:-:S04]  /*01c0*/  PRMT R32, R0, 0x7710, RZ ;  /* 0x0000771000207816 */ /* 0x000fc800000000ff */
[----:B------:R-:W-:-:S04]  /*01d0*/  IADD3 R32, PT, PT, R32, R5, RZ ;  /* 0x0000000520207210 */ /* 0x000fc80007ffe0ff */
[C---:B------:R-:W-:Y:S02]  /*01e0*/  SHF.L.U32 R0, R32.reuse, 0x2, RZ ;  /* 0x0000000220007819 */ /* 0x040fe400000006ff */
[----:B------:R-:W-:Y:S02]  /*01f0*/  LOP3.LUT R3, R32, 0xffff, RZ, 0xc0, !PT ;  /* 0x0000ffff20037812 */ /* 0x000fe400078ec0ff */
[C---:B------:R-:W-:Y:S02]  /*0200*/  IADD3 R2, PT, PT, R0.reuse, 0x2, RZ ;  /* 0x0000000200027810 */ /* 0x040fe40007ffe0ff */
[----:B------:R-:W-:Y:S01]  /*0210*/  LOP3.LUT R0, R0, 0xffff, RZ, 0xc0, !PT ;  /* 0x0000ffff00007812 */ /* 0x000fe200078ec0ff */
[----:B------:R-:W-:Y:S01]  /*0220*/  IMAD R30, R3, 0x28, R30 ;  /* 0x00000028031e7824 */ /* 0x000fe200078e021e */
[----:B------:R-:W-:-:S03]  /*0230*/  LOP3.LUT R2, R2, 0xffff, RZ, 0xc0, !PT ;  /* 0x0000ffff02027812 */ /* 0x000fc600078ec0ff */
[----:B------:R-:W-:Y:S02]  /*0240*/  IMAD R0, R0, 0x199a, RZ ;  /* 0x0000199a00007824 */ /* 0x000fe400078e02ff */
[----:B------:R-:W-:-:S03]  /*0250*/  IMAD R2, R2, 0x199a, RZ ;  /* 0x0000199a02027824 */ /* 0x000fc600078e02ff */
[----:B------:R-:W-:Y:S02]  /*0260*/  SHF.R.U32.HI R28, RZ, 0x10, R0 ;  /* 0x00000010ff1c7819 */ /* 0x000fe40000011600 */
[----:B------:R-:W-:Y:S02]  /*0270*/  SHF.R.U32.HI R26, RZ, 0x10, R2 ;  /* 0x00000010ff1a7819 */ /* 0x000fe40000011602 */
[----:B------:R-:W-:Y:S02]  /*0280*/  LEA R28, R28, UR4, 0x3 ;  /* 0x000000041c1c7c11 */ /* 0x000fe4000f8e18ff */
[----:B------:R-:W-:Y:S01]  /*0290*/  LEA R26, R26, UR4, 0x3 ;  /* 0x000000041a1a7c11 */ /* 0x000fe2000f8e18ff */
[----:B---3--:R-:W-:-:S06]  /*02a0*/  UMOV UR4, URZ ;  /* 0x000000ff00047c82 */ /* 0x008fcc0008000000 */
.L_x_504:
[----:B------:R-:W0:Y:S01]  /*02b0*/  S2UR UR10, SR_CTAID.X ;  /* 0x00000000000a79c3 */ /* 0x000e220000002500 */
[----:B-1----:R-:W-:Y:S01]  /*02c0*/  SHF.L.U32 R7, R32, 0x2, RZ ;  /* 0x0000000220077819 */ /* 0x002fe200000006ff */
[----:B------:R-:W1:Y:S01]  /*02d0*/  LDCU.64 UR6, c[0x0][0x388] ;  /* 0x00007100ff0677ac */ /* 0x000e620008000a00 */
[----:B------:R-:W-:Y:S02]  /*02e0*/  IMAD.WIDE.U32 R2, R24, 0x140000, RZ ;  /* 0x0014000018027825 */ /* 0x000fe400078e00ff */
[----:B------:R-:W-:-:S03]  /*02f0*/  LOP3.LUT R7, R7, 0x3fffc, RZ, 0xe2, !PT ;  /* 0x0003fffc07077812 */ /* 0x000fc600078ee2ff */
[----:B------:R-:W2:Y:S01]  /*0300*/  LDC.64 R48, c[0x0][0x390] ;  /* 0x0000e400ff307b82 */ /* 0x000ea20000000a00 */
[----:B------:R-:W-:Y:S01]  /*0310*/  LOP3.LUT R20, R2, R7, RZ, 0xfc, !PT ;  /* 0x0000000702147212 */ /* 0x000fe200078efcff */
[----:B------:R-:W-:-:S06]  /*0320*/  IMAD R2, R22, 0x140000, RZ ;  /* 0x0014000016027824 */ /* 0x000fcc00078e02ff */
[----:B------:R-:W3:Y:S01]  /*0330*/  LDC.64 R50, c[0x0][0x398] ;  /* 0x0000e600ff327b82 */ /* 0x000ee20000000a00 */
[----:B0-----:R-:W-:-:S04]  /*0340*/  USHF.L.U32 UR5, UR10, 0x5, URZ ;  /* 0x000000050a057899 */ /* 0x001fc800080006ff */
[----:B------:R-:W-:-:S06]  /*0350*/  ULOP3.LUT UR5, UR5, 0xfe0, URZ, 0xc0, !UPT ;  /* 0x00000fe005057892 */ /* 0x000fcc000f8ec0ff */
[----:B------:R-:W-:-:S05]  /*0360*/  IADD3 R0, PT, PT, R34, UR5, RZ ;  /* 0x0000000522007c10 */ /* 0x000fca000fffe0ff */
[----:B------:R-:W-:-:S05]  /*0370*/  IMAD R5, R0, 0x140, RZ ;  /* 0x0000014000057824 */ /* 0x000fca00078e02ff */
[----:B------:R-:W-:-:S04]  /*0380*/  IADD3 R20, P1, PT, R5, R20, RZ ;  /* 0x0000001405147210 */ /* 0x000fc80007f3e0ff */
[----:B------:R-:W-:Y:S02]  /*0390*/  IADD3.X R3, PT, PT, R3, R2, RZ, P1, !PT ;  /* 0x0000000203037210 */ /* 0x000fe40000ffe4ff */
[C---:B------:R-:W-:Y:S02]  /*03a0*/  SHF.L.U32 R18, R20.reuse, 0x1, RZ ;  /* 0x0000000114127819 */ /* 0x040fe400000006ff */
[----:B------:R-:W-:Y:S02]  /*03b0*/  SHF.L.U64.HI R20, R20, 0x1, R3 ;  /* 0x0000000114147819 */ /* 0x000fe40000010203 */
[----:B-1----:R-:W-:-:S04]  /*03c0*/  IADD3 R2, P1, PT, R18, UR6, RZ ;  /* 0x0000000612027c10 */ /* 0x002fc8000ff3e0ff */
[----:B------:R-:W-:-:S05]  /*03d0*/  IADD3.X R3, PT, PT, R20, UR7, RZ, P1, !PT ;  /* 0x0000000714037c10 */ /* 0x000fca0008ffe4ff */
[----:B------:R-:W4:Y:S04]  /*03e0*/  LDG.E.64.CONSTANT R16, desc[UR8][R2.64] ;  /* 0x0000000802107981 */ /* 0x000f28000c1e9b00 */
[----:B------:R-:W4:Y:S04]  /*03f0*/  LDG.E.64.CONSTANT R14, desc[UR8][R2.64+0x2800] ;  /* 0x00280008020e7981 */ /* 0x000f28000c1e9b00 */
[----:B------:R-:W4:Y:S04]  /*0400*/  LDG.E.64.CONSTANT R8, desc[UR8][R2.64+0x1400] ;  /* 0x0014000802087981 */ /* 0x000f28000c1e9b00 */
[----:B------:R-:W4:Y:S04]  /*0410*/  LDG.E.64.CONSTANT R42, desc[UR8][R2.64+0x3200] ;  /* 0x00320008022a7981 */ /* 0x000f28000c1e9b00 */
[----:B------:R-:W4:Y:S04]  /*0420*/  LDG.E.64.CONSTANT R10, desc[UR8][R2.64+0x1e00] ;  /* 0x001e0008020a7981 */ /* 0x000f28000c1e9b00 */
[----:B------:R-:W4:Y:S04]  /*0430*/  LDG.E.64.CONSTANT R40, desc[UR8][R2.64+0x3c00] ;  /* 0x003c000802287981 */ /* 0x000f28000c1e9b00 */
[----:B------:R-:W4:Y:S04]  /*0440*/  LDG.E.64.CONSTANT R4, desc[UR8][R2.64+0xa00] ;  /* 0x000a000802047981 */ /* 0x000f28000c1e9b00 */
[----:B------:R0:W4:Y:S01]  /*0450*/  LDG.E.64.CONSTANT R38, desc[UR8][R2.64+0x4600] ;  /* 0x0046000802267981 */ /* 0x000122000c1e9b00 */
[----:B--2---:R-:W-:-:S04]  /*0460*/  IMAD.WIDE.U32 R48, R7, 0x2, R48 ;  /* 0x0000000207307825 */ /* 0x004fc800078e0030 */
[----:B---3--:R-:W-:Y:S02]  /*0470*/  IMAD.WIDE.U32 R50, R7, 0x2, R50 ;  /* 0x0000000207327825 */ /* 0x008fe400078e0032 */
[----:B------:R-:W5:Y:S04]  /*0480*/  LDG.E.64.CONSTANT R48, desc[UR8][R48.64] ;  /* 0x0000000830307981 */ /* 0x000f68000c1e9b00 */
[----:B------:R-:W5:Y:S01]  /*0490*/  LDG.E.64.CONSTANT R50, desc[UR8][R50.64] ;  /* 0x0000000832327981 */ /* 0x000f62000c1e9b00 */
[----:B------:R-:W1:Y:S01]  /*04a0*/  S2R R36, SR_TID.X ;  /* 0x0000000000247919 */ /* 0x000e620000002100 */
[----:B------:R-:W-:Y:S01]  /*04b0*/  BSSY.RECONVERGENT B0, `(.L_x_492) ;  /* 0x00000a9000007945 */ /* 0x000fe20003800200 */
[----:B------:R-:W-:Y:S02]  /*04c0*/  CS2R R60, SRZ ;  /* 0x00000000003c7805 */ /* 0x000fe4000001ff00 */
[----:B-1----:R-:W-:-:S02]  /*04d0*/  ISETP.GT.U32.AND P1, PT, R36, 0x7f, PT ;  /* 0x0000007f2400780c */ /* 0x002fc40003f24070 */
[C---:B----4-:R-:W-:Y:S02]  /*04e0*/  PRMT R44, R16.reuse, 0x7632, R44 ;  /* 0x00007632102c7816 */ /* 0x050fe4000000002c */
[C---:B------:R-:W-:Y:S02]  /*04f0*/  PRMT R27, R17.reuse, 0x7632, R27 ;  /* 0x00007632111b7816 */ /* 0x040fe4000000001b */
[----:B0-----:R-:W-:Y:S02]  /*0500*/  SHF.L.U32 R3, R17, 0x10, RZ ;  /* 0x0000001011037819 */ /* 0x001fe400000006ff */
[----:B------:R-:W-:Y:S02]  /*0510*/  SHF.L.U32 R16, R16, 0x10, RZ ;  /* 0x0000001010107819 */ /* 0x000fe400000006ff */
[C---:B------:R-:W-:Y:S02]  /*0520*/  PRMT R37, R15.reuse, 0x7632, R37 ;  /* 0x000076320f257816 */ /* 0x040fe40000000025 */
[----:B------:R-:W-:-:S02]  /*0530*/  SHF.L.U32 R13, R15, 0x10, RZ ;  /* 0x000000100f0d7819 */ /* 0x000fc400000006ff */
[C---:B------:R-:W-:Y:S02]  /*0540*/  PRMT R31, R9.reuse, 0x7632, R31 ;  /* 0x00007632091f7816 */ /* 0x040fe4000000001f */
[----:B------:R-:W-:Y:S02]  /*0550*/  SHF.L.U32 R7, R9, 0x10, RZ ;  /* 0x0000001009077819 */ /* 0x000fe400000006ff */
[C---:B------:R-:W-:Y:S02]  /*0560*/  PRMT R0, R42.reuse, 0x7632, R0 ;  /* 0x000076322a007816 */ /* 0x040fe40000000000 */
        /* <DEDUP_REMOVED lines=8> */
[----:B------:R-:W-:Y:S01]  /*05f0*/  SHF.L.U32 R19, R40, 0x10, RZ ;  /* 0x0000001028137819 */ /* 0x000fe200000006ff */
[----:B------:R-:W-:Y:S01]  /*0600*/  FADD.FTZ R40, RZ, R3 ;  /* 0x00000003ff287221 */ /* 0x000fe20000010000 */
[----:B------:R-:W-:Y:S01]  /*0610*/  SHF.L.U32 R27, R27, 0x10, RZ ;  /* 0x000000101b1b7819 */ /* 0x000fe200000006ff */
[----:B------:R-:W-:Y:S01]  /*0620*/  FADD.FTZ R53, RZ, R16 ;  /* 0x00000010ff357221 */ /* 0x000fe20000010000 */
[----:B------:R-:W-:Y:S01]  /*0630*/  SHF.L.U32 R14, R44, 0x10, RZ ;  /* 0x000000102c0e7819 */ /* 0x000fe200000006ff */
[----:B------:R-:W-:Y:S01]  /*0640*/  FFMA.FTZ R55, R16, R16, RZ ;  /* 0x0000001010377223 */ /* 0x000fe200000100ff */
[----:B------:R-:W-:Y:S01]  /*0650*/  FFMA.FTZ R44, R3, R3, RZ ;  /* 0x00000003032c7223 */ /* 0x000fe200000100ff */
[C---:B------:R-:W-:Y:S01]  /*0660*/  PRMT R29, R5.reuse, 0x7632, R29 ;  /* 0x00007632051d7816 */ /* 0x040fe2000000001d */
[----:B------:R-:W-:Y:S01]  /*0670*/  FADD.FTZ R40, R40, R27 ;  /* 0x0000001b28287221 */ /* 0x000fe20000010000 */
[----:B------:R-:W-:Y:S01]  /*0680*/  SHF.L.U32 R5, R5, 0x10, RZ ;  /* 0x0000001005057819 */ /* 0x000fe200000006ff */
[----:B------:R-:W-:Y:S01]  /*0690*/  FADD.FTZ R53, R53, R14 ;  /* 0x0000000e35357221 */ /* 0x000fe20000010000 */
[----:B------:R-:W-:Y:S01]  /*06a0*/  PRMT R46, R4, 0x7632, R46 ;  /* 0x00007632042e7816 */ /* 0x000fe2000000002e */
[----:B------:R-:W-:Y:S01]  /*06b0*/  FFMA.FTZ R55, R14, R14, R55 ;  /* 0x0000000e0e377223 */ /* 0x000fe20000010037 */
[----:B------:R-:W-:Y:S01]  /*06c0*/  SHF.L.U32 R12, R4, 0x10, RZ ;  /* 0x00000010040c7819 */ /* 0x000fe200000006ff */
[----:B------:R-:W-:Y:S01]  /*06d0*/  FFMA.FTZ R44, R27, R27, R44 ;  /* 0x0000001b1b2c7223 */ /* 0x000fe2000001002c */
[----:B------:R-:W-:Y:S01]  /*06e0*/  PRMT R2, R10, 0x7632, R2 ;  /* 0x000076320a027816 */ /* 0x000fe20000000002 */
[----:B------:R-:W-:Y:S01]  /*06f0*/  FADD.FTZ R40, R40, R5 ;  /* 0x0000000528287221 */ /* 0x000fe20000010000 */
[----:B------:R-:W-:-:S02]  /*0700*/  SHF.L.U32 R4, R10, 0x10, RZ ;  /* 0x000000100a047819 */ /* 0x000fc400000006ff */
[----:B------:R-:W-:Y:S01]  /*0710*/  SHF.L.U32 R29, R29, 0x10, RZ ;  /* 0x000000101d1d7819 */ /* 0x000fe200000006ff */
[----:B------:R-:W-:Y:S01]  /*0720*/  FADD.FTZ R53, R53, R12 ;  /* 0x0000000c35357221 */ /* 0x000fe20000010000 */
[----:B------:R-:W-:Y:S01]  /*0730*/  SHF.L.U32 R10, R46, 0x10, RZ ;  /* 0x000000102e0a7819 */ /* 0x000fe200000006ff */
[----:B------:R-:W-:Y:S01]  /*0740*/  FFMA.FTZ R55, R12, R12, R55 ;  /* 0x0000000c0c377223 */ /* 0x000fe20000010037 */
[----:B------:R-:W-:Y:S01]  /*0750*/  FFMA.FTZ R44, R5, R5, R44 ;  /* 0x00000005052c7223 */ /* 0x000fe2000001002c */
[----:B------:R-:W-:Y:S01]  /*0760*/  PRMT R6, R8, 0x7632, R6 ;  /* 0x0000763208067816 */ /* 0x000fe20000000006 */
[----:B------:R-:W-:Y:S01]  /*0770*/  FADD.FTZ R40, R40, R29 ;  /* 0x0000001d28287221 */ /* 0x000fe20000010000 */
[----:B------:R-:W-:Y:S01]  /*0780*/  SHF.L.U32 R8, R8, 0x10, RZ ;  /* 0x0000001008087819 */ /* 0x000fe200000006ff */
[----:B------:R-:W-:Y:S01]  /*0790*/  FADD.FTZ R53, R53, R10 ;  /* 0x0000000a35357221 */ /* 0x000fe20000010000 */
[----:B------:R-:W-:Y:S01]  /*07a0*/  FFMA.FTZ R55, R10, R10, R55 ;  /* 0x0000000a0a377223 */ /* 0x000fe20000010037 */
[----:B------:R-:W-:Y:S01]  /*07b0*/  FFMA.FTZ R44, R29, R29, R44 ;  /* 0x0000001d1d2c7223 */ /* 0x000fe2000001002c */
[----:B------:R-:W-:Y:S01]  /*07c0*/  SHF.L.U32 R31, R31, 0x10, RZ ;  /* 0x000000101f1f7819 */ /* 0x000fe200000006ff */
[----:B------:R-:W-:Y:S01]  /*07d0*/  FADD.FTZ R40, R40, R7 ;  /* 0x0000000728287221 */ /* 0x000fe20000010000 */
[----:B------:R-:W-:Y:S01]  /*07e0*/  SHF.L.U32 R6, R6, 0x10, RZ ;  /* 0x0000001006067819 */ /* 0x000fe200000006ff */
[----:B------:R-:W-:Y:S01]  /*07f0*/  FADD.FTZ R53, R53, R8 ;  /* 0x0000000835357221 */ /* 0x000fe20000010000 */
[----:B------:R-:W-:Y:S01]  /*0800*/  FFMA.FTZ R55, R8, R8, R55 ;  /* 0x0000000808377223 */ /* 0x000fe20000010037 */
[----:B------:R-:W-:Y:S01]  /*0810*/  FFMA.FTZ R44, R7, R7, R44 ;  /* 0x00000007072c7223 */ /* 0x000fe2000001002c */
[----:B------:R-:W-:Y:S01]  /*0820*/  FADD.FTZ R40, R40, R31 ;  /* 0x0000001f28287221 */ /* 0x000fe20000010000 */
[----:B------:R-:W-:Y:S01]  /*0830*/  FADD.FTZ R53, R53, R6 ;  /* 0x0000000635357221 */ /* 0x000fe20000010000 */
[----:B------:R-:W-:Y:S01]  /*0840*/  FFMA.FTZ R55, R6, R6, R55 ;  /* 0x0000000606377223 */ /* 0x000fe20000010037 */
[----:B------:R-:W-:Y:S01]  /*0850*/  FFMA.FTZ R44, R31, R31, R44 ;  /* 0x0000001f1f2c7223 */ /* 0x000fe2000001002c */
[----:B------:R-:W-:-:S02]  /*0860*/  PRMT R45, R41, 0x7632, R45 ;  /* 0x00007632292d7816 */ /* 0x000fc4000000002d */
[----:B------:R-:W-:Y:S02]  /*0870*/  SHF.L.U32 R21, R41, 0x10, RZ ;  /* 0x0000001029157819 */ /* 0x000fe400000006ff */
[C---:B------:R-:W-:Y:S02]  /*0880*/  PRMT R47, R38.reuse, 0x7632, R47 ;  /* 0x00007632262f7816 */ /* 0x040fe4000000002f */
[----:B------:R-:W-:Y:S02]  /*0890*/  SHF.L.U32 R23, R38, 0x10, RZ ;  /* 0x0000001026177819 */ /* 0x000fe400000006ff */
[----:B------:R-:W-:Y:S02]  /*08a0*/  SHF.L.U32 R33, R33, 0x10, RZ ;  /* 0x0000001021217819 */ /* 0x000fe400000006ff */
[----:B------:R-:W-:Y:S01]  /*08b0*/  SHF.L.U32 R41, R42, 0x10, RZ ;  /* 0x000000102a297819 */ /* 0x000fe200000006ff */
[----:B------:R-:W-:Y:S01]  /*08c0*/  FADD.FTZ R42, R40, R9 ;  /* 0x00000009282a7221 */ /* 0x000fe20000010000 */
[----:B------:R-:W-:Y:S01]  /*08d0*/  PRMT R38, R39, 0x7632, R38 ;  /* 0x0000763227267816 */ /* 0x000fe20000000026 */
[----:B------:R-:W-:Y:S01]  /*08e0*/  FADD.FTZ R53, R53, R4 ;  /* 0x0000000435357221 */ /* 0x000fe20000010000 */
[----:B------:R-:W-:Y:S01]  /*08f0*/  SHF.L.U32 R2, R2, 0x10, RZ ;  /* 0x0000001002027819 */ /* 0x000fe200000006ff */
[----:B------:R-:W-:Y:S01]  /*0900*/  FFMA.FTZ R55, R4, R4, R55 ;  /* 0x0000000404377223 */ /* 0x000fe20000010037 */
[----:B------:R-:W-:Y:S01]  /*0910*/  FFMA.FTZ R44, R9, R9, R44 ;  /* 0x00000009092c7223 */ /* 0x000fe2000001002c */
[----:B------:R-:W-:Y:S01]  /*0920*/  SHF.L.U32 R25, R39, 0x10, RZ ;  /* 0x0000001027197819 */ /* 0x000fe200000006ff */
[----:B------:R-:W-:Y:S01]  /*0930*/  FADD.FTZ R42, R42, R33 ;  /* 0x000000212a2a7221 */ /* 0x000fe20000010000 */
[----:B------:R-:W-:Y:S01]  /*0940*/  SHF.L.U32 R39, R0, 0x10, RZ ;  /* 0x0000001000277819 */ /* 0x000fe200000006ff */
[----:B------:R-:W-:Y:S01]  /*0950*/  FFMA.FTZ R40, R2, R2, R55 ;  /* 0x0000000202287223 */ /* 0x000fe20000010037 */
[----:B------:R-:W-:Y:S01]  /*0960*/  SHF.L.U32 R0, R38, 0x10, RZ ;  /* 0x0000001026007819 */ /* 0x000fe200000006ff */
[----:B------:R-:W-:Y:S01]  /*0970*/  FADD.FTZ R38, R53, R2 ;  /* 0x0000000235267221 */ /* 0x000fe20000010000 */
        /* <DEDUP_REMOVED lines=36> */
[----:B------:R-:W-:Y:S01]  /*0bc0*/  FFMA.FTZ R53, R47, R47, R40 ;  /* 0x0000002f2f357223 */ /* 0x000fe20000010028 */
[----:B------:R-:W-:-:S04]  /*0bd0*/  FFMA.FTZ R55, R0, R0, R57 ;  /* 0x0000000000377223 */ /* 0x000fc80000010039 */
[----:B------:R0:W-:Y:S04]  /*0be0*/  STS.64 [R30], R52 ;  /* 0x000000341e007388 */ /* 0x0001e80000000a00 */
[----:B------:R0:W-:Y:S01]  /*0bf0*/  STS.64 [R30+0xc80], R54 ;  /* 0x000c80361e007388 */ /* 0x0001e20000000a00 */
[----:B------:R-:W-:Y:S06]  /*0c00*/  BAR.SYNC.DEFER_BLOCKING 0x0 ;  /* 0x0000000000007b1d */ /* 0x000fec0000010000 */
[----:B------:R-:W-:Y:S05]  /*0c10*/  @P1 BRA `(.L_x_493) ;  /* 0x0000000000c81947 */ /* 0x000fea0003800000 */
[----:B0-----:R-:W0:Y:S01]  /*0c20*/  S2R R53, SR_CgaCtaId ;  /* 0x0000000000357919 */ /* 0x001e220000008800 */
[----:B------:R-:W-:Y:S02]  /*0c30*/  SHF.R.U32.HI R38, RZ, 0x2, R36 ;  /* 0x00000002ff267819 */ /* 0x000fe40000011624 */
[----:B------:R-:W-:-:S03]  /*0c40*/  MOV R44, 0x400 ;  /* 0x00000400002c7802 */ /* 0x000fc60000000f00 */
[C---:B------:R-:W-:Y:S02]  /*0c50*/  IMAD R40, R38.reuse, 0xa, RZ ;  /* 0x0000000a26287824 */ /* 0x040fe400078e02ff */
[----:B------:R-:W-:-:S03]  /*0c60*/  IMAD R42, R38, -0x80000000, RZ ;  /* 0x80000000262a7824 */ /* 0x000fc600078e02ff */
[C---:B------:R-:W-:Y:S02]  /*0c70*/  LOP3.LUT P1, RZ, R40.reuse, 0x2, RZ, 0xc0, !PT ;  /* 0x0000000228ff7812 */ /* 0x040fe4000782c0ff */
[C---:B------:R-:W-:Y:S02]  /*0c80*/  IADD3 R55, PT, PT, R40.reuse, 0x2, RZ ;  /* 0x0000000228377810 */ /* 0x040fe40007ffe0ff */
[----:B------:R-:W-:Y:S02]  /*0c90*/  IADD3 R46, PT, PT, R40, 0x4, RZ ;  /* 0x00000004282e7810 */ /* 0x000fe40007ffe0ff */
[----:B------:R-:W-:Y:S02]  /*0ca0*/  SHF.R.U32.HI R52, RZ, 0x2, R55 ;  /* 0x00000002ff347819 */ /* 0x000fe40000011637 */
[----:B------:R-:W-:-:S05]  /*0cb0*/  LEA.HI R55, R55, 0x50, RZ, 0x1e ;  /* 0x0000005037377811 */ /* 0x000fca00078ff0ff */
[----:B------:R-:W-:Y:S02]  /*0cc0*/  @P1 IADD3 R55, PT, PT, R52, RZ, RZ ;  /* 0x000000ff34371210 */ /* 0x000fe40007ffe0ff */
[C---:B------:R-:W-:Y:S02]  /*0cd0*/  IADD3 R52, PT, PT, R40.reuse, 0x8, RZ ;  /* 0x0000000828347810 */ /* 0x040fe40007ffe0ff */
[----:B0-----:R-:W-:Y:S02]  /*0ce0*/  LEA R38, R53, R44, 0x18 ;  /* 0x0000002c35267211 */ /* 0x001fe400078ec0ff */
[----:B------:R-:W-:Y:S02]  /*0cf0*/  SHF.R.S32.HI R44, RZ, 0x1f, R42 ;  /* 0x0000001fff2c7819 */ /* 0x000fe4000001142a */
[----:B------:R-:W-:Y:S01]  /*0d00*/  IADD3 R42, PT, PT, R40, 0x6, RZ ;  /* 0x00000006282a7810 */ /* 0x000fe20007ffe0ff */
[----:B------:R-:W-:Y:S01]  /*0d10*/  IMAD R55, R55, 0x28, R38 ;  /* 0x0000002837377824 */ /* 0x000fe200078e0226 */
[----:B------:R-:W-:-:S02]  /*0d20*/  LOP3.LUT R57, R44, 0x50, RZ, 0xc0, !PT ;  /* 0x000000502c397812 */ /* 0x000fc400078ec0ff */
[----:B------:R-:W-:Y:S02]  /*0d30*/  SHF.L.U32 R44, R42, 0x1e, RZ ;  /* 0x0000001e2a2c7819 */ /* 0x000fe400000006ff */
[-C--:B------:R-:W-:Y:S02]  /*0d40*/  LEA.HI R59, R40, R57.reuse, RZ, 0x1e ;  /* 0x00000039283b7211 */ /* 0x080fe400078ff0ff */
[----:B------:R-:W-:Y:S02]  /*0d50*/  SHF.L.U32 R40, R36, 0x3, RZ ;  /* 0x0000000324287819 */ /* 0x000fe400000006ff */
[----:B------:R-:W-:Y:S01]  /*0d60*/  SHF.R.S32.HI R44, RZ, 0x1f, R44 ;  /* 0x0000001fff2c7819 */ /* 0x000fe2000001142c */
[----:B------:R-:W-:Y:S01]  /*0d70*/  IMAD R59, R59, 0x28, R38 ;  /* 0x000000283b3b7824 */ /* 0x000fe200078e0226 */
[----:B------:R-:W-:Y:S02]  /*0d80*/  LOP3.LUT R40, R40, 0x18, RZ, 0xc0, !PT ;  /* 0x0000001828287812 */ /* 0x000fe400078ec0ff */
[----:B------:R-:W-:-:S02]  /*0d90*/  LEA.HI R53, R46, R57, RZ, 0x1e ;  /* 0x000000392e357211 */ /* 0x000fc400078ff0ff */
[----:B------:R-:W-:Y:S02]  /*0da0*/  LOP3.LUT R61, R44, 0x50, RZ, 0xc0, !PT ;  /* 0x000000502c3d7812 */ /* 0x000fe400078ec0ff */
[----:B------:R-:W-:Y:S02]  /*0db0*/  LEA.HI R57, R52, R57, RZ, 0x1e ;  /* 0x0000003934397211 */ /* 0x000fe400078ff0ff */
[----:B------:R-:W-:Y:S01]  /*0dc0*/  IADD3 R52, PT, PT, R59, R40, RZ ;  /* 0x000000283b347210 */ /* 0x000fe20007ffe0ff */
[--C-:B------:R-:W-:Y:S01]  /*0dd0*/  IMAD R59, R53, 0x28, R38.reuse ;  /* 0x00000028353b7824 */ /* 0x100fe200078e0226 */
[----:B------:R-:W-:Y:S02]  /*0de0*/  LEA.HI R61, R42, R61, RZ, 0x1e ;  /* 0x0000003d2a3d7211 */ /* 0x000fe400078ff0ff */
[C---:B------:R-:W-:Y:S02]  /*0df0*/  IADD3 R55, PT, PT, R40.reuse, R55, RZ ;  /* 0x0000003728377210 */ /* 0x040fe40007ffe0ff */
[----:B------:R-:W0:Y:S01]  /*0e00*/  LDS.64 R52, [R52] ;  /* 0x0000000034347984 */ /* 0x000e220000000a00 */
[--C-:B------:R-:W-:Y:S01]  /*0e10*/  IMAD R61, R61, 0x28, R38.reuse ;  /* 0x000000283d3d7824 */ /* 0x100fe200078e0226 */
[C---:B------:R-:W-:Y:S01]  /*0e20*/  IADD3 R56, PT, PT, R40.reuse, R59, RZ ;  /* 0x0000003b28387210 */ /* 0x040fe20007ffe0ff */
[----:B------:R-:W-:Y:S01]  /*0e30*/  IMAD R59, R57, 0x28, R38 ;  /* 0x00000028393b7824 */ /* 0x000fe200078e0226 */
[----:B------:R-:W1:Y:S02]  /*0e40*/  LDS.64 R54, [R55] ;  /* 0x0000000037367984 */ /* 0x000e640000000a00 */
[----:B------:R-:W-:-:S02]  /*0e50*/  IADD3 R58, PT, PT, R40, R61, RZ ;  /* 0x0000003d283a7210 */ /* 0x000fc40007ffe0ff */
[----:B------:R-:W2:Y:S01]  /*0e60*/  LDS.64 R56, [R56] ;  /* 0x0000000038387984 */ /* 0x000ea20000000a00 */
[----:B------:R-:W-:-:S03]  /*0e70*/  IADD3 R42, PT, PT, R40, R59, RZ ;  /* 0x0000003b282a7210 */ /* 0x000fc60007ffe0ff */
        /* <DEDUP_REMOVED lines=12> */
.L_x_493:
[----:B------:R-:W-:Y:S05]  /*0f40*/  BSYNC.RECONVERGENT B0 ;  /* 0x0000000000007941 */ /* 0x000fea0003800200 */
.L_x_492:
[----:B0-----:R-:W0:Y:S01]  /*0f50*/  SHFL.BFLY PT, R53, R60, 0x2, 0x1f ;  /* 0x0c401f003c357f89 */ /* 0x001e2200000e0000 */
[C---:B------:R-:W-:Y:S01]  /*0f60*/  LOP3.LUT P2, RZ, R36.reuse, 0x383, RZ, 0xc0, !PT ;  /* 0x0000038324ff7812 */ /* 0x040fe2000784c0ff */
[----:B------:R-:W-:Y:S01]  /*0f70*/  BSSY.RECONVERGENT B0, `(.L_x_494) ;  /* 0x0000015000007945 */ /* 0x000fe20003800200 */
[C---:B------:R-:W-:Y:S01]  /*0f80*/  ISETP.NE.AND P3, PT, R36.reuse, RZ, PT ;  /* 0x000000ff2400720c */ /* 0x040fe20003f65270 */
[----:B------:R-:W1:Y:S01]  /*0f90*/  SHFL.BFLY PT, R40, R61, 0x2, 0x1f ;  /* 0x0c401f003d287f89 */ /* 0x000e6200000e0000 */
[----:B------:R-:W-:Y:S01]  /*0fa0*/  ISETP.GT.U32.AND P1, PT, R36, 0xff, PT ;  /* 0x000000ff2400780c */ /* 0x000fe20003f24070 */
[----:B0-----:R-:W-:Y:S01]  /*0fb0*/  FADD.FTZ R38, R53, R60 ;  /* 0x0000003c35267221 */ /* 0x001fe20000010000 */
[----:B-1----:R-:W-:-:S04]  /*0fc0*/  FADD.FTZ R40, R40, R61 ;  /* 0x0000003d28287221 */ /* 0x002fc80000010000 */
[----:B------:R-:W0:Y:S04]  /*0fd0*/  SHFL.BFLY PT, R53, R38, 0x1, 0x1f ;  /* 0x0c201f0026357f89 */ /* 0x000e2800000e0000 */
[----:B------:R-:W1:Y:S01]  /*0fe0*/  SHFL.BFLY PT, R55, R40, 0x1, 0x1f ;  /* 0x0c201f0028377f89 */ /* 0x000e6200000e0000 */
[----:B0-----:R-:W-:Y:S01]  /*0ff0*/  FADD.FTZ R52, R38, R53 ;  /* 0x0000003526347221 */ /* 0x001fe20000010000 */
[----:B-1----:R-:W-:Y:S01]  /*1000*/  FADD.FTZ R53, R40, R55 ;  /* 0x0000003728357221 */ /* 0x002fe20000010000 */
[----:B------:R-:W-:Y:S06]  /*1010*/  @P2 BRA `(.L_x_495) ;  /* 0x0000000000282947 */ /* 0x000fec0003800000 */
[----:B------:R-:W0:Y:S01]  /*1020*/  S2R R57, SR_CTAID.Y ;  /* 0x0000000000397919 */ /* 0x000e220000002600 */
[----:B------:R-:W0:Y:S01]  /*1030*/  LDC R38, c[0x0][0x374] ;  /* 0x0000dd00ff267b82 */ /* 0x000e220000000800 */
[----:B------:R-:W-:-:S04]  /*1040*/  USHF.L.U32 UR5, UR10, 0x1, URZ ;  /* 0x000000010a057899 */ /* 0x000fc800080006ff */
[----:B------:R-:W-:-:S03]  /*1050*/  ULOP3.LUT UR5, UR5, 0xfe, URZ, 0xc0, !UPT ;  /* 0x000000fe05057892 */ /* 0x000fc6000f8ec0ff */
[----:B------:R-:W1:Y:S01]  /*1060*/  LDC.64 R54, c[0x0][0x3b8] ;  /* 0x0000ee00ff367b82 */ /* 0x000e620000000a00 */
[----:B0-----:R-:W-:Y:S02]  /*1070*/  IMAD R38, R38, UR4, R57 ;  /* 0x0000000426267c24 */ /* 0x001fe4000f8e0239 */
[----:B------:R-:W-:-:S04]  /*1080*/  LEA R57, R36, UR5, 0x6 ;  /* 0x0000000524397c11 */ /* 0x000fc8000f8e30ff */
[----:B------:R-:W-:-:S05]  /*1090*/  LEA R57, R38, R57, 0xd ;  /* 0x0000003926397211 */ /* 0x000fca00078e68ff */
[----:B-1----:R-:W-:-:S05]  /*10a0*/  IMAD.WIDE.U32 R54, R57, 0x4, R54 ;  /* 0x0000000439367825 */ /* 0x002fca00078e0036 */
[----:B------:R0:W-:Y:S02]  /*10b0*/  STG.E.64 desc[UR8][R54.64], R52 ;  /* 0x0000003436007986 */ /* 0x0001e4000c101b08 */
.L_x_495:
[----:B------:R-:W-:Y:S05]  /*10c0*/  BSYNC.RECONVERGENT B0 ;  /* 0x0000000000007941 */ /* 0x000fea0003800200 */
.L_x_494:
[----:B------:R-:W-:Y:S01]  /*10d0*/  BAR.SYNC.DEFER_BLOCKING 0x0 ;  /* 0x0000000000007b1d */ /* 0x000fe20000010000 */
[----:B------:R-:W-:Y:S01]  /*10e0*/  HFMA2 R42, -RZ, RZ, 0, 0 ;  /* 0x00000000ff2a7431 */ /* 0x000fe200000001ff */
[----:B------:R-:W-:-:S04]  /*10f0*/  MOV R38, RZ ;  /* 0x000000ff00267202 */ /* 0x000fc80000000f00 */
[----:B------:R-:W-:Y:S05]  /*1100*/  @P3 BRA `(.L_x_496) ;  /* 0x0000000000403947 */ /* 0x000fea0003800000 */
[----:B------:R-:W1:Y:S01]  /*1110*/  S2R R57, SR_CTAID.Y ;  /* 0x0000000000397919 */ /* 0x000e620000002600 */
[----:B0-----:R-:W1:Y:S01]  /*1120*/  LDC.64 R52, c[0x0][0x3c0] ;  /* 0x0000f000ff347b82 */ /* 0x001e620000000a00 */
[----:B------:R-:W-:Y:S02]  /*1130*/  ISETP.NE.AND P2, PT, RZ, UR10, PT ;  /* 0x0000000aff007c0c */ /* 0x000fe4000bf45270 */
[----:B------:R-:W-:-:S04]  /*1140*/  MOV R55, 0x7fffff81 ;  /* 0x7fffff8100377802 */ /* 0x000fc80000000f00 */
[----:B------:R-:W-:Y:S01]  /*1150*/  SEL R55, R55, 0x1, !P2 ;  /* 0x0000000137377807 */ /* 0x000fe20005000000 */
[----:B-1----:R-:W-:Y:S01]  /*1160*/  IMAD.WIDE.U32 R52, R57, 0x4, R52 ;  /* 0x0000000439347825 */ /* 0x002fe200078e0034 */
[----:B------:R-:W-:Y:S06]  /*1170*/  MEMBAR.ALL.GPU ;  /* 0x0000000000007992 */ /* 0x000fec000000a000 */
[----:B------:R-:W-:-:S00]  /*1180*/  ERRBAR ;  /* 0x00000000000079ab */ /* 0x000fc00000000000 */
[----:B------:R-:W-:Y:S06]  /*1190*/  CGAERRBAR ;  /* 0x00000000000075ab */ /* 0x000fec0000000000 */
[----:B------:R0:W5:Y:S02]  /*11a0*/  ATOM.E.ADD.STRONG.GPU PT, R55, desc[UR8][R52.64], R55 ;  /* 0x800000373437798a */ /* 0x00016400081ef108 */
.L_x_497:
[----:B------:R-:W2:Y:S04]  /*11b0*/  LD.E.STRONG.GPU R40, desc[UR8][R52.64] ;  /* 0x0000000834287980 */ /* 0x000ea8000c10f900 */
[----:B--2---:R-:W-:Y:S01]  /*11c0*/  CCTL.IVALL ;  /* 0x00000000ff00798f */ /* 0x004fe20002000000 */
[----:B------:R-:W-:Y:S05]  /*11d0*/  YIELD ;  /* 0x0000000000007946 */ /* 0x000fea0003800000 */
[----:B-----5:R-:W-:-:S04]  /*11e0*/  LOP3.LUT R40, R40, R55, RZ, 0x3c, !PT ;  /* 0x0000003728287212 */ /* 0x020fc800078e3cff */
[----:B------:R-:W-:-:S13]  /*11f0*/  ISETP.GT.AND P2, PT, R40, -0x1, PT ;  /* 0xffffffff2800780c */ /* 0x000fda0003f44270 */
[----:B------:R-:W-:Y:S05]  /*1200*/  @P2 BRA `(.L_x_497) ;  /* 0xfffffffc00e82947 */ /* 0x000fea000383ffff */
.L_x_496:
[----:B------:R-:W-:Y:S05]  /*1210*/  WARPSYNC.ALL ;  /* 0x0000000000007948 */ /* 0x000fea0003800000 */
[----:B------:R-:W-:Y:S06]  /*1220*/  BAR.SYNC.DEFER_BLOCKING 0x0 ;  /* 0x0000000000007b1d */ /* 0x000fec0000010000 */
[----:B------:R-:W-:Y:S04]  /*1230*/  BSSY.RECONVERGENT B0, `(.L_x_498) ;  /* 0x000005b000007945 */ /* 0x000fe80003800200 */
[----:B------:R-:W-:Y:S05]  /*1240*/  @P1 BRA `(.L_x_499) ;  /* 0x0000000400641947 */ /* 0x000fea0003800000 */
[----:B0-----:R-:W0:Y:S01]  /*1250*/  S2R R53, SR_CTAID.Y ;  /* 0x0000000000357919 */ /* 0x001e220000002600 */
[----:B------:R-:W0:Y:S01]  /*1260*/  LDC R38, c[0x0][0x374] ;  /* 0x0000dd00ff267b82 */ /* 0x000e220000000800 */
[C---:B------:R-:W-:Y:S02]  /*1270*/  SHF.L.U32 R40, R36.reuse, 0x4, RZ ;  /* 0x0000000424287819 */ /* 0x040fe400000006ff */
[----:B------:R-:W-:-:S05]  /*1280*/  LOP3.LUT R55, R36, 0x7, RZ, 0xc0, !PT ;  /* 0x0000000724377812 */ /* 0x000fca00078ec0ff */
[----:B------:R-:W1:Y:S01]  /*1290*/  LDC.64 R60, c[0x0][0x3b8] ;  /* 0x0000ee00ff3c7b82 */ /* 0x000e620000000a00 */
        /* <DEDUP_REMOVED lines=9> */
[----:B------:R-:W2:Y:S04]  /*1330*/  LDG.E.64 R52, desc[UR8][R52.64] ;  /* 0x0000000834347981 */ /* 0x000ea8000c1e1b00 */
[----:B------:R-:W3:Y:S01]  /*1340*/  LDG.E.64 R56, desc[UR8][R58.64] ;  /* 0x000000083a387981 */ /* 0x000ee2000c1e1b00 */
[----:B------:R-:W-:-:S06]  /*1350*/  IMAD.WIDE.U32 R54, R55, 0x4, R60 ;  /* 0x0000000437367825 */ /* 0x000fcc00078e003c */
[----:B------:R-:W4:Y:S01]  /*1360*/  LDG.E.64 R54, desc[UR8][R54.64] ;  /* 0x0000000836367981 */ /* 0x000f22000c1e1b00 */
[----:B--2---:R-:W-:-:S04]  /*1370*/  FADD.FTZ R40, RZ, R52 ;  /* 0x00000034ff287221 */ /* 0x004fc80000010000 */
[----:B---3--:R-:W-:Y:S01]  /*1380*/  FADD.FTZ R42, R56, R40 ;  /* 0x00000028382a7221 */ /* 0x008fe20000010000 */
[----:B------:R-:W-:Y:S01]  /*1390*/  FADD.FTZ R40, RZ, R53 ;  /* 0x00000035ff287221 */ /* 0x000fe20000010000 */
[C---:B------:R-:W-:Y:S02]  /*13a0*/  IADD3 R56, PT, PT, R38.reuse, 0x30, RZ ;  /* 0x0000003026387810 */ /* 0x040fe40007ffe0ff */
[----:B------:R-:W-:Y:S01]  /*13b0*/  IADD3 R53, PT, PT, R38, 0x40, RZ ;  /* 0x0000004026357810 */ /* 0x000fe20007ffe0ff */
[----:B------:R-:W-:Y:S02]  /*13c0*/  FADD.FTZ R40, R57, R40 ;  /* 0x0000002839287221 */ /* 0x000fe40000010000 */
[----:B------:R-:W-:-:S04]  /*13d0*/  IMAD.WIDE.U32 R56, R56, 0x4, R60 ;  /* 0x0000000438387825 */ /* 0x000fc800078e003c */
[----:B----4-:R-:W-:Y:S01]  /*13e0*/  FADD.FTZ R54, R54, R42 ;  /* 0x0000002a36367221 */ /* 0x010fe20000010000 */
[----:B------:R-:W-:Y:S01]  /*13f0*/  IMAD.WIDE.U32 R58, R53, 0x4, R60 ;  /* 0x00000004353a7825 */ /* 0x000fe200078e003c */
[----:B------:R-:W2:Y:S03]  /*1400*/  LDG.E.64 R56, desc[UR8][R56.64] ;  /* 0x0000000838387981 */ /* 0x000ea6000c1e1b00 */
[----:B------:R-:W-:Y:S01]  /*1410*/  FADD.FTZ R40, R55, R40 ;  /* 0x0000002837287221 */ /* 0x000fe20000010000 */
[----:B------:R-:W-:Y:S01]  /*1420*/  IADD3 R53, PT, PT, R38, 0x50, RZ ;  /* 0x0000005026357810 */ /* 0x000fe20007ffe0ff */
[----:B------:R-:W3:Y:S04]  /*1430*/  LDG.E.64 R58, desc[UR8][R58.64] ;  /* 0x000000083a3a7981 */ /* 0x000ee8000c1e1b00 */
[----:B------:R-:W-:-:S06]  /*1440*/  IMAD.WIDE.U32 R52, R53, 0x4, R60 ;  /* 0x0000000435347825 */ /* 0x000fcc00078e003c */
[----:B------:R-:W4:Y:S01]  /*1450*/  LDG.E.64 R52, desc[UR8][R52.64] ;  /* 0x0000000834347981 */ /* 0x000f22000c1e1b00 */
[----:B--2---:R-:W-:Y:S01]  /*1460*/  FADD.FTZ R55, R56, R54 ;  /* 0x0000003638377221 */ /* 0x004fe20000010000 */
[----:B------:R-:W-:-:S03]  /*1470*/  FADD.FTZ R40, R57, R40 ;  /* 0x0000002839287221 */ /* 0x000fc60000010000 */
[----:B---3--:R-:W-:Y:S01]  /*1480*/  FADD.FTZ R42, R58, R55 ;  /* 0x000000373a2a7221 */ /* 0x008fe20000010000 */
[C---:B------:R-:W-:Y:S01]  /*1490*/  IADD3 R55, PT, PT, R38.reuse, 0x60, RZ ;  /* 0x0000006026377810 */ /* 0x040fe20007ffe0ff */
[----:B------:R-:W-:Y:S01]  /*14a0*/  FADD.FTZ R40, R59, R40 ;  /* 0x000000283b287221 */ /* 0x000fe20000010000 */
[----:B------:R-:W-:-:S03]  /*14b0*/  IADD3 R59, PT, PT, R38, 0x70, RZ ;  /* 0x00000070263b7810 */ /* 0x000fc60007ffe0ff */
        /* <DEDUP_REMOVED lines=25> */
[----:B------:R-:W-:Y:S01]  /*1650*/  FADD.FTZ R40, R57, R40 ;  /* 0x0000002839287221 */ /* 0x000fe20000010000 */
[----:B------:R-:W-:Y:S02]  /*1660*/  IADD3 R57, PT, PT, R38, 0xd0, RZ ;  /* 0x000000d026397810 */ /* 0x000fe40007ffe0ff */
[----:B---3--:R-:W-:Y:S01]  /*1670*/  FADD.FTZ R42, R58, R55 ;  /* 0x000000373a2a7221 */ /* 0x008fe20000010000 */
[C---:B------:R-:W-:Y:S01]  /*1680*/  IADD3 R55, PT, PT, R38.reuse, 0xc0, RZ ;  /* 0x000000c026377810 */ /* 0x040fe20007ffe0ff */
[----:B------:R-:W-:Y:S01]  /*1690*/  FADD.FTZ R40, R59, R40 ;  /* 0x000000283b287221 */ /* 0x000fe20000010000 */
[----:B------:R-:W-:Y:S01]  /*16a0*/  IADD3 R59, PT, PT, R38, 0xe0, RZ ;  /* 0x000000e0263b7810 */ /* 0x000fe20007ffe0ff */
[----:B------:R-:W-:-:S04]  /*16b0*/  IMAD.WIDE.U32 R56, R57, 0x4, R60 ;  /* 0x0000000439387825 */ /* 0x000fc800078e003c */
[----:B------:R-:W-:Y:S01]  /*16c0*/  IMAD.WIDE.U32 R54, R55, 0x4, R60 ;  /* 0x0000000437367825 */ /* 0x000fe200078e003c */
[----:B------:R-:W-:Y:S01]  /*16d0*/  IADD3 R38, PT, PT, R38, 0xf0, RZ ;  /* 0x000000f026267810 */ /* 0x000fe20007ffe0ff */
[----:B------:R-:W2:Y:S02]  /*16e0*/  LDG.E.64 R56, desc[UR8][R56.64] ;  /* 0x0000000838387981 */ /* 0x000ea4000c1e1b00 */
[----:B----4-:R-:W-:Y:S01]  /*16f0*/  FADD.FTZ R52, R52, R42 ;  /* 0x0000002a34347221 */ /* 0x010fe20000010000 */
[--C-:B------:R-:W-:Y:S01]  /*1700*/  IMAD.WIDE.U32 R58, R59, 0x4, R60.reuse ;  /* 0x000000043b3a7825 */ /* 0x100fe200078e003c */
[----:B------:R-:W3:Y:S03]  /*1710*/  LDG.E.64 R54, desc[UR8][R54.64] ;  /* 0x0000000836367981 */ /* 0x000ee6000c1e1b00 */
[----:B------:R-:W-:Y:S02]  /*1720*/  IMAD.WIDE.U32 R60, R38, 0x4, R60 ;  /* 0x00000004263c7825 */ /* 0x000fe400078e003c */
[----:B------:R-:W4:Y:S04]  /*1730*/  LDG.E.64 R58, desc[UR8][R58.64] ;  /* 0x000000083a3a7981 */ /* 0x000f28000c1e1b00 */
[----:B------:R-:W4:Y:S01]  /*1740*/  LDG.E.64 R60, desc[UR8][R60.64] ;  /* 0x000000083c3c7981 */ /* 0x000f22000c1e1b00 */
[----:B------:R-:W-:Y:S01]  /*1750*/  FADD.FTZ R40, R53, R40 ;  /* 0x0000002835287221 */ /* 0x000fe20000010000 */
[----:B---3--:R-:W-:-:S03]  /*1760*/  FADD.FTZ R53, R54, R52 ;  /* 0x0000003436357221 */ /* 0x008fc60000010000 */
[----:B------:R-:W-:Y:S01]  /*1770*/  FADD.FTZ R40, R55, R40 ;  /* 0x0000002837287221 */ /* 0x000fe20000010000 */
[----:B--2---:R-:W-:-:S03]  /*1780*/  FADD.FTZ R53, R56, R53 ;  /* 0x0000003538357221 */ /* 0x004fc60000010000 */
[----:B------:R-:W-:Y:S01]  /*1790*/  FADD.FTZ R40, R57, R40 ;  /* 0x0000002839287221 */ /* 0x000fe20000010000 */
[----:B----4-:R-:W-:-:S03]  /*17a0*/  FADD.FTZ R53, R58, R53 ;  /* 0x000000353a357221 */ /* 0x010fc60000010000 */
[----:B------:R-:W-:Y:S01]  /*17b0*/  FADD.FTZ R40, R59, R40 ;  /* 0x000000283b287221 */ /* 0x000fe20000010000 */
[----:B------:R-:W-:-:S03]  /*17c0*/  FADD.FTZ R38, R60, R53 ;  /* 0x000000353c267221 */ /* 0x000fc60000010000 */
[----:B------:R-:W-:-:S07]  /*17d0*/  FADD.FTZ R42, R61, R40 ;  /* 0x000000283d2a7221 */ /* 0x000fce0000010000 */
.L_x_499:
[----:B------:R-:W-:Y:S05]  /*17e0*/  BSYNC.RECONVERGENT B0 ;  /* 0x0000000000007941 */ /* 0x000fea0003800200 */
.L_x_498:
[----:B0-----:R-:W0:Y:S01]  /*17f0*/  SHFL.BFLY PT, R53, R38, 0x4, 0x1f ;  /* 0x0c801f0026357f89 */ /* 0x001e2200000e0000 */
        /* <DEDUP_REMOVED lines=14> */
[----:B------:R-:W0:Y:S01]  /*18e0*/  S2UR UR6, SR_CgaCtaId ;  /* 0x00000000000679c3 */ /* 0x000e220000008800 */
[----:B------:R-:W-:Y:S01]  /*18f0*/  FMUL.FTZ R52, R52, 2.4414062863797880709e-05 ;  /* 0x37cccccd34347820 */ /* 0x000fe20000410000 */
[----:B------:R-:W-:Y:S02]  /*1900*/  UMOV UR5, 0x400 ;  /* 0x0000040000057882 */ /* 0x000fe40000000000 */
[----:B------:R-:W-:Y:S01]  /*1910*/  UIADD3 UR5, UPT, UPT, UR5, 0x1900, URZ ;  /* 0x0000190005057890 */ /* 0x000fe2000fffe0ff */
[----:B------:R-:W-:-:S04]  /*1920*/  FMUL.FTZ R38, R52, R52 ;  /* 0x0000003434267220 */ /* 0x000fc80000410000 */
[----:B------:R-:W-:-:S05]  /*1930*/  FFMA.FTZ R38, R59, 2.4414062863797880709e-05, -R38 ;  /* 0x37cccccd3b267823 */ /* 0x000fca0000010826 */
[----:B------:R-:W-:Y:S01]  /*1940*/  FMNMX.FTZ R53, RZ, R38, !PT ;  /* 0x00000026ff357209 */ /* 0x000fe20007810000 */
[----:B0-----:R-:W-:-:S09]  /*1950*/  ULEA UR5, UR6, UR5, 0x18 ;  /* 0x0000000506057291 */ /* 0x001fd2000f8ec0ff */
[----:B------:R0:W-:Y:S03]  /*1960*/  STS.64 [R36+UR5], R52 ;  /* 0x0000003424007988 */ /* 0x0001e60008000a05 */
.L_x_501:
[----:B------:R-:W-:Y:S05]  /*1970*/  BSYNC.RECONVERGENT B0 ;  /* 0x0000000000007941 */ /* 0x000fea0003800200 */
.L_x_500:
[----:B------:R-:W-:Y:S06]  /*1980*/  BAR.SYNC.DEFER_BLOCKING 0x0 ;  /* 0x0000000000007b1d */ /* 0x000fec0000010000 */
[----:B------:R-:W-:Y:S04]  /*1990*/  BSSY.RECONVERGENT B0, `(.L_x_502) ;  /* 0x0000010000007945 */ /* 0x000fe80003800200 */
[----:B------:R-:W-:Y:S05]  /*19a0*/  @P0 BRA `(.L_x_503) ;  /* 0x0000000000380947 */ /* 0x000fea0003800000 */
[----:B------:R-:W1:Y:S01]  /*19b0*/  S2UR UR6, SR_CgaCtaId ;  /* 0x00000000000679c3 */ /* 0x000e620000008800 */
[----:B------:R-:W-:Y:S01]  /*19c0*/  UMOV UR5, 0x400 ;  /* 0x0000040000057882 */ /* 0x000fe20000000000 */
[----:B------:R-:W-:Y:S01]  /*19d0*/  SHF.L.U32 R55, R36, 0x1, RZ ;  /* 0x0000000124377819 */ /* 0x000fe200000006ff */
[----:B------:R-:W-:-:S03]  /*19e0*/  UIADD3 UR5, UPT, UPT, UR5, 0x1900, URZ ;  /* 0x0000190005057890 */ /* 0x000fc6000fffe0ff */
[----:B------:R-:W-:Y:S01]  /*19f0*/  LEA R55, P1, R24, R55, 0x6 ;  /* 0x0000003718377211 */ /* 0x000fe200078230ff */
[----:B-1----:R-:W-:Y:S01]  /*1a00*/  ULEA UR5, UR6, UR5, 0x18 ;  /* 0x0000000506057291 */ /* 0x002fe2000f8ec0ff */
[----:B------:R-:W1:Y:S05]  /*1a10*/  LDCU.64 UR6, c[0x0][0x3b0] ;  /* 0x00007600ff0677ac */ /* 0x000e6a0008000a00 */
[----:B0-----:R-:W-:-:S05]  /*1a20*/  IADD3 R53, PT, PT, R36, UR5, RZ ;  /* 0x0000000524357c10 */ /* 0x001fca000fffe0ff */
[----:B------:R-:W-:Y:S01]  /*1a30*/  IMAD R52, R36, 0x7, R53 ;  /* 0x0000000724347824 */ /* 0x000fe200078e0235 */
[----:B------:R-:W-:-:S05]  /*1a40*/  LEA.HI.X R36, R24, RZ, R22, 0x6, P1 ;  /* 0x000000ff18247211 */ /* 0x000fca00008f3416 */
[----:B------:R-:W0:Y:S01]  /*1a50*/  LDS.64 R52, [R52] ;  /* 0x0000000034347984 */ /* 0x000e220000000a00 */
[----:B-1----:R-:W-:-:S04]  /*1a60*/  LEA R54, P1, R55, UR6, 0x2 ;  /* 0x0000000637367c11 */ /* 0x002fc8000f8210ff */
[----:B------:R-:W-:-:S05]  /*1a70*/  LEA.HI.X R55, R55, UR7, R36, 0x2, P1 ;  /* 0x0000000737377c11 */ /* 0x000fca00088f1424 */
[----:B0-----:R1:W-:Y:S04]  /*1a80*/  STG.E.64 desc[UR8][R54.64], R52 ;  /* 0x0000003436007986 */ /* 0x0013e8000c101b08 */
.L_x_503:
[----:B------:R-:W-:Y:S05]  /*1a90*/  BSYNC.RECONVERGENT B0 ;  /* 0x0000000000007941 */ /* 0x000fea0003800200 */
.L_x_502:
[----:B01----:R-:W0:Y:S01]  /*1aa0*/  LDS.64 R52, [R28] ;  /* 0x000000001c347984 */ /* 0x003e220000000a00 */
[----:B------:R-:W0:Y:S03]  /*1ab0*/  LDCU UR5, c[0x0][0x3a0] ;  /* 0x00007400ff0577ac */ /* 0x000e260008000800 */
[----:B------:R-:W1:Y:S01]  /*1ac0*/  LDS.64 R54, [R26] ;  /* 0x000000001a367984 */ /* 0x000e620000000a00 */
[----:B------:R-:W2:Y:S01]  /*1ad0*/  LDCU.64 UR6, c[0x0][0x380] ;  /* 0x00007000ff0677ac */ /* 0x000ea20008000a00 */
[----:B------:R-:W-:Y:S01]  /*1ae0*/  ULOP3.LUT UR4, UR4, 0x1, URZ, 0x3c, !UPT ;  /* 0x0000000104047892 */ /* 0x000fe2000f8e3cff */
[----:B0-----:R-:W-:Y:S01]  /*1af0*/  FADD.FTZ R53, R53, UR5 ;  /* 0x0000000535357e21 */ /* 0x001fe20008010000 */
[--C-:B------:R-:W-:Y:S01]  /*1b00*/  FADD.FTZ R36, R2, -R52.reuse ;  /* 0x8000003402247221 */ /* 0x100fe20000010000 */
[--C-:B------:R-:W-:Y:S01]  /*1b10*/  FADD.FTZ R16, R16, -R52.reuse ;  /* 0x8000003410107221 */ /* 0x100fe20000010000 */
[--C-:B------:R-:W-:Y:S01]  /*1b20*/  FADD.FTZ R14, R14, -R52.reuse ;  /* 0x800000340e0e7221 */ /* 0x100fe20000010000 */
[--C-:B------:R-:W-:Y:S01]  /*1b30*/  FADD.FTZ R12, R12, -R52.reuse ;  /* 0x800000340c0c7221 */ /* 0x100fe20000010000 */
[--C-:B------:R-:W-:Y:S01]  /*1b40*/  FADD.FTZ R10, R10, -R52.reuse ;  /* 0x800000340a0a7221 */ /* 0x100fe20000010000 */
[----:B------:R-:W0:Y:S01]  /*1b50*/  MUFU.RSQ R53, R53 ;  /* 0x0000003500357308 */ /* 0x000e220000001400 */
        /* <DEDUP_REMOVED lines=11> */
[----:B-----5:R-:W-:Y:S01]  /*1c10*/  PRMT R15, R48, 0x7632, R15 ;  /* 0x00007632300f7816 */ /* 0x020fe2000000000f */
[--C-:B-1----:R-:W-:Y:S01]  /*1c20*/  FADD.FTZ R3, R3, -R54.reuse ;  /* 0x8000003603037221 */ /* 0x102fe20000010000 */
[----:B------:R-:W-:Y:S01]  /*1c30*/  PRMT R19, R50, 0x7632, R19 ;  /* 0x0000763232137816 */ /* 0x000fe20000000013 */
[--C-:B------:R-:W-:Y:S01]  /*1c40*/  FADD.FTZ R5, R5, -R54.reuse ;  /* 0x8000003605057221 */ /* 0x100fe20000010000 */
[----:B------:R-:W-:Y:S01]  /*1c50*/  SHF.L.U32 R48, R48, 0x10, RZ ;  /* 0x0000001030307819 */ /* 0x000fe200000006ff */
[----:B0-----:R-:W-:Y:S01]  /*1c60*/  FMUL.FTZ R16, R16, R53 ;  /* 0x0000003510107220 */ /* 0x001fe20000410000 */
        /* <DEDUP_REMOVED lines=15> */
[----:B------:R-:W-:Y:S01]  /*1d60*/  SHF.L.U32 R53, R15, 0x10, RZ ;  /* 0x000000100f357819 */ /* 0x000fe200000006ff */
[--C-:B------:R-:W-:Y:S01]  /*1d70*/  FADD.FTZ R9, R9, -R54.reuse ;  /* 0x8000003609097221 */ /* 0x100fe20000010000 */
[----:B------:R-:W-:Y:S01]  /*1d80*/  SHF.L.U32 R57, R19, 0x10, RZ ;  /* 0x0000001013397819 */ /* 0x000fe200000006ff */
[--C-:B------:R-:W-:Y:S01]  /*1d90*/  FADD.FTZ R37, R37, -R54.reuse ;  /* 0x8000003625257221 */ /* 0x100fe20000010000 */
[----:B------:R-:W-:Y:S01]  /*1da0*/  SHF.L.U32 R11, R50, 0x10, RZ ;  /* 0x00000010320b7819 */ /* 0x000fe200000006ff */
[--C-:B------:R-:W-:Y:S01]  /*1db0*/  FADD.FTZ R27, R27, -R54.reuse ;  /* 0x800000361b1b7221 */ /* 0x100fe20000010000 */
[--C-:B------:R-:W-:Y:S01]  /*1dc0*/  FADD.FTZ R29, R29, -R54.reuse ;  /* 0x800000361d1d7221 */ /* 0x100fe20000010000 */
[--C-:B------:R-:W-:Y:S01]  /*1dd0*/  FFMA.FTZ R35, R53, R36, R57.reuse ;  /* 0x0000002435237223 */ /* 0x100fe20000010039 */
[----:B------:R-:W-:Y:S01]  /*1de0*/  FADD.FTZ R36, R55, UR5 ;  /* 0x0000000537247e21 */ /* 0x000fe20008010000 */
[C---:B------:R-:W-:Y:S01]  /*1df0*/  FFMA.FTZ R23, R53.reuse, R10, R57 ;  /* 0x0000000a35177223 */ /* 0x040fe20000010039 */
[----:B------:R-:W-:Y:S01]  /*1e00*/  FFMA.FTZ R19, R16, R48, R11 ;  /* 0x0000003010137223 */ /* 0x000fe2000001000b */
[--C-:B------:R-:W-:Y:S01]  /*1e10*/  FFMA.FTZ R14, R14, R53, R57.reuse ;  /* 0x000000350e0e7223 */ /* 0x100fe20000010039 */
[C-C-:B------:R-:W-:Y:S01]  /*1e20*/  FFMA.FTZ R6, R53.reuse, R6, R57.reuse ;  /* 0x0000000635067223 */ /* 0x140fe20000010039 */
[C-C-:B------:R-:W-:Y:S01]  /*1e30*/  FFMA.FTZ R39, R53.reuse, R38, R57.reuse ;  /* 0x0000002635277223 */ /* 0x140fe20000010039 */
[----:B------:R-:W0:Y:S01]  /*1e40*/  MUFU.RSQ R36, R36 ;  /* 0x0000002400247308 */ /* 0x000e220000001400 */
[C-C-:B------:R-:W-:Y:S01]  /*1e50*/  FFMA.FTZ R43, R53.reuse, R42, R57.reuse ;  /* 0x0000002a352b7223 */ /* 0x140fe20000010039 */
[C-C-:B------:R-:W-:Y:S01]  /*1e60*/  FFMA.FTZ R47, R53.reuse, R56, R57.reuse ;  /* 0x00000038352f7223 */ /* 0x140fe20000010039 */
[----:B------:R-:W-:Y:S01]  /*1e70*/  FFMA.FTZ R10, R53, R52, R57 ;  /* 0x00000034350a7223 */ /* 0x000fe20000010039 */
[--C-:B------:R-:W-:Y:S01]  /*1e80*/  FFMA.FTZ R16, R48, R12, R11.reuse ;  /* 0x0000000c30107223 */ /* 0x100fe2000001000b */
        /* <DEDUP_REMOVED lines=10> */
[C-C-:B------:R-:W-:Y:S01]  /*1f30*/  FFMA.FTZ R12, R48.reuse, R4, R11.reuse ;  /* 0x00000004300c7223 */ /* 0x140fe2000001000b */
[----:B------:R-:W-:Y:S01]  /*1f40*/  FFMA.FTZ R4, R48, R40, R11 ;  /* 0x0000002830047223 */ /* 0x000fe2000001000b */
[----:B------:R-:W-:Y:S01]  /*1f50*/  PRMT R25, R49, 0x7632, R25 ;  /* 0x0000763231197816 */ /* 0x000fe20000000019 */
[----:B0-----:R-:W-:Y:S01]  /*1f60*/  FMUL.FTZ R45, R3, R36 ;  /* 0x00000024032d7220 */ /* 0x001fe20000410000 */
[C---:B------:R-:W-:Y:S01]  /*1f70*/  PRMT R38, R51.reuse, 0x7632, R38 ;  /* 0x0000763233267816 */ /* 0x040fe20000000026 */
[C---:B------:R-:W-:Y:S01]  /*1f80*/  FMUL.FTZ R40, R36.reuse, R5 ;  /* 0x0000000524287220 */ /* 0x040fe20000410000 */
[----:B------:R-:W-:Y:S01]  /*1f90*/  SHF.L.U32 R0, R51, 0x10, RZ ;  /* 0x0000001033007819 */ /* 0x000fe200000006ff */
[C---:B------:R-:W-:Y:S01]  /*1fa0*/  FMUL.FTZ R51, R36.reuse, R9 ;  /* 0x0000000924337220 */ /* 0x040fe20000410000 */
[----:B------:R-:W-:Y:S01]  /*1fb0*/  SHF.L.U32 R49, R49, 0x10, RZ ;  /* 0x0000001031317819 */ /* 0x000fe200000006ff */
        /* <DEDUP_REMOVED lines=13> */
[----:B--2---:R-:W-:Y:S01]  /*2090*/  IADD3 R36, P1, PT, R18, UR6, RZ ;  /* 0x0000000612247c10 */ /* 0x004fe2000ff3e0ff */
[--C-:B------:R-:W-:Y:S01]  /*20a0*/  FFMA.FTZ R15, R48, R8, R11.reuse ;  /* 0x00000008300f7223 */ /* 0x100fe2000001000b */
[----:B------:R-:W-:Y:S01]  /*20b0*/  SHF.L.U32 R18, R25, 0x10, RZ ;  /* 0x0000001019127819 */ /* 0x000fe200000006ff */
[--C-:B------:R-:W-:Y:S01]  /*20c0*/  FFMA.FTZ R25, R49, R37, R0.reuse ;  /* 0x0000002531197223 */ /* 0x100fe20000010000 */
[----:B------:R-:W-:Y:S01]  /*20d0*/  SHF.L.U32 R38, R38, 0x10, RZ ;  /* 0x0000001026267819 */ /* 0x000fe200000006ff */
[--C-:B------:R-:W-:Y:S01]  /*20e0*/  FFMA.FTZ R8, R48, R2, R11.reuse ;  /* 0x0000000230087223 */ /* 0x100fe2000001000b */
[----:B------:R-:W-:Y:S01]  /*20f0*/  IADD3.X R37, PT, PT, R20, UR7, RZ, P1, !PT ;  /* 0x0000000714257c10 */ /* 0x000fe20008ffe4ff */
[--C-:B------:R-:W-:Y:S01]  /*2100*/  FFMA.FTZ R2, R48, R44, R11.reuse ;  /* 0x0000002c30027223 */ /* 0x100fe2000001000b */
[----:B------:R-:W0:Y:S01]  /*2110*/  LDCU.64 UR6, c[0x0][0x3a8] ;  /* 0x00007500ff0677ac */ /* 0x000e220008000a00 */
[--C-:B------:R-:W-:Y:S01]  /*2120*/  FFMA.FTZ R45, R45, R49, R0.reuse ;  /* 0x000000312d2d7223 */ /* 0x100fe20000010000 */
[C-C-:B------:R-:W-:Y:S01]  /*2130*/  FFMA.FTZ R17, R49.reuse, R40, R0.reuse ;  /* 0x0000002831117223 */ /* 0x140fe20000010000 */
[----:B------:R-:W-:Y:S01]  /*2140*/  FFMA.FTZ R7, R49, R7, R0 ;  /* 0x0000000731077223 */ /* 0x000fe20000010000 */
[--C-:B------:R-:W-:Y:S01]  /*2150*/  FFMA.FTZ R20, R27, R18, R38.reuse ;  /* 0x000000121b147223 */ /* 0x100fe20000010026 */
[C-C-:B------:R-:W-:Y:S01]  /*2160*/  FFMA.FTZ R42, R18.reuse, R29, R38.reuse ;  /* 0x0000001d122a7223 */ /* 0x140fe20000010026 */
[----:B------:R-:W-:Y:S01]  /*2170*/  FFMA.FTZ R44, R18, R31, R38 ;  /* 0x0000001f122c7223 */ /* 0x000fe20000010026 */
[----:B------:R-:W-:Y:S01]  /*2180*/  F2FP.BF16.F32.PACK_AB R6, R6, R15 ;  /* 0x0000000f0606723e */ /* 0x000fe200000010ff */
[C-C-:B------:R-:W-:Y:S01]  /*2190*/  FFMA.FTZ R13, R49.reuse, R51, R0.reuse ;  /* 0x00000033310d7223 */ /* 0x140fe20000010000 */
[C-C-:B------:R-:W-:Y:S01]  /*21a0*/  FFMA.FTZ R21, R49.reuse, R59, R0.reuse ;  /* 0x0000003b31157223 */ /* 0x140fe20000010000 */
[C-C-:B------:R-:W-:Y:S01]  /*21b0*/  FFMA.FTZ R40, R49.reuse, R61, R0.reuse ;  /* 0x0000003d31287223 */ /* 0x140fe20000010000 */
[----:B------:R-:W-:Y:S01]  /*21c0*/  F2FP.BF16.F32.PACK_AB R15, R20, R45 ;  /* 0x0000002d140f723e */ /* 0x000fe200000010ff */
[----:B------:R-:W-:Y:S01]  /*21d0*/  FFMA.FTZ R11, R48, R46, R11 ;  /* 0x0000002e300b7223 */ /* 0x000fe2000001000b */
[----:B------:R-:W-:Y:S01]  /*21e0*/  F2FP.BF16.F32.PACK_AB R17, R42, R17 ;  /* 0x000000112a11723e */ /* 0x000fe200000010ff */
[----:B------:R-:W-:Y:S01]  /*21f0*/  FFMA.FTZ R0, R49, R53, R0 ;  /* 0x0000003531007223 */ /* 0x000fe20000010000 */
[----:B------:R-:W-:Y:S01]  /*2200*/  F2FP.BF16.F32.PACK_AB R7, R44, R7 ;  /* 0x000000072c07723e */ /* 0x000fe200000010ff */
[C-C-:B------:R-:W-:Y:S01]  /*2210*/  FFMA.FTZ R20, R18.reuse, R33, R38.reuse ;  /* 0x0000002112147223 */ /* 0x140fe20000010026 */
[C-C-:B------:R-:W-:Y:S01]  /*2220*/  FFMA.FTZ R42, R18.reuse, R3, R38.reuse ;  /* 0x00000003122a7223 */ /* 0x140fe20000010026 */
[C-C-:B------:R-:W-:Y:S01]  /*2230*/  FFMA.FTZ R44, R18.reuse, R41, R38.reuse ;  /* 0x00000029122c7223 */ /* 0x140fe20000010026 */
[C-C-:B------:R-:W-:Y:S01]  /*2240*/  FFMA.FTZ R5, R18.reuse, R5, R38.reuse ;  /* 0x0000000512057223 */ /* 0x140fe20000010026 */
[----:B------:R-:W-:Y:S01]  /*2250*/  FFMA.FTZ R9, R18, R9, R38 ;  /* 0x0000000912097223 */ /* 0x000fe20000010026 */
        /* <DEDUP_REMOVED lines=17> */
[----:B------:R-:W-:-:S03]  /*2370*/  IADD3 R24, P1, PT, R24, 0x2, RZ ;  /* 0x0000000218187810 */ /* 0x000fc60007f3e0ff */
[----:B------:R1:W-:Y:S01]  /*2380*/  STG.E.64 desc[UR8][R36.64+0x3200], R38 ;  /* 0x0032002624007986 */ /* 0x0003e2000c101b08 */
[----:B------:R-:W-:Y:S02]  /*2390*/  IADD3.X R22, PT, PT, RZ, R22, RZ, P1, !PT ;  /* 0x00000016ff167210 */ /* 0x000fe40000ffe4ff */
[----:B0-----:R-:W-:Y:S01]  /*23a0*/  ISETP.GE.U32.AND P1, PT, R24, UR6, PT ;  /* 0x0000000618007c0c */ /* 0x001fe2000bf26070 */
[----:B------:R1:W-:Y:S03]  /*23b0*/  STG.E.64 desc[UR8][R36.64+0x3c00], R2 ;  /* 0x003c000224007986 */ /* 0x0003e6000c101b08 */
[----:B------:R-:W-:Y:S01]  /*23c0*/  ISETP.GE.AND.EX P1, PT, R22, UR7, PT, P1 ;  /* 0x0000000716007c0c */ /* 0x000fe2000bf26310 */
[----:B------:R1:W-:-:S12]  /*23d0*/  STG.E.64 desc[UR8][R36.64+0x4600], R8 ;  /* 0x0046000824007986 */ /* 0x0003d8000c101b08 */
[----:B------:R-:W-:Y:S05]  /*23e0*/  @!P1 BRA `(.L_x_504) ;  /* 0xffffffdc00b09947 */ /* 0x000fea000383ffff */
[----:B------:R-:W-:Y:S05]  /*23f0*/  EXIT ;  /* 0x000000000000794d */ /* 0x000fea0003800000 */
.L_x_505:
        /* <DEDUP_REMOVED lines=16> */
.L_x_1322:


//--------------------- .text._ZN13group_norm_v214gn_cuda_kernelI13__nv_bfloat16Li320ELi1ELi32ELi10ELi4096ELb0ELi64ELi320ELi320ELi4ELb1ELi2ELb0ELb0ENS_16CompileConditionILi1000EEEEEvPT_PKS4_S7_S7_flPfS8_Pj --------------------------
	.section	.text._ZN13group_norm_v214gn_cuda_kernelI13__nv_bfloat16Li320ELi1ELi32ELi10ELi4096ELb0ELi64ELi320ELi320ELi4ELb1ELi2ELb0ELb0ENS_16CompileConditionILi1000EEEEEvPT_PKS4_S7_S7_flPfS8_Pj,"ax",@progbits
	.align	128
        .global         _ZN13group_norm_v214gn_cuda_kernelI13__nv_bfloat16Li320ELi1ELi32ELi10ELi4096ELb0ELi64ELi320ELi320ELi4ELb1ELi2ELb0ELb0ENS_16CompileConditionILi1000EEEEEvPT_PKS4_S7_S7_flPfS8_Pj
        .type           _ZN13group_norm_v214gn_cuda_kernelI13__nv_bfloat16Li320ELi1ELi32ELi10ELi4096ELb0ELi64ELi320ELi320ELi4ELb1ELi2ELb0ELb0ENS_16CompileConditionILi1000EEEEEvPT_PKS4_S7_S7_flPfS8_Pj,@function
        .size           _ZN13group_norm_v214gn_cuda_kernelI13__nv_bfloat16Li320ELi1ELi32ELi10ELi4096ELb0ELi64ELi320ELi320ELi4ELb1ELi2ELb0ELb0ENS_16CompileConditionILi1000EEEEEvPT_PKS4_S7_S7_flPfS8_Pj,(.L_x_1323 - _ZN13group_norm_v214gn_cuda_kernelI13__nv_bfloat16Li320ELi1ELi32ELi10ELi4096ELb0ELi64ELi320ELi320ELi4ELb1ELi2ELb0ELb0ENS_16CompileConditionILi1000EEEEEvPT_PKS4_S7_S7_flPfS8_Pj)
        .other          _ZN13group_norm_v214gn_cuda_kernelI13__nv_bfloat16Li320ELi1ELi32ELi10ELi4096ELb0ELi64ELi320ELi320ELi4ELb1ELi2ELb0ELb0ENS_16CompileConditionILi1000EEEEEvPT_PKS4_S7_S7_flPfS8_Pj,@"STO_CUDA_ENTRY STV_DEFAULT"
_ZN13group_norm_v214gn_cuda_kernelI13__nv_bfloat16Li320ELi1ELi32ELi10ELi4096ELb0ELi64ELi320ELi320ELi4ELb1ELi2ELb0ELb0ENS_16CompileConditionILi1000EEEEEvPT_PKS4_S7_S7_flPfS8_Pj:
.text._ZN13group_norm_v214gn_cuda_kernelI13__nv_bfloat16Li320ELi1ELi32ELi10ELi4096ELb0ELi64ELi320ELi320ELi4ELb1ELi2ELb0ELb0ENS_16CompileConditionILi1000EEEEEvPT_PKS4_S7_S7_flPfS8_Pj:
        /* <DEDUP_REMOVED lines=12> */
[----:B------:R-:W4:Y:S03]  /*00c0*/  LDCU.64 UR10, c[0x0][0x358] ;  /* 0x00006b00ff0a77ac */ /* 0x000f260008000a00 */
[----:B------:R-:W5:Y:S08]  /*00d0*/  LDC.64 R18, c[0x0][0x3b0] ;  /* 0x0000ec00ff127b82 */ /* 0x000f700000000a00 */
[----:B------:R-:W4:Y:S01]  /*00e0*/  LDC.64 R118, c[0x0][0x390] ;  /* 0x0000e400ff767b82 */ /* 0x000f220000000a00 */
[----:B--2---:R-:W-:-:S02]  /*00f0*/  ULEA UR6, UP0, UR9, UR6, 0x2 ;  /* 0x0000000609067291 */ /* 0x004fc4000f8010ff */
        /* <DEDUP_REMOVED lines=8> */
[C---:B------:R-:W-:Y:S02]  /*0180*/  LOP3.LUT R7, R14.reuse, 0xffff, RZ, 0xc0, !PT ;  /* 0x0000ffff0e077812 */ /* 0x040fe400078ec0ff */
[----:B------:R-:W-:Y:S01]  /*0190*/  SHF.L.U32 R102, R14, 0x3, RZ ;  /* 0x000000030e667819 */ /* 0x000fe200000006ff */
[----:B------:R-:W-:Y:S01]  /*01a0*/  IMAD R2, R0, 0xa, RZ ;  /* 0x0000000a00027824 */ /* 0x000fe200078e02ff */
[----:B-----5:R-:W-:Y:S01]  /*01b0*/  ISETP.EQ.U32.AND P1, PT, R18, RZ, PT ;  /* 0x000000ff1200720c */ /* 0x020fe20003f22070 */
        /* <DEDUP_REMOVED lines=16> */
[----:B------:R-:W-:-:S02]  /*02c0*/  LOP3.LUT R6, R6, 0x50, RZ, 0xc0, !PT ;  /* 0x0000005006067812 */ /* 0x000fc400078ec0ff */
[-C--:B------:R-:W-:Y:S02]  /*02d0*/  LEA.HI R0, R0, R3.reuse, RZ, 0x1e ;  /* 0x0000000300007211 */ /* 0x080fe400078ff0ff */
[-C--:B------:R-:W-:Y:S02]  /*02e0*/  LEA.HI R8, R8, R3.reuse, RZ, 0x1e ;  /* 0x0000000308087211 */ /* 0x080fe400078ff0ff */
[----:B------:R-:W-:Y:S02]  /*02f0*/  LEA.HI R2, R2, R3, RZ, 0x1e ;  /* 0x0000000302027211 */ /* 0x000fe400078ff0ff */
[----:B------:R-:W-:Y:S01]  /*0300*/  LEA.HI R5, R5, R6, RZ, 0x1e ;  /* 0x0000000605057211 */ /* 0x000fe200078ff0ff */
[----:B------:R-:W-:Y:S01]  /*0310*/  IMAD R6, R0, 0x28, R9 ;  /* 0x0000002800067824 */ /* 0x000fe200078e0209 */
[----:B------:R-:W-:Y:S01]  /*0320*/  SHF.R.U32.HI R0, RZ, 0x16, R7 ;  /* 0x00000016ff007819 */ /* 0x000fe20000011607 */
[--C-:B------:R-:W-:Y:S01]  /*0330*/  IMAD R10, R8, 0x28, R9.reuse ;  /* 0x00000028080a7824 */ /* 0x100fe200078e0209 */
[----:B---3--:R-:W-:Y:S01]  /*0340*/  LOP3.LUT P0, RZ, R16, 0x3f, RZ, 0xc0, !PT ;  /* 0x0000003f10ff7812 */ /* 0x008fe2000780c0ff */
[--C-:B------:R-:W-:Y:S01]  /*0350*/  IMAD R2, R2, 0x28, R9.reuse ;  /* 0x0000002802027824 */ /* 0x100fe200078e0209 */
[----:B------:R-:W-:Y:S01]  /*0360*/  PRMT R3, R0, 0x9910, RZ ;  /* 0x0000991000037816 */ /* 0x000fe200000000ff */
[----:B------:R-:W-:Y:S01]  /*0370*/  IMAD R8, R5, 0x28, R9 ;  /* 0x0000002805087824 */ /* 0x000fe200078e0209 */
[----:B------:R-:W-:Y:S01]  /*0380*/  LOP3.LUT R9, R102, 0x18, RZ, 0xc0, !PT ;  /* 0x0000001866097812 */ /* 0x000fe200078ec0ff */
[----:B------:R-:W-:Y:S01]  /*0390*/  HFMA2 R7, -RZ, RZ, 0, 0 ;  /* 0x00000000ff077431 */ /* 0x000fe200000001ff */
[----:B------:R-:W-:-:S02]  /*03a0*/  ISETP.EQ.OR.EX P0, PT, R19, RZ, P0, P1 ;  /* 0x000000ff1300720c */ /* 0x000fc40000702710 */
[----:B------:R-:W-:Y:S01]  /*03b0*/  IADD3 R13, PT, PT, R2, R9, RZ ;  /* 0x00000009020d7210 */ /* 0x000fe20007ffe0ff */
[----:B------:R-:W-:Y:S01]  /*03c0*/  IMAD R2, R3, 0x50, RZ ;  /* 0x0000005003027824 */ /* 0x000fe200078e02ff */
[----:B------:R-:W-:Y:S02]  /*03d0*/  IADD3 R12, PT, PT, R9, R4, RZ ;  /* 0x00000004090c7210 */ /* 0x000fe40007ffe0ff */
[----:B------:R-:W-:Y:S02]  /*03e0*/  LEA R4, R0, UR8, 0x3 ;  /* 0x0000000800047c11 */ /* 0x000fe4000f8e18ff */
[----:B------:R-:W-:Y:S02]  /*03f0*/  IADD3 R15, PT, PT, RZ, -R2, RZ ;  /* 0x80000002ff0f7210 */ /* 0x000fe40007ffe0ff */
[----:B------:R-:W-:Y:S02]  /*0400*/  SHF.L.U32 R2, R16, 0x6, RZ ;  /* 0x0000000610027819 */ /* 0x000fe400000006ff */
[----:B------:R-:W-:-:S02]  /*0410*/  PRMT R15, R15, 0x7710, RZ ;  /* 0x000077100f0f7816 */ /* 0x000fc400000000ff */
[----:B------:R-:W-:Y:S02]  /*0420*/  LOP3.LUT R3, R2, 0xfc0, RZ, 0xc0, !PT ;  /* 0x00000fc002037812 */ /* 0x000fe400078ec0ff */
[----:B------:R-:W-:Y:S02]  /*0430*/  IADD3 R2, PT, PT, R15, R14, RZ ;  /* 0x0000000e0f027210 */ /* 0x000fe40007ffe0ff */
[----:B------:R-:W-:Y:S02]  /*0440*/  IADD3 R106, PT, PT, R0, R3, RZ ;  /* 0x00000003006a7210 */ /* 0x000fe40007ffe0ff */
[----:B------:R-:W-:Y:S02]  /*0450*/  LOP3.LUT R107, R2, 0xffff, RZ, 0xc0, !PT ;  /* 0x0000ffff026b7812 */ /* 0x000fe400078ec0ff */
[----:B------:R-:W-:Y:S02]  /*0460*/  SHF.L.U32 R0, R16, 0x1, RZ ;  /* 0x0000000110007819 */ /* 0x000fe400000006ff */
[----:B------:R-:W-:Y:S01]  /*0470*/  IADD3 R11, PT, PT, R9, R6, RZ ;  /* 0x00000006090b7210 */ /* 0x000fe20007ffe0ff */
[----:B------:R-:W-:Y:S01]  /*0480*/  IMAD R4, R107, 0x28, R4 ;  /* 0x000000286b047824 */ /* 0x000fe200078e0204 */
[----:B------:R-:W-:-:S02]  /*0490*/  IADD3 R10, PT, PT, R9, R10, RZ ;  /* 0x0000000a090a7210 */ /* 0x000fc40007ffe0ff */
[----:B------:R-:W-:Y:S02]  /*04a0*/  SHF.L.U32 R107, R107, 0x2, RZ ;  /* 0x000000026b6b7819 */ /* 0x000fe400000006ff */
[----:B------:R-:W-:Y:S02]  /*04b0*/  IADD3 R9, PT, PT, R9, R8, RZ ;  /* 0x0000000809097210 */ /* 0x000fe40007ffe0ff */
[----:B------:R-:W0:Y:S01]  /*04c0*/  LDC R8, c[0x0][0x374] ;  /* 0x0000dd00ff087b82 */ /* 0x000e220000000800 */
[----:B------:R-:W-:Y:S01]  /*04d0*/  LOP3.LUT R105, R0, 0x7e, RZ, 0xc0, !PT ;  /* 0x0000007e00697812 */ /* 0x000fe200078ec0ff */
[C---:B----4-:R-:W-:Y:S01]  /*04e0*/  IMAD.WIDE.U32 R118, R107.reuse, 0x2, R118 ;  /* 0x000000026b767825 */ /* 0x050fe200078e0076 */
[C---:B------:R-:W-:Y:S02]  /*04f0*/  IADD3 R0, PT, PT, R107.reuse, 0x2, RZ ;  /* 0x000000026b007810 */ /* 0x040fe40007ffe0ff */
[C---:B------:R-:W-:Y:S01]  /*0500*/  LOP3.LUT R2, R107.reuse, 0xffff, RZ, 0xc0, !PT ;  /* 0x0000ffff6b027812 */ /* 0x040fe200078ec0ff */
[----:B-1----:R-:W-:Y:S01]  /*0510*/  IMAD.WIDE.U32 R116, R107, 0x2, R116 ;  /* 0x000000026b747825 */ /* 0x002fe200078e0074 */
[----:B------:R-:W-:-:S02]  /*0520*/  LOP3.LUT R0, R0, 0xffff, RZ, 0xc0, !PT ;  /* 0x0000ffff00007812 */ /* 0x000fc400078ec0ff */
[----:B------:R-:W-:Y:S01]  /*0530*/  ISETP.NE.AND P1, PT, R16, RZ, PT ;  /* 0x000000ff1000720c */ /* 0x000fe20003f25270 */
[----:B------:R-:W-:Y:S01]  /*0540*/  IMAD R2, R2, 0x199a, RZ ;  /* 0x0000199a02027824 */ /* 0x000fe200078e02ff */
[----:B------:R-:W-:Y:S01]  /*0550*/  IADD3 R15, PT, PT, R14, UR4, RZ ;  /* 0x000000040e0f7c10 */ /* 0x000fe2000fffe0ff */
[----:B------:R-:W-:Y:S01]  /*0560*/  IMAD R0, R0, 0x199a, RZ ;  /* 0x0000199a00007824 */ /* 0x000fe200078e02ff */
[----:B------:R-:W-:Y:S02]  /*0570*/  MOV R6, UR9 ;  /* 0x0000000900067c02 */ /* 0x000fe40008000f00 */
[----:B------:R-:W-:Y:S01]  /*0580*/  SHF.R.U32.HI R16, RZ, 0x10, R2 ;  /* 0x00000010ff107819 */ /* 0x000fe20000011602 */
[----:B------:R-:W-:Y:S01]  /*0590*/  IMAD R15, R14, 0x7, R15 ;  /* 0x000000070e0f7824 */ /* 0x000fe200078e020f */
[----:B------:R-:W-:Y:S02]  /*05a0*/  SHF.R.U32.HI R17, RZ, 0x10, R0 ;  /* 0x00000010ff117819 */ /* 0x000fe40000011600 */
[----:B------:R-:W-:-:S02]  /*05b0*/  MOV R5, RZ ;  /* 0x000000ff00057202 */ /* 0x000fc40000000f00 */
[----:B------:R-:W-:Y:S02]  /*05c0*/  SHF.L.U32 R3, R14, 0x1, RZ ;  /* 0x000000010e037819 */ /* 0x000fe400000006ff */
[----:B------:R-:W-:Y:S02]  /*05d0*/  LOP3.LUT R102, R102, 0x7c0, RZ, 0xc0, !PT ;  /* 0x000007c066667812 */ /* 0x000fe400078ec0ff */
[----:B------:R-:W-:Y:S02]  /*05e0*/  SEL R104, R104, 0x1, !P1 ;  /* 0x0000000168687807 */ /* 0x000fe40004800000 */
[C---:B------:R-:W-:Y:S02]  /*05f0*/  LEA R105, R14.reuse, R105, 0x5 ;  /* 0x000000690e697211 */ /* 0x040fe400078e28ff */
[----:B------:R-:W-:Y:S02]  /*0600*/  MOV R109, UR7 ;  /* 0x00000007006d7c02 */ /* 0x000fe40008000f00 */
[----:B------:R-:W-:-:S02]  /*0610*/  ISETP.GT.U32.OR P0, PT, R14, 0x1f, P0 ;  /* 0x0000001f0e00780c */ /* 0x000fc40000704470 */
[----:B------:R-:W-:Y:S02]  /*0620*/  LEA R16, R16, UR4, 0x3 ;  /* 0x0000000410107c11 */ /* 0x000fe4000f8e18ff */
[----:B------:R-:W-:-:S09]  /*0630*/  LEA R17, R17, UR4, 0x3 ;  /* 0x0000000411117c11 */ /* 0x000fd2000f8e18ff */
.L_x_510:
[----:B-1----:R-:W1:Y:S01]  /*0640*/  LDCU.64 UR6, c[0x0][0x388] ;  /* 0x00007100ff0677ac */ /* 0x002e620008000a00 */
[----:B------:R-:W-:Y:S01]  /*0650*/  MOV R18, R107 ;  /* 0x0000006b00127202 */ /* 0x000fe20000000f00 */
[----:B------:R-:W-:Y:S01]  /*0660*/  IMAD R23, R106, 0x140, RZ ;  /* 0x000001406a177824 */ /* 0x000fe200078e02ff */
[----:B------:R-:W-:Y:S01]  /*0670*/  MOV R19, RZ ;  /* 0x000000ff00137202 */ /* 0x000fe20000000f00 */
        /* <DEDUP_REMOVED lines=24> */
[----:B------:R-:W-:-:S02]  /*0800*/  ISETP.GT.U32.AND P1, PT, R14, 0x7f, PT ;  /* 0x0000007f0e00780c */ /* 0x000fc40003f24070 */
[C---:B--2---:R-:W-:Y:S02]  /*0810*/  PRMT R50, R20.reuse, 0x7632, R50 ;  /* 0x0000763214327816 */ /* 0x044fe40000000032 */
[----:B------:R-:W-:Y:S02]  /*0820*/  SHF.L.U32 R0, R20, 0x10, RZ ;  /* 0x0000001014007819 */ /* 0x000fe400000006ff */
[C---:B------:R-:W-:Y:S02]  /*0830*/  PRMT R51, R21.reuse, 0x7632, R51 ;  /* 0x0000763215337816 */ /* 0x040fe40000000033 */
[----:B------:R-:W-:Y:S02]  /*0840*/  SHF.L.U32 R2, R21, 0x10, RZ ;  /* 0x0000001015027819 */ /* 0x000fe400000006ff */
[C---:B---3--:R-:W-:Y:S02]  /*0850*/  PRMT R52, R22.reuse, 0x7632, R52 ;  /* 0x0000763216347816 */ /* 0x048fe40000000034 */
[----:B------:R-:W-:-:S02]  /*0860*/  SHF.L.U32 R20, R22, 0x10, RZ ;  /* 0x0000001016147819 */ /* 0x000fc400000006ff */
[C---:B------:R-:W-:Y:S02]  /*0870*/  PRMT R53, R23.reuse, 0x7632, R53 ;  /* 0x0000763217357816 */ /* 0x040fe40000000035 */
[----:B------:R-:W-:Y:S02]  /*0880*/  SHF.L.U32 R21, R23, 0x10, RZ ;  /* 0x0000001017157819 */ /* 0x000fe400000006ff */
[C---:B----4-:R-:W-:Y:S02]  /*0890*/  PRMT R74, R26.reuse, 0x7632, R74 ;  /* 0x000076321a4a7816 */ /* 0x050fe4000000004a */
[----:B------:R-:W-:Y:S02]  /*08a0*/  SHF.L.U32 R22, R26, 0x10, RZ ;  /* 0x000000101a167819 */ /* 0x000fe400000006ff */
[C---:B------:R-:W-:Y:S02]  /*08b0*/  PRMT R75, R27.reuse, 0x7632, R75 ;  /* 0x000076321b4b7816 */ /* 0x040fe4000000004b */
[----:B------:R-:W-:-:S02]  /*08c0*/  SHF.L.U32 R23, R27, 0x10, RZ ;  /* 0x000000101b177819 */ /* 0x000fc400000006ff */
[C---:B------:R-:W-:Y:S02]  /*08d0*/  PRMT R76, R54.reuse, 0x7632, R76 ;  /* 0x00007632364c7816 */ /* 0x040fe4000000004c */
[----:B-1----:R-:W-:Y:S02]  /*08e0*/  SHF.L.U32 R24, R54, 0x10, RZ ;  /* 0x0000001036187819 */ /* 0x002fe400000006ff */
[C---:B------:R-:W-:Y:S02]  /*08f0*/  PRMT R77, R55.reuse, 0x7632, R77 ;  /* 0x00007632374d7816 */ /* 0x040fe4000000004d */
[----:B------:R-:W-:Y:S02]  /*0900*/  SHF.L.U32 R25, R55, 0x10, RZ ;  /* 0x0000001037197819 */ /* 0x000fe400000006ff */
[C---:B------:R-:W-:Y:S01]  /*0910*/  PRMT R78, R56.reuse, 0x7632, R78 ;  /* 0x00007632384e7816 */ /* 0x040fe2000000004e */
[----:B------:R1:W5:Y:S01]  /*0920*/  LDG.E.64.CONSTANT R54, desc[UR10][R116.64] ;  /* 0x0000000a74367981 */ /* 0x000362000c1e9b00 */
[----:B------:R-:W-:-:S02]  /*0930*/  SHF.L.U32 R26, R56, 0x10, RZ ;  /* 0x00000010381a7819 */ /* 0x000fc400000006ff */
[C---:B------:R-:W-:Y:S02]  /*0940*/  PRMT R79, R57.reuse, 0x7632, R79 ;  /* 0x00007632394f7816 */ /* 0x040fe4000000004f */
[----:B------:R-:W-:Y:S02]  /*0950*/  SHF.L.U32 R27, R57, 0x10, RZ ;  /* 0x00000010391b7819 */ /* 0x000fe400000006ff */
[----:B------:R1:W5:Y:S01]  /*0960*/  LDG.E.64.CONSTANT R56, desc[UR10][R118.64] ;  /* 0x0000000a76387981 */ /* 0x000362000c1e9b00 */
[----:B------:R-:W-:Y:S01]  /*0970*/  SHF.L.U32 R50, R50, 0x10, RZ ;  /* 0x0000001032327819 */ /* 0x000fe200000006ff */
[----:B------:R-:W-:Y:S01]  /*0980*/  FADD.FTZ R59, RZ, R0 ;  /* 0x00000000ff3b7221 */ /* 0x000fe20000010000 */
[----:B------:R-:W-:Y:S01]  /*0990*/  SHF.L.U32 R51, R51, 0x10, RZ ;  /* 0x0000001033337819 */ /* 0x000fe200000006ff */
[----:B------:R-:W-:Y:S01]  /*09a0*/  FFMA.FTZ R61, R0, R0, RZ ;  /* 0x00000000003d7223 */ /* 0x000fe200000100ff */
[----:B------:R-:W-:Y:S01]  /*09b0*/  FADD.FTZ R58, RZ, R2 ;  /* 0x00000002ff3a7221 */ /* 0x000fe20000010000 */
[----:B------:R-:W-:Y:S01]  /*09c0*/  FFMA.FTZ R60, R2, R2, RZ ;  /* 0x00000002023c7223 */ /* 0x000fe200000100ff */
[----:B------:R-:W-:Y:S01]  /*09d0*/  FADD.FTZ R59, R59, R50 ;  /* 0x000000323b3b7221 */ /* 0x000fe20000010000 */
        /* <DEDUP_REMOVED lines=37> */
[----:B------:R-:W-:Y:S01]  /*0c30*/  PRMT R80, R28, 0x7632, R80 ;  /* 0x000076321c507816 */ /* 0x000fe20000000050 */
[----:B------:R-:W-:Y:S01]  /*0c40*/  FADD.FTZ R58, R58, R27 ;  /* 0x0000001b3a3a7221 */ /* 0x000fe20000010000 */
[----:B------:R-:W-:Y:S01]  /*0c50*/  FFMA.FTZ R60, R27, R27, R60 ;  /* 0x0000001b1b3c7223 */ /* 0x000fe2000001003c */
[----:B------:R-:W-:Y:S01]  /*0c60*/  SHF.L.U32 R28, R28, 0x10, RZ ;  /* 0x000000101c1c7819 */ /* 0x000fe200000006ff */
[----:B------:R-:W-:Y:S01]  /*0c70*/  FADD.FTZ R59, R59, R78 ;  /* 0x0000004e3b3b7221 */ /* 0x000fe20000010000 */
[C---:B------:R-:W-:Y:S01]  /*0c80*/  PRMT R81, R29.reuse, 0x7632, R81 ;  /* 0x000076321d517816 */ /* 0x040fe20000000051 */
[----:B------:R-:W-:Y:S01]  /*0c90*/  FFMA.FTZ R61, R78, R78, R61 ;  /* 0x0000004e4e3d7223 */ /* 0x000fe2000001003d */
[----:B------:R-:W-:Y:S01]  /*0ca0*/  SHF.L.U32 R29, R29, 0x10, RZ ;  /* 0x000000101d1d7819 */ /* 0x000fe200000006ff */
        /* <DEDUP_REMOVED lines=155> */
[----:B------:R-:W2:Y:S04]  /*1660*/  @!P1 LDS.64 R58, [R13] ;  /* 0x000000000d3a9984 */ /* 0x000ea80000000a00 */
[----:B------:R-:W3:Y:S04]  /*1670*/  @!P1 LDS.64 R60, [R12] ;  /* 0x000000000c3c9984 */ /* 0x000ee80000000a00 */
[----:B------:R-:W4:Y:S04]  /*1680*/  @!P1 LDS.64 R62, [R11] ;  /* 0x000000000b3e9984 */ /* 0x000f280000000a00 */
[----:B------:R-:W0:Y:S04]  /*1690*/  @!P1 LDS.64 R64, [R9] ;  /* 0x0000000009409984 */ /* 0x000e280000000a00 */
[----:B------:R-:W1:Y:S01]  /*16a0*/  @!P1 LDS.64 R66, [R10] ;  /* 0x000000000a429984 */ /* 0x000e620000000a00 */
[----:B--2---:R-:W-:Y:S01]  /*16b0*/  @!P1 FADD.FTZ R69, RZ, R58 ;  /* 0x0000003aff459221 */ /* 0x004fe20000010000 */
[----:B------:R-:W-:-:S03]  /*16c0*/  @!P1 FADD.FTZ R68, RZ, R59 ;  /* 0x0000003bff449221 */ /* 0x000fc60000010000 */
[----:B---3--:R-:W-:Y:S01]  /*16d0*/  @!P1 FADD.FTZ R69, R69, R60 ;  /* 0x0000003c45459221 */ /* 0x008fe20000010000 */
[----:B------:R-:W-:-:S03]  /*16e0*/  @!P1 FADD.FTZ R68, R68, R61 ;  /* 0x0000003d44449221 */ /* 0x000fc60000010000 */
[----:B----4-:R-:W-:Y:S01]  /*16f0*/  @!P1 FADD.FTZ R69, R69, R62 ;  /* 0x0000003e45459221 */ /* 0x010fe20000010000 */
[----:B------:R-:W-:Y:S01]  /*1700*/  @!P1 FADD.FTZ R68, R68, R63 ;  /* 0x0000003f44449221 */ /* 0x000fe20000010000 */
[----:B------:R-:W-:Y:S02]  /*1710*/  CS2R R58, SRZ ;  /* 0x00000000003a7805 */ /* 0x000fe4000001ff00 */
[----:B0-----:R-:W-:Y:S01]  /*1720*/  @!P1 FADD.FTZ R69, R69, R64 ;  /* 0x0000004045459221 */ /* 0x001fe20000010000 */
[----:B------:R-:W-:-:S03]  /*1730*/  @!P1 FADD.FTZ R68, R68, R65 ;  /* 0x0000004144449221 */ /* 0x000fc60000010000 */
[----:B-1----:R-:W-:Y:S01]  /*1740*/  @!P1 FADD.FTZ R59, R69, R66 ;  /* 0x00000042453b9221 */ /* 0x002fe20000010000 */
[----:B------:R-:W-:-:S04]  /*1750*/  @!P1 FADD.FTZ R58, R68, R67 ;  /* 0x00000043443a9221 */ /* 0x000fc80000010000 */
[----:B------:R-:W0:Y:S04]  /*1760*/  SHFL.BFLY PT, R60, R59, 0x2, 0x1f ;  /* 0x0c401f003b3c7f89 */ /* 0x000e2800000e0000 */
[----:B------:R-:W1:Y:S01]  /*1770*/  SHFL.BFLY PT, R61, R58, 0x2, 0x1f ;  /* 0x0c401f003a3d7f89 */ /* 0x000e6200000e0000 */
[----:B------:R-:W-:Y:S01]  /*1780*/  LOP3.LUT P1, RZ, R14, 0x383, RZ, 0xc0, !PT ;  /* 0x000003830eff7812 */ /* 0x000fe2000782c0ff */
[----:B0-----:R-:W-:Y:S01]  /*1790*/  FADD.FTZ R62, R60, R59 ;  /* 0x0000003b3c3e7221 */ /* 0x001fe20000010000 */
[----:B-1----:R-:W-:-:S04]  /*17a0*/  FADD.FTZ R63, R61, R58 ;  /* 0x0000003a3d3f7221 */ /* 0x002fc80000010000 */
[----:B------:R-:W0:Y:S07]  /*17b0*/  SHFL.BFLY PT, R65, R62, 0x1, 0x1f ;  /* 0x0c201f003e417f89 */ /* 0x000e2e00000e0000 */
[----:B------:R-:W1:Y:S01]  /*17c0*/  @!P1 LDC.64 R60, c[0x0][0x3b8] ;  /* 0x0000ee00ff3c9b82 */ /* 0x000e620000000a00 */
[----:B------:R-:W2:Y:S01]  /*17d0*/  SHFL.BFLY PT, R64, R63, 0x1, 0x1f ;  /* 0x0c201f003f407f89 */ /* 0x000ea200000e0000 */
[----:B------:R-:W-:Y:S01]  /*17e0*/  @!P1 IMAD R66, R8, R7, UR9 ;  /* 0x0000000908429e24 */ /* 0x000fe2000f8e0207 */
[----:B------:R-:W-:-:S04]  /*17f0*/  ISETP.NE.AND P2, PT, R14, RZ, PT ;  /* 0x000000ff0e00720c */ /* 0x000fc80003f45270 */
[----:B------:R-:W-:Y:S01]  /*1800*/  @!P1 LEA R67, R66, R105, 0xc ;  /* 0x0000006942439211 */ /* 0x000fe200078e60ff */
[----:B0-----:R-:W-:-:S04]  /*1810*/  FADD.FTZ R58, R62, R65 ;  /* 0x000000413e3a7221 */ /* 0x001fc80000010000 */
[----:B-1----:R-:W-:-:S04]  /*1820*/  @!P1 IMAD.WIDE.U32 R60, R67, 0x4, R60 ;  /* 0x00000004433c9825 */ /* 0x002fc800078e003c */
[----:B--2---:R-:W-:-:S05]  /*1830*/  FADD.FTZ R59, R63, R64 ;  /* 0x000000403f3b7221 */ /* 0x004fca0000010000 */
[----:B------:R0:W-:Y:S01]  /*1840*/  @!P1 STG.E.64 desc[UR10][R60.64], R58 ;  /* 0x0000003a3c009986 */ /* 0x0001e2000c101b0a */
[----:B------:R-:W-:Y:S06]  /*1850*/  BAR.SYNC.DEFER_BLOCKING 0x0 ;  /* 0x0000000000007b1d */ /* 0x000fec0000010000 */
[----:B------:R-:W-:Y:S05]  /*1860*/  @P2 BRA `(.L_x_506) ;  /* 0x0000000000282947 */ /* 0x000fea0003800000 */
[----:B------:R-:W-:Y:S06]  /*1870*/  MEMBAR.ALL.GPU ;  /* 0x0000000000007992 */ /* 0x000fec000000a000 */
[----:B------:R-:W-:-:S00]  /*1880*/  ERRBAR ;  /* 0x00000000000079ab */ /* 0x000fc00000000000 */
[----:B------:R-:W-:Y:S06]  /*1890*/  CGAERRBAR ;  /* 0x00000000000075ab */ /* 0x000fec0000000000 */
[----:B0-----:R0:W5:Y:S02]  /*18a0*/  ATOM.E.ADD.STRONG.GPU PT, R58, desc[UR10][R108.64], R104 ;  /* 0x800000686c3a798a */ /* 0x00116400081ef10a */
.L_x_507:
[----:B------:R-:W2:Y:S04]  /*18b0*/  LD.E.STRONG.GPU R59, desc[UR10][R108.64] ;  /* 0x0000000a6c3b7980 */ /* 0x000ea8000c10f900 */
[----:B--2---:R-:W-:Y:S01]  /*18c0*/  CCTL.IVALL ;  /* 0x00000000ff00798f */ /* 0x004fe20002000000 */
[----:B------:R-:W-:Y:S05]  /*18d0*/  YIELD ;  /* 0x0000000000007946 */ /* 0x000fea0003800000 */
[----:B-----5:R-:W-:-:S04]  /*18e0*/  LOP3.LUT R59, R59, R58, RZ, 0x3c, !PT ;  /* 0x0000003a3b3b7212 */ /* 0x020fc800078e3cff */
[----:B------:R-:W-:-:S13]  /*18f0*/  ISETP.GT.AND P1, PT, R59, -0x1, PT ;  /* 0xffffffff3b00780c */ /* 0x000fda0003f24270 */
[----:B------:R-:W-:Y:S05]  /*1900*/  @P1 BRA `(.L_x_507) ;  /* 0xfffffffc00e81947 */ /* 0x000fea000383ffff */
.L_x_506:
        /* <DEDUP_REMOVED lines=12> */
[----:B------:R-:W1:Y:S01]  /*19d0*/  LDC.64 R72, c[0x0][0x3b8] ;  /* 0x0000ee00ff487b82 */ /* 0x000e620000000a00 */
[----:B0-----:R-:W-:-:S05]  /*19e0*/  IMAD R59, R8, R7, UR9 ;  /* 0x00000009083b7e24 */ /* 0x001fca000f8e0207 */
        /* <DEDUP_REMOVED lines=10> */
[C---:B------:R-:W-:Y:S01]  /*1a90*/  IADD3 R67, PT, PT, R70.reuse, 0x40, RZ ;  /* 0x0000004046437810 */ /* 0x040fe20007ffe0ff */
[----:B------:R-:W3:Y:S02]  /*1aa0*/  LDG.E.64 R60, desc[UR10][R60.64] ;  /* 0x0000000a3c3c7981 */ /* 0x000ee4000c1e1b00 */
[--C-:B------:R-:W-:Y:S01]  /*1ab0*/  IMAD.WIDE.U32 R64, R65, 0x4, R72.reuse ;  /* 0x0000000441407825 */ /* 0x100fe200078e0048 */
[C---:B------:R-:W-:Y:S01]  /*1ac0*/  IADD3 R69, PT, PT, R70.reuse, 0x50, RZ ;  /* 0x0000005046457810 */ /* 0x040fe20007ffe0ff */
[----:B------:R-:W4:Y:S02]  /*1ad0*/  LDG.E.64 R62, desc[UR10][R62.64] ;  /* 0x0000000a3e3e7981 */ /* 0x000f24000c1e1b00 */
[--C-:B------:R-:W-:Y:S01]  /*1ae0*/  IMAD.WIDE.U32 R66, R67, 0x4, R72.reuse ;  /* 0x0000000443427825 */ /* 0x100fe200078e0048 */
[C---:B------:R-:W-:Y:S01]  /*1af0*/  IADD3 R71, PT, PT, R70.reuse, 0x60, RZ ;  /* 0x0000006046477810 */ /* 0x040fe20007ffe0ff */
        /* <DEDUP_REMOVED lines=25> */
.L_x_509:
[----:B------:R-:W-:Y:S05]  /*1c90*/  BSYNC.RECONVERGENT B0 ;  /* 0x0000000000007941 */ /* 0x000fea0003800200 */
.L_x_508:
[----:B0-----:R-:W0:Y:S01]  /*1ca0*/  SHFL.BFLY PT, R59, R72, 0x4, 0x1f ;  /* 0x0c801f00483b7f89 */ /* 0x001e2200000e0000 */
[----:B------:R-:W-:Y:S01]  /*1cb0*/  LOP3.LUT P1, RZ, R14, 0x307, RZ, 0xc0, !PT ;  /* 0x000003070eff7812 */ /* 0x000fe2000782c0ff */
[----:B------:R-:W1:Y:S01]  /*1cc0*/  LDCU UR5, c[0x0][0x3a0] ;  /* 0x00007400ff0577ac */ /* 0x000e620008000800 */
[----:B------:R-:W-:Y:S01]  /*1cd0*/  SHF.L.U32 R56, R56, 0x10, RZ ;  /* 0x0000001038387819 */ /* 0x000fe200000006ff */
[----:B------:R-:W2:Y:S01]  /*1ce0*/  SHFL.BFLY PT, R58, R73, 0x4, 0x1f ;  /* 0x0c801f00493a7f89 */ /* 0x000ea200000e0000 */
[----:B------:R-:W-:Y:S01]  /*1cf0*/  SHF.L.U32 R112, R112, 0x10, RZ ;  /* 0x0000001070707819 */ /* 0x000fe200000006ff */
[----:B------:R-:W3:Y:S01]  /*1d00*/  LDCU.64 UR6, c[0x0][0x380] ;  /* 0x00007000ff0677ac */ /* 0x000ee20008000a00 */
[----:B------:R-:W-:Y:S02]  /*1d10*/  SHF.L.U32 R114, R114, 0x10, RZ ;  /* 0x0000001072727819 */ /* 0x000fe400000006ff */
[----:B------:R-:W-:Y:S02]  /*1d20*/  SHF.L.U32 R57, R57, 0x10, RZ ;  /* 0x0000001039397819 */ /* 0x000fe400000006ff */
[----:B------:R-:W-:-:S02]  /*1d30*/  SHF.L.U32 R113, R113, 0x10, RZ ;  /* 0x0000001071717819 */ /* 0x000fc400000006ff */
[----:B------:R-:W-:Y:S01]  /*1d40*/  LOP3.LUT R7, R7, 0x1, RZ, 0x3c, !PT ;  /* 0x0000000107077812 */ /* 0x000fe200078e3cff */
        /* <DEDUP_REMOVED lines=8> */
[----:B0-----:R-:W-:Y:S02]  /*1dd0*/  FADD.FTZ R58, R62, R63 ;  /* 0x0000003f3e3a7221 */ /* 0x001fe40000010000 */
[----:B------:R-:W0:Y:S02]  /*1de0*/  @!P0 LDC.64 R62, c[0x0][0x3b0] ;  /* 0x0000ec00ff3e8b82 */ /* 0x000e240000000a00 */
[----:B------:R-:W-:Y:S01]  /*1df0*/  @!P1 FMUL.FTZ R58, R58, 2.4414062863797880709e-05 ;  /* 0x37cccccd3a3a9820 */ /* 0x000fe20000410000 */
[----:B--2---:R-:W-:-:S03]  /*1e00*/  FADD.FTZ R64, R61, R64 ;  /* 0x000000403d407221 */ /* 0x004fc60000010000 */
[----:B------:R-:W-:-:S04]  /*1e10*/  @!P1 FMUL.FTZ R59, R58, R58 ;  /* 0x0000003a3a3b9220 */ /* 0x000fc80000410000 */
[----:B------:R-:W-:-:S05]  /*1e20*/  @!P1 FFMA.FTZ R59, R64, 2.4414062863797880709e-05, -R59 ;  /* 0x37cccccd403b9823 */ /* 0x000fca000001083b */
[----:B------:R-:W-:-:S05]  /*1e30*/  @!P1 FMNMX.FTZ R59, RZ, R59, !PT ;  /* 0x0000003bff3b9209 */ /* 0x000fca0007810000 */
[----:B------:R-:W-:Y:S01]  /*1e40*/  @!P1 STS.64 [R14+UR4], R58 ;  /* 0x0000003a0e009988 */ /* 0x000fe20008000a04 */
[----:B------:R-:W-:Y:S01]  /*1e50*/  BAR.SYNC.DEFER_BLOCKING 0x0 ;  /* 0x0000000000007b1d */ /* 0x000fe20000010000 */
[----:B------:R-:W-:-:S04]  /*1e60*/  @!P0 LEA R64, P1, R6, R3, 0x6 ;  /* 0x0000000306408211 */ /* 0x000fc800078230ff */
[----:B------:R-:W-:Y:S02]  /*1e70*/  @!P0 LEA.HI.X R5, R6, RZ, R5, 0x6, P1 ;  /* 0x000000ff06058211 */ /* 0x000fe400008f3405 */
[----:B0-----:R-:W-:-:S04]  /*1e80*/  @!P0 LEA R62, P1, R64, R62, 0x2 ;  /* 0x0000003e403e8211 */ /* 0x001fc800078210ff */
[----:B------:R-:W-:Y:S02]  /*1e90*/  @!P0 LEA.HI.X R63, R64, R63, R5, 0x2, P1 ;  /* 0x0000003f403f8211 */ /* 0x000fe400008f1405 */
[----:B---3--:R-:W-:-:S04]  /*1ea0*/  IADD3 R18, P1, PT, R18, UR6, RZ ;  /* 0x0000000612127c10 */ /* 0x008fc8000ff3e0ff */
[----:B------:R-:W-:Y:S01]  /*1eb0*/  IADD3.X R19, PT, PT, R19, UR7, RZ, P1, !PT ;  /* 0x0000000713137c10 */ /* 0x000fe20008ffe4ff */
[----:B------:R-:W0:Y:S01]  /*1ec0*/  LDCU.64 UR6, c[0x0][0x3a8] ;  /* 0x00007500ff0677ac */ /* 0x000e220008000a00 */
[----:B------:R-:W2:Y:S04]  /*1ed0*/  @!P0 LDS.64 R58, [R15] ;  /* 0x000000000f3a8984 */ /* 0x000ea80000000a00 */
[----:B------:R-:W1:Y:S01]  /*1ee0*/  LDS.64 R60, [R16] ;  /* 0x00000000103c7984 */ /* 0x000e620000000a00 */
[----:B0-----:R-:W-:-:S04]  /*1ef0*/  ISETP.GE.U32.AND P1, PT, R110, UR6, PT ;  /* 0x000000066e007c0c */ /* 0x001fc8000bf26070 */
[----:B------:R-:W-:Y:S01]  /*1f00*/  ISETP.GE.AND.EX P1, PT, R111, UR7, PT, P1 ;  /* 0x000000076f007c0c */ /* 0x000fe2000bf26310 */
[----:B--2---:R-:W-:Y:S04]  /*1f10*/  @!P0 STG.E.64 desc[UR10][R62.64], R58 ;  /* 0x0000003a3e008986 */ /* 0x004fe8000c101b0a */
[----:B------:R-:W0:Y:S01]  /*1f20*/  LDS.64 R58, [R17] ;  /* 0x00000000113a7984 */ /* 0x000e220000000a00 */
[----:B-1----:R-:W-:Y:S01]  /*1f30*/  FADD.FTZ R5, R61, UR5 ;  /* 0x000000053d057e21 */ /* 0x002fe20008010000 */
[--C-:B------:R-:W-:Y:S01]  /*1f40*/  FADD.FTZ R0, R0, -R60.reuse ;  /* 0x8000003c00007221 */ /* 0x100fe20000010000 */
[--C-:B------:R-:W-:Y:S01]  /*1f50*/  FADD.FTZ R46, R46, -R60.reuse ;  /* 0x8000003c2e2e7221 */ /* 0x100fe20000010000 */
[--C-:B------:R-:W-:Y:S01]  /*1f60*/  FADD.FTZ R42, R42, -R60.reuse ;  /* 0x8000003c2a2a7221 */ /* 0x100fe20000010000 */
[----:B------:R-:W-:Y:S01]  /*1f70*/  SHF.L.U32 R61, R54, 0x10, RZ ;  /* 0x00000010363d7819 */ /* 0x000fe200000006ff */
[--C-:B------:R-:W-:Y:S01]  /*1f80*/  FADD.FTZ R28, R28, -R60.reuse ;  /* 0x8000003c1c1c7221 */ /* 0x100fe20000010000 */
[----:B------:R-:W1:Y:S01]  /*1f90*/  MUFU.RSQ R5, R5 ;  /* 0x0000000500057308 */ /* 0x000e620000001400 */
        /* <DEDUP_REMOVED lines=16> */
[----:B-1----:R-:W-:Y:S01]  /*20a0*/  FMUL.FTZ R0, R0, R5 ;  /* 0x0000000500007220 */ /* 0x002fe20000410000 */
[C---:B------:R-:W-:Y:S01]  /*20b0*/  FMUL.FTZ R46, R5.reuse, R46 ;  /* 0x0000002e052e7220 */ /* 0x040fe20000410000 */
[----:B------:R-:W-:Y:S01]  /*20c0*/  FMUL.FTZ R68, R5, R42 ;  /* 0x0000002a05447220 */ /* 0x000fe20000410000 */
[--C-:B------:R-:W-:Y:S01]  /*20d0*/  FADD.FTZ R78, R78, -R60.reuse ;  /* 0x8000003c4e4e7221 */ /* 0x100fe20000010000 */
[--C-:B------:R-:W-:Y:S01]  /*20e0*/  FFMA.FTZ R42, R0, R56, R61.reuse ;  /* 0x00000038002a7223 */ /* 0x100fe2000001003d */
        /* <DEDUP_REMOVED lines=11> */
[----:B0-----:R-:W-:Y:S01]  /*21a0*/  FADD.FTZ R46, R59, UR5 ;  /* 0x000000053b2e7e21 */ /* 0x001fe20008010000 */
[C---:B------:R-:W-:Y:S01]  /*21b0*/  FMUL.FTZ R28, R5.reuse, R28 ;  /* 0x0000001c051c7220 */ /* 0x040fe20000410000 */
[----:B------:R-:W-:Y:S01]  /*21c0*/  FADD.FTZ R60, R100, -R60 ;  /* 0x8000003c643c7221 */ /* 0x000fe20000010000 */
[C---:B------:R-:W-:Y:S01]  /*21d0*/  FMUL.FTZ R20, R5.reuse, R20 ;  /* 0x0000001405147220 */ /* 0x040fe20000410000 */
[C---:B------:R-:W-:Y:S01]  /*21e0*/  FMUL.FTZ R22, R5.reuse, R22 ;  /* 0x0000001605167220 */ /* 0x040fe20000410000 */
[C---:B------:R-:W-:Y:S01]  /*21f0*/  FMUL.FTZ R24, R5.reuse, R24 ;  /* 0x0000001805187220 */ /* 0x040fe20000410000 */
[----:B------:R-:W0:Y:S01]  /*2200*/  MUFU.RSQ R46, R46 ;  /* 0x0000002e002e7308 */ /* 0x000e220000001400 */
        /* <DEDUP_REMOVED lines=10> */
[C-C-:B------:R-:W-:Y:S01]  /*22b0*/  FFMA.FTZ R32, R56.reuse, R28, R61.reuse ;  /* 0x0000001c38207223 */ /* 0x140fe2000001003d */
        /* <DEDUP_REMOVED lines=15> */
[C-C-:B------:R-:W-:Y:S01]  /*23b0*/  FFMA.FTZ R40, R56.reuse, R20, R61.reuse ;  /* 0x0000001438287223 */ /* 0x140fe2000001003d */
[C-C-:B------:R-:W-:Y:S01]  /*23c0*/  FFMA.FTZ R38, R56.reuse, R22, R61.reuse ;  /* 0x0000001638267223 */ /* 0x140fe2000001003d */
[C-C-:B------:R-:W-:Y:S01]  /*23d0*/  FFMA.FTZ R36, R56.reuse, R24, R61.reuse ;  /* 0x0000001838247223 */ /* 0x140fe2000001003d */
[C-C-:B------:R-:W-:Y:S01]  /*23e0*/  FFMA.FTZ R34, R56.reuse, R26, R61.reuse ;  /* 0x0000001a38227223 */ /* 0x140fe2000001003d */
[--C-:B------:R-:W-:Y:S01]  /*23f0*/  FFMA.FTZ R28, R56, R6, R61.reuse ;  /* 0x00000006381c7223 */ /* 0x100fe2000001003d */
[--C-:B------:R-:W-:Y:S01]  /*2400*/  FADD.FTZ R2, R2, -R58.reuse ;  /* 0x8000003a02027221 */ /* 0x100fe20000010000 */
[----:B------:R-:W-:Y:S01]  /*2410*/  FADD.FTZ R51, R51, -R58 ;  /* 0x8000003a33337221 */ /* 0x000fe20000010000 */
[C-C-:B------:R-:W-:Y:S01]  /*2420*/  FFMA.FTZ R30, R56.reuse, R30, R61.reuse ;  /* 0x0000001e381e7223 */ /* 0x140fe2000001003d */
[C-C-:B------:R-:W-:Y:S01]  /*2430*/  FFMA.FTZ R26, R56.reuse, R54, R61.reuse ;  /* 0x00000036381a7223 */ /* 0x140fe2000001003d */
[C-C-:B------:R-:W-:Y:S01]  /*2440*/  FFMA.FTZ R24, R56.reuse, R62, R61.reuse ;  /* 0x0000003e38187223 */ /* 0x140fe2000001003d */
[C-C-:B------:R-:W-:Y:S01]  /*2450*/  FFMA.FTZ R22, R56.reuse, R64, R61.reuse ;  /* 0x0000004038167223 */ /* 0x140fe2000001003d */
[C-C-:B------:R-:W-:Y:S01]  /*2460*/  FFMA.FTZ R20, R56.reuse, R66, R61.reuse ;  /* 0x0000004238147223 */ /* 0x140fe2000001003d */
[C-C-:B------:R-:W-:Y:S01]  /*2470*/  FFMA.FTZ R6, R56.reuse, R68, R61.reuse ;  /* 0x0000004438067223 */ /* 0x140fe2000001003d */
[C-C-:B------:R-:W-:Y:S01]  /*2480*/  FFMA.FTZ R5, R56.reuse, R70, R61.reuse ;  /* 0x0000004638057223 */ /* 0x140fe2000001003d */
[----:B------:R-:W-:Y:S01]  /*2490*/  FFMA.FTZ R56, R56, R48, R61 ;  /* 0x0000003038387223 */ /* 0x000fe2000001003d */
[----:B------:R-:W-:Y:S01]  /*24a0*/  FFMA.FTZ R65, R50, R112, R114 ;  /* 0x0000007032417223 */ /* 0x000fe20000010072 */
[--C-:B------:R-:W-:Y:S01]  /*24b0*/  FADD.FTZ R43, R43, -R58.reuse ;  /* 0x8000003a2b2b7221 */ /* 0x100fe20000010000 */
[----:B------:R-:W-:Y:S01]  /*24c0*/  SHF.L.U32 R50, R55, 0x10, RZ ;  /* 0x0000001037327819 */ /* 0x000fe200000006ff */
[--C-:B------:R-:W-:Y:S01]  /*24d0*/  FADD.FTZ R29, R29, -R58.reuse ;  /* 0x8000003a1d1d7221 */ /* 0x100fe20000010000 */
[----:B------:R-:W-:Y:S01]  /*24e0*/  SHF.L.U32 R48, R115, 0x10, RZ ;  /* 0x0000001073307819 */ /* 0x000fe200000006ff */
[----:B0-----:R-:W-:Y:S01]  /*24f0*/  FMUL.FTZ R55, R2, R46 ;  /* 0x0000002e02377220 */ /* 0x001fe20000410000 */
[----:B------:R-:W-:Y:S01]  /*2500*/  FMUL.FTZ R51, R46, R51 ;  /* 0x000000332e337220 */ /* 0x000fe20000410000 */
        /* <DEDUP_REMOVED lines=9> */
[----:B------:R-:W-:Y:S01]  /*25a0*/  FFMA.FTZ R61, R112, R52, R114 ;  /* 0x00000034703d7223 */ /* 0x000fe20000010072 */
[--C-:B------:R-:W-:Y:S01]  /*25b0*/  FADD.FTZ R35, R35, -R58.reuse ;  /* 0x8000003a23237221 */ /* 0x100fe20000010000 */
[--C-:B------:R-:W-:Y:S01]  /*25c0*/  FADD.FTZ R37, R37, -R58.reuse ;  /* 0x8000003a25257221 */ /* 0x100fe20000010000 */
[--C-:B------:R-:W-:Y:S01]  /*25d0*/  FADD.FTZ R39, R39, -R58.reuse ;  /* 0x8000003a27277221 */ /* 0x100fe20000010000 */
[--C-:B------:R-:W-:Y:S01]  /*25e0*/  FADD.FTZ R41, R41, -R58.reuse ;  /* 0x8000003a29297221 */ /* 0x100fe20000010000 */
[--C-:B------:R-:W-:Y:S01]  /*25f0*/  FADD.FTZ R93, R93, -R58.reuse ;  /* 0x8000003a5d5d7221 */ /* 0x100fe20000010000 */
[--C-:B------:R-:W-:Y:S01]  /*2600*/  FADD.FTZ R47, R47, -R58.reuse ;  /* 0x8000003a2f2f7221 */ /* 0x100fe20000010000 */
[C---:B------:R-:W-:Y:S01]  /*2610*/  FMUL.FTZ R62, R46.reuse, R43 ;  /* 0x0000002b2e3e7220 */ /* 0x040fe20000410000 */
        /* <DEDUP_REMOVED lines=13> */
[C---:B------:R-:W-:Y:S01]  /*26f0*/  FMUL.FTZ R29, R46.reuse, R29 ;  /* 0x0000001d2e1d7220 */ /* 0x040fe20000410000 */
[----:B------:R-:W-:Y:S01]  /*2700*/  FFMA.FTZ R43, R55, R57, R50 ;  /* 0x00000039372b7223 */ /* 0x000fe20000010032 */
[----:B------:R-:W-:Y:S01]  /*2710*/  FFMA.FTZ R52, R51, R113, R48 ;  /* 0x0000007133347223 */ /* 0x000fe20000010030 */
        /* <DEDUP_REMOVED lines=31> */
[----:B------:R-:W-:Y:S01]  /*2910*/  F2FP.BF16.F32.PACK_AB R43, R52, R43 ;  /* 0x0000002b342b723e */ /* 0x000fe200000010ff */
[C-C-:B------:R-:W-:Y:S01]  /*2920*/  FFMA.FTZ R39, R57.reuse, R23, R50.reuse ;  /* 0x0000001739277223 */ /* 0x140fe20000010032 */
[C-C-:B------:R-:W-:Y:S01]  /*2930*/  FFMA.FTZ R37, R57.reuse, R25, R50.reuse ;  /* 0x0000001939257223 */ /* 0x140fe20000010032 */
[C-C-:B------:R-:W-:Y:S01]  /*2940*/  FFMA.FTZ R35, R57.reuse, R27, R50.reuse ;  /* 0x0000001b39237223 */ /* 0x140fe20000010032 */
[C-C-:B------:R-:W-:Y:S01]  /*2950*/  FFMA.FTZ R2, R57.reuse, R31, R50.reuse ;  /* 0x0000001f39027223 */ /* 0x140fe20000010032 */
[----:B------:R-:W-:Y:S01]  /*2960*/  FFMA.FTZ R21, R57, R59, R50 ;  /* 0x0000003b39157223 */ /* 0x000fe20000010032 */
[----:B------:R-:W-:Y:S01]  /*2970*/  F2FP.BF16.F32.PACK_AB R42, R65, R42 ;  /* 0x0000002a412a723e */ /* 0x000fe200000010ff */
[C-C-:B------:R-:W-:Y:S01]  /*2980*/  FFMA.FTZ R52, R113.reuse, R53, R48.reuse ;  /* 0x0000003571347223 */ /* 0x140fe20000010030 */
[----:B------:R-:W-:Y:S01]  /*2990*/  FFMA.FTZ R64, R113, R85, R48 ;  /* 0x0000005571407223 */ /* 0x000fe20000010030 */
[C-C-:B------:R-:W-:Y:S01]  /*29a0*/  FFMA.FTZ R63, R112.reuse, R74, R114.reuse ;  /* 0x0000004a703f7223 */ /* 0x140fe20000010072 */
[C-C-:B------:R-:W-:Y:S01]  /*29b0*/  FFMA.FTZ R67, R112.reuse, R76, R114.reuse ;  /* 0x0000004c70437223 */ /* 0x140fe20000010072 */
[C-C-:B------:R-:W-:Y:S01]  /*29c0*/  FFMA.FTZ R73, R112.reuse, R82, R114.reuse ;  /* 0x0000005270497223 */ /* 0x140fe20000010072 */
[C-C-:B------:R-:W-:Y:S01]  /*29d0*/  FFMA.FTZ R121, R112.reuse, R84, R114.reuse ;  /* 0x0000005470797223 */ /* 0x140fe20000010072 */
[C---:B------:R-:W-:Y:S01]  /*29e0*/  FFMA.FTZ R123, R112.reuse, R86, R114 ;  /* 0x00000056707b7223 */ /* 0x040fe20000010072 */
[C-C-:B------:R-:W-:Y:S01]  /*29f0*/  FFMA.FTZ R23, R57.reuse, R115, R50.reuse ;  /* 0x0000007339177223 */ /* 0x140fe20000010032 */
[C-C-:B------:R-:W-:Y:S01]  /*2a00*/  FFMA.FTZ R25, R57.reuse, R54, R50.reuse ;  /* 0x0000003639197223 */ /* 0x140fe20000010032 */
[C-C-:B------:R-:W-:Y:S01]  /*2a10*/  FFMA.FTZ R46, R57.reuse, R58, R50.reuse ;  /* 0x0000003a392e7223 */ /* 0x140fe20000010032 */
[C-C-:B------:R-:W-:Y:S01]  /*2a20*/  FFMA.FTZ R45, R57.reuse, R60, R50.reuse ;  /* 0x0000003c392d7223 */ /* 0x140fe20000010032 */
[C-C-:B------:R-:W-:Y:S01]  /*2a30*/  FFMA.FTZ R31, R57.reuse, R62, R50.reuse ;  /* 0x0000003e391f7223 */ /* 0x140fe20000010032 */
[----:B------:R-:W-:Y:S01]  /*2a40*/  FFMA.FTZ R27, R57, R47, R50 ;  /* 0x0000002f391b7223 */ /* 0x000fe20000010032 */
[----:B------:R-:W-:Y:S01]  /*2a50*/  FFMA.FTZ R70, R113, R93, R48 ;  /* 0x0000005d71467223 */ /* 0x000fe20000010030 */
[C-C-:B------:R-:W-:Y:S01]  /*2a60*/  FFMA.FTZ R69, R112.reuse, R78, R114.reuse ;  /* 0x0000004e70457223 */ /* 0x140fe20000010072 */
        /* <DEDUP_REMOVED lines=21> */
[----:B------:R0:W-:Y:S01]  /*2bc0*/  STG.E.64 desc[UR10][R18.64], R42 ;  /* 0x0000002a12007986 */ /* 0x0001e2000c101b0a */
[----:B------:R-:W-:-:S02]  /*2bd0*/  F2FP.BF16.F32.PACK_AB R41, R52, R41 ;  /* 0x000000293429723e */ /* 0x000fc400000010ff */
[----:B------:R-:W-:Y:S02]  /*2be0*/  F2FP.BF16.F32.PACK_AB R49, R64, R21 ;  /* 0x000000154031723e */ /* 0x000fe400000010ff */
[----:B------:R-:W-:Y:S02]  /*2bf0*/  F2FP.BF16.F32.PACK_AB R48, R121, R28 ;  /* 0x0000001c7930723e */ /* 0x000fe400000010ff */
[----:B------:R-:W-:Y:S02]  /*2c00*/  F2FP.BF16.F32.PACK_AB R52, R123, R26 ;  /* 0x0000001a7b34723e */ /* 0x000fe400000010ff */
[----:B------:R-:W-:Y:S01]  /*2c10*/  F2FP.BF16.F32.PACK_AB R21, R70, R45 ;  /* 0x0000002d4615723e */ /* 0x000fe200000010ff */
[----:B------:R1:W-:Y:S01]  /*2c20*/  STG.E.64 desc[UR10][R18.64+0x4600], R48 ;  /* 0x0046003012007986 */ /* 0x0003e2000c101b0a */
[----:B------:R-:W-:Y:S02]  /*2c30*/  F2FP.BF16.F32.PACK_AB R40, R61, R40 ;  /* 0x000000283d28723e */ /* 0x000fe400000010ff */
[----:B------:R-:W-:-:S02]  /*2c40*/  F2FP.BF16.F32.PACK_AB R38, R63, R38 ;  /* 0x000000263f26723e */ /* 0x000fc400000010ff */
[----:B0-----:R-:W-:Y:S01]  /*2c50*/  F2FP.BF16.F32.PACK_AB R42, R73, R30 ;  /* 0x0000001e492a723e */ /* 0x001fe200000010ff */
[----:B------:R1:W-:Y:S01]  /*2c60*/  STG.E.64 desc[UR10][R18.64+0xa00], R40 ;  /* 0x000a002812007986 */ /* 0x0003e2000c101b0a */
[----:B------:R-:W-:Y:S02]  /*2c70*/  F2FP.BF16.F32.PACK_AB R36, R67, R36 ;  /* 0x000000244324723e */ /* 0x000fe400000010ff */
[----:B------:R-:W-:Y:S02]  /*2c80*/  F2FP.BF16.F32.PACK_AB R34, R69, R34 ;  /* 0x000000224522723e */ /* 0x000fe400000010ff */
[----:B------:R-:W-:Y:S02]  /*2c90*/  F2FP.BF16.F32.PACK_AB R32, R71, R32 ;  /* 0x000000204720723e */ /* 0x000fe400000010ff */
[----:B------:R-:W-:Y:S02]  /*2ca0*/  F2FP.BF16.F32.PACK_AB R39, R54, R39 ;  /* 0x000000273627723e */ /* 0x000fe400000010ff */
        /* <DEDUP_REMOVED lines=27> */
[----:B------:R-:W-:-:S02]  /*2e60*/  MOV R6, R110 ;  /* 0x0000006e00067202 */ /* 0x000fc40000000f00 */
[----:B------:R-:W-:Y:S01]  /*2e70*/  MOV R5, R111 ;  /* 0x0000006f00057202 */ /* 0x000fe20000000f00 */
[----:B------:R1:W-:Y:S04]  /*2e80*/  STG.E.64 desc[UR10][R18.64+0x7800], R30 ;  /* 0x0078001e12007986 */ /* 0x0003e8000c101b0a */
[----:B------:R1:W-:Y:S04]  /*2e90*/  STG.E.64 desc[UR10][R18.64+0x8200], R28 ;  /* 0x0082001c12007986 */ /* 0x0003e8000c101b0a */
[----:B------:R1:W-:Y:S04]  /*2ea0*/  STG.E.64 desc[UR10][R18.64+0x8c00], R26 ;  /* 0x008c001a12007986 */ /* 0x0003e8000c101b0a */
[----:B------:R1:W-:Y:S01]  /*2eb0*/  STG.E.64 desc[UR10][R18.64+0x9600], R44 ;  /* 0x0096002c12007986 */ /* 0x0003e2000c101b0a */
[----:B------:R-:W-:Y:S05]  /*2ec0*/  @!P1 BRA `(.L_x_510) ;  /* 0xffffffd400dc9947 */ /* 0x000fea000383ffff */
[----:B------:R-:W-:Y:S05]  /*2ed0*/  EXIT ;  /* 0x000000000000794d */ /* 0x000fea0003800000 */
.L_x_511:
        /* <DEDUP_REMOVED lines=10> */
.L_x_1323:


//--------------------- .text._ZN13group_norm_v214gn_cuda_kernelI13__nv_bfloat16Li320ELi1ELi32ELi10ELi4096ELb0ELi128ELi320ELi320ELi4ELb1ELi4ELb0ELb0ENS_16CompileConditionILi1000EEEEEvPT_PKS4_S7_S7_flPfS8_Pj --------------------------
	.section	.text._ZN13group_norm_v214gn_cuda_kernelI13__nv_bfloat16Li320ELi1ELi32ELi10ELi4096ELb0ELi128ELi320ELi320ELi4ELb1ELi4ELb0ELb0ENS_16CompileConditionILi1000EEEEEvPT_PKS4_S7_S7_flPfS8_Pj,"ax",@progbits
	.align	128
        .global         _ZN13group_norm_v214gn_cuda_kernelI13__nv_bfloat16Li320ELi1ELi32ELi10ELi4096ELb0ELi128ELi320ELi320ELi4ELb1ELi4ELb0ELb0ENS_16CompileConditionILi1000EEEEEvPT_PKS4_S7_S7_flPfS8_Pj
        .type           _ZN13group_norm_v214gn_cuda_kernelI13__nv_bfloat16Li320ELi1ELi32ELi10ELi4096ELb0ELi128ELi320ELi320ELi4ELb1ELi4ELb0ELb0ENS_16CompileConditionILi1000EEEEEvPT_PKS4_S7_S7_flPfS8_Pj,@function
        .size           _ZN13group_norm_v214gn_cuda_kernelI13__nv_bfloat16Li320ELi1ELi32ELi10ELi4096ELb0ELi128ELi320ELi320ELi4ELb1ELi4ELb0ELb0ENS_16CompileConditionILi1000EEEEEvPT_PKS4_S7_S7_flPfS8_Pj,(.L_x_1324 - _ZN13group_norm_v214gn_cuda_kernelI13__nv_bfloat16Li320ELi1ELi32ELi10ELi4096ELb0ELi128ELi320ELi320ELi4ELb1ELi4ELb0ELb0ENS_16CompileConditionILi1000EEEEEvPT_PKS4_S7_S7_flPfS8_Pj)
        .other          _ZN13group_norm_v214gn_cuda_kernelI13__nv_bfloat16Li320ELi1ELi32ELi10ELi4096ELb0ELi128ELi320ELi320ELi4ELb1ELi4ELb0ELb0ENS_16CompileConditionILi1000EEEEEvPT_PKS4_S7_S7_flPfS8_Pj,@"STO_CUDA_ENTRY STV_DEFAULT"
_ZN13group_norm_v214gn_cuda_kernelI13__nv_bfloat16Li320ELi1ELi32ELi10ELi4096ELb0ELi128ELi320ELi320ELi4ELb1ELi4ELb0ELb0ENS_16CompileConditionILi1000EEEEEvPT_PKS4_S7_S7_flPfS8_Pj:
.text._ZN13group_norm_v214gn_cuda_kernelI13__nv_bfloat16Li320ELi1ELi32ELi10ELi4096ELb0ELi128ELi320ELi320ELi4ELb1ELi4ELb0ELb0ENS_16CompileConditionILi1000EEEEEvPT_PKS4_S7_S7_flPfS8_Pj:
        /* <DEDUP_REMOVED lines=10> */
[----:B------:R-:W3:Y:S05]  /*00a0*/  LDCU.64 UR4, c[0x0][0x3b0] ;  /* 0x00007600ff0477ac */ /* 0x000eea0008000a00 */
[----:B------:R-:W4:Y:S01]  /*00b0*/  S2UR UR16, SR_CTAID.X ;  /* 0x00000000001079c3 */ /* 0x000f220000002500 */
[----:B------:R-:W-:Y:S01]  /*00c0*/  UMOV UR12, 0x7fffffe1 ;  /* 0x7fffffe1000c7882 */ /* 0x000fe20000000000 */
[----:B------:R-:W0:Y:S01]  /*00d0*/  LDCU.64 UR14, c[0x0][0x358] ;  /* 0x00006b00ff0e77ac */ /* 0x000e220008000a00 */
[----:B------:R-:W0:Y:S05]  /*00e0*/  LDCU UR17, c[0x0][0x374] ;  /* 0x00006e80ff1177ac */ /* 0x000e2a0008000800 */
[----:B------:R-:W5:Y:S01]  /*00f0*/  LDC.64 R160, c[0x0][0x390] ;  /* 0x0000e400ffa07b82 */ /* 0x000f620000000a00 */
[----:B--2---:R-:W-:-:S02]  /*0100*/  ULEA UR6, UP0, UR11, UR6, 0x2 ;  /* 0x000000060b067291 */ /* 0x004fc4000f8010ff */
[----:B-1----:R-:W-:-:S05]  /*0110*/  ULEA UR13, UR10, UR8, 0x18 ;  /* 0x000000080a0d7291 */ /* 0x002fca000f8ec0ff */
[----:B------:R-:W1:Y:S01]  /*0120*/  LDC.64 R158, c[0x0][0x398] ;  /* 0x0000e600ff9e7b82 */ /* 0x000e620000000a00 */
[----:B------:R-:W-:Y:S02]  /*0130*/  ULEA.HI.X UR7, UR11, UR7, URZ, 0x2, UP0 ;  /* 0x000000070b077291 */ /* 0x000fe400080f14ff */
[----:B------:R-:W-:Y:S02]  /*0140*/  UIADD3 UR8, UPT, UPT, UR8, 0x1900, URZ ;  /* 0x0000190008087890 */ /* 0x000fe4000fffe0ff */
[----:B---3--:R-:W-:Y:S01]  /*0150*/  UISETP.EQ.U32.AND UP1, UPT, UR4, URZ, UPT ;  /* 0x000000ff0400728c */ /* 0x008fe2000bf22070 */
[----:B0-----:R-:W-:Y:S01]  /*0160*/  SHF.R.U32.HI R0, RZ, 0x2, R66 ;  /* 0x00000002ff007819 */ /* 0x001fe20000011642 */
[----:B----4-:R-:W-:Y:S01]  /*0170*/  ULOP3.LUT UP0, URZ, UR16, 0x1f, URZ, 0xc0, !UPT ;  /* 0x0000001f10ff7892 */ /* 0x010fe2000f80c0ff */
[C---:B------:R-:W-:Y:S01]  /*0180*/  LOP3.LUT R8, R66.reuse, 0xffff, RZ, 0xc0, !PT ;  /* 0x0000ffff42087812 */ /* 0x040fe200078ec0ff */
[----:B------:R-:W-:Y:S01]  /*0190*/  ULEA UR10, UR10, UR8, 0x18 ;  /* 0x000000080a0a7291 */ /* 0x000fe2000f8ec0ff */
[----:B------:R-:W-:Y:S01]  /*01a0*/  SHF.L.U32 R56, R66, 0x2, RZ ;  /* 0x0000000242387819 */ /* 0x000fe200000006ff */
[C---:B------:R-:W-:Y:S01]  /*01b0*/  IMAD R2, R0.reuse, 0xa, RZ ;  /* 0x0000000a00027824 */ /* 0x040fe200078e02ff */
[----:B------:R-:W-:Y:S01]  /*01c0*/  UISETP.EQ.OR.EX UP0, UPT, UR5, URZ, UP0, UP1 ;  /* 0x000000ff0500728c */ /* 0x000fe20008702710 */
[----:B------:R-:W-:Y:S01]  /*01d0*/  IMAD R0, R0, -0x80000000, RZ ;  /* 0x8000000000007824 */ /* 0x000fe200078e02ff */
[----:B------:R-:W-:Y:S01]  /*01e0*/  USHF.L.U32 UR5, UR16, 0x7, URZ ;  /* 0x0000000710057899 */ /* 0x000fe200080006ff */
[----:B------:R-:W-:Y:S01]  /*01f0*/  IMAD R8, R8, 0xcccd, RZ ;  /* 0x0000cccd08087824 */ /* 0x000fe200078e02ff */
[C---:B------:R-:W-:Y:S01]  /*0200*/  LOP3.LUT P0, RZ, R2.reuse, 0x2, RZ, 0xc0, !PT ;  /* 0x0000000202ff7812 */ /* 0x040fe2000780c0ff */
[----:B------:R-:W-:Y:S01]  /*0210*/  USHF.L.U32 UR9, UR16, 0x1, URZ ;  /* 0x0000000110097899 */ /* 0x000fe200080006ff */
[C---:B------:R-:W-:Y:S01]  /*0220*/  IADD3 R3, PT, PT, R2.reuse, 0x2, RZ ;  /* 0x0000000202037810 */ /* 0x040fe20007ffe0ff */
[----:B------:R-:W-:Y:S01]  /*0230*/  ULOP3.LUT UR5, UR5, 0xf80, URZ, 0xc0, !UPT ;  /* 0x00000f8005057892 */ /* 0x000fe2000f8ec0ff */
[----:B------:R-:W-:Y:S01]  /*0240*/  SHF.R.S32.HI R0, RZ, 0x1f, R0 ;  /* 0x0000001fff007819 */ /* 0x000fe20000011400 */
[----:B------:R-:W-:Y:S01]  /*0250*/  ULOP3.LUT UR9, UR9, 0x3e, URZ, 0xc0, !UPT ;  /* 0x0000003e09097892 */ /* 0x000fe2000f8ec0ff */
[----:B------:R-:W-:Y:S01]  /*0260*/  SHF.R.U32.HI R5, RZ, 0x2, R3 ;  /* 0x00000002ff057819 */ /* 0x000fe20000011603 */
[----:B------:R-:W-:Y:S01]  /*0270*/  UISETP.NE.AND UP1, UPT, UR16, URZ, UPT ;  /* 0x000000ff1000728c */ /* 0x000fe2000bf25270 */
[----:B------:R-:W-:Y:S01]  /*0280*/  LEA.HI R4, R3, 0x50, RZ, 0x1e ;  /* 0x0000005003047811 */ /* 0x000fe200078ff0ff */
[----:B------:R-:W-:Y:S01]  /*0290*/  UMOV UR4, URZ ;  /* 0x000000ff00047c82 */ /* 0x000fe20008000000 */
[----:B------:R-:W-:Y:S01]  /*02a0*/  IADD3 R6, PT, PT, R2, 0x4, RZ ;  /* 0x0000000402067810 */ /* 0x000fe20007ffe0ff */
[----:B------:R-:W-:Y:S01]  /*02b0*/  USEL UR8, UR12, 0x1, !UP1 ;  /* 0x000000010c087887 */ /* 0x000fe2000c800000 */
[----:B------:R-:W-:-:S02]  /*02c0*/  LOP3.LUT R3, R0, 0x50, RZ, 0xc0, !PT ;  /* 0x0000005000037812 */ /* 0x000fc400078ec0ff */
[C---:B------:R-:W-:Y:S02]  /*02d0*/  IADD3 R0, PT, PT, R2.reuse, 0x8, RZ ;  /* 0x0000000802007810 */ /* 0x040fe40007ffe0ff */
[----:B------:R-:W-:Y:S02]  /*02e0*/  @P0 IADD3 R4, PT, PT, R5, RZ, RZ ;  /* 0x000000ff05040210 */ /* 0x000fe40007ffe0ff */
[----:B------:R-:W-:Y:S02]  /*02f0*/  IADD3 R5, PT, PT, R2, 0x6, RZ ;  /* 0x0000000602057810 */ /* 0x000fe40007ffe0ff */
[----:B------:R-:W-:Y:S02]  /*0300*/  SHF.R.U32.HI R54, RZ, 0x16, R8 ;  /* 0x00000016ff367819 */ /* 0x000fe40000011608 */
[-C--:B------:R-:W-:Y:S02]  /*0310*/  LEA.HI R6, R6, R3.reuse, RZ, 0x1e ;  /* 0x0000000306067211 */ /* 0x080fe400078ff0ff */
[----:B------:R-:W-:-:S02]  /*0320*/  LEA.HI R2, R2, R3, RZ, 0x1e ;  /* 0x0000000302027211 */ /* 0x000fc400078ff0ff */
[----:B------:R-:W-:Y:S02]  /*0330*/  LEA.HI R3, R0, R3, RZ, 0x1e ;  /* 0x0000000300037211 */ /* 0x000fe400078ff0ff */
[----:B------:R-:W-:Y:S02]  /*0340*/  SHF.L.U32 R0, R66, 0x3, RZ ;  /* 0x0000000342007819 */ /* 0x000fe400000006ff */
[----:B------:R-:W-:Y:S02]  /*0350*/  PRMT R9, R54, 0x9910, RZ ;  /* 0x0000991036097816 */ /* 0x000fe400000000ff */
[----:B------:R-:W-:Y:S02]  /*0360*/  SHF.L.U32 R7, R5, 0x1e, RZ ;  /* 0x0000001e05077819 */ /* 0x000fe400000006ff */
[----:B------:R-:W-:Y:S02]  /*0370*/  LOP3.LUT R61, R0, 0x18, RZ, 0xc0, !PT ;  /* 0x00000018003d7812 */ /* 0x000fe400078ec0ff */
[----:B------:R-:W-:-:S02]  /*0380*/  MOV R0, R9 ;  /* 0x0000000900007202 */ /* 0x000fc40000000f00 */
[----:B------:R-:W-:Y:S02]  /*0390*/  SHF.R.S32.HI R7, RZ, 0x1f, R7 ;  /* 0x0000001fff077819 */ /* 0x000fe40000011407 */
[----:B------:R-:W-:Y:S01]  /*03a0*/  LEA R59, R54, UR13, 0x3 ;  /* 0x0000000d363b7c11 */ /* 0x000fe2000f8e18ff */
[----:B------:R-:W-:Y:S01]  /*03b0*/  IMAD R0, R0, 0x50, RZ ;  /* 0x0000005000007824 */ /* 0x000fe200078e02ff */
[----:B------:R-:W-:Y:S02]  /*03c0*/  LOP3.LUT R8, R7, 0x50, RZ, 0xc0, !PT ;  /* 0x0000005007087812 */ /* 0x000fe400078ec0ff */
[----:B------:R-:W-:Y:S02]  /*03d0*/  MOV R7, UR13 ;  /* 0x0000000d00077c02 */ /* 0x000fe40008000f00 */
[----:B------:R-:W-:Y:S02]  /*03e0*/  IADD3 R0, PT, PT, RZ, -R0, RZ ;  /* 0x80000000ff007210 */ /* 0x000fe40007ffe0ff */
[----:B------:R-:W-:Y:S01]  /*03f0*/  LEA.HI R8, R5, R8, RZ, 0x1e ;  /* 0x0000000805087211 */ /* 0x000fe200078ff0ff */
[--C-:B------:R-:W-:Y:S01]  /*0400*/  IMAD R62, R3, 0x28, R7.reuse ;  /* 0x00000028033e7824 */ /* 0x100fe200078e0207 */
[----:B------:R-:W-:Y:S01]  /*0410*/  PRMT R3, R0, 0x7710, RZ ;  /* 0x0000771000037816 */ /* 0x000fe200000000ff */
[--C-:B------:R-:W-:Y:S01]  /*0420*/  IMAD R2, R2, 0x28, R7.reuse ;  /* 0x0000002802027824 */ /* 0x100fe200078e0207 */
[----:B------:R-:W-:Y:S01]  /*0430*/  IADD3 R53, PT, PT, R66, UR10, RZ ;  /* 0x0000000a42357c10 */ /* 0x000fe2000fffe0ff */
[--C-:B------:R-:W-:Y:S01]  /*0440*/  IMAD R4, R4, 0x28, R7.reuse ;  /* 0x0000002804047824 */ /* 0x100fe200078e0207 */
[----:B------:R-:W-:Y:S01]  /*0450*/  IADD3 R0, PT, PT, R3, R66, RZ ;  /* 0x0000004203007210 */ /* 0x000fe20007ffe0ff */
[--C-:B------:R-:W-:Y:S01]  /*0460*/  IMAD R6, R6, 0x28, R7.reuse ;  /* 0x0000002806067824 */ /* 0x100fe200078e0207 */
[----:B------:R-:W-:Y:S01]  /*0470*/  IADD3 R65, PT, PT, R2, R61, RZ ;  /* 0x0000003d02417210 */ /* 0x000fe20007ffe0ff */
[----:B------:R-:W-:Y:S01]  /*0480*/  IMAD R8, R8, 0x28, R7 ;  /* 0x0000002808087824 */ /* 0x000fe200078e0207 */
[----:B------:R-:W-:Y:S01]  /*0490*/  LOP3.LUT R0, R0, 0xffff, RZ, 0xc0, !PT ;  /* 0x0000ffff00007812 */ /* 0x000fe200078ec0ff */
[----:B------:R-:W-:Y:S01]  /*04a0*/  IMAD R53, R66, 0x7, R53 ;  /* 0x0000000742357824 */ /* 0x000fe200078e0235 */
[----:B------:R-:W-:-:S02]  /*04b0*/  PLOP3.LUT P0, PT, PT, PT, UP0, 0x80, 0x8 ;  /* 0x000000000008781c */ /* 0x000fc40003f0f008 */
[C---:B------:R-:W-:Y:S01]  /*04c0*/  SHF.L.U32 R58, R0.reuse, 0x2, RZ ;  /* 0x00000002003a7819 */ /* 0x040fe200000006ff */
[----:B------:R-:W-:Y:S01]  /*04d0*/  IMAD R59, R0, 0x28, R59 ;  /* 0x00000028003b7824 */ /* 0x000fe200078e023b */
[C---:B------:R-:W-:Y:S02]  /*04e0*/  IADD3 R64, PT, PT, R61.reuse, R4, RZ ;  /* 0x000000043d407210 */ /* 0x040fe40007ffe0ff */
[C---:B------:R-:W-:Y:S01]  /*04f0*/  IADD3 R0, PT, PT, R58.reuse, 0x2, RZ ;  /* 0x000000023a007810 */ /* 0x040fe20007ffe0ff */
[C---:B-----5:R-:W-:Y:S01]  /*0500*/  IMAD.WIDE.U32 R160, R58.reuse, 0x2, R160 ;  /* 0x000000023aa07825 */ /* 0x060fe200078e00a0 */
[----:B------:R-:W-:Y:S02]  /*0510*/  LOP3.LUT R2, R58, 0xffff, RZ, 0xc0, !PT ;  /* 0x0000ffff3a027812 */ /* 0x000fe400078ec0ff */
[----:B------:R-:W-:Y:S01]  /*0520*/  LOP3.LUT R0, R0, 0xffff, RZ, 0xc0, !PT ;  /* 0x0000ffff00007812 */ /* 0x000fe200078ec0ff */
[----:B-1----:R-:W-:Y:S01]  /*0530*/  IMAD.WIDE.U32 R158, R58, 0x2, R158 ;  /* 0x000000023a9e7825 */ /* 0x002fe200078e009e */
[----:B------:R-:W-:-:S02]  /*0540*/  IADD3 R63, PT, PT, R61, R6, RZ ;  /* 0x000000063d3f7210 */ /* 0x000fc40007ffe0ff */
[C---:B------:R-:W-:Y:S01]  /*0550*/  IADD3 R62, PT, PT, R61.reuse, R62, RZ ;  /* 0x0000003e3d3e7210 */ /* 0x040fe20007ffe0ff */
[----:B------:R-:W-:Y:S01]  /*0560*/  IMAD R2, R2, 0x199a, RZ ;  /* 0x0000199a02027824 */ /* 0x000fe200078e02ff */
[----:B------:R-:W-:Y:S01]  /*0570*/  IADD3 R61, PT, PT, R61, R8, RZ ;  /* 0x000000083d3d7210 */ /* 0x000fe20007ffe0ff */
[----:B------:R-:W-:Y:S01]  /*0580*/  IMAD R0, R0, 0x199a, RZ ;  /* 0x0000199a00007824 */ /* 0x000fe200078e02ff */
[C---:B------:R-:W-:Y:S02]  /*0590*/  LOP3.LUT R60, R66.reuse, 0x7, RZ, 0xc0, !PT ;  /* 0x00000007423c7812 */ /* 0x040fe400078ec0ff */
[----:B------:R-:W-:Y:S02]  /*05a0*/  SHF.R.U32.HI R52, RZ, 0x10, R2 ;  /* 0x00000010ff347819 */ /* 0x000fe40000011602 */
[----:B------:R-:W-:Y:S02]  /*05b0*/  SHF.R.U32.HI R51, RZ, 0x10, R0 ;  /* 0x00000010ff337819 */ /* 0x000fe40000011600 */
[----:B------:R-:W-:-:S02]  /*05c0*/  SHF.L.U32 R57, R66, 0x1, RZ ;  /* 0x0000000142397819 */ /* 0x000fc400000006ff */
[----:B------:R-:W-:Y:S02]  /*05d0*/  LOP3.LUT R56, R56, 0x3e0, RZ, 0xc0, !PT ;  /* 0x000003e038387812 */ /* 0x000fe400078ec0ff */
[----:B------:R-:W-:Y:S02]  /*05e0*/  ISETP.GT.U32.OR P0, PT, R66, 0x1f, P0 ;  /* 0x0000001f4200780c */ /* 0x000fe40000704470 */
[----:B------:R-:W-:Y:S02]  /*05f0*/  LEA R52, R52, UR10, 0x3 ;  /* 0x0000000a34347c11 */ /* 0x000fe4000f8e18ff */
[----:B------:R-:W-:Y:S02]  /*0600*/  LEA R51, R51, UR10, 0x3 ;  /* 0x0000000a33337c11 */ /* 0x000fe4000f8e18ff */
[----:B------:R-:W-:Y:S01]  /*0610*/  LEA R55, R66, UR9, 0x4 ;  /* 0x0000000942377c11 */ /* 0x000fe2000f8e20ff */
[----:B------:R-:W-:Y:S01]  /*0620*/  UMOV UR9, UR11 ;  /* 0x0000000b00097c82 */ /* 0x000fe20008000000 */
[----:B------:R-:W-:Y:S01]  /*0630*/  IADD3 R54, PT, PT, R54, UR5, RZ ;  /* 0x0000000536367c10 */ /* 0x000fe2000fffe0ff */
[----:B------:R-:W-:-:S06]  /*0640*/  UMOV UR5, URZ ;  /* 0x000000ff00057c82 */ /* 0x000fcc0008000000 */
.L_x_516:
[----:B0-----:R-:W-:Y:S01]  /*0650*/  HFMA2 R3, -RZ, RZ, 0, 0 ;  /* 0x00000000ff037431 */ /* 0x001fe200000001ff */
[----:B------:R-:W-:Y:S01]  /*0660*/  MOV R5, UR9 ;  /* 0x0000000900057c02 */ /* 0x000fe20008000f00 */
[----:B------:R-:W0:Y:S01]  /*0670*/  LDCU.64 UR18, c[0x0][0x388] ;  /* 0x00007100ff1277ac */ /* 0x000e220008000a00 */
[----:B------:R-:W-:Y:S01]  /*0680*/  MOV R2, R58 ;  /* 0x0000003a00027202 */ /* 0x000fe20000000f00 */
[----:B------:R-:W-:Y:S01]  /*0690*/  IMAD R49, R54, 0x140, RZ ;  /* 0x0000014036317824 */ /* 0x000fe200078e02ff */
[----:B------:R-:W5:Y:S01]  /*06a0*/  LDG.E.64.CONSTANT R74, desc[UR14][R160.64] ;  /* 0x0000000ea04a7981 */ /* 0x000f62000c1e9b00 */
[----:B------:R-:W-:-:S03]  /*06b0*/  UIMAD UR12, UR5, 0x140000, URZ ;  /* 0x00140000050c78a4 */ /* 0x000fc6000f8e02ff */
[----:B------:R-:W5:Y:S01]  /*06c0*/  LDG.E.64.CONSTANT R72, desc[UR14][R158.64] ;  /* 0x0000000e9e487981 */ /* 0x000f62000c1e9b00 */
[----:B------:R-:W-:-:S03]  /*06d0*/  IMAD.WIDE.U32 R2, R5, 0x140000, R2 ;  /* 0x0014000005027825 */ /* 0x000fc600078e0002 */
[----:B------:R-:W-:-:S04]  /*06e0*/  IADD3 R49, P1, PT, R49, R2, RZ ;  /* 0x0000000231317210 */ /* 0x000fc80007f3e0ff */
[----:B------:R-:W-:Y:S02]  /*06f0*/  IADD3.X R2, PT, PT, R3, UR12, RZ, P1, !PT ;  /* 0x0000000c03027c10 */ /* 0x000fe40008ffe4ff */
        /* <DEDUP_REMOVED lines=36> */
[----:B--2---:R-:W-:-:S02]  /*0940*/  PRMT R139, R34, 0x7632, R139 ;  /* 0x00007632228b7816 */ /* 0x004fc4000000008b */
[----:B0-----:R-:W-:Y:S02]  /*0950*/  SHF.L.U32 R36, R34, 0x10, RZ ;  /* 0x0000001022247819 */ /* 0x001fe400000006ff */
[C---:B---3--:R-:W-:Y:S02]  /*0960*/  PRMT R146, R2.reuse, 0x7632, R146 ;  /* 0x0000763202927816 */ /* 0x048fe40000000092 */
[----:B------:R-:W-:Y:S02]  /*0970*/  SHF.L.U32 R2, R2, 0x10, RZ ;  /* 0x0000001002027819 */ /* 0x000fe400000006ff */
[C---:B----4-:R-:W-:Y:S02]  /*0980*/  PRMT R138, R32.reuse, 0x7632, R138 ;  /* 0x00007632208a7816 */ /* 0x050fe4000000008a */
[----:B------:R-:W-:Y:S02]  /*0990*/  SHF.L.U32 R34, R32, 0x10, RZ ;  /* 0x0000001020227819 */ /* 0x000fe400000006ff */
[----:B------:R-:W-:-:S02]  /*09a0*/  PRMT R100, R30, 0x7632, R100 ;  /* 0x000076321e647816 */ /* 0x000fc40000000064 */
[----:B------:R-:W-:Y:S02]  /*09b0*/  SHF.L.U32 R32, R30, 0x10, RZ ;  /* 0x000000101e207819 */ /* 0x000fe400000006ff */
[C---:B------:R-:W-:Y:S02]  /*09c0*/  PRMT R102, R28.reuse, 0x7632, R102 ;  /* 0x000076321c667816 */ /* 0x040fe40000000066 */
[----:B------:R-:W-:Y:S02]  /*09d0*/  SHF.L.U32 R30, R28, 0x10, RZ ;  /* 0x000000101c1e7819 */ /* 0x000fe400000006ff */
[C---:B------:R-:W-:Y:S02]  /*09e0*/  PRMT R104, R26.reuse, 0x7632, R104 ;  /* 0x000076321a687816 */ /* 0x040fe40000000068 */
[----:B------:R-:W-:Y:S02]  /*09f0*/  SHF.L.U32 R28, R26, 0x10, RZ ;  /* 0x000000101a1c7819 */ /* 0x000fe400000006ff */
[----:B------:R-:W-:-:S02]  /*0a00*/  PRMT R106, R24, 0x7632, R106 ;  /* 0x00007632186a7816 */ /* 0x000fc4000000006a */
[----:B------:R-:W-:Y:S01]  /*0a10*/  SHF.L.U32 R26, R24, 0x10, RZ ;  /* 0x00000010181a7819 */ /* 0x000fe200000006ff */
[----:B------:R-:W-:Y:S01]  /*0a20*/  FFMA.FTZ R149, R2, R2, RZ ;  /* 0x0000000202957223 */ /* 0x000fe200000100ff */
[C---:B------:R-:W-:Y:S02]  /*0a30*/  PRMT R108, R22.reuse, 0x7632, R108 ;  /* 0x00007632166c7816 */ /* 0x040fe4000000006c */
[----:B------:R-:W-:Y:S02]  /*0a40*/  SHF.L.U32 R24, R22, 0x10, RZ ;  /* 0x0000001016187819 */ /* 0x000fe400000006ff */
        /* <DEDUP_REMOVED lines=12> */
[----:B------:R-:W-:Y:S01]  /*0b10*/  SHF.L.U32 R18, R16, 0x10, RZ ;  /* 0x0000001010127819 */ /* 0x000fe200000006ff */
[----:B------:R-:W-:Y:S01]  /*0b20*/  FFMA.FTZ R149, R146, R146, R149 ;  /* 0x0000009292957223 */ /* 0x000fe20000010095 */
[C---:B------:R-:W-:Y:S02]  /*0b30*/  PRMT R142, R40.reuse, 0x7632, R142 ;  /* 0x00007632288e7816 */ /* 0x040fe4000000008e */
[----:B------:R-:W-:-:S02]  /*0b40*/  SHF.L.U32 R42, R40, 0x10, RZ ;  /* 0x00000010282a7819 */ /* 0x000fc400000006ff */
[----:B------:R-:W-:Y:S02]  /*0b50*/  PRMT R148, R41, 0x7632, R148 ;  /* 0x0000763229947816 */ /* 0x000fe40000000094 */
[C---:B------:R-:W-:Y:S02]  /*0b60*/  PRMT R116, R14.reuse, 0x7632, R116 ;  /* 0x000076320e747816 */ /* 0x040fe40000000074 */
[----:B------:R-:W-:Y:S02]  /*0b70*/  SHF.L.U32 R16, R14, 0x10, RZ ;  /* 0x000000100e107819 */ /* 0x000fe400000006ff */
[C---:B------:R-:W-:Y:S02]  /*0b80*/  PRMT R141, R38.reuse, 0x7632, R141 ;  /* 0x00007632268d7816 */ /* 0x040fe4000000008d */
        /* <DEDUP_REMOVED lines=8> */
[----:B------:R-:W-:Y:S02]  /*0c10*/  SHF.L.U32 R10, R8, 0x10, RZ ;  /* 0x00000010080a7819 */ /* 0x000fe400000006ff */
[C---:B------:R-:W-:Y:S02]  /*0c20*/  PRMT R133, R82.reuse, 0x7632, R133 ;  /* 0x0000763252857816 */ /* 0x040fe40000000085 */
[----:B------:R-:W-:Y:S01]  /*0c30*/  SHF.L.U32 R70, R82, 0x10, RZ ;  /* 0x0000001052467819 */ /* 0x000fe200000006ff */
[----:B------:R-:W-:Y:S01]  /*0c40*/  FADD.FTZ R150, RZ, R2 ;  /* 0x00000002ff967221 */ /* 0x000fe20000010000 */
[----:B------:R-:W-:Y:S02]  /*0c50*/  PRMT R147, R39, 0x7632, R147 ;  /* 0x0000763227937816 */ /* 0x000fe40000000093 */
[----:B------:R-:W-:Y:S02]  /*0c60*/  PRMT R93, R71, 0x7632, R93 ;  /* 0x00007632475d7816 */ /* 0x000fe4000000005d */
[----:B------:R-:W-:-:S02]  /*0c70*/  PRMT R124, R6, 0x7632, R124 ;  /* 0x00007632067c7816 */ /* 0x000fc4000000007c */
[----:B------:R-:W-:Y:S02]  /*0c80*/  SHF.L.U32 R8, R6, 0x10, RZ ;  /* 0x0000001006087819 */ /* 0x000fe400000006ff */
[----:B------:R-:W-:Y:S02]  /*0c90*/  SHF.L.U32 R145, R145, 0x10, RZ ;  /* 0x0000001091917819 */ /* 0x000fe400000006ff */
[----:B------:R-:W-:Y:S01]  /*0ca0*/  SHF.L.U32 R82, R148, 0x10, RZ ;  /* 0x0000001094527819 */ /* 0x000fe200000006ff */
[----:B------:R-:W-:Y:S01]  /*0cb0*/  FFMA.FTZ R148, R48, R48, R149 ;  /* 0x0000003030947223 */ /* 0x000fe20000010095 */
        /* <DEDUP_REMOVED lines=12> */
[----:B------:R-:W-:Y:S02]  /*0d80*/  PRMT R92, R35, 0x7632, R92 ;  /* 0x00007632235c7816 */ /* 0x000fe4000000005c */
[----:B------:R-:W-:Y:S01]  /*0d90*/  SHF.L.U32 R80, R147, 0x10, RZ ;  /* 0x0000001093507819 */ /* 0x000fe200000006ff */
[----:B------:R-:W-:Y:S01]  /*0da0*/  FFMA.FTZ R147, R145, R145, R148 ;  /* 0x0000009191937223 */ /* 0x000fe20000010094 */
[----:B------:R-:W-:Y:S01]  /*0db0*/  SHF.L.U32 R78, R93, 0x10, RZ ;  /* 0x000000105d4e7819 */ /* 0x000fe200000006ff */
[----:B------:R-:W-:Y:S01]  /*0dc0*/  FADD.FTZ R93, R150, R146 ;  /* 0x00000092965d7221 */ /* 0x000fe20000010000 */
[----:B------:R-:W-:-:S02]  /*0dd0*/  PRMT R130, R76, 0x7632, R130 ;  /* 0x000076324c827816 */ /* 0x000fc40000000082 */
[----:B------:R-:W-:Y:S01]  /*0de0*/  SHF.L.U32 R67, R76, 0x10, RZ ;  /* 0x000000104c437819 */ /* 0x000fe200000006ff */
[----:B------:R-:W-:Y:S01]  /*0df0*/  FFMA.FTZ R147, R46, R46, R147 ;  /* 0x0000002e2e937223 */ /* 0x000fe20000010093 */
[----:B------:R-:W-:Y:S02]  /*0e00*/  SHF.L.U32 R144, R144, 0x10, RZ ;  /* 0x0000001090907819 */ /* 0x000fe400000006ff */
[----:B------:R-:W-:Y:S01]  /*0e10*/  SHF.L.U32 R76, R92, 0x10, RZ ;  /* 0x000000105c4c7819 */ /* 0x000fe200000006ff */
[----:B------:R-:W-:Y:S02]  /*0e20*/  FADD.FTZ R92, R93, R48 ;  /* 0x000000305d5c7221 */ /* 0x000fe40000010000 */
[----:B------:R-:W-:Y:S02]  /*0e30*/  FFMA.FTZ R147, R144, R144, R147 ;  /* 0x0000009090937223 */ /* 0x000fe40000010093 */
[----:B------:R-:W-:Y:S01]  /*0e40*/  FADD.FTZ R93, R92, R145 ;  /* 0x000000915c5d7221 */ /* 0x000fe20000010000 */
[----:B------:R-:W-:Y:S01]  /*0e50*/  SHF.L.U32 R143, R143, 0x10, RZ ;  /* 0x000000108f8f7819 */ /* 0x000fe200000006ff */
[----:B------:R-:W-:-:S02]  /*0e60*/  FFMA.FTZ R148, R44, R44, R147 ;  /* 0x0000002c2c947223 */ /* 0x000fc40000010093 */
[----:B------:R-:W-:Y:S02]  /*0e70*/  FADD.FTZ R93, R93, R46 ;  /* 0x0000002e5d5d7221 */ /* 0x000fe40000010000 */
[----:B------:R-:W-:Y:S02]  /*0e80*/  FFMA.FTZ R147, R143, R143, R148 ;  /* 0x0000008f8f937223 */ /* 0x000fe40000010094 */
[----:B------:R-:W-:Y:S01]  /*0e90*/  FADD.FTZ R93, R93, R144 ;  /* 0x000000905d5d7221 */ /* 0x000fe20000010000 */
[----:B------:R-:W-:Y:S01]  /*0ea0*/  SHF.L.U32 R142, R142, 0x10, RZ ;  /* 0x000000108e8e7819 */ /* 0x000fe200000006ff */
[----:B------:R-:W-:Y:S02]  /*0eb0*/  FFMA.FTZ R147, R42, R42, R147 ;  /* 0x0000002a2a937223 */ /* 0x000fe40000010093 */
[----:B------:R-:W-:Y:S02]  /*0ec0*/  FADD.FTZ R92, R93, R44 ;  /* 0x0000002c5d5c7221 */ /* 0x000fe40000010000 */
[----:B------:R-:W-:-:S02]  /*0ed0*/  FFMA.FTZ R147, R142, R142, R147 ;  /* 0x0000008e8e937223 */ /* 0x000fc40000010093 */
[----:B------:R-:W-:Y:S01]  /*0ee0*/  FADD.FTZ R93, R92, R143 ;  /* 0x0000008f5c5d7221 */ /* 0x000fe20000010000 */
[----:B------:R-:W-:Y:S01]  /*0ef0*/  SHF.L.U32 R141, R141, 0x10, RZ ;  /* 0x000000108d8d7819 */ /* 0x000fe200000006ff */
[----:B------:R-:W-:Y:S02]  /*0f00*/  FFMA.FTZ R148, R40, R40, R147 ;  /* 0x0000002828947223 */ /* 0x000fe40000010093 */
        /* <DEDUP_REMOVED lines=10> */
[----:B------:R-:W-:Y:S01]  /*0fb0*/  FADD.FTZ R93, R93, R38 ;  /* 0x000000265d5d7221 */ /* 0x000fe20000010000 */
[----:B------:R-:W-:Y:S01]  /*0fc0*/  SHF.L.U32 R37, R71, 0x10, RZ ;  /* 0x0000001047257819 */ /* 0x000fe200000006ff */
[----:B------:R-:W-:-:S02]  /*0fd0*/  FFMA.FTZ R147, R139, R139, R148 ;  /* 0x0000008b8b937223 */ /* 0x000fc40000010094 */
[----:B------:R-:W-:Y:S01]  /*0fe0*/  FADD.FTZ R93, R93, R140 ;  /* 0x0000008c5d5d7221 */ /* 0x000fe20000010000 */
[C---:B------:R-:W-:Y:S02]  /*0ff0*/  PRMT R134, R84.reuse, 0x7632, R134 ;  /* 0x0000763254867816 */ /* 0x040fe40000000086 */
[----:B------:R-:W-:Y:S01]  /*1000*/  SHF.L.U32 R71, R84, 0x10, RZ ;  /* 0x0000001054477819 */ /* 0x000fe200000006ff */
[----:B------:R-:W-:Y:S01]  /*1010*/  FADD.FTZ R84, RZ, R0 ;  /* 0x00000000ff547221 */ /* 0x000fe20000010000 */
[C---:B------:R-:W-:Y:S02]  /*1020*/  PRMT R137, R90.reuse, 0x7632, R137 ;  /* 0x000076325a897816 */ /* 0x040fe40000000089 */
[----:B------:R-:W-:Y:S01]  /*1030*/  SHF.L.U32 R98, R90, 0x10, RZ ;  /* 0x000000105a627819 */ /* 0x000fe200000006ff */
[----:B------:R-:W-:Y:S01]  /*1040*/  FFMA.FTZ R90, R0, R0, RZ ;  /* 0x00000000005a7223 */ /* 0x000fe200000100ff */
[----:B------:R-:W-:Y:S01]  /*1050*/  SHF.L.U32 R97, R97, 0x10, RZ ;  /* 0x0000001061617819 */ /* 0x000fe200000006ff */
[----:B------:R-:W-:Y:S01]  /*1060*/  FADD.FTZ R92, R93, R36 ;  /* 0x000000245d5c7221 */ /* 0x000fe20000010000 */
[----:B------:R-:W-:Y:S01]  /*1070*/  SHF.L.U32 R138, R138, 0x10, RZ ;  /* 0x000000108a8a7819 */ /* 0x000fe200000006ff */
        /* <DEDUP_REMOVED lines=37> */
[----:B------:R-:W-:Y:S01]  /*12d0*/  SHF.L.U32 R41, R41, 0x10, RZ ;  /* 0x0000001029297819 */ /* 0x000fe200000006ff */
[----:B------:R-:W-:Y:S01]  /*12e0*/  FADD.FTZ R84, R149, R94 ;  /* 0x0000005e95547221 */ /* 0x000fe20000010000 */
        /* <DEDUP_REMOVED lines=197> */
[----:B------:R-:W-:Y:S01]  /*1f40*/  PRMT R135, R86, 0x7632, R135 ;  /* 0x0000763256877816 */ /* 0x000fe20000000087 */
        /* <DEDUP_REMOVED lines=31> */
[--C-:B------:R-:W-:Y:S01]  /*2140*/  FFMA.FTZ R84, R98, R98, R147.reuse ;  /* 0x0000006262547223 */ /* 0x100fe20000010093 */
[C---:B------:R-:W-:Y:S01]  /*2150*/  PRMT R147, R77.reuse, 0x7632, R147 ;  /* 0x000076324d937816 */ /* 0x040fe20000000093 */
[----:B------:R-:W-:Y:S01]  /*2160*/  FADD.FTZ R90, R90, R129 ;  /* 0x000000815a5a7221 */ /* 0x000fe20000010000 */
[----:B------:R-:W-:Y:S01]  /*2170*/  SHF.L.U32 R77, R77, 0x10, RZ ;  /* 0x000000104d4d7819 */ /* 0x000fe200000006ff */
[----:B------:R-:W-:Y:S01]  /*2180*/  FFMA.FTZ R148, R129, R129, R148 ;  /* 0x0000008181947223 */ /* 0x000fe20000010094 */
[----:B------:R-:W-:Y:S01]  /*2190*/  SHF.L.U32 R137, R137, 0x10, RZ ;  /* 0x0000001089897819 */ /* 0x000fe200000006ff */
[----:B------:R-:W-:Y:S01]  /*21a0*/  FADD.FTZ R93, R93, R136 ;  /* 0x000000885d5d7221 */ /* 0x000fe20000010000 */
        /* <DEDUP_REMOVED lines=10> */
[----:B------:R-:W-:-:S02]  /*2250*/  FADD.FTZ R92, R92, R137 ;  /* 0x000000895c5c7221 */ /* 0x000fc40000010000 */
[----:B------:R-:W-:Y:S01]  /*2260*/  FADD.FTZ R90, R149, R148 ;  /* 0x00000094955a7221 */ /* 0x000fe20000010000 */
[----:B------:R-:W-:Y:S01]  /*2270*/  FFMA.FTZ R150, R148, R148, R151 ;  /* 0x0000009494967223 */ /* 0x000fe20000010097 */
[C---:B------:R-:W-:Y:S02]  /*2280*/  PRMT R84, R81.reuse, 0x7632, R84 ;  /* 0x0000763251547816 */ /* 0x040fe40000000054 */
[----:B------:R-:W-:Y:S01]  /*2290*/  SHF.L.U32 R149, R81, 0x10, RZ ;  /* 0x0000001051957819 */ /* 0x000fe200000006ff */
[----:B------:R-:W-:Y:S01]  /*22a0*/  FADD.FTZ R90, R90, R79 ;  /* 0x0000004f5a5a7221 */ /* 0x000fe20000010000 */
[----:B------:R-:W-:Y:S01]  /*22b0*/  FFMA.FTZ R150, R79, R79, R150 ;  /* 0x0000004f4f967223 */ /* 0x000fe20000010096 */
[----:B------:R0:W-:Y:S01]  /*22c0*/  STS.64 [R59], R92 ;  /* 0x0000005c3b007388 */ /* 0x0001e20000000a00 */
[----:B------:R-:W-:Y:S01]  /*22d0*/  SHF.L.U32 R81, R84, 0x10, RZ ;  /* 0x0000001054517819 */ /* 0x000fe200000006ff */
[----:B------:R-:W-:Y:S01]  /*22e0*/  FADD.FTZ R90, R90, R149 ;  /* 0x000000955a5a7221 */ /* 0x000fe20000010000 */
[----:B------:R-:W-:Y:S01]  /*22f0*/  PRMT R84, R83, 0x7632, R84 ;  /* 0x0000763253547816 */ /* 0x000fe20000000054 */
[----:B0-----:R-:W-:Y:S01]  /*2300*/  FFMA.FTZ R92, R149, R149, R150 ;  /* 0x00000095955c7223 */ /* 0x001fe20000010096 */
[----:B------:R-:W-:Y:S01]  /*2310*/  SHF.L.U32 R150, R83, 0x10, RZ ;  /* 0x0000001053967819 */ /* 0x000fe200000006ff */
[----:B------:R-:W-:-:S02]  /*2320*/  FADD.FTZ R93, R90, R81 ;  /* 0x000000515a5d7221 */ /* 0x000fc40000010000 */
[----:B------:R-:W-:Y:S01]  /*2330*/  FFMA.FTZ R151, R81, R81, R92 ;  /* 0x0000005151977223 */ /* 0x000fe2000001005c */
[----:B------:R-:W-:Y:S01]  /*2340*/  SHF.L.U32 R83, R84, 0x10, RZ ;  /* 0x0000001054537819 */ /* 0x000fe200000006ff */
[----:B------:R-:W-:Y:S02]  /*2350*/  FADD.FTZ R84, R93, R150 ;  /* 0x000000965d547221 */ /* 0x000fe40000010000 */
[--C-:B------:R-:W-:Y:S01]  /*2360*/  FFMA.FTZ R90, R150, R150, R151.reuse ;  /* 0x00000096965a7223 */ /* 0x100fe20000010097 */
[C---:B------:R-:W-:Y:S02]  /*2370*/  PRMT R151, R85.reuse, 0x7632, R151 ;  /* 0x0000763255977816 */ /* 0x040fe40000000097 */
[----:B------:R-:W-:Y:S01]  /*2380*/  SHF.L.U32 R152, R85, 0x10, RZ ;  /* 0x0000001055987819 */ /* 0x000fe200000006ff */
[----:B------:R-:W-:Y:S01]  /*2390*/  FADD.FTZ R85, R84, R83 ;  /* 0x0000005354557221 */ /* 0x000fe20000010000 */
[----:B------:R-:W-:Y:S01]  /*23a0*/  FFMA.FTZ R93, R83, R83, R90 ;  /* 0x00000053535d7223 */ /* 0x000fe2000001005a */
[----:B------:R-:W-:-:S02]  /*23b0*/  SHF.L.U32 R151, R151, 0x10, RZ ;  /* 0x0000001097977819 */ /* 0x000fc400000006ff */
[----:B------:R-:W-:Y:S01]  /*23c0*/  FADD.FTZ R90, R85, R152 ;  /* 0x00000098555a7221 */ /* 0x000fe20000010000 */
[----:B------:R-:W-:Y:S01]  /*23d0*/  FFMA.FTZ R92, R152, R152, R93 ;  /* 0x00000098985c7223 */ /* 0x000fe2000001005d */
[C---:B------:R-:W-:Y:S02]  /*23e0*/  PRMT R84, R87.reuse, 0x7632, R84 ;  /* 0x0000763257547816 */ /* 0x040fe40000000054 */
[----:B------:R-:W-:Y:S01]  /*23f0*/  SHF.L.U32 R153, R87, 0x10, RZ ;  /* 0x0000001057997819 */ /* 0x000fe200000006ff */
[----:B------:R-:W-:Y:S01]  /*2400*/  FADD.FTZ R90, R90, R151 ;  /* 0x000000975a5a7221 */ /* 0x000fe20000010000 */
[----:B------:R-:W-:Y:S01]  /*2410*/  FFMA.FTZ R92, R151, R151, R92 ;  /* 0x00000097975c7223 */ /* 0x000fe2000001005c */
[----:B------:R-:W-:Y:S02]  /*2420*/  SHF.L.U32 R87, R84, 0x10, RZ ;  /* 0x0000001054577819 */ /* 0x000fe400000006ff */
[----:B------:R-:W-:Y:S01]  /*2430*/  FADD.FTZ R90, R90, R153 ;  /* 0x000000995a5a7221 */ /* 0x000fe20000010000 */
[----:B------:R-:W-:Y:S01]  /*2440*/  FFMA.FTZ R92, R153, R153, R92 ;  /* 0x00000099995c7223 */ /* 0x000fe2000001005c */
[----:B------:R-:W-:-:S02]  /*2450*/  PRMT R84, R89, 0x7632, R84 ;  /* 0x0000763259547816 */ /* 0x000fc40000000054 */
[----:B------:R-:W-:Y:S01]  /*2460*/  SHF.L.U32 R154, R89, 0x10, RZ ;  /* 0x00000010599a7819 */ /* 0x000fe200000006ff */
[----:B------:R-:W-:Y:S01]  /*2470*/  FADD.FTZ R85, R90, R87 ;  /* 0x000000575a557221 */ /* 0x000fe20000010000 */
[----:B------:R-:W-:Y:S01]  /*2480*/  FFMA.FTZ R93, R87, R87, R92 ;  /* 0x00000057575d7223 */ /* 0x000fe2000001005c */
[----:B------:R-:W-:Y:S02]  /*2490*/  SHF.L.U32 R89, R84, 0x10, RZ ;  /* 0x0000001054597819 */ /* 0x000fe400000006ff */
[----:B------:R-:W-:Y:S01]  /*24a0*/  FADD.FTZ R84, R85, R154 ;  /* 0x0000009a55547221 */ /* 0x000fe20000010000 */
[----:B------:R-:W-:Y:S01]  /*24b0*/  FFMA.FTZ R90, R154, R154, R93 ;  /* 0x0000009a9a5a7223 */ /* 0x000fe2000001005d */
[C---:B------:R-:W-:Y:S02]  /*24c0*/  PRMT R155, R91.reuse, 0x7632, R155 ;  /* 0x000076325b9b7816 */ /* 0x040fe4000000009b */
[----:B------:R-:W-:Y:S01]  /*24d0*/  SHF.L.U32 R156, R91, 0x10, RZ ;  /* 0x000000105b9c7819 */ /* 0x000fe200000006ff */
[----:B------:R-:W-:Y:S01]  /*24e0*/  FADD.FTZ R85, R84, R89 ;  /* 0x0000005954557221 */ /* 0x000fe20000010000 */
[----:B------:R-:W-:Y:S01]  /*24f0*/  FFMA.FTZ R91, R89, R89, R90 ;  /* 0x00000059595b7223 */ /* 0x000fe2000001005a */
[----:B------:R-:W-:-:S02]  /*2500*/  SHF.L.U32 R155, R155, 0x10, RZ ;  /* 0x000000109b9b7819 */ /* 0x000fc400000006ff */
[----:B------:R-:W-:Y:S01]  /*2510*/  FADD.FTZ R84, R85, R156 ;  /* 0x0000009c55547221 */ /* 0x000fe20000010000 */
[----:B------:R-:W-:-:S03]  /*2520*/  FFMA.FTZ R90, R156, R156, R91 ;  /* 0x0000009c9c5a7223 */ /* 0x000fc6000001005b */
[----:B------:R-:W-:Y:S01]  /*2530*/  FADD.FTZ R84, R84, R155 ;  /* 0x0000009b54547221 */ /* 0x000fe20000010000 */
[----:B------:R-:W-:-:S05]  /*2540*/  FFMA.FTZ R85, R155, R155, R90 ;  /* 0x0000009b9b557223 */ /* 0x000fca000001005a */
[----:B------:R-:W-:Y:S01]  /*2550*/  STS.64 [R59+0xc80], R84 ;  /* 0x000c80543b007388 */ /* 0x000fe20000000a00 */
[----:B------:R-:W-:Y:S01]  /*2560*/  BAR.SYNC.DEFER_BLOCKING 0x0 ;  /* 0x0000000000007b1d */ /* 0x000fe20000010000 */
[----:B------:R-:W-:-:S13]  /*2570*/  ISETP.GT.U32.AND P1, PT, R66, 0x7f, PT ;  /* 0x0000007f4200780c */ /* 0x000fda0003f24070 */
[----:B------:R-:W0:Y:S04]  /*2580*/  @!P1 LDS.64 R84, [R65] ;  /* 0x0000000041549984 */ /* 0x000e280000000a00 */
[----:B------:R-:W1:Y:S01]  /*2590*/  @!P1 LDS.64 R90, [R64] ;  /* 0x00000000405a9984 */ /* 0x000e620000000a00 */
[----:B0-----:R-:W-:Y:S01]  /*25a0*/  @!P1 FADD.FTZ R93, RZ, R84 ;  /* 0x00000054ff5d9221 */ /* 0x001fe20000010000 */
[----:B------:R-:W-:Y:S02]  /*25b0*/  @!P1 FADD.FTZ R92, RZ, R85 ;  /* 0x00000055ff5c9221 */ /* 0x000fe40000010000 */
[----:B------:R-:W0:Y:S01]  /*25c0*/  @!P1 LDS.64 R84, [R63] ;  /* 0x000000003f549984 */ /* 0x000e220000000a00 */
[----:B-1----:R-:W-:Y:S01]  /*25d0*/  @!P1 FADD.FTZ R157, R93, R90 ;  /* 0x0000005a5d9d9221 */ /* 0x002fe20000010000 */
[----:B------:R-:W-:-:S02]  /*25e0*/  @!P1 FADD.FTZ R162, R92, R91 ;  /* 0x0000005b5ca29221 */ /* 0x000fc40000010000 */
[----:B------:R-:W1:Y:S04]  /*25f0*/  @!P1 LDS.64 R90, [R61] ;  /* 0x000000003d5a9984 */ /* 0x000e680000000a00 */
[----:B------:R-:W2:Y:S01]  /*2600*/  @!P1 LDS.64 R92, [R62] ;  /* 0x000000003e5c9984 */ /* 0x000ea20000000a00 */
[----:B0-----:R-:W-:Y:S01]  /*2610*/  @!P1 FADD.FTZ R157, R157, R84 ;  /* 0x000000549d9d9221 */ /* 0x001fe20000010000 */
[----:B------:R-:W-:Y:S01]  /*2620*/  @!P1 FADD.FTZ R162, R162, R85 ;  /* 0x00000055a2a29221 */ /* 0x000fe20000010000 */
[----:B------:R-:W-:Y:S02]  /*2630*/  CS2R R84, SRZ ;  /* 0x0000000000547805 */ /* 0x000fe4000001ff00 */
[----:B-1----:R-:W-:Y:S01]  /*2640*/  @!P1 FADD.FTZ R157, R157, R90 ;  /* 0x0000005a9d9d9221 */ /* 0x002fe20000010000 */
[----:B------:R-:W-:-:S03]  /*2650*/  @!P1 FADD.FTZ R162, R162, R91 ;  /* 0x0000005ba2a29221 */ /* 0x000fc60000010000 */
[----:B--2---:R-:W-:Y:S01]  /*2660*/  @!P1 FADD.FTZ R85, R157, R92 ;  /* 0x0000005c9d559221 */ /* 0x004fe20000010000 */
        /* <DEDUP_REMOVED lines=9> */
[----:B------:R-:W-:-:S05]  /*2700*/  VOTEU.ALL UP0, P1 ;  /* 0x0000000000ff7886 */ /* 0x000fca0000800000 */
[----:B------:R-:W-:-:S06]  /*2710*/  @!UP0 UIMAD UR12, UR17, UR4, UR11 ;  /* 0x00000004110c82a4 */ /* 0x000fcc000f8e020b */
[----:B------:R-:W-:-:S04]  /*2720*/  MOV R164, UR12 ;  /* 0x0000000c00a47c02 */ /* 0x000fc80008000f00 */
[----:B------:R-:W-:Y:S01]  /*2730*/  @!P1 LEA R85, R164, R55, 0xb ;  /* 0x00000037a4559211 */ /* 0x000fe200078e58ff */
[----:B0-----:R-:W-:-:S04]  /*2740*/  FADD.FTZ R84, R92, R157 ;  /* 0x0000009d5c547221 */ /* 0x001fc80000010000 */
[----:B-1----:R-:W-:-:S04]  /*2750*/  @!P1 IMAD.WIDE.U32 R90, R85, 0x4, R90 ;  /* 0x00000004555a9825 */ /* 0x002fc800078e005a */
[----:B--2---:R-:W-:-:S05]  /*2760*/  FADD.FTZ R85, R93, R162 ;  /* 0x000000a25d557221 */ /* 0x004fca0000010000 */
[----:B------:R0:W-:Y:S01]  /*2770*/  @!P1 STG.E.64 desc[UR14][R90.64], R84 ;  /* 0x000000545a009986 */ /* 0x0001e2000c101b0e */
[----:B------:R-:W-:Y:S01]  /*2780*/  BAR.SYNC.DEFER_BLOCKING 0x0 ;  /* 0x0000000000007b1d */ /* 0x000fe20000010000 */
[----:B------:R-:W-:-:S13]  /*2790*/  ISETP.NE.AND P1, PT, R66, RZ, PT ;  /* 0x000000ff4200720c */ /* 0x000fda0003f25270 */
[----:B0-----:R-:W-:Y:S05]  /*27a0*/  @P1 BRA `(.L_x_512) ;  /* 0x00000000003c1947 */ /* 0x001fea0003800000 */
[----:B------:R-:W-:Y:S02]  /*27b0*/  MOV R91, UR8 ;  /* 0x00000008005b7c02 */ /* 0x000fe40008000f00 */
[----:B------:R-:W-:Y:S02]  /*27c0*/  MOV R84, UR6 ;  /* 0x0000000600547c02 */ /* 0x000fe40008000f00 */
[----:B------:R-:W-:Y:S01]  /*27d0*/  MOV R85, UR7 ;  /* 0x0000000700557c02 */ /* 0x000fe20008000f00 */
[----:B------:R-:W-:Y:S06]  /*27e0*/  MEMBAR.ALL.GPU ;  /* 0x0000000000007992 */ /* 0x000fec000000a000 */
[----:B------:R-:W-:-:S00]  /*27f0*/  ERRBAR ;  /* 0x00000000000079ab */ /* 0x000fc00000000000 */
[----:B------:R-:W-:Y:S06]  /*2800*/  CGAERRBAR ;  /* 0x00000000000075ab */ /* 0x000fec0000000000 */
[----:B------:R0:W5:Y:S02]  /*2810*/  ATOM.E.ADD.STRONG.GPU PT, R90, desc[UR14][R84.64], R91 ;  /* 0x8000005b545a798a */ /* 0x00016400081ef10e */
.L_x_513:
        /* <DEDUP_REMOVED lines=8> */
.L_x_512:
[----:B------:R-:W-:Y:S01]  /*28a0*/  ISETP.GT.U32.AND P1, PT, R66, 0xff, PT ;  /* 0x000000ff4200780c */ /* 0x000fe20003f24070 */
[----:B------:R-:W-:Y:S05]  /*28b0*/  WARPSYNC.ALL ;  /* 0x0000000000007948 */ /* 0x000fea0003800000 */
[----:B------:R-:W-:Y:S01]  /*28c0*/  BAR.SYNC.DEFER_BLOCKING 0x0 ;  /* 0x0000000000007b1d */ /* 0x000fe20000010000 */
[----:B------:R-:W-:Y:S02]  /*28d0*/  MOV R90, RZ ;  /* 0x000000ff005a7202 */ /* 0x000fe40000000f00 */
[----:B------:R-:W-:Y:S02]  /*28e0*/  MOV R163, RZ ;  /* 0x000000ff00a37202 */ /* 0x000fe40000000f00 */
[----:B-----5:R-:W-:Y:S01]  /*28f0*/  PRMT R162, R74, 0x7632, R162 ;  /* 0x000076324aa27816 */ /* 0x020fe200000000a2 */
[----:B------:R-:W-:Y:S01]  /*2900*/  BSSY.RECONVERGENT B0, `(.L_x_514) ;  /* 0x000001e000007945 */ /* 0x000fe20003800200 */
[----:B------:R-:W-:-:S02]  /*2910*/  PRMT R93, R75, 0x7632, R93 ;  /* 0x000076324b5d7816 */ /* 0x000fc4000000005d */
[----:B------:R-:W-:Y:S02]  /*2920*/  PRMT R157, R72, 0x7632, R157 ;  /* 0x00007632489d7816 */ /* 0x000fe4000000009d */
[----:B------:R-:W-:Y:S01]  /*2930*/  PRMT R92, R73, 0x7632, R92 ;  /* 0x00007632495c7816 */ /* 0x000fe2000000005c */
[----:B------:R-:W-:Y:S06]  /*2940*/  @P1 BRA `(.L_x_515) ;  /* 0x0000000000641947 */ /* 0x000fec0003800000 */
[----:B------:R-:W0:Y:S01]  /*2950*/  LDC.64 R164, c[0x0][0x3b8] ;  /* 0x0000ee00ffa47b82 */ /* 0x000e220000000a00 */
[----:B------:R-:W-:-:S06]  /*2960*/  UIMAD UR12, UR17, UR4, UR11 ;  /* 0x00000004110c72a4 */ /* 0x000fcc000f8e020b */
[----:B------:R-:W-:-:S04]  /*2970*/  MOV R85, UR12 ;  /* 0x0000000c00557c02 */ /* 0x000fc80008000f00 */
[----:B------:R-:W-:-:S04]  /*2980*/  LEA R85, R85, R56, 0xa ;  /* 0x0000003855557211 */ /* 0x000fc800078e50ff */
        /* <DEDUP_REMOVED lines=21> */
.L_x_515:
[----:B------:R-:W-:Y:S05]  /*2ae0*/  BSYNC.RECONVERGENT B0 ;  /* 0x0000000000007941 */ /* 0x000fea0003800200 */
.L_x_514:
[----:B------:R-:W0:Y:S01]  /*2af0*/  SHFL.BFLY PT, R84, R163, 0x4, 0x1f ;  /* 0x0c801f00a3547f89 */ /* 0x000e2200000e0000 */
[----:B------:R-:W-:Y:S01]  /*2b00*/  LOP3.LUT P1, RZ, R66, 0x307, RZ, 0xc0, !PT ;  /* 0x0000030742ff7812 */ /* 0x000fe2000782c0ff */
[----:B------:R-:W1:Y:S01]  /*2b10*/  LDCU UR12, c[0x0][0x3a0] ;  /* 0x00007400ff0c77ac */ /* 0x000e620008000800 */
[----:B------:R-:W-:Y:S01]  /*2b20*/  SHF.L.U32 R74, R74, 0x10, RZ ;  /* 0x000000104a4a7819 */ /* 0x000fe200000006ff */
[----:B------:R-:W2:Y:S01]  /*2b30*/  SHFL.BFLY PT, R91, R90, 0x4, 0x1f ;  /* 0x0c801f005a5b7f89 */ /* 0x000ea200000e0000 */
[----:B------:R-:W-:Y:S01]  /*2b40*/  SHF.L.U32 R72, R72, 0x10, RZ ;  /* 0x0000001048487819 */ /* 0x000fe200000006ff */
[----:B------:R-:W-:Y:S01]  /*2b50*/  ULOP3.LUT UR4, UR4, 0x1, URZ, 0x3c, !UPT ;  /* 0x0000000104047892 */ /* 0x000fe2000f8e3cff */
[----:B------:R-:W-:Y:S02]  /*2b60*/  SHF.L.U32 R75, R75, 0x10, RZ ;  /* 0x000000104b4b7819 */ /* 0x000fe400000006ff */
[----:B------:R-:W-:Y:S02]  /*2b70*/  SHF.L.U32 R73, R73, 0x10, RZ ;  /* 0x0000001049497819 */ /* 0x000fe400000006ff */
[----:B------:R-:W-:-:S02]  /*2b80*/  SHF.L.U32 R93, R93, 0x10, RZ ;  /* 0x000000105d5d7819 */ /* 0x000fc400000006ff */
[----:B------:R-:W-:Y:S02]  /*2b90*/  SHF.L.U32 R92, R92, 0x10, RZ ;  /* 0x000000105c5c7819 */ /* 0x000fe400000006ff */
[----:B------:R-:W-:Y:S02]  /*2ba0*/  SHF.L.U32 R162, R162, 0x10, RZ ;  /* 0x00000010a2a27819 */ /* 0x000fe400000006ff */
[----:B------:R-:W-:Y:S01]  /*2bb0*/  SHF.L.U32 R157, R157, 0x10, RZ ;  /* 0x000000109d9d7819 */ /* 0x000fe200000006ff */
        /* <DEDUP_REMOVED lines=9> */
[----:B------:R-:W-:-:S03]  /*2c50*/  MOV R164, UR9 ;  /* 0x0000000900a47c02 */ /* 0x000fc60008000f00 */
[----:B------:R-:W-:Y:S01]  /*2c60*/  @!P1 FMUL.FTZ R84, R84, 2.4414062863797880709e-05 ;  /* 0x37cccccd54549820 */ /* 0x000fe20000410000 */
[----:B--2---:R-:W-:-:S03]  /*2c70*/  FADD.FTZ R163, R165, R90 ;  /* 0x0000005aa5a37221 */ /* 0x004fc60000010000 */
[----:B------:R-:W-:-:S04]  /*2c80*/  @!P1 FMUL.FTZ R90, R84, R84 ;  /* 0x00000054545a9220 */ /* 0x000fc80000410000 */
[----:B------:R-:W-:Y:S01]  /*2c90*/  @!P1 FFMA.FTZ R85, R163, 2.4414062863797880709e-05, -R90 ;  /* 0x37cccccda3559823 */ /* 0x000fe2000001085a */
[----:B------:R-:W-:Y:S01]  /*2ca0*/  MOV R90, UR9 ;  /* 0x00000009005a7c02 */ /* 0x000fe20008000f00 */
[----:B------:R-:W-:Y:S01]  /*2cb0*/  UIADD3 UR9, UP0, UPT, UR9, 0x4, URZ ;  /* 0x0000000409097890 */ /* 0x000fe2000ff1e0ff */
[----:B------:R-:W-:Y:S02]  /*2cc0*/  MOV R163, UR5 ;  /* 0x0000000500a37c02 */ /* 0x000fe40008000f00 */
[----:B------:R-:W-:Y:S01]  /*2cd0*/  @!P1 FMNMX.FTZ R85, RZ, R85, !PT ;  /* 0x00000055ff559209 */ /* 0x000fe20007810000 */
[----:B------:R-:W-:-:S04]  /*2ce0*/  UIADD3.X UR5, UPT, UPT, URZ, UR5, URZ, UP0, !UPT ;  /* 0x00000005ff057290 */ /* 0x000fc800087fe4ff */
[----:B------:R0:W-:Y:S01]  /*2cf0*/  @!P1 STS.64 [R66+UR10], R84 ;  /* 0x0000005442009988 */ /* 0x0001e20008000a0a */
[----:B------:R-:W-:Y:S01]  /*2d00*/  BAR.SYNC.DEFER_BLOCKING 0x0 ;  /* 0x0000000000007b1d */ /* 0x000fe20000010000 */
[----:B------:R-:W-:-:S04]  /*2d10*/  @!P0 LEA R91, P1, R90, R57, 0x6 ;  /* 0x000000395a5b8211 */ /* 0x000fc800078230ff */
[----:B------:R-:W-:-:S03]  /*2d20*/  @!P0 LEA.HI.X R164, R164, RZ, R163, 0x6, P1 ;  /* 0x000000ffa4a48211 */ /* 0x000fc600008f34a3 */
[----:B0-----:R-:W0:Y:S02]  /*2d30*/  @!P0 LDC.64 R84, c[0x0][0x3b0] ;  /* 0x0000ec00ff548b82 */ /* 0x001e240000000a00 */
[----:B0-----:R-:W-:-:S04]  /*2d40*/  @!P0 LEA R90, P1, R91, R84, 0x2 ;  /* 0x000000545b5a8211 */ /* 0x001fc800078210ff */
[----:B------:R-:W-:Y:S02]  /*2d50*/  @!P0 LEA.HI.X R91, R91, R85, R164, 0x2, P1 ;  /* 0x000000555b5b8211 */ /* 0x000fe400008f14a4 */
[----:B------:R-:W0:Y:S04]  /*2d60*/  @!P0 LDS.64 R84, [R53] ;  /* 0x0000000035548984 */ /* 0x000e280000000a00 */
[----:B0-----:R-:W-:Y:S04]  /*2d70*/  @!P0 STG.E.64 desc[UR14][R90.64], R84 ;  /* 0x000000545a008986 */ /* 0x001fe8000c101b0e */
[----:B------:R-:W1:Y:S02]  /*2d80*/  LDS.64 R84, [R52] ;  /* 0x0000000034547984 */ /* 0x000e640000000a00 */
[----:B-1----:R-:W-:Y:S01]  /*2d90*/  FADD.FTZ R85, R85, UR12 ;  /* 0x0000000c55557e21 */ /* 0x002fe20008010000 */
        /* <DEDUP_REMOVED lines=22> */
[C---:B0-----:R-:W-:Y:S01]  /*2f00*/  FMUL.FTZ R68, R85.reuse, R68 ;  /* 0x0000004455447220 */ /* 0x041fe20000410000 */
[----:B------:R-:W-:Y:S01]  /*2f10*/  FMUL.FTZ R69, R85, R69 ;  /* 0x0000004555457220 */ /* 0x000fe20000410000 */
[--C-:B------:R-:W-:Y:S01]  /*2f20*/  FADD.FTZ R12, R12, -R84.reuse ;  /* 0x800000540c0c7221 */ /* 0x100fe20000010000 */
[----:B------:R-:W-:Y:S01]  /*2f30*/  FADD.FTZ R10, R10, -R84 ;  /* 0x800000540a0a7221 */ /* 0x000fe20000010000 */
[C-C-:B------:R-:W-:Y:S01]  /*2f40*/  FFMA.FTZ R90, R74.reuse, R68, R72.reuse ;  /* 0x000000444a5a7223 */ /* 0x140fe20000010048 */
[----:B------:R-:W-:Y:S01]  /*2f50*/  FFMA.FTZ R91, R74, R69, R72 ;  /* 0x000000454a5b7223 */ /* 0x000fe20000010048 */
        /* <DEDUP_REMOVED lines=40> */
[----:B------:R-:W-:Y:S01]  /*31e0*/  FFMA.FTZ R2, R2, R74, R72 ;  /* 0x0000004a02027223 */ /* 0x000fe20000010048 */
[----:B0-----:R-:W-:Y:S01]  /*31f0*/  FADD.FTZ R69, R69, UR12 ;  /* 0x0000000c45457e21 */ /* 0x001fe20008010000 */
[----:B------:R-:W0:Y:S01]  /*3200*/  LDCU.64 UR12, c[0x0][0x380] ;  /* 0x00007000ff0c77ac */ /* 0x000e220008000a00 */
[--C-:B------:R-:W-:Y:S01]  /*3210*/  FADD.FTZ R0, R0, -R68.reuse ;  /* 0x8000004400007221 */ /* 0x100fe20000010000 */
[--C-:B------:R-:W-:Y:S01]  /*3220*/  FADD.FTZ R47, R47, -R68.reuse ;  /* 0x800000442f2f7221 */ /* 0x100fe20000010000 */
[--C-:B------:R-:W-:Y:S01]  /*3230*/  FADD.FTZ R45, R45, -R68.reuse ;  /* 0x800000442d2d7221 */ /* 0x100fe20000010000 */
        /* <DEDUP_REMOVED lines=156> */
[----:B------:R-:W-:Y:S01]  /*3c00*/  FMUL.FTZ R73, R69, R68 ;  /* 0x0000004445497220 */ /* 0x000fe20000410000 */
[----:B0-----:R-:W-:Y:S01]  /*3c10*/  IADD3 R68, P1, PT, R50, UR12, RZ ;  /* 0x0000000c32447c10 */ /* 0x001fe2000ff3e0ff */
        /* <DEDUP_REMOVED lines=31> */
[----:B------:R-:W-:Y:S01]  /*3e10*/  IADD3.X R69, PT, PT, R49, UR13, RZ, P1, !PT ;  /* 0x0000000d31457c10 */ /* 0x000fe20008ffe4ff */
[--C-:B------:R-:W-:Y:S01]  /*3e20*/  FADD.FTZ R146, R146, -R84.reuse ;  /* 0x8000005492927221 */ /* 0x100fe20000010000 */
[----:B------:R-:W-:Y:S01]  /*3e30*/  F2FP.BF16.F32.PACK_AB R49, R96, R47 ;  /* 0x0000002f6031723e */ /* 0x000fe200000010ff */
        /* <DEDUP_REMOVED lines=31> */
[----:B------:R-:W-:Y:S01]  /*4030*/  FADD.FTZ R84, R137, -R84 ;  /* 0x8000005489547221 */ /* 0x000fe20000010000 */
[C-C-:B------:R-:W-:Y:S01]  /*4040*/  FFMA.FTZ R94, R93.reuse, R94, R92.reuse ;  /* 0x0000005e5d5e7223 */ /* 0x140fe2000001005c */
[C-C-:B------:R-:W-:Y:S01]  /*4050*/  FFMA.FTZ R82, R93.reuse, R82, R92.reuse ;  /* 0x000000525d527223 */ /* 0x140fe2000001005c */
[--C-:B------:R-:W-:Y:S01]  /*4060*/  FFMA.FTZ R80, R93, R80, R92.reuse ;  /* 0x000000505d507223 */ /* 0x100fe2000001005c */
[C---:B------:R-:W-:Y:S01]  /*4070*/  FMUL.FTZ R134, R85.reuse, R134 ;  /* 0x0000008655867220 */ /* 0x040fe20000410000 */
[----:B------:R-:W-:Y:S01]  /*4080*/  FMUL.FTZ R135, R85, R135 ;  /* 0x0000008755877220 */ /* 0x000fe20000410000 */
[--C-:B------:R-:W-:Y:S01]  /*4090*/  FFMA.FTZ R78, R93, R78, R92.reuse ;  /* 0x0000004e5d4e7223 */ /* 0x100fe2000001005c */
        /* <DEDUP_REMOVED lines=30> */
[--C-:B------:R-:W-:Y:S01]  /*4280*/  FFMA.FTZ R76, R93, R76, R92.reuse ;  /* 0x0000004c5d4c7223 */ /* 0x100fe2000001005c */
[----:B------:R-:W-:Y:S01]  /*4290*/  F2FP.BF16.F32.PACK_AB R47, R47, R45 ;  /* 0x0000002d2f2f723e */ /* 0x000fe200000010ff */
[C-C-:B------:R-:W-:Y:S01]  /*42a0*/  FFMA.FTZ R99, R93.reuse, R99, R92.reuse ;  /* 0x000000635d637223 */ /* 0x140fe2000001005c */
[----:B------:R-:W-:Y:S01]  /*42b0*/  F2FP.BF16.F32.PACK_AB R45, R94, R43 ;  /* 0x0000002b5e2d723e */ /* 0x000fe200000010ff */
[----:B------:R-:W0:Y:S01]  /*42c0*/  LDCU.64 UR12, c[0x0][0x3a8] ;  /* 0x00007500ff0c77ac */ /* 0x000e220008000a00 */
[C-C-:B------:R-:W-:Y:S01]  /*42d0*/  FFMA.FTZ R101, R93.reuse, R101, R92.reuse ;  /* 0x000000655d657223 */ /* 0x140fe2000001005c */
[----:B------:R-:W-:Y:S01]  /*42e0*/  F2FP.BF16.F32.PACK_AB R43, R82, R41 ;  /* 0x00000029522b723e */ /* 0x000fe200000010ff */
[C-C-:B------:R-:W-:Y:S01]  /*42f0*/  FFMA.FTZ R134, R162.reuse, R134, R157.reuse ;  /* 0x00000086a2867223 */ /* 0x140fe2000001009d */
[--C-:B------:R-:W-:Y:S01]  /*4300*/  FFMA.FTZ R135, R162, R135, R157.reuse ;  /* 0x00000087a2877223 */ /* 0x100fe2000001009d */
[C-C-:B------:R-:W-:Y:S01]  /*4310*/  FFMA.FTZ R103, R93.reuse, R103, R92.reuse ;  /* 0x000000675d677223 */ /* 0x140fe2000001005c */
[--C-:B------:R-:W-:Y:S01]  /*4320*/  FFMA.FTZ R129, R93, R129, R92.reuse ;  /* 0x000000815d817223 */ /* 0x100fe2000001005c */
[----:B------:R-:W-:Y:S01]  /*4330*/  F2FP.BF16.F32.PACK_AB R41, R80, R39 ;  /* 0x000000275029723e */ /* 0x000fe200000010ff */
        /* <DEDUP_REMOVED lines=51> */
[----:B------:R-:W-:Y:S01]  /*4670*/  F2FP.BF16.F32.PACK_AB R39, R78, R37 ;  /* 0x000000254e27723e */ /* 0x000fe200000010ff */
[----:B0-----:R-:W-:Y:S01]  /*4680*/  UISETP.GE.U32.AND UP0, UPT, UR9, UR12, UPT ;  /* 0x0000000c0900728c */ /* 0x001fe2000bf06070 */
[----:B------:R-:W-:-:S02]  /*4690*/  F2FP.BF16.F32.PACK_AB R37, R76, R35 ;  /* 0x000000234c25723e */ /* 0x000fc400000010ff */
[----:B------:R-:W-:Y:S01]  /*46a0*/  F2FP.BF16.F32.PACK_AB R35, R99, R33 ;  /* 0x000000216323723e */ /* 0x000fe200000010ff */
[----:B------:R-:W-:Y:S01]  /*46b0*/  UISETP.GE.AND.EX UP0, UPT, UR5, UR13, UPT, UP0 ;  /* 0x0000000d0500728c */ /* 0x000fe2000bf06300 */
        /* <DEDUP_REMOVED lines=89> */
[----:B------:R-:W-:Y:S05]  /*4c50*/  EXIT ;  /* 0x000000000000794d */ /* 0x000fea0003800000 */
.L_x_517:
        /* <DEDUP_REMOVED lines=10> */
.L_x_1324:


//--------------------- .text._ZN13group_norm_v214gn_cuda_kernelI13__nv_bfloat16Li320ELi2ELi32ELi10ELi4096ELb0ELi64ELi320ELi320ELi4ELb1ELi4ELb0ELb0ENS_16CompileConditionILi1000EEEEEvPT_PKS4_S7_S7_flPfS8_Pj --------------------------
	.section	.text._ZN13group_norm_v214gn_cuda_kernelI13__nv_bfloat16Li320ELi2ELi32ELi10ELi4096ELb0ELi64ELi320ELi320ELi4ELb1ELi4ELb0ELb0ENS_16CompileConditionILi1000EEEEEvPT_PKS4_S7_S7_flPfS8_Pj,"ax",@progbits
	.align	128
        .global         _ZN13group_norm_v214gn_cuda_kernelI13__nv_bfloat16Li320ELi2ELi32ELi10ELi4096ELb0ELi64ELi320ELi320ELi4ELb1ELi4ELb0ELb0ENS_16CompileConditionILi1000EEEEEvPT_PKS4_S7_S7_flPfS8_Pj
        .type           _ZN13group_norm_v214gn_cuda_kernelI13__nv_bfloat16Li320ELi2ELi32ELi10ELi4096ELb0ELi64ELi320ELi320ELi4ELb1ELi4ELb0ELb0ENS_16CompileConditionILi1000EEEEEvPT_PKS4_S7_S7_flPfS8_Pj,@function
        .size           _ZN13group_norm_v214gn_cuda_kernelI13__nv_bfloat16Li320ELi2ELi32ELi10ELi4096ELb0ELi64ELi320ELi320ELi4ELb1ELi4ELb0ELb0ENS_16CompileConditionILi1000EEEEEvPT_PKS4_S7_S7_flPfS8_Pj,(.L_x_1325 - _ZN13group_norm_v214gn_cuda_kernelI13__nv_bfloat16Li320ELi2ELi32ELi10ELi4096ELb0ELi64ELi320ELi320ELi4ELb1ELi4ELb0ELb0ENS_16CompileConditionILi1000EEEEEvPT_PKS4_S7_S7_flPfS8_Pj)
        .other          _ZN13group_norm_v214gn_cuda_kernelI13__nv_bfloat16Li320ELi2ELi32ELi10ELi4096ELb0ELi64ELi320ELi320ELi4ELb1ELi4ELb0ELb0ENS_16CompileConditionILi1000EEEEEvPT_PKS4_S7_S7_flPfS8_Pj,@"STO_CUDA_ENTRY STV_DEFAULT"
_ZN13group_norm_v214gn_cuda_kernelI13__nv_bfloat16Li320ELi2ELi32ELi10ELi4096ELb0ELi64ELi320ELi320ELi4ELb1ELi4ELb0ELb0ENS_16CompileConditionILi1000EEEEEvPT_PKS4_S7_S7_flPfS8_Pj:
.text._ZN13group_norm_v214gn_cuda_kernelI13__nv_bfloat16Li320ELi2ELi32ELi10ELi4096ELb0ELi64ELi320ELi320ELi4ELb1ELi4ELb0ELb0ENS_16CompileConditionILi1000EEEEEvPT_PKS4_S7_S7_flPfS8_Pj:
        /* <DEDUP_REMOVED lines=43> */
.L_x_530:
[----:B------:R-:W0:Y:S01]  /*02b0*/  S2UR UR10, SR_CTAID.X ;  /* 0x00000000000a79c3 */ /* 0x000e220000002500 */
[----:B------:R-:W-:Y:S01]  /*02c0*/  SHF.L.U32 R13, R64, 0x2, RZ ;  /* 0x00000002400d7819 */ /* 0x000fe200000006ff */
[----:B------:R-:W1:Y:S01]  /*02d0*/  LDCU.64 UR6, c[0x0][0x388] ;  /* 0x00007100ff0677ac */ /* 0x000e620008000a00 */
[----:B--2---:R-:W-:Y:S02]  /*02e0*/  IMAD.WIDE.U32 R2, R56, 0x140000, RZ ;  /* 0x0014000038027825 */ /* 0x004fe400078e00ff */
        /* <DEDUP_REMOVED lines=40> */
[----:B------:R-:W-:Y:S02]  /*0570*/  SHF.L.U32 R48, R2, 0x10, RZ ;  /* 0x0000001002307819 */ /* 0x000fe400000006ff */
[C---:B------:R-:W-:Y:S02]  /*0580*/  PRMT R53, R3.reuse, 0x7632, R53 ;  /* 0x0000763203357816 */ /* 0x040fe40000000035 */
[----:B------:R-:W-:Y:S02]  /*0590*/  SHF.L.U32 R3, R3, 0x10, RZ ;  /* 0x0000001003037819 */ /* 0x000fe400000006ff */
[C---:B------:R-:W-:Y:S02]  /*05a0*/  PRMT R55, R45.reuse, 0x7632, R55 ;  /* 0x000076322d377816 */ /* 0x040fe40000000037 */
[----:B------:R-:W-:-:S02]  /*05b0*/  SHF.L.U32 R13, R45, 0x10, RZ ;  /* 0x000000102d0d7819 */ /* 0x000fc400000006ff */
[C---:B------:R-:W-:Y:S02]  /*05c0*/  PRMT R16, R46.reuse, 0x7632, R16 ;  /* 0x000076322e107816 */ /* 0x040fe40000000010 */
[----:B------:R-:W-:Y:S01]  /*05d0*/  SHF.L.U32 R45, R46, 0x10, RZ ;  /* 0x000000102e2d7819 */ /* 0x000fe200000006ff */
[----:B------:R-:W-:Y:S01]  /*05e0*/  FADD.FTZ R85, RZ, R48 ;  /* 0x00000030ff557221 */ /* 0x000fe20000010000 */
[----:B------:R-:W-:Y:S01]  /*05f0*/  SHF.L.U32 R46, R72, 0x10, RZ ;  /* 0x00000010482e7819 */ /* 0x000fe200000006ff */
[----:B------:R-:W-:Y:S01]  /*0600*/  FFMA.FTZ R87, R48, R48, RZ ;  /* 0x0000003030577223 */ /* 0x000fe200000100ff */
[C---:B------:R-:W-:Y:S01]  /*0610*/  PRMT R20, R70.reuse, 0x7632, R20 ;  /* 0x0000763246147816 */ /* 0x040fe20000000014 */
[----:B------:R-:W-:Y:S01]  /*0620*/  FFMA.FTZ R72, R3, R3, RZ ;  /* 0x0000000303487223 */ /* 0x000fe200000100ff */
[----:B------:R-:W-:Y:S01]  /*0630*/  SHF.L.U32 R49, R70, 0x10, RZ ;  /* 0x0000001046317819 */ /* 0x000fe200000006ff */
[----:B------:R-:W-:Y:S01]  /*0640*/  FADD.FTZ R70, RZ, R3 ;  /* 0x00000003ff467221 */ /* 0x000fe20000010000 */
[----:B------:R-:W-:-:S02]  /*0650*/  SHF.L.U32 R53, R53, 0x10, RZ ;  /* 0x0000001035357819 */ /* 0x000fc400000006ff */
[C---:B------:R-:W-:Y:S01]  /*0660*/  PRMT R88, R44.reuse, 0x7632, R88 ;  /* 0x000076322c587816 */ /* 0x040fe20000000058 */
[----:B------:R-:W-:Y:S01]  /*0670*/  FADD.FTZ R85, R85, R46 ;  /* 0x0000002e55557221 */ /* 0x000fe20000010000 */
[----:B------:R-:W-:Y:S01]  /*0680*/  SHF.L.U32 R44, R44, 0x10, RZ ;  /* 0x000000102c2c7819 */ /* 0x000fe200000006ff */
[----:B------:R-:W-:Y:S01]  /*0690*/  FFMA.FTZ R87, R46, R46, R87 ;  /* 0x0000002e2e577223 */ /* 0x000fe20000010057 */
[C---:B------:R-:W-:Y:S01]  /*06a0*/  PRMT R57, R41.reuse, 0x7632, R57 ;  /* 0x0000763229397816 */ /* 0x040fe20000000039 */
[----:B------:R-:W-:Y:S01]  /*06b0*/  FADD.FTZ R70, R70, R53 ;  /* 0x0000003546467221 */ /* 0x000fe20000010000 */
[----:B0-----:R-:W-:Y:S01]  /*06c0*/  SHF.L.U32 R11, R41, 0x10, RZ ;  /* 0x00000010290b7819 */ /* 0x001fe200000006ff */
[----:B------:R-:W-:Y:S01]  /*06d0*/  FFMA.FTZ R72, R53, R53, R72 ;  /* 0x0000003535487223 */ /* 0x000fe20000010048 */
[C---:B------:R-:W-:Y:S02]  /*06e0*/  PRMT R12, R42.reuse, 0x7632, R12 ;  /* 0x000076322a0c7816 */ /* 0x040fe4000000000c */
[----:B------:R-:W-:Y:S01]  /*06f0*/  SHF.L.U32 R41, R42, 0x10, RZ ;  /* 0x000000102a297819 */ /* 0x000fe200000006ff */
[----:B------:R-:W-:Y:S01]  /*0700*/  FADD.FTZ R85, R85, R44 ;  /* 0x0000002c55557221 */ /* 0x000fe20000010000 */
[----:B------:R-:W-:Y:S01]  /*0710*/  SHF.L.U32 R42, R88, 0x10, RZ ;  /* 0x00000010582a7819 */ /* 0x000fe200000006ff */
[----:B------:R-:W-:Y:S01]  /*0720*/  FFMA.FTZ R87, R44, R44, R87 ;  /* 0x0000002c2c577223 */ /* 0x000fe20000010057 */
[----:B------:R-:W-:Y:S01]  /*0730*/  SHF.L.U32 R55, R55, 0x10, RZ ;  /* 0x0000001037377819 */ /* 0x000fe200000006ff */
[----:B------:R-:W-:Y:S01]  /*0740*/  FADD.FTZ R70, R70, R13 ;  /* 0x0000000d46467221 */ /* 0x000fe20000010000 */
[C---:B------:R-:W-:Y:S01]  /*0750*/  PRMT R86, R40.reuse, 0x7632, R86 ;  /* 0x0000763228567816 */ /* 0x040fe20000000056 */
[----:B------:R-:W-:Y:S01]  /*0760*/  FFMA.FTZ R72, R13, R13, R72 ;  /* 0x0000000d0d487223 */ /* 0x000fe20000010048 */
[----:B------:R-:W-:Y:S01]  /*0770*/  SHF.L.U32 R40, R40, 0x10, RZ ;  /* 0x0000001028287819 */ /* 0x000fe200000006ff */
[----:B------:R-:W-:Y:S01]  /*0780*/  FADD.FTZ R85, R85, R42 ;  /* 0x0000002a55557221 */ /* 0x000fe20000010000 */
[----:B------:R-:W-:Y:S01]  /*0790*/  PRMT R84, R8, 0x7632, R84 ;  /* 0x0000763208547816 */ /* 0x000fe20000000054 */
[----:B------:R-:W-:Y:S01]  /*07a0*/  FFMA.FTZ R87, R42, R42, R87 ;  /* 0x0000002a2a577223 */ /* 0x000fe20000010057 */
[----:B------:R-:W-:Y:S01]  /*07b0*/  SHF.L.U32 R36, R8, 0x10, RZ ;  /* 0x0000001008247819 */ /* 0x000fe200000006ff */
        /* <DEDUP_REMOVED lines=10> */
[----:B------:R-:W-:Y:S01]  /*0860*/  PRMT R59, R9, 0x7632, R59 ;  /* 0x00007632093b7816 */ /* 0x000fe2000000003b */
[----:B------:R-:W-:Y:S01]  /*0870*/  FADD.FTZ R85, R85, R38 ;  /* 0x0000002655557221 */ /* 0x000fe20000010000 */
[----:B------:R-:W-:Y:S01]  /*0880*/  SHF.L.U32 R9, R9, 0x10, RZ ;  /* 0x0000001009097819 */ /* 0x000fe200000006ff */
[----:B------:R-:W-:Y:S01]  /*0890*/  FFMA.FTZ R87, R38, R38, R87 ;  /* 0x0000002626577223 */ /* 0x000fe20000010057 */
[----:B------:R-:W-:Y:S01]  /*08a0*/  PRMT R76, R4, 0x7632, R76 ;  /* 0x00007632044c7816 */ /* 0x000fe2000000004c */
[----:B------:R-:W-:Y:S01]  /*08b0*/  FADD.FTZ R70, R70, R57 ;  /* 0x0000003946467221 */ /* 0x000fe20000010000 */
[----:B------:R-:W-:Y:S01]  /*08c0*/  SHF.L.U32 R28, R4, 0x10, RZ ;  /* 0x00000010041c7819 */ /* 0x000fe200000006ff */
[----:B------:R-:W-:Y:S01]  /*08d0*/  FFMA.FTZ R72, R57, R57, R72 ;  /* 0x0000003939487223 */ /* 0x000fe20000010048 */
[----:B------:R-:W-:-:S02]  /*08e0*/  PRMT R4, R34, 0x7632, R4 ;  /* 0x0000763222047816 */ /* 0x000fc40000000004 */
[----:B------:R-:W-:Y:S01]  /*08f0*/  SHF.L.U32 R33, R34, 0x10, RZ ;  /* 0x0000001022217819 */ /* 0x000fe200000006ff */
[----:B------:R-:W-:Y:S01]  /*0900*/  FADD.FTZ R85, R85, R36 ;  /* 0x0000002455557221 */ /* 0x000fe20000010000 */
[----:B------:R-:W-:Y:S01]  /*0910*/  SHF.L.U32 R34, R84, 0x10, RZ ;  /* 0x0000001054227819 */ /* 0x000fe200000006ff */
[----:B------:R-:W-:Y:S01]  /*0920*/  FFMA.FTZ R87, R36, R36, R87 ;  /* 0x0000002424577223 */ /* 0x000fe20000010057 */
[----:B------:R-:W-:Y:S01]  /*0930*/  SHF.L.U32 R59, R59, 0x10, RZ ;  /* 0x000000103b3b7819 */ /* 0x000fe200000006ff */
        /* <DEDUP_REMOVED lines=28> */
[----:B------:R-:W-:Y:S01]  /*0b00*/  PRMT R74, R19, 0x7632, R74 ;  /* 0x00007632134a7816 */ /* 0x000fe2000000004a */
[----:B------:R-:W-:Y:S01]  /*0b10*/  FFMA.FTZ R87, R28, R28, R87 ;  /* 0x0000001c1c577223 */ /* 0x000fe20000010057 */
[----:B------:R-:W-:Y:S01]  /*0b20*/  SHF.L.U32 R63, R63, 0x10, RZ ;  /* 0x000000103f3f7819 */ /* 0x000fe200000006ff */
[----:B------:R-:W-:Y:S01]  /*0b30*/  FADD.FTZ R70, R70, R5 ;  /* 0x0000000546467221 */ /* 0x000fe20000010000 */
[----:B------:R-:W-:Y:S01]  /*0b40*/  FFMA.FTZ R72, R5, R5, R72 ;  /* 0x0000000505487223 */ /* 0x000fe20000010048 */
[C---:B------:R-:W-:Y:S01]  /*0b50*/  PRMT R65, R14.reuse, 0x7632, R65 ;  /* 0x000076320e417816 */ /* 0x040fe20000000041 */
[----:B------:R-:W-:Y:S01]  /*0b60*/  FADD.FTZ R85, R85, R26 ;  /* 0x0000001a55557221 */ /* 0x000fe20000010000 */
[----:B------:R-:W-:-:S02]  /*0b70*/  SHF.L.U32 R24, R14, 0x10, RZ ;  /* 0x000000100e187819 */ /* 0x000fc400000006ff */
[C---:B------:R-:W-:Y:S02]  /*0b80*/  PRMT R73, R22.reuse, 0x7632, R73 ;  /* 0x0000763216497816 */ /* 0x040fe40000000049 */
[----:B------:R-:W-:Y:S01]  /*0b90*/  SHF.L.U32 R21, R22, 0x10, RZ ;  /* 0x0000001016157819 */ /* 0x000fe200000006ff */
[----:B------:R-:W-:Y:S01]  /*0ba0*/  FFMA.FTZ R87, R26, R26, R87 ;  /* 0x0000001a1a577223 */ /* 0x000fe20000010057 */
[----:B------:R-:W-:Y:S02]  /*0bb0*/  PRMT R67, R15, 0x7632, R67 ;  /* 0x000076320f437816 */ /* 0x000fe40000000043 */
[C---:B------:R-:W-:Y:S02]  /*0bc0*/  PRMT R22, R71.reuse, 0x7632, R22 ;  /* 0x0000763247167816 */ /* 0x040fe40000000016 */
[----:B------:R-:W-:Y:S01]  /*0bd0*/  SHF.L.U32 R51, R71, 0x10, RZ ;  /* 0x0000001047337819 */ /* 0x000fe200000006ff */
[----:B------:R-:W-:Y:S01]  /*0be0*/  FFMA.FTZ R76, R63, R63, R72 ;  /* 0x0000003f3f4c7223 */ /* 0x000fe20000010048 */
[----:B------:R-:W-:-:S02]  /*0bf0*/  SHF.L.U32 R15, R15, 0x10, RZ ;  /* 0x000000100f0f7819 */ /* 0x000fc400000006ff */
[----:B------:R-:W-:Y:S01]  /*0c00*/  SHF.L.U32 R71, R74, 0x10, RZ ;  /* 0x000000104a477819 */ /* 0x000fe200000006ff */
[----:B------:R-:W-:Y:S01]  /*0c10*/  FADD.FTZ R74, R70, R63 ;  /* 0x0000003f464a7221 */ /* 0x000fe20000010000 */
        /* <DEDUP_REMOVED lines=116> */
[----:B------:R0:W-:Y:S04]  /*1360*/  STS.64 [R62], R84 ;  /* 0x000000543e007388 */ /* 0x0001e80000000a00 */
[----:B------:R0:W-:Y:S01]  /*1370*/  STS.64 [R62+0xc80], R86 ;  /* 0x000c80563e007388 */ /* 0x0001e20000000a00 */
[----:B------:R-:W-:Y:S06]  /*1380*/  BAR.SYNC.DEFER_BLOCKING 0x0 ;  /* 0x0000000000007b1d */ /* 0x000fec0000010000 */
[----:B------:R-:W-:Y:S05]  /*1390*/  @P1 BRA `(.L_x_519) ;  /* 0x0000000000c81947 */ /* 0x000fea0003800000 */
[----:B------:R-:W-:Y:S01]  /*13a0*/  SHF.R.U32.HI R70, RZ, 0x2, R68 ;  /* 0x00000002ff467819 */ /* 0x000fe20000011644 */
[----:B------:R-:W1:Y:S01]  /*13b0*/  S2R R72, SR_CgaCtaId ;  /* 0x0000000000487919 */ /* 0x000e620000008800 */
[----:B0-----:R-:W-:-:S03]  /*13c0*/  MOV R87, 0x400 ;  /* 0x0000040000577802 */ /* 0x001fc60000000f00 */
[C---:B------:R-:W-:Y:S02]  /*13d0*/  IMAD R76, R70.reuse, 0xa, RZ ;  /* 0x0000000a464c7824 */ /* 0x040fe400078e02ff */
[----:B------:R-:W-:-:S03]  /*13e0*/  IMAD R74, R70, -0x80000000, RZ ;  /* 0x80000000464a7824 */ /* 0x000fc600078e02ff */
[C---:B------:R-:W-:Y:S02]  /*13f0*/  LOP3.LUT P1, RZ, R76.reuse, 0x2, RZ, 0xc0, !PT ;  /* 0x000000024cff7812 */ /* 0x040fe4000782c0ff */
[----:B------:R-:W-:Y:S02]  /*1400*/  IADD3 R78, PT, PT, R76, 0x2, RZ ;  /* 0x000000024c4e7810 */ /* 0x000fe40007ffe0ff */
[----:B------:R-:W-:Y:S02]  /*1410*/  SHF.R.S32.HI R74, RZ, 0x1f, R74 ;  /* 0x0000001fff4a7819 */ /* 0x000fe4000001144a */
[----:B------:R-:W-:Y:S02]  /*1420*/  SHF.R.U32.HI R84, RZ, 0x2, R78 ;  /* 0x00000002ff547819 */ /* 0x000fe4000001164e */
[----:B------:R-:W-:Y:S02]  /*1430*/  LEA.HI R70, R78, 0x50, RZ, 0x1e ;  /* 0x000000504e467811 */ /* 0x000fe400078ff0ff */
[----:B------:R-:W-:-:S02]  /*1440*/  IADD3 R78, PT, PT, R76, 0x6, RZ ;  /* 0x000000064c4e7810 */ /* 0x000fc40007ffe0ff */
[----:B------:R-:W-:Y:S02]  /*1450*/  LOP3.LUT R85, R74, 0x50, RZ, 0xc0, !PT ;  /* 0x000000504a557812 */ /* 0x000fe400078ec0ff */
[----:B------:R-:W-:Y:S02]  /*1460*/  @P1 IADD3 R70, PT, PT, R84, RZ, RZ ;  /* 0x000000ff54461210 */ /* 0x000fe40007ffe0ff */
[----:B------:R-:W-:Y:S02]  /*1470*/  SHF.L.U32 R84, R78, 0x1e, RZ ;  /* 0x0000001e4e547819 */ /* 0x000fe400000006ff */
[C---:B------:R-:W-:Y:S02]  /*1480*/  IADD3 R74, PT, PT, R76.reuse, 0x4, RZ ;  /* 0x000000044c4a7810 */ /* 0x040fe40007ffe0ff */
[----:B------:R-:W-:Y:S02]  /*1490*/  IADD3 R88, PT, PT, R76, 0x8, RZ ;  /* 0x000000084c587810 */ /* 0x000fe40007ffe0ff */
[----:B------:R-:W-:-:S02]  /*14a0*/  SHF.R.S32.HI R86, RZ, 0x1f, R84 ;  /* 0x0000001fff567819 */ /* 0x000fc40000011454 */
[-C--:B------:R-:W-:Y:S02]  /*14b0*/  LEA.HI R84, R76, R85.reuse, RZ, 0x1e ;  /* 0x000000554c547211 */ /* 0x080fe400078ff0ff */
[-C--:B------:R-:W-:Y:S02]  /*14c0*/  LEA.HI R74, R74, R85.reuse, RZ, 0x1e ;  /* 0x000000554a4a7211 */ /* 0x080fe400078ff0ff */
[----:B------:R-:W-:Y:S02]  /*14d0*/  LEA.HI R76, R88, R85, RZ, 0x1e ;  /* 0x00000055584c7211 */ /* 0x000fe400078ff0ff */
[----:B------:R-:W-:Y:S02]  /*14e0*/  LOP3.LUT R85, R86, 0x50, RZ, 0xc0, !PT ;  /* 0x0000005056557812 */ /* 0x000fe400078ec0ff */
[----:B-1----:R-:W-:Y:S02]  /*14f0*/  LEA R91, R72, R87, 0x18 ;  /* 0x00000057485b7211 */ /* 0x002fe400078ec0ff */
[----:B------:R-:W-:-:S02]  /*1500*/  SHF.L.U32 R72, R68, 0x3, RZ ;  /* 0x0000000344487819 */ /* 0x000fc400000006ff */
[----:B------:R-:W-:Y:S01]  /*1510*/  LEA.HI R78, R78, R85, RZ, 0x1e ;  /* 0x000000554e4e7211 */ /* 0x000fe200078ff0ff */
[--C-:B------:R-:W-:Y:S01]  /*1520*/  IMAD R85, R84, 0x28, R91.reuse ;  /* 0x0000002854557824 */ /* 0x100fe200078e025b */
[----:B------:R-:W-:Y:S01]  /*1530*/  LOP3.LUT R72, R72, 0x18, RZ, 0xc0, !PT ;  /* 0x0000001848487812 */ /* 0x000fe200078ec0ff */
[--C-:B------:R-:W-:Y:S02]  /*1540*/  IMAD R87, R70, 0x28, R91.reuse ;  /* 0x0000002846577824 */ /* 0x100fe400078e025b */
[--C-:B------:R-:W-:Y:S01]  /*1550*/  IMAD R89, R74, 0x28, R91.reuse ;  /* 0x000000284a597824 */ /* 0x100fe200078e025b */
[----:B------:R-:W-:Y:S01]  /*1560*/  IADD3 R85, PT, PT, R85, R72, RZ ;  /* 0x0000004855557210 */ /* 0x000fe20007ffe0ff */
[--C-:B------:R-:W-:Y:S01]  /*1570*/  IMAD R93, R76, 0x28, R91.reuse ;  /* 0x000000284c5d7824 */ /* 0x100fe200078e025b */
[----:B------:R-:W-:Y:S01]  /*1580*/  IADD3 R87, PT, PT, R72, R87, RZ ;  /* 0x0000005748577210 */ /* 0x000fe20007ffe0ff */
[----:B------:R-:W-:Y:S01]  /*1590*/  IMAD R91, R78, 0x28, R91 ;  /* 0x000000284e5b7824 */ /* 0x000fe200078e025b */
[----:B------:R-:W-:-:S02]  /*15a0*/  IADD3 R89, PT, PT, R72, R89, RZ ;  /* 0x0000005948597210 */ /* 0x000fc40007ffe0ff */
[----:B------:R-:W0:Y:S01]  /*15b0*/  LDS.64 R84, [R85] ;  /* 0x0000000055547984 */ /* 0x000e220000000a00 */
[C---:B------:R-:W-:Y:S02]  /*15c0*/  IADD3 R74, PT, PT, R72.reuse, R93, RZ ;  /* 0x0000005d484a7210 */ /* 0x040fe40007ffe0ff */
[----:B------:R-:W-:Y:S01]  /*15d0*/  IADD3 R91, PT, PT, R72, R91, RZ ;  /* 0x0000005b485b7210 */ /* 0x000fe20007ffe0ff */
[----:B------:R-:W1:Y:S04]  /*15e0*/  LDS.64 R86, [R87] ;  /* 0x0000000057567984 */ /* 0x000e680000000a00 */
[----:B------:R-:W2:Y:S04]  /*15f0*/  LDS.64 R88, [R89] ;  /* 0x0000000059587984 */ /* 0x000ea80000000a00 */
        /* <DEDUP_REMOVED lines=12> */
.L_x_519:
[----:B------:R-:W-:Y:S05]  /*16c0*/  BSYNC.RECONVERGENT B0 ;  /* 0x0000000000007941 */ /* 0x000fea0003800200 */
.L_x_518:
        /* <DEDUP_REMOVED lines=23> */
.L_x_521:
[----:B------:R-:W-:Y:S05]  /*1840*/  BSYNC.RECONVERGENT B0 ;  /* 0x0000000000007941 */ /* 0x000fea0003800200 */
.L_x_520:
        /* <DEDUP_REMOVED lines=14> */
.L_x_523:
[----:B------:R-:W2:Y:S04]  /*1930*/  LD.E.STRONG.GPU R72, desc[UR8][R84.64] ;  /* 0x0000000854487980 */ /* 0x000ea8000c10f900 */
[----:B--2---:R-:W-:Y:S01]  /*1940*/  CCTL.IVALL ;  /* 0x00000000ff00798f */ /* 0x004fe20002000000 */
[----:B------:R-:W-:Y:S05]  /*1950*/  YIELD ;  /* 0x0000000000007946 */ /* 0x000fea0003800000 */
[----:B-----5:R-:W-:-:S04]  /*1960*/  LOP3.LUT R72, R72, R87, RZ, 0x3c, !PT ;  /* 0x0000005748487212 */ /* 0x020fc800078e3cff */
[----:B------:R-:W-:-:S13]  /*1970*/  ISETP.GT.AND P2, PT, R72, -0x1, PT ;  /* 0xffffffff4800780c */ /* 0x000fda0003f44270 */
[----:B------:R-:W-:Y:S05]  /*1980*/  @P2 BRA `(.L_x_523) ;  /* 0xfffffffc00e82947 */ /* 0x000fea000383ffff */
.L_x_522:
        /* <DEDUP_REMOVED lines=25> */
[----:B--2---:R-:W-:-:S04]  /*1b20*/  FADD.FTZ R70, RZ, R86 ;  /* 0x00000056ff467221 */ /* 0x004fc80000010000 */
[----:B---3--:R-:W-:Y:S01]  /*1b30*/  FADD.FTZ R74, R88, R70 ;  /* 0x00000046584a7221 */ /* 0x008fe20000010000 */
[----:B------:R-:W-:-:S03]  /*1b40*/  FADD.FTZ R70, RZ, R87 ;  /* 0x00000057ff467221 */ /* 0x000fc60000010000 */
[----:B----4-:R-:W-:Y:S01]  /*1b50*/  FADD.FTZ R87, R90, R74 ;  /* 0x0000004a5a577221 */ /* 0x010fe20000010000 */
[----:B------:R-:W-:Y:S01]  /*1b60*/  FADD.FTZ R70, R89, R70 ;  /* 0x0000004659467221 */ /* 0x000fe20000010000 */
[----:B------:R-:W-:Y:S02]  /*1b70*/  IADD3 R89, PT, PT, R72, 0x50, RZ ;  /* 0x0000005048597810 */ /* 0x000fe40007ffe0ff */
[----:B------:R-:W-:Y:S01]  /*1b80*/  FADD.FTZ R84, R84, R87 ;  /* 0x0000005754547221 */ /* 0x000fe20000010000 */
[C---:B------:R-:W-:Y:S01]  /*1b90*/  IADD3 R87, PT, PT, R72.reuse, 0x40, RZ ;  /* 0x0000004048577810 */ /* 0x040fe20007ffe0ff */
[----:B------:R-:W-:Y:S01]  /*1ba0*/  FADD.FTZ R70, R91, R70 ;  /* 0x000000465b467221 */ /* 0x000fe20000010000 */
[----:B------:R-:W-:Y:S01]  /*1bb0*/  IADD3 R91, PT, PT, R72, 0x60, RZ ;  /* 0x00000060485b7810 */ /* 0x000fe20007ffe0ff */
[----:B------:R-:W-:-:S04]  /*1bc0*/  IMAD.WIDE.U32 R88, R89, 0x4, R92 ;  /* 0x0000000459587825 */ /* 0x000fc800078e005c */
        /* <DEDUP_REMOVED lines=17> */
.L_x_525:
[----:B------:R-:W-:Y:S05]  /*1ce0*/  BSYNC.RECONVERGENT B0 ;  /* 0x0000000000007941 */ /* 0x000fea0003800200 */
.L_x_524:
        /* <DEDUP_REMOVED lines=24> */
.L_x_527:
[----:B------:R-:W-:Y:S05]  /*1e70*/  BSYNC.RECONVERGENT B0 ;  /* 0x0000000000007941 */ /* 0x000fea0003800200 */
.L_x_526:
        /* <DEDUP_REMOVED lines=17> */
.L_x_529:
[----:B------:R-:W-:Y:S05]  /*1f90*/  BSYNC.RECONVERGENT B0 ;  /* 0x0000000000007941 */ /* 0x000fea0003800200 */
.L_x_528:
[----:B01----:R-:W0:Y:S01]  /*1fa0*/  LDS.64 R84, [R60] ;  /* 0x000000003c547984 */ /* 0x003e220000000a00 */
[----:B------:R-:W1:Y:S01]  /*1fb0*/  LDCU UR5, c[0x0][0x3a0] ;  /* 0x00007400ff0577ac */ /* 0x000e620008000800 */
[----:B------:R-:W2:Y:S01]  /*1fc0*/  LDCU.64 UR6, c[0x0][0x380] ;  /* 0x00007000ff0677ac */ /* 0x000ea20008000a00 */
[----:B------:R-:W-:Y:S01]  /*1fd0*/  ULOP3.LUT UR4, UR4, 0x1, URZ, 0x3c, !UPT ;  /* 0x0000000104047892 */ /* 0x000fe2000f8e3cff */
[----:B--2---:R-:W-:Y:S01]  /*1fe0*/  IADD3 R50, P1, PT, R50, UR6, RZ ;  /* 0x0000000632327c10 */ /* 0x004fe2000ff3e0ff */
[--C-:B0-----:R-:W-:Y:S01]  /*1ff0*/  FADD.FTZ R68, R17, -R84.reuse ;  /* 0x8000005411447221 */ /* 0x101fe20000010000 */
[--C-:B------:R-:W-:Y:S01]  /*2000*/  FADD.FTZ R78, R16, -R84.reuse ;  /* 0x80000054104e7221 */ /* 0x100fe20000010000 */
[----:B-1----:R-:W-:Y:S01]  /*2010*/  FADD.FTZ R85, R85, UR5 ;  /* 0x0000000555557e21 */ /* 0x002fe20008010000 */
[----:B------:R-:W0:Y:S01]  /*2020*/  LDS.64 R16, [R58] ;  /* 0x000000003a107984 */ /* 0x000e220000000a00 */
        /* <DEDUP_REMOVED lines=32> */
[C---:B-1----:R-:W-:Y:S01]  /*2230*/  FMUL.FTZ R0, R85.reuse, R0 ;  /* 0x0000000055007220 */ /* 0x042fe20000410000 */
[----:B------:R-:W-:Y:S01]  /*2240*/  PRMT R33, R82, 0x7632, R33 ;  /* 0x0000763252217816 */ /* 0x000fe20000000021 */
[----:B------:R-:W-:Y:S01]  /*2250*/  FMUL.FTZ R48, R48, R85 ;  /* 0x0000005530307220 */ /* 0x000fe20000410000 */
[----:B------:R-:W-:Y:S01]  /*2260*/  SHF.L.U32 R37, R82, 0x10, RZ ;  /* 0x0000001052257819 */ /* 0x000fe200000006ff */
[C---:B------:R-:W-:Y:S01]  /*2270*/  FMUL.FTZ R82, R85.reuse, R21 ;  /* 0x0000001555527220 */ /* 0x040fe20000410000 */
[----:B------:R-:W-:Y:S01]  /*2280*/  SHF.L.U32 R21, R20, 0x10, RZ ;  /* 0x0000001014157819 */ /* 0x000fe200000006ff */
[----:B------:R-:W-:Y:S01]  /*2290*/  FMUL.FTZ R46, R85, R46 ;  /* 0x0000002e552e7220 */ /* 0x000fe20000410000 */
[----:B------:R-:W-:Y:S01]  /*22a0*/  SHF.L.U32 R33, R33, 0x10, RZ ;  /* 0x0000001021217819 */ /* 0x000fe200000006ff */
[----:B0-----:R-:W-:Y:S01]  /*22b0*/  FADD.FTZ R17, R17, UR5 ;  /* 0x0000000511117e21 */ /* 0x001fe20008010000 */
        /* <DEDUP_REMOVED lines=29> */
[----:B------:R-:W-:Y:S01]  /*2490*/  SHF.L.U32 R80, R80, 0x10, RZ ;  /* 0x0000001050507819 */ /* 0x000fe200000006ff */
[----:B------:R-:W0:Y:S01]  /*24a0*/  MUFU.RSQ R0, R17 ;  /* 0x0000001100007308 */ /* 0x000e220000001400 */
[--C-:B------:R-:W-:Y:S01]  /*24b0*/  FFMA.FTZ R25, R46, R21, R33.reuse ;  /* 0x000000152e197223 */ /* 0x100fe20000010021 */
[C-C-:B------:R-:W-:Y:S01]  /*24c0*/  FFMA.FTZ R29, R21.reuse, R42, R33.reuse ;  /* 0x0000002a151d7223 */ /* 0x140fe20000010021 */
[C---:B------:R-:W-:Y:S01]  /*24d0*/  FFMA.FTZ R41, R21.reuse, R34, R33 ;  /* 0x0000002215297223 */ /* 0x040fe20000010021 */
        /* <DEDUP_REMOVED lines=26> */
[--C-:B------:R-:W-:Y:S01]  /*2680*/  FFMA.FTZ R93, R21, R78, R33.reuse ;  /* 0x0000004e155d7223 */ /* 0x100fe20000010021 */
[--C-:B------:R-:W-:Y:S01]  /*2690*/  FADD.FTZ R31, R31, -R16.reuse ;  /* 0x800000101f1f7221 */ /* 0x100fe20000010000 */
[----:B------:R-:W-:Y:S01]  /*26a0*/  FFMA.FTZ R21, R21, R84, R33 ;  /* 0x0000005415157223 */ /* 0x000fe20000010021 */
[--C-:B------:R-:W-:Y:S01]  /*26b0*/  FADD.FTZ R2, R2, -R16.reuse ;  /* 0x8000001002027221 */ /* 0x100fe20000010000 */
[--C-:B------:R-:W-:Y:S01]  /*26c0*/  FADD.FTZ R33, R6, -R16.reuse ;  /* 0x8000001006217221 */ /* 0x100fe20000010000 */
[----:B------:R-:W-:Y:S01]  /*26d0*/  FADD.FTZ R39, R39, -R16 ;  /* 0x8000001027277221 */ /* 0x000fe20000010000 */
[----:B------:R-:W-:Y:S01]  /*26e0*/  PRMT R4, R81, 0x7632, R4 ;  /* 0x0000763251047816 */ /* 0x000fe20000000004 */
[----:B------:R-:W-:Y:S01]  /*26f0*/  FADD.FTZ R10, R10, -R16 ;  /* 0x800000100a0a7221 */ /* 0x000fe20000010000 */
[----:B------:R-:W-:Y:S01]  /*2700*/  PRMT R8, R83, 0x7632, R8 ;  /* 0x0000763253087816 */ /* 0x000fe20000000008 */
        /* <DEDUP_REMOVED lines=15> */
[--C-:B------:R-:W-:Y:S01]  /*2800*/  FADD.FTZ R51, R51, -R16.reuse ;  /* 0x8000001033337221 */ /* 0x100fe20000010000 */
[----:B------:R-:W-:Y:S01]  /*2810*/  FMUL.FTZ R31, R0, R2 ;  /* 0x00000002001f7220 */ /* 0x000fe20000410000 */
[----:B------:R-:W-:Y:S01]  /*2820*/  SHF.L.U32 R17, R4, 0x10, RZ ;  /* 0x0000001004117819 */ /* 0x000fe200000006ff */
[C---:B------:R-:W-:Y:S01]  /*2830*/  FMUL.FTZ R2, R0.reuse, R39 ;  /* 0x0000002700027220 */ /* 0x040fe20000410000 */
[--C-:B------:R-:W-:Y:S01]  /*2840*/  FADD.FTZ R53, R53, -R16.reuse ;  /* 0x8000001035357221 */ /* 0x100fe20000010000 */
[----:B------:R-:W-:Y:S01]  /*2850*/  SHF.L.U32 R81, R81, 0x10, RZ ;  /* 0x0000001051517819 */ /* 0x000fe200000006ff */
[----:B------:R-:W-:Y:S01]  /*2860*/  FMUL.FTZ R39, R0, R10 ;  /* 0x0000000a00277220 */ /* 0x000fe20000410000 */
[----:B------:R-:W-:Y:S01]  /*2870*/  SHF.L.U32 R4, R8, 0x10, RZ ;  /* 0x0000001008047819 */ /* 0x000fe200000006ff */
        /* <DEDUP_REMOVED lines=24> */
[----:B------:R-:W-:Y:S01]  /*2a00*/  FMUL.FTZ R51, R0, R51 ;  /* 0x0000003300337220 */ /* 0x000fe20000410000 */
[----:B------:R-:W-:Y:S01]  /*2a10*/  FADD.FTZ R16, R22, -R16 ;  /* 0x8000001016107221 */ /* 0x000fe20000010000 */
[C---:B------:R-:W-:Y:S01]  /*2a20*/  FMUL.FTZ R53, R0.reuse, R53 ;  /* 0x0000003500357220 */ /* 0x040fe20000410000 */
        /* <DEDUP_REMOVED lines=30> */
[--C-:B------:R-:W-:Y:S01]  /*2c10*/  FFMA.FTZ R0, R53, R17, R4.reuse ;  /* 0x0000001135007223 */ /* 0x100fe20000010004 */
[----:B------:R-:W0:Y:S01]  /*2c20*/  LDCU.64 UR6, c[0x0][0x3a8] ;  /* 0x00007500ff0677ac */ /* 0x000e220008000a00 */
[----:B------:R-:W-:Y:S01]  /*2c30*/  F2FP.BF16.F32.PACK_AB R2, R25, R48 ;  /* 0x000000301902723e */ /* 0x000fe200000010ff */
[C-C-:B------:R-:W-:Y:S01]  /*2c40*/  FFMA.FTZ R14, R17.reuse, R55, R4.reuse ;  /* 0x00000037110e7223 */ /* 0x140fe20000010004 */
[C-C-:B------:R-:W-:Y:S01]  /*2c50*/  FFMA.FTZ R18, R17.reuse, R57, R4.reuse ;  /* 0x0000003911127223 */ /* 0x140fe20000010004 */
[----:B------:R-:W-:Y:S01]  /*2c60*/  F2FP.BF16.F32.PACK_AB R3, R0, R3 ;  /* 0x000000030003723e */ /* 0x000fe200000010ff */
        /* <DEDUP_REMOVED lines=16> */
[----:B------:R-:W-:Y:S02]  /*2d70*/  F2FP.BF16.F32.PACK_AB R36, R41, R36 ;  /* 0x000000242924723e */ /* 0x000fe400000010ff */
        /* <DEDUP_REMOVED lines=8> */
[----:B-1----:R-:W-:Y:S02]  /*2e00*/  F2FP.BF16.F32.PACK_AB R2, R73, R82 ;  /* 0x000000524902723e */ /* 0x002fe400000010ff */
        /* <DEDUP_REMOVED lines=39> */
.L_x_531:
        /* <DEDUP_REMOVED lines=16> */
.L_x_1325:


//--------------------- .text._ZN13group_norm_v214gn_cuda_kernelI13__nv_bfloat16Li320ELi3ELi32ELi10ELi4096ELb0ELi64ELi320ELi320ELi4ELb1ELi5ELb0ELb0ENS_16CompileConditionILi1000EEEEEvPT_PKS4_S7_S7_flPfS8_Pj --------------------------
	.section	.text._ZN13group_norm_v214gn_cuda_kernelI13__nv_bfloat16Li320ELi3ELi32ELi10ELi4096ELb0ELi64ELi320ELi320ELi4ELb1ELi5ELb0ELb0ENS_16CompileConditionILi1000EEEEEvPT_PKS4_S7_S7_flPfS8_Pj,"ax",@progbits
	.align	128
        .global         _ZN13group_norm_v214gn_cuda_kernelI13__nv_bfloat16Li320ELi3ELi32ELi10ELi4096ELb0ELi64ELi320ELi320ELi4ELb1ELi5ELb0ELb0ENS_16CompileConditionILi1000EEEEEvPT_PKS4_S7_S7_flPfS8_Pj
        .type           _ZN13group_norm_v214gn_cuda_kernelI13__nv_bfloat16Li320ELi3ELi32ELi10ELi4096ELb0ELi64ELi320ELi320ELi4ELb1ELi5ELb0ELb0ENS_16CompileConditionILi1000EEEEEvPT_PKS4_S7_S7_flPfS8_Pj,@function
        .size           _ZN13group_norm_v214gn_cuda_kernelI13__nv_bfloat16Li320ELi3ELi32ELi10ELi4096ELb0ELi64ELi320ELi320ELi4ELb1ELi5ELb0ELb0ENS_16CompileConditionILi1000EEEEEvPT_PKS4_S7_S7_flPfS8_Pj,(.L_x_1326 - _ZN13group_norm_v214gn_cuda_kernelI13__nv_bfloat16Li320ELi3ELi32ELi10ELi4096ELb0ELi64ELi320ELi320ELi4ELb1ELi5ELb0ELb0ENS_16CompileConditionILi1000EEEEEvPT_PKS4_S7_S7_flPfS8_Pj)
        .other          _ZN13group_norm_v214gn_cuda_kernelI13__nv_bfloat16Li320ELi3ELi32ELi10ELi4096ELb0ELi64ELi320ELi320ELi4ELb1ELi5ELb0ELb0ENS_16CompileConditionILi1000EEEEEvPT_PKS4_S7_S7_flPfS8_Pj,@"STO_CUDA_ENTRY STV_DEFAULT"
_ZN13group_norm_v214gn_cuda_kernelI13__nv_bfloat16Li320ELi3ELi32ELi10ELi4096ELb0ELi64ELi320ELi320ELi4ELb1ELi5ELb0ELb0ENS_16CompileConditionILi1000EEEEEvPT_PKS4_S7_S7_flPfS8_Pj:
.text._ZN13group_norm_v214gn_cuda_kernelI13__nv_bfloat16Li320ELi3ELi32ELi10ELi4096ELb0ELi64ELi320ELi320ELi4ELb1ELi5ELb0ELb0ENS_16CompileConditionILi1000EEEEEvPT_PKS4_S7_S7_flPfS8_Pj:
[----:B------:R-:W0:Y:S08]  /*0000*/  LDC R1, c[0x0][0x37c] ;  /* 0x0000df00ff017b82 */ /* 0x000e300000000800 */
[----:B------:R-:W1:Y:S01]  /*0010*/  S2UR UR7, SR_CTAID.Y ;  /* 0x00000000000779c3 */ /* 0x000e620000002600 */
[----:B0-----:R-:W-:-:S07]  /*0020*/  IADD3 R1, PT, PT, R1, -0xa8, RZ ;  /* 0xffffff5801017810 */ /* 0x001fce0007ffe0ff */
[----:B------:R-:W1:Y:S02]  /*0030*/  LDC.64 R2, c[0x0][0x3a8] ;  /* 0x0000ea00ff027b82 */ /* 0x000e640000000a00 */
[----:B-1----:R-:W-:-:S04]  /*0040*/  ISETP.LE.U32.AND P0, PT, R2, UR7, PT ;  /* 0x0000000702007c0c */ /* 0x002fc8000bf03070 */
[----:B------:R-:W-:-:S13]  /*0050*/  ISETP.GE.AND.EX P0, PT, RZ, R3, PT, P0 ;  /* 0x00000003ff00720c */ /* 0x000fda0003f06300 */
[----:B------:R-:W-:Y:S05]  /*0060*/  @P0 EXIT ;  /* 0x000000000000094d */ /* 0x000fea0003800000 */
[----:B------:R-:W0:Y:S01]  /*0070*/  S2R R5, SR_TID.X ;  /* 0x0000000000057919 */ /* 0x000e220000002100 */
[----:B------:R-:W1:Y:S01]  /*0080*/  S2UR UR5, SR_CgaCtaId ;  /* 0x00000000000579c3 */ /* 0x000e620000008800 */
[----:B------:R-:W-:Y:S01]  /*0090*/  UMOV UR4, 0x400 ;  /* 0x0000040000047882 */ /* 0x000fe20000000000 */
[----:B------:R-:W2:Y:S01]  /*00a0*/  LDCU.64 UR8, c[0x0][0x358] ;  /* 0x00006b00ff0877ac */ /* 0x000ea20008000a00 */
[----:B------:R-:W3:Y:S05]  /*00b0*/  S2R R3, SR_CTAID.X ;  /* 0x0000000000037919 */ /* 0x000eea0000002500 */
[----:B------:R-:W4:Y:S01]  /*00c0*/  LDC.64 R6, c[0x0][0x3b0] ;  /* 0x0000ec00ff067b82 */ /* 0x000f220000000a00 */
[----:B-1----:R-:W-:-:S02]  /*00d0*/  ULEA UR6, UR5, UR4, 0x18 ;  /* 0x0000000405067291 */ /* 0x002fc4000f8ec0ff */
[----:B------:R-:W-:-:S04]  /*00e0*/  UIADD3 UR4, UPT, UPT, UR4, 0x1900, URZ ;  /* 0x0000190004047890 */ /* 0x000fc8000fffe0ff */
[----:B------:R-:W-:Y:S01]  /*00f0*/  ULEA UR4, UR5, UR4, 0x18 ;  /* 0x0000000405047291 */ /* 0x000fe2000f8ec0ff */
[----:B0-----:R-:W-:Y:S02]  /*0100*/  LOP3.LUT R0, R5, 0xffff, RZ, 0xc0, !PT ;  /* 0x0000ffff05007812 */ /* 0x001fe400078ec0ff */
[----:B----4-:R-:W-:Y:S02]  /*0110*/  ISETP.EQ.U32.AND P1, PT, R6, RZ, PT ;  /* 0x000000ff0600720c */ /* 0x010fe40003f22070 */
[----:B---3--:R-:W-:Y:S01]  /*0120*/  LOP3.LUT P0, RZ, R3, 0x3f, RZ, 0xc0, !PT ;  /* 0x0000003f03ff7812 */ /* 0x008fe2000780c0ff */
[----:B------:R-:W-:-:S03]  /*0130*/  IMAD R0, R0, 0xcccd, RZ ;  /* 0x0000cccd00007824 */ /* 0x000fc600078e02ff */
[----:B------:R-:W-:Y:S02]  /*0140*/  ISETP.EQ.OR.EX P0, PT, R7, RZ, P0, P1 ;  /* 0x000000ff0700720c */ /* 0x000fe40000702710 */
[----:B------:R-:W-:Y:S02]  /*0150*/  SHF.R.U32.HI R4, RZ, 0x16, R0 ;  /* 0x00000016ff047819 */ /* 0x000fe40000011600 */
[----:B------:R-:W-:Y:S02]  /*0160*/  ISETP.GT.U32.OR P0, PT, R5, 0x1f, P0 ;  /* 0x0000001f0500780c */ /* 0x000fe40000704470 */
[----:B------:R-:W-:-:S05]  /*0170*/  PRMT R0, R4, 0x9910, RZ ;  /* 0x0000991004007816 */ /* 0x000fca00000000ff */
[----:B------:R-:W-:-:S05]  /*0180*/  IMAD R0, R0, 0x50, RZ ;  /* 0x0000005000007824 */ /* 0x000fca00078e02ff */
[----:B------:R-:W-:-:S04]  /*0190*/  IADD3 R0, PT, PT, RZ, -R0, RZ ;  /* 0x80000000ff007210 */ /* 0x000fc80007ffe0ff */
[----:B------:R-:W-:-:S04]  /*01a0*/  PRMT R0, R0, 0x7710, RZ ;  /* 0x0000771000007816 */ /* 0x000fc800000000ff */
[----:B------:R-:W-:Y:S02]  /*01b0*/  IADD3 R8, PT, PT, R0, R5, RZ ;  /* 0x0000000500087210 */ /* 0x000fe40007ffe0ff */
[----:B------:R-:W-:Y:S02]  /*01c0*/  LEA R0, R4, UR6, 0x3 ;  /* 0x0000000604007c11 */ /* 0x000fe4000f8e18ff */
[----:B------:R-:W-:Y:S01]  /*01d0*/  SHF.L.U32 R2, R8, 0x2, RZ ;  /* 0x0000000208027819 */ /* 0x000fe200000006ff */
[----:B------:R-:W-:Y:S03]  /*01e0*/  STL [R1+0x6c], R8 ;  /* 0x00006c0801007387 */ /* 0x000fe60000100800 */
[C---:B------:R-:W-:Y:S02]  /*01f0*/  IADD3 R3, PT, PT, R2.reuse, 0x2, RZ ;  /* 0x0000000202037810 */ /* 0x040fe40007ffe0ff */
[----:B------:R-:W-:-:S02]  /*0200*/  LOP3.LUT R2, R2, 0xffff, RZ, 0xc0, !PT ;  /* 0x0000ffff02027812 */ /* 0x000fc400078ec0ff */
[----:B------:R-:W-:Y:S02]  /*0210*/  LOP3.LUT R4, R3, 0xffff, RZ, 0xc0, !PT ;  /* 0x0000ffff03047812 */ /* 0x000fe400078ec0ff */
[----:B------:R-:W-:Y:S01]  /*0220*/  LOP3.LUT R3, R8, 0xffff, RZ, 0xc0, !PT ;  /* 0x0000ffff08037812 */ /* 0x000fe200078ec0ff */
[----:B------:R-:W-:Y:S02]  /*0230*/  IMAD R2, R2, 0x199a, RZ ;  /* 0x0000199a02027824 */ /* 0x000fe400078e02ff */
[----:B------:R-:W-:Y:S02]  /*0240*/  IMAD R4, R4, 0x199a, RZ ;  /* 0x0000199a04047824 */ /* 0x000fe400078e02ff */
[----:B------:R-:W-:Y:S01]  /*0250*/  IMAD R0, R3, 0x28, R0 ;  /* 0x0000002803007824 */ /* 0x000fe200078e0200 */
[----:B------:R-:W-:-:S04]  /*0260*/  MOV R3, UR7 ;  /* 0x0000000700037c02 */ /* 0x000fc80008000f00 */
[----:B------:R0:W-:Y:S04]  /*0270*/  STL [R1+0x68], R0 ;  /* 0x0000680001007387 */ /* 0x0001e80000100800 */
[----:B------:R1:W-:Y:S01]  /*0280*/  STL [R1+0x28], RZ ;  /* 0x000028ff01007387 */ /* 0x0003e20000100800 */
[----:B0-----:R-:W-:Y:S02]  /*0290*/  SHF.R.U32.HI R0, RZ, 0x10, R2 ;  /* 0x00000010ff007819 */ /* 0x001fe40000011602 */
[----:B------:R-:W-:Y:S02]  /*02a0*/  SHF.R.U32.HI R2, RZ, 0x10, R4 ;  /* 0x00000010ff027819 */ /* 0x000fe40000011604 */
[----:B------:R-:W-:Y:S02]  /*02b0*/  LEA R4, R0, UR4, 0x3 ;  /* 0x0000000400047c11 */ /* 0x000fe4000f8e18ff */
[----:B------:R-:W-:Y:S01]  /*02c0*/  LEA R0, R2, UR4, 0x3 ;  /* 0x0000000402007c11 */ /* 0x000fe2000f8e18ff */
[----:B------:R-:W-:-:S02]  /*02d0*/  UMOV UR4, URZ ;  /* 0x000000ff00047c82 */ /* 0x000fc40008000000 */
[----:B------:R1:W-:Y:S04]  /*02e0*/  STL [R1+0x78], R4 ;  /* 0x0000780401007387 */ /* 0x0003e80000100800 */
[----:B--2---:R1:W-:Y:S02]  /*02f0*/  STL [R1+0x74], R0 ;  /* 0x0000740001007387 */ /* 0x0043e40000100800 */
.L_x_544:
[----:B-1----:R-:W2:Y:S04]  /*0300*/  LDL R4, [R1+0x6c] ;  /* 0x00006c0001047983 */ /* 0x002ea80000100800 */
[----:B------:R-:W3:Y:S01]  /*0310*/  LDL R2, [R1+0x28] ;  /* 0x0000280001027983 */ /* 0x000ee20000100800 */
[----:B------:R-:W0:Y:S01]  /*0320*/  S2UR UR10, SR_CTAID.X ;  /* 0x00000000000a79c3 */ /* 0x000e220000002500 */
[----:B------:R-:W1:Y:S01]  /*0330*/  LDCU.64 UR6, c[0x0][0x388] ;  /* 0x00007100ff0677ac */ /* 0x000e620008000a00 */
[----:B------:R-:W4:Y:S01]  /*0340*/  S2R R0, SR_TID.X ;  /* 0x0000000000007919 */ /* 0x000f220000002100 */
[----:B------:R1:W-:Y:S05]  /*0350*/  STL [R1+0x7c], R3 ;  /* 0x00007c0301007387 */ /* 0x0003ea0000100800 */
[----:B------:R-:W1:Y:S08]  /*0360*/  LDC.64 R24, c[0x0][0x390] ;  /* 0x0000e400ff187b82 */ /* 0x000e700000000a00 */
[----:B------:R-:W1:Y:S01]  /*0370*/  LDC.64 R26, c[0x0][0x398] ;  /* 0x0000e600ff1a7b82 */ /* 0x000e620000000a00 */
[----:B0-----:R-:W-:-:S04]  /*0380*/  USHF.L.U32 UR5, UR10, 0x6, URZ ;  /* 0x000000060a057899 */ /* 0x001fc800080006ff */
[----:B------:R-:W-:Y:S01]  /*0390*/  ULOP3.LUT UR5, UR5, 0xfc0, URZ, 0xc0, !UPT ;  /* 0x00000fc005057892 */ /* 0x000fe2000f8ec0ff */
[----:B----4-:R-:W-:-:S05]  /*03a0*/  LOP3.LUT R0, R0, 0xffff, RZ, 0xc0, !PT ;  /* 0x0000ffff00007812 */ /* 0x010fca00078ec0ff */
[----:B------:R-:W-:-:S05]  /*03b0*/  IMAD R0, R0, 0xcccd, RZ ;  /* 0x0000cccd00007824 */ /* 0x000fca00078e02ff */
[----:B------:R-:W-:-:S04]  /*03c0*/  SHF.R.U32.HI R0, RZ, 0x16, R0 ;  /* 0x00000016ff007819 */ /* 0x000fc80000011600 */
[----:B------:R-:W-:-:S05]  /*03d0*/  IADD3 R0, PT, PT, R0, UR5, RZ ;  /* 0x0000000500007c10 */ /* 0x000fca000fffe0ff */
[----:B------:R-:W-:Y:S01]  /*03e0*/  IMAD R7, R0, 0x140, RZ ;  /* 0x0000014000077824 */ /* 0x000fe200078e02ff */
[----:B--2---:R-:W-:Y:S01]  /*03f0*/  SHF.L.U32 R29, R4, 0x2, RZ ;  /* 0x00000002041d7819 */ /* 0x004fe200000006ff */
[----:B------:R-:W-:-:S03]  /*0400*/  IMAD.WIDE.U32 R4, R3, 0x140000, RZ ;  /* 0x0014000003047825 */ /* 0x000fc600078e00ff */
[----:B------:R-:W-:-:S04]  /*0410*/  LOP3.LUT R29, R29, 0x3fffc, RZ, 0xe2, !PT ;  /* 0x0003fffc1d1d7812 */ /* 0x000fc800078ee2ff */
[----:B------:R-:W-:Y:S01]  /*0420*/  LOP3.LUT R0, R4, R29, RZ, 0xfc, !PT ;  /* 0x0000001d04007212 */ /* 0x000fe200078efcff */
[----:B---3--:R-:W-:-:S03]  /*0430*/  IMAD R4, R2, 0x140000, RZ ;  /* 0x0014000002047824 */ /* 0x008fc600078e02ff */
[----:B------:R-:W-:-:S04]  /*0440*/  IADD3 R0, P1, PT, R7, R0, RZ ;  /* 0x0000000007007210 */ /* 0x000fc80007f3e0ff */
[----:B------:R-:W-:Y:S02]  /*0450*/  IADD3.X R5, PT, PT, R5, R4, RZ, P1, !PT ;  /* 0x0000000405057210 */ /* 0x000fe40000ffe4ff */
[C---:B-1----:R-:W-:Y:S02]  /*0460*/  SHF.L.U32 R3, R0.reuse, 0x1, RZ ;  /* 0x0000000100037819 */ /* 0x042fe400000006ff */
[----:B------:R-:W-:Y:S02]  /*0470*/  SHF.L.U64.HI R2, R0, 0x1, R5 ;  /* 0x0000000100027819 */ /* 0x000fe40000010205 */
[----:B------:R-:W-:Y:S01]  /*0480*/  IADD3 R44, P1, PT, R3, UR6, RZ ;  /* 0x00000006032c7c10 */ /* 0x000fe2000ff3e0ff */
[C---:B------:R-:W-:Y:S01]  /*0490*/  IMAD.WIDE.U32 R24, R29.reuse, 0x2, R24 ;  /* 0x000000021d187825 */ /* 0x040fe200078e0018 */
[----:B------:R0:W-:Y:S02]  /*04a0*/  STL [R1+0x50], R3 ;  /* 0x0000500301007387 */ /* 0x0001e40000100800 */
[----:B------:R-:W-:Y:S01]  /*04b0*/  IADD3.X R45, PT, PT, R2, UR7, RZ, P1, !PT ;  /* 0x00000007022d7c10 */ /* 0x000fe20008ffe4ff */
[----:B------:R-:W-:Y:S01]  /*04c0*/  IMAD.WIDE.U32 R26, R29, 0x2, R26 ;  /* 0x000000021d1a7825 */ /* 0x000fe200078e001a */
[----:B------:R-:W-:Y:S04]  /*04d0*/  STL [R1+0x54], R2 ;  /* 0x0000540201007387 */ /* 0x000fe80000100800 */
[----:B------:R-:W2:Y:S04]  /*04e0*/  LDG.E.64.CONSTANT R14, desc[UR8][R44.64+0x6400] ;  /* 0x006400082c0e7981 */ /* 0x000ea8000c1e9b00 */
[----:B------:R-:W3:Y:S04]  /*04f0*/  LDG.E.64.CONSTANT R16, desc[UR8][R44.64+0x6e00] ;  /* 0x006e00082c107981 */ /* 0x000ee8000c1e9b00 */
[----:B------:R-:W4:Y:S04]  /*0500*/  LDG.E.64.CONSTANT R18, desc[UR8][R44.64+0x7800] ;  /* 0x007800082c127981 */ /* 0x000f28000c1e9b00 */
[----:B------:R-:W4:Y:S04]  /*0510*/  LDG.E.64.CONSTANT R20, desc[UR8][R44.64+0x8200] ;  /* 0x008200082c147981 */ /* 0x000f28000c1e9b00 */
[----:B------:R-:W4:Y:S04]  /*0520*/  LDG.E.64.CONSTANT R22, desc[UR8][R44.64+0x8c00] ;  /* 0x008c00082c167981 */ /* 0x000f28000c1e9b00 */
[----:B------:R-:W4:Y:S04]  /*0530*/  LDG.E.64.CONSTANT R38, desc[UR8][R44.64+0x9600] ;  /* 0x009600082c267981 */ /* 0x000f28000c1e9b00 */
[----:B------:R-:W4:Y:S04]  /*0540*/  LDG.E.64.CONSTANT R24, desc[UR8][R24.64] ;  /* 0x0000000818187981 */ /* 0x000f28000c1e9b00 */
[----:B------:R-:W0:Y:S04]  /*0550*/  LDG.E.64.CONSTANT R40, desc[UR8][R44.64+0xa00] ;  /* 0x000a00082c287981 */ /* 0x000e28000c1e9b00 */
        /* <DEDUP_REMOVED lines=9> */
[----:B------:R1:W4:Y:S04]  /*05f0*/  LDG.E.64.CONSTANT R12, desc[UR8][R44.64+0x5000] ;  /* 0x005000082c0c7981 */ /* 0x000328000c1e9b00 */
[----:B--2---:R-:W-:Y:S04]  /*0600*/  STL [R1+0x80], R15 ;  /* 0x0000800f01007387 */ /* 0x004fe80000100800 */
[----:B---3--:R-:W-:Y:S04]  /*0610*/  STL [R1+0x84], R17 ;  /* 0x0000841101007387 */ /* 0x008fe80000100800 */
[----:B----4-:R-:W-:Y:S04]  /*0620*/  STL [R1+0x88], R19 ;  /* 0x0000881301007387 */ /* 0x010fe80000100800 */
[----:B------:R2:W-:Y:S04]  /*0630*/  STL [R1+0x8c], R21 ;  /* 0x00008c1501007387 */ /* 0x0005e80000100800 */
[----:B------:R-:W-:Y:S04]  /*0640*/  STL [R1+0x90], R23 ;  /* 0x0000901701007387 */ /* 0x000fe80000100800 */
[----:B------:R-:W-:Y:S04]  /*0650*/  STL [R1+0x94], R39 ;  /* 0x0000942701007387 */ /* 0x000fe80000100800 */
[----:B------:R3:W-:Y:S04]  /*0660*/  STL [R1+0x9c], R24 ;  /* 0x00009c1801007387 */ /* 0x0007e80000100800 */
[----:B------:R-:W-:Y:S01]  /*0670*/  STL [R1+0x98], R25 ;  /* 0x0000981901007387 */ /* 0x000fe20000100800 */
[----:B0-----:R-:W-:-:S02]  /*0680*/  SHF.L.U32 R3, R40, 0x10, RZ ;  /* 0x0000001028037819 */ /* 0x001fc400000006ff */
[----:B--2---:R-:W-:Y:S01]  /*0690*/  SHF.L.U32 R21, R41, 0x10, RZ ;  /* 0x0000001029157819 */ /* 0x004fe200000006ff */
[----:B------:R0:W-:Y:S01]  /*06a0*/  STL [R1+0xa0], R27 ;  /* 0x0000a01b01007387 */ /* 0x0001e20000100800 */
[----:B------:R-:W-:-:S03]  /*06b0*/  SHF.L.U32 R19, R7, 0x10, RZ ;  /* 0x0000001007137819 */ /* 0x000fc600000006ff */
[----:B------:R2:W-:Y:S01]  /*06c0*/  STL [R1+0x20], R3 ;  /* 0x0000200301007387 */ /* 0x0005e20000100800 */
[----:B---3--:R-:W-:Y:S02]  /*06d0*/  SHF.L.U32 R24, R36, 0x10, RZ ;  /* 0x0000001024187819 */ /* 0x008fe400000006ff */
[----:B0-----:R-:W-:Y:S01]  /*06e0*/  SHF.L.U32 R27, R6, 0x10, RZ ;  /* 0x00000010061b7819 */ /* 0x001fe200000006ff */
[----:B------:R-:W-:Y:S01]  /*06f0*/  STL [R1+0x2c], R21 ;  /* 0x00002c1501007387 */ /* 0x000fe20000100800 */
[----:B------:R-:W-:Y:S02]  /*0700*/  SHF.L.U32 R17, R37, 0x10, RZ ;  /* 0x0000001025117819 */ /* 0x000fe400000006ff */
[C---:B------:R-:W-:Y:S01]  /*0710*/  SHF.L.U32 R25, R8.reuse, 0x10, RZ ;  /* 0x0000001008197819 */ /* 0x040fe200000006ff */
[----:B------:R0:W-:Y:S01]  /*0720*/  STL [R1+0x1c], R27 ;  /* 0x00001c1b01007387 */ /* 0x0001e20000100800 */
[----:B------:R-:W-:Y:S02]  /*0730*/  SHF.L.U32 R15, R9, 0x10, RZ ;  /* 0x00000010090f7819 */ /* 0x000fe400000006ff */
[----:B------:R-:W-:Y:S01]  /*0740*/  PRMT R53, R8, 0x7632, R53 ;  /* 0x0000763208357816 */ /* 0x000fe20000000035 */
[----:B------:R-:W-:Y:S01]  /*0750*/  STL [R1+0x4c], R19 ;  /* 0x00004c1301007387 */ /* 0x000fe20000100800 */
[----:B------:R-:W-:-:S02]  /*0760*/  SHF.L.U32 R39, R34, 0x10, RZ ;  /* 0x0000001022277819 */ /* 0x000fc400000006ff */
[----:B------:R-:W-:Y:S01]  /*0770*/  PRMT R8, R9, 0x7632, R8 ;  /* 0x0000763209087816 */ /* 0x000fe20000000008 */
[----:B------:R3:W-:Y:S01]  /*0780*/  STL [R1+0x14], R24 ;  /* 0x0000141801007387 */ /* 0x0007e20000100800 */
[C---:B--2---:R-:W-:Y:S02]  /*0790*/  SHF.L.U32 R3, R35.reuse, 0x10, RZ ;  /* 0x0000001023037819 */ /* 0x044fe400000006ff */
[----:B------:R-:W-:Y:S01]  /*07a0*/  PRMT R9, R35, 0x7632, R9 ;  /* 0x0000763223097816 */ /* 0x000fe20000000009 */
[----:B------:R-:W-:Y:S01]  /*07b0*/  STL [R1+0x48], R17 ;  /* 0x0000481101007387 */ /* 0x000fe20000100800 */
[----:B------:R-:W-:Y:S02]  /*07c0*/  SHF.L.U32 R23, R32, 0x10, RZ ;  /* 0x0000001020177819 */ /* 0x000fe400000006ff */
[----:B------:R-:W-:Y:S01]  /*07d0*/  SHF.L.U32 R35, R33, 0x10, RZ ;  /* 0x0000001021237819 */ /* 0x000fe200000006ff */
[----:B------:R2:W-:Y:S01]  /*07e0*/  STL [R1+0x10], R25 ;  /* 0x0000101901007387 */ /* 0x0005e20000100800 */
[----:B------:R-:W-:-:S03]  /*07f0*/  PRMT R29, R11, 0x7632, R29 ;  /* 0x000076320b1d7816 */ /* 0x000fc6000000001d */
[----:B------:R-:W-:Y:S01]  /*0800*/  STL [R1+0x44], R15 ;  /* 0x0000440f01007387 */ /* 0x000fe20000100800 */
[----:B------:R-:W-:-:S03]  /*0810*/  SHF.L.U32 R2, R11, 0x10, RZ ;  /* 0x000000100b027819 */ /* 0x000fc600000006ff */
[----:B------:R4:W-:Y:S01]  /*0820*/  STL [R1+0xc], R39 ;  /* 0x00000c2701007387 */ /* 0x0009e20000100800 */
[----:B------:R-:W-:-:S03]  /*0830*/  PRMT R52, R34, 0x7632, R52 ;  /* 0x0000763222347816 */ /* 0x000fc60000000034 */
[----:B------:R-:W-:Y:S01]  /*0840*/  STL [R1+0x40], R3 ;  /* 0x0000400301007387 */ /* 0x000fe20000100800 */
[C---:B------:R-:W-:Y:S02]  /*0850*/  PRMT R11, R31.reuse, 0x7632, R11 ;  /* 0x000076321f0b7816 */ /* 0x040fe4000000000b */
[----:B------:R-:W-:Y:S01]  /*0860*/  SHF.L.U32 R34, R31, 0x10, RZ ;  /* 0x000000101f227819 */ /* 0x000fe200000006ff */
[----:B------:R4:W-:Y:S04]  /*0870*/  STL [R1+0x8], R23 ;  /* 0x0000081701007387 */ /* 0x0009e80000100800 */
[----:B------:R-:W-:Y:S04]  /*0880*/  STL [R1+0x3c], R35 ;  /* 0x00003c2301007387 */ /* 0x000fe80000100800 */
[----:B------:R-:W3:Y:S01]  /*0890*/  LDL R31, [R1+0x20] ;  /* 0x00002000011f7983 */ /* 0x000ee20000100800 */
[----:B------:R-:W-:-:S02]  /*08a0*/  PRMT R42, R10, 0x7632, R42 ;  /* 0x000076320a2a7816 */ /* 0x000fc4000000002a */
[----:B------:R-:W-:Y:S02]  /*08b0*/  SHF.L.U32 R0, R10, 0x10, RZ ;  /* 0x000000100a007819 */ /* 0x000fe400000006ff */
[C---:B------:R-:W-:Y:S02]  /*08c0*/  PRMT R48, R4.reuse, 0x7632, R48 ;  /* 0x0000763204307816 */ /* 0x040fe40000000030 */
[----:B------:R-:W-:Y:S02]  /*08d0*/  SHF.L.U32 R61, R4, 0x10, RZ ;  /* 0x00000010043d7819 */ /* 0x000fe400000006ff */
[C---:B-1----:R-:W-:Y:S02]  /*08e0*/  PRMT R44, R20.reuse, 0x7632, R44 ;  /* 0x00007632142c7816 */ /* 0x042fe4000000002c */
[----:B------:R-:W-:Y:S01]  /*08f0*/  SHF.L.U32 R57, R20, 0x10, RZ ;  /* 0x0000001014397819 */ /* 0x000fe200000006ff */
[----:B------:R-:W-:Y:S01]  /*0900*/  FADD.FTZ R20, RZ, R0 ;  /* 0x00000000ff147221 */ /* 0x000fe20000010000 */
[----:B------:R-:W-:-:S02]  /*0910*/  SHF.L.U32 R42, R42, 0x10, RZ ;  /* 0x000000102a2a7819 */ /* 0x000fc400000006ff */
[----:B------:R-:W-:Y:S01]  /*0920*/  SHF.L.U32 R4, R29, 0x10, RZ ;  /* 0x000000101d047819 */ /* 0x000fe200000006ff */
[----:B------:R-:W-:Y:S01]  /*0930*/  FFMA.FTZ R29, R0, R0, RZ ;  /* 0x00000000001d7223 */ /* 0x000fe200000100ff */
[----:B------:R-:W-:Y:S02]  /*0940*/  PRMT R55, R6, 0x7632, R55 ;  /* 0x0000763206377816 */ /* 0x000fe40000000037 */
[----:B------:R-:W-:Y:S01]  /*0950*/  PRMT R51, R32, 0x7632, R51 ;  /* 0x0000763220337816 */ /* 0x000fe20000000033 */
[----:B------:R-:W-:Y:S01]  /*0960*/  FADD.FTZ R20, R20, R42 ;  /* 0x0000002a14147221 */ /* 0x000fe20000010000 */
[----:B------:R-:W-:Y:S01]  /*0970*/  PRMT R10, R40, 0x7632, R10 ;  /* 0x00007632280a7816 */ /* 0x000fe2000000000a */
[----:B------:R-:W-:Y:S01]  /*0980*/  FFMA.FTZ R29, R42, R42, R29 ;  /* 0x0000002a2a1d7223 */ /* 0x000fe2000001001d */
[----:B------:R-:W-:Y:S02]  /*0990*/  PRMT R28, R41, 0x7632, R28 ;  /* 0x00007632291c7816 */ /* 0x000fe4000000001c */
[----:B------:R-:W-:-:S02]  /*09a0*/  PRMT R6, R7, 0x7632, R6 ;  /* 0x0000763207067816 */ /* 0x000fc40000000006 */
[----:B------:R-:W-:Y:S02]  /*09b0*/  PRMT R32, R33, 0x7632, R32 ;  /* 0x0000763221207816 */ /* 0x000fe40000000020 */
[----:B------:R-:W-:Y:S02]  /*09c0*/  PRMT R7, R37, 0x7632, R7 ;  /* 0x0000763225077816 */ /* 0x000fe40000000007 */
[C---:B------:R-:W-:Y:S02]  /*09d0*/  PRMT R49, R12.reuse, 0x7632, R49 ;  /* 0x000076320c317816 */ /* 0x040fe40000000031 */
[----:B------:R-:W-:Y:S02]  /*09e0*/  SHF.L.U32 R33, R12, 0x10, RZ ;  /* 0x000000100c217819 */ /* 0x000fe400000006ff */
[----:B------:R-:W-:Y:S02]  /*09f0*/  PRMT R54, R36, 0x7632, R54 ;  /* 0x0000763224367816 */ /* 0x000fe40000000036 */
[----:B------:R-:W-:-:S02]  /*0a00*/  PRMT R12, R13, 0x7632, R12 ;  /* 0x000076320d0c7816 */ /* 0x000fc4000000000c */
[----:B------:R-:W-:Y:S02]  /*0a10*/  SHF.L.U32 R37, R13, 0x10, RZ ;  /* 0x000000100d257819 */ /* 0x000fe400000006ff */
[C---:B------:R-:W-:Y:S02]  /*0a20*/  PRMT R13, R5.reuse, 0x7632, R13 ;  /* 0x00007632050d7816 */ /* 0x040fe4000000000d */
[----:B------:R-:W-:Y:S02]  /*0a30*/  SHF.L.U32 R36, R5, 0x10, RZ ;  /* 0x0000001005247819 */ /* 0x000fe400000006ff */
[----:B------:R-:W-:Y:S02]  /*0a40*/  SHF.L.U32 R10, R10, 0x10, RZ ;  /* 0x000000100a0a7819 */ /* 0x000fe400000006ff */
[----:B------:R-:W-:Y:S02]  /*0a50*/  SHF.L.U32 R5, R28, 0x10, RZ ;  /* 0x000000101c057819 */ /* 0x000fe400000006ff */
[----:B------:R-:W-:-:S02]  /*0a60*/  PRMT R46, R16, 0x7632, R46 ;  /* 0x00007632102e7816 */ /* 0x000fc4000000002e */
[----:B------:R-:W-:Y:S01]  /*0a70*/  SHF.L.U32 R59, R16, 0x10, RZ ;  /* 0x00000010103b7819 */ /* 0x000fe200000006ff */
[----:B------:R-:W-:Y:S01]  /*0a80*/  FADD.FTZ R16, RZ, R2 ;  /* 0x00000002ff107221 */ /* 0x000fe20000010000 */
[C---:B------:R-:W-:Y:S02]  /*0a90*/  PRMT R45, R18.reuse, 0x7632, R45 ;  /* 0x00007632122d7816 */ /* 0x040fe4000000002d */
[----:B------:R-:W-:Y:S01]  /*0aa0*/  SHF.L.U32 R58, R18, 0x10, RZ ;  /* 0x00000010123a7819 */ /* 0x000fe200000006ff */
[----:B------:R-:W-:Y:S01]  /*0ab0*/  FFMA.FTZ R18, R2, R2, RZ ;  /* 0x0000000202127223 */ /* 0x000fe200000100ff */
[----:B------:R-:W-:Y:S01]  /*0ac0*/  SHF.L.U32 R55, R55, 0x10, RZ ;  /* 0x0000001037377819 */ /* 0x000fe200000006ff */
[----:B------:R-:W-:Y:S02]  /*0ad0*/  FADD.FTZ R16, R16, R4 ;  /* 0x0000000410107221 */ /* 0x000fe40000010000 */
[----:B------:R-:W-:Y:S01]  /*0ae0*/  FFMA.FTZ R18, R4, R4, R18 ;  /* 0x0000000404127223 */ /* 0x000fe20000010012 */
[----:B------:R-:W-:Y:S01]  /*0af0*/  SHF.L.U32 R54, R54, 0x10, RZ ;  /* 0x0000001036367819 */ /* 0x000fe200000006ff */
[----:B------:R-:W-:-:S02]  /*0b00*/  FADD.FTZ R16, R16, R21 ;  /* 0x0000001510107221 */ /* 0x000fc40000010000 */
[----:B------:R-:W-:Y:S02]  /*0b10*/  FFMA.FTZ R18, R21, R21, R18 ;  /* 0x0000001515127223 */ /* 0x000fe40000010012 */
[----:B------:R-:W-:Y:S02]  /*0b20*/  FADD.FTZ R16, R16, R5 ;  /* 0x0000000510107221 */ /* 0x000fe40000010000 */
[----:B------:R-:W-:Y:S01]  /*0b30*/  FFMA.FTZ R18, R5, R5, R18 ;  /* 0x0000000505127223 */ /* 0x000fe20000010012 */
[----:B------:R-:W-:Y:S01]  /*0b40*/  SHF.L.U32 R6, R6, 0x10, RZ ;  /* 0x0000001006067819 */ /* 0x000fe200000006ff */
[----:B------:R-:W-:Y:S01]  /*0b50*/  FADD.FTZ R16, R16, R19 ;  /* 0x0000001310107221 */ /* 0x000fe20000010000 */
[----:B------:R-:W-:Y:S01]  /*0b60*/  SHF.L.U32 R53, R53, 0x10, RZ ;  /* 0x0000001035357819 */ /* 0x000fe200000006ff */
[----:B------:R-:W-:Y:S01]  /*0b70*/  FFMA.FTZ R18, R19, R19, R18 ;  /* 0x0000001313127223 */ /* 0x000fe20000010012 */
[C---:B------:R-:W-:Y:S02]  /*0b80*/  PRMT R50, R30.reuse, 0x7632, R50 ;  /* 0x000076321e327816 */ /* 0x040fe40000000032 */
[----:B------:R-:W-:Y:S01]  /*0b90*/  SHF.L.U32 R30, R30, 0x10, RZ ;  /* 0x000000101e1e7819 */ /* 0x000fe200000006ff */
[----:B------:R-:W-:Y:S01]  /*0ba0*/  FADD.FTZ R16, R16, R6 ;  /* 0x0000000610107221 */ /* 0x000fe20000010000 */
[----:B------:R-:W-:Y:S01]  /*0bb0*/  FFMA.FTZ R18, R6, R6, R18 ;  /* 0x0000000606127223 */ /* 0x000fe20000010012 */
[----:B------:R-:W-:-:S02]  /*0bc0*/  SHF.L.U32 R7, R7, 0x10, RZ ;  /* 0x0000001007077819 */ /* 0x000fc400000006ff */
[----:B------:R1:W-:Y:S01]  /*0bd0*/  STL [R1+0x4], R30 ;  /* 0x0000041e01007387 */ /* 0x0003e20000100800 */
[----:B------:R-:W-:Y:S01]  /*0be0*/  SHF.L.U32 R52, R52, 0x10, RZ ;  /* 0x0000001034347819 */ /* 0x000fe200000006ff */
[----:B------:R-:W-:Y:S01]  /*0bf0*/  FADD.FTZ R16, R16, R17 ;  /* 0x0000001110107221 */ /* 0x000fe20000010000 */
[----:B------:R-:W-:Y:S01]  /*0c00*/  FFMA.FTZ R18, R17, R17, R18 ;  /* 0x0000001111127223 */ /* 0x000fe20000010012 */
[----:B------:R-:W-:Y:S04]  /*0c10*/  STL [R1+0x38], R34 ;  /* 0x0000382201007387 */ /* 0x000fe80000100800 */
[----:B------:R-:W-:Y:S01]  /*0c20*/  STL [R1], R33 ;  /* 0x0000002101007387 */ /* 0x000fe20000100800 */
[----:B------:R-:W-:Y:S01]  /*0c30*/  FADD.FTZ R16, R16, R7 ;  /* 0x0000000710107221 */ /* 0x000fe20000010000 */
[----:B------:R-:W-:-:S02]  /*0c40*/  FFMA.FTZ R18, R7, R7, R18 ;  /* 0x0000000707127223 */ /* 0x000fc40000010012 */
[----:B------:R-:W-:Y:S04]  /*0c50*/  STL [R1+0x34], R37 ;  /* 0x0000342501007387 */ /* 0x000fe80000100800 */
[----:B------:R-:W-:Y:S01]  /*0c60*/  STL [R1+0x30], R36 ;  /* 0x0000302401007387 */ /* 0x000fe20000100800 */
[----:B------:R-:W-:-:S03]  /*0c70*/  SHF.L.U32 R8, R8, 0x10, RZ ;  /* 0x0000001008087819 */ /* 0x000fc600000006ff */
[----:B------:R1:W-:Y:S01]  /*0c80*/  STL [R1+0x24], R10 ;  /* 0x0000240a01007387 */ /* 0x0003e20000100800 */
[----:B------:R-:W-:Y:S01]  /*0c90*/  SHF.L.U32 R51, R51, 0x10, RZ ;  /* 0x0000001033337819 */ /* 0x000fe200000006ff */
[----:B------:R-:W-:Y:S01]  /*0ca0*/  FADD.FTZ R16, R16, R15 ;  /* 0x0000000f10107221 */ /* 0x000fe20000010000 */
[----:B------:R-:W-:-:S03]  /*0cb0*/  FFMA.FTZ R18, R15, R15, R18 ;  /* 0x0000000f0f127223 */ /* 0x000fc60000010012 */
[----:B------:R-:W-:Y:S01]  /*0cc0*/  FADD.FTZ R16, R16, R8 ;  /* 0x0000000810107221 */ /* 0x000fe20000010000 */
[----:B------:R-:W-:-:S03]  /*0cd0*/  FFMA.FTZ R18, R8, R8, R18 ;  /* 0x0000000808127223 */ /* 0x000fc60000010012 */
[----:B------:R-:W-:Y:S01]  /*0ce0*/  FADD.FTZ R16, R16, R3 ;  /* 0x0000000310107221 */ /* 0x000fe20000010000 */
[----:B------:R-:W-:Y:S01]  /*0cf0*/  FFMA.FTZ R18, R3, R3, R18 ;  /* 0x0000000303127223 */ /* 0x000fe20000010012 */
[----:B---3--:R-:W-:Y:S01]  /*0d00*/  FADD.FTZ R28, R20, R31 ;  /* 0x0000001f141c7221 */ /* 0x008fe20000010000 */
[----:B------:R-:W-:-:S03]  /*0d10*/  FFMA.FTZ R29, R31, R31, R29 ;  /* 0x0000001f1f1d7223 */ /* 0x000fc6000001001d */
[----:B------:R-:W-:Y:S01]  /*0d20*/  FADD.FTZ R28, R28, R10 ;  /* 0x0000000a1c1c7221 */ /* 0x000fe20000010000 */
[----:B------:R-:W-:-:S03]  /*0d30*/  FFMA.FTZ R29, R10, R10, R29 ;  /* 0x0000000a0a1d7223 */ /* 0x000fc6000001001d */
[----:B------:R-:W-:Y:S01]  /*0d40*/  FADD.FTZ R28, R28, R27 ;  /* 0x0000001b1c1c7221 */ /* 0x000fe20000010000 */
[----:B------:R-:W-:Y:S02]  /*0d50*/  FFMA.FTZ R29, R27, R27, R29 ;  /* 0x0000001b1b1d7223 */ /* 0x000fe4000001001d */
[----:B0-----:R0:W5:Y:S01]  /*0d60*/  LDL.LU R27, [R1+0xa0] ;  /* 0x0000a000011b7983 */ /* 0x0011620000300800 */
[----:B------:R-:W-:Y:S01]  /*0d70*/  FADD.FTZ R28, R28, R55 ;  /* 0x000000371c1c7221 */ /* 0x000fe20000010000 */
[----:B------:R-:W-:-:S03]  /*0d80*/  FFMA.FTZ R29, R55, R55, R29 ;  /* 0x00000037371d7223 */ /* 0x000fc6000001001d */
[----:B------:R-:W-:Y:S01]  /*0d90*/  FADD.FTZ R28, R28, R24 ;  /* 0x000000181c1c7221 */ /* 0x000fe20000010000 */
[----:B------:R-:W-:Y:S02]  /*0da0*/  FFMA.FTZ R29, R24, R24, R29 ;  /* 0x00000018181d7223 */ /* 0x000fe4000001001d */
[----:B------:R0:W5:Y:S01]  /*0db0*/  LDL.LU R24, [R1+0x9c] ;  /* 0x00009c0001187983 */ /* 0x0001620000300800 */
[----:B------:R-:W-:Y:S01]  /*0dc0*/  FADD.FTZ R28, R28, R54 ;  /* 0x000000361c1c7221 */ /* 0x000fe20000010000 */
[----:B------:R-:W-:-:S03]  /*0dd0*/  FFMA.FTZ R29, R54, R54, R29 ;  /* 0x00000036361d7223 */ /* 0x000fc6000001001d */
[----:B------:R-:W-:Y:S01]  /*0de0*/  FADD.FTZ R28, R28, R25 ;  /* 0x000000191c1c7221 */ /* 0x000fe20000010000 */
[----:B------:R-:W-:Y:S02]  /*0df0*/  FFMA.FTZ R29, R25, R25, R29 ;  /* 0x00000019191d7223 */ /* 0x000fe4000001001d */
[----:B--2---:R0:W5:Y:S01]  /*0e00*/  LDL.LU R25, [R1+0x98] ;  /* 0x0000980001197983 */ /* 0x0041620000300800 */
[----:B------:R-:W-:Y:S01]  /*0e10*/  FADD.FTZ R28, R28, R53 ;  /* 0x000000351c1c7221 */ /* 0x000fe20000010000 */
[----:B------:R-:W-:-:S03]  /*0e20*/  FFMA.FTZ R29, R53, R53, R29 ;  /* 0x00000035351d7223 */ /* 0x000fc6000001001d */
[----:B------:R-:W-:Y:S01]  /*0e30*/  FADD.FTZ R28, R28, R39 ;  /* 0x000000271c1c7221 */ /* 0x000fe20000010000 */
[----:B------:R-:W-:Y:S02]  /*0e40*/  FFMA.FTZ R29, R39, R39, R29 ;  /* 0x00000027271d7223 */ /* 0x000fe4000001001d */
[----:B----4-:R-:W2:Y:S01]  /*0e50*/  LDL.LU R39, [R1+0x94] ;  /* 0x0000940001277983 */ /* 0x010ea20000300800 */
[----:B------:R-:W-:Y:S01]  /*0e60*/  FADD.FTZ R28, R28, R52 ;  /* 0x000000341c1c7221 */ /* 0x000fe20000010000 */
[----:B------:R-:W-:-:S03]  /*0e70*/  FFMA.FTZ R29, R52, R52, R29 ;  /* 0x00000034341d7223 */ /* 0x000fc6000001001d */
[----:B------:R-:W-:Y:S01]  /*0e80*/  FADD.FTZ R28, R28, R23 ;  /* 0x000000171c1c7221 */ /* 0x000fe20000010000 */
[----:B------:R-:W-:Y:S02]  /*0e90*/  FFMA.FTZ R29, R23, R23, R29 ;  /* 0x00000017171d7223 */ /* 0x000fe4000001001d */
[----:B------:R-:W3:Y:S01]  /*0ea0*/  LDL.LU R23, [R1+0x90] ;  /* 0x0000900001177983 */ /* 0x000ee20000300800 */
[----:B------:R-:W-:-:S03]  /*0eb0*/  FADD.FTZ R28, R28, R51 ;  /* 0x000000331c1c7221 */ /* 0x000fc60000010000 */
[----:B------:R-:W4:Y:S01]  /*0ec0*/  LDL.LU R21, [R1+0x8c] ;  /* 0x00008c0001157983 */ /* 0x000f220000300800 */
[----:B------:R-:W-:-:S03]  /*0ed0*/  FFMA.FTZ R29, R51, R51, R29 ;  /* 0x00000033331d7223 */ /* 0x000fc6000001001d */
[----:B------:R-:W2:Y:S04]  /*0ee0*/  LDL.LU R19, [R1+0x88] ;  /* 0x0000880001137983 */ /* 0x000ea80000300800 */
[----:B------:R-:W3:Y:S04]  /*0ef0*/  LDL.LU R17, [R1+0x84] ;  /* 0x0000840001117983 */ /* 0x000ee80000300800 */
[----:B------:R-:W4:Y:S01]  /*0f00*/  LDL.LU R15, [R1+0x80] ;  /* 0x00008000010f7983 */ /* 0x000f220000300800 */
[----:B------:R-:W-:Y:S01]  /*0f10*/  FADD.FTZ R28, R28, R30 ;  /* 0x0000001e1c1c7221 */ /* 0x000fe20000010000 */
[----:B------:R-:W-:-:S02]  /*0f20*/  FFMA.FTZ R29, R30, R30, R29 ;  /* 0x0000001e1e1d7223 */ /* 0x000fc4000001001d */
[----:B------:R0:W5:Y:S04]  /*0f30*/  LDL.LU R3, [R1+0x7c] ;  /* 0x00007c0001037983 */ /* 0x0001680000300800 */
[----:B-1----:R-:W2:Y:S01]  /*0f40*/  LDL R30, [R1+0x68] ;  /* 0x00006800011e7983 */ /* 0x002ea20000100800 */
[----:B------:R-:W-:Y:S02]  /*0f50*/  SHF.L.U32 R50, R50, 0x10, RZ ;  /* 0x0000001032327819 */ /* 0x000fe400000006ff */
[----:B------:R-:W-:-:S03]  /*0f60*/  SHF.L.U32 R49, R49, 0x10, RZ ;  /* 0x0000001031317819 */ /* 0x000fc600000006ff */
[----:B------:R-:W-:Y:S01]  /*0f70*/  FADD.FTZ R28, R28, R50 ;  /* 0x000000321c1c7221 */ /* 0x000fe20000010000 */
[----:B------:R-:W-:-:S03]  /*0f80*/  FFMA.FTZ R29, R50, R50, R29 ;  /* 0x00000032321d7223 */ /* 0x000fc6000001001d */
[----:B------:R-:W-:Y:S01]  /*0f90*/  FADD.FTZ R28, R28, R33 ;  /* 0x000000211c1c7221 */ /* 0x000fe20000010000 */
[----:B------:R-:W-:-:S03]  /*0fa0*/  FFMA.FTZ R29, R33, R33, R29 ;  /* 0x00000021211d7223 */ /* 0x000fc6000001001d */
        /* <DEDUP_REMOVED lines=13> */
[----:B------:R-:W-:Y:S01]  /*1080*/  FFMA.FTZ R29, R47, R47, R29 ;  /* 0x0000002f2f1d7223 */ /* 0x000fe2000001001d */
[----:B------:R-:W-:Y:S02]  /*1090*/  SHF.L.U32 R46, R46, 0x10, RZ ;  /* 0x000000102e2e7819 */ /* 0x000fe400000006ff */
[----:B------:R-:W-:Y:S01]  /*10a0*/  FADD.FTZ R28, R28, R59 ;  /* 0x0000003b1c1c7221 */ /* 0x000fe20000010000 */
[----:B------:R-:W-:Y:S01]  /*10b0*/  FFMA.FTZ R29, R59, R59, R29 ;  /* 0x0000003b3b1d7223 */ /* 0x000fe2000001001d */
[----:B------:R-:W-:Y:S02]  /*10c0*/  SHF.L.U32 R9, R9, 0x10, RZ ;  /* 0x0000001009097819 */ /* 0x000fe400000006ff */
        /* <DEDUP_REMOVED lines=48> */
[----:B------:R-:W1:Y:S01]  /*13d0*/  S2R R35, SR_TID.X ;  /* 0x0000000000237919 */ /* 0x000e620000002100 */
[----:B------:R-:W-:Y:S01]  /*13e0*/  BSSY.RECONVERGENT B0, `(.L_x_532) ;  /* 0x0000063000007945 */ /* 0x000fe20003800200 */
[----:B-1----:R-:W-:-:S02]  /*13f0*/  ISETP.GT.U32.AND P1, PT, R35, 0x7f, PT ;  /* 0x0000007f2300780c */ /* 0x002fc40003f24070 */
[C---:B----4-:R-:W-:Y:S02]  /*1400*/  PRMT R20, R15.reuse, 0x7632, R20 ;  /* 0x000076320f147816 */ /* 0x050fe40000000014 */
[----:B------:R-:W-:Y:S02]  /*1410*/  SHF.L.U32 R15, R15, 0x10, RZ ;  /* 0x000000100f0f7819 */ /* 0x000fe400000006ff */
[----:B------:R-:W-:-:S03]  /*1420*/  SHF.L.U32 R16, R20, 0x10, RZ ;  /* 0x0000001014107819 */ /* 0x000fc600000006ff */
[----:B------:R-:W-:Y:S01]  /*1430*/  FADD.FTZ R22, R22, R15 ;  /* 0x0000000f16167221 */ /* 0x000fe20000010000 */
[----:B--2---:R1:W-:Y:S01]  /*1440*/  STS.64 [R30], R28 ;  /* 0x0000001c1e007388 */ /* 0x0043e20000000a00 */
[----:B------:R-:W-:Y:S01]  /*1450*/  PRMT R20, R19, 0x7632, R20 ;  /* 0x0000763213147816 */ /* 0x000fe20000000014 */
[--C-:B-1----:R-:W-:Y:S01]  /*1460*/  FFMA.FTZ R29, R15, R15, R18.reuse ;  /* 0x0000000f0f1d7223 */ /* 0x102fe20000010012 */
[C---:B---3--:R-:W-:Y:S01]  /*1470*/  PRMT R18, R17.reuse, 0x7632, R18 ;  /* 0x0000763211127816 */ /* 0x048fe20000000012 */
[----:B------:R-:W-:Y:S01]  /*1480*/  FADD.FTZ R28, R22, R16 ;  /* 0x00000010161c7221 */ /* 0x000fe20000010000 */
[----:B------:R-:W-:Y:S01]  /*1490*/  SHF.L.U32 R17, R17, 0x10, RZ ;  /* 0x0000001011117819 */ /* 0x000fe200000006ff */
[----:B------:R-:W-:Y:S01]  /*14a0*/  FFMA.FTZ R29, R16, R16, R29 ;  /* 0x00000010101d7223 */ /* 0x000fe2000001001d */
[----:B------:R-:W-:-:S03]  /*14b0*/  SHF.L.U32 R18, R18, 0x10, RZ ;  /* 0x0000001012127819 */ /* 0x000fc600000006ff */
        /* <DEDUP_REMOVED lines=28> */
[----:B------:R-:W-:-:S03]  /*1680*/  FFMA.FTZ R29, R39, R39, R29 ;  /* 0x00000027271d7223 */ /* 0x000fc6000001001d */
[----:B------:R-:W-:Y:S01]  /*1690*/  FADD.FTZ R28, R28, R40 ;  /* 0x000000281c1c7221 */ /* 0x000fe20000010000 */
[----:B------:R-:W-:-:S05]  /*16a0*/  FFMA.FTZ R29, R40, R40, R29 ;  /* 0x00000028281d7223 */ /* 0x000fca000001001d */
[----:B------:R1:W-:Y:S02]  /*16b0*/  STS.64 [R30+0xc80], R28 ;  /* 0x000c801c1e007388 */ /* 0x0003e40000000a00 */
[----:B-1----:R-:W-:Y:S01]  /*16c0*/  CS2R R28, SRZ ;  /* 0x00000000001c7805 */ /* 0x002fe2000001ff00 */
[----:B------:R-:W-:Y:S06]  /*16d0*/  BAR.SYNC.DEFER_BLOCKING 0x0 ;  /* 0x0000000000007b1d */ /* 0x000fec0000010000 */
[----:B0-----:R-:W-:Y:S05]  /*16e0*/  @P1 BRA `(.L_x_533) ;  /* 0x0000000000c81947 */ /* 0x001fea0003800000 */
[----:B------:R-:W-:-:S05]  /*16f0*/  SHF.R.U32.HI R31, RZ, 0x2, R35 ;  /* 0x00000002ff1f7819 */ /* 0x000fca0000011623 */
[C---:B------:R-:W-:Y:S02]  /*1700*/  IMAD R28, R31.reuse, 0xa, RZ ;  /* 0x0000000a1f1c7824 */ /* 0x040fe400078e02ff */
[----:B------:R-:W-:Y:S01]  /*1710*/  IMAD R32, R31, -0x80000000, RZ ;  /* 0x800000001f207824 */ /* 0x000fe200078e02ff */
[----:B------:R-:W-:Y:S02]  /*1720*/  MOV R31, 0x400 ;  /* 0x00000400001f7802 */ /* 0x000fe40000000f00 */
[C---:B------:R-:W-:Y:S02]  /*1730*/  LOP3.LUT P1, RZ, R28.reuse, 0x2, RZ, 0xc0, !PT ;  /* 0x000000021cff7812 */ /* 0x040fe4000782c0ff */
[----:B------:R-:W-:Y:S02]  /*1740*/  IADD3 R29, PT, PT, R28, 0x2, RZ ;  /* 0x000000021c1d7810 */ /* 0x000fe40007ffe0ff */
[----:B------:R-:W-:Y:S02]  /*1750*/  SHF.R.S32.HI R32, RZ, 0x1f, R32 ;  /* 0x0000001fff207819 */ /* 0x000fe40000011420 */
[----:B------:R-:W-:-:S02]  /*1760*/  SHF.R.U32.HI R30, RZ, 0x2, R29 ;  /* 0x00000002ff1e7819 */ /* 0x000fc4000001161d */
[----:B------:R-:W-:Y:S02]  /*1770*/  LEA.HI R29, R29, 0x50, RZ, 0x1e ;  /* 0x000000501d1d7811 */ /* 0x000fe400078ff0ff */
[----:B------:R-:W-:Y:S02]  /*1780*/  LOP3.LUT R32, R32, 0x50, RZ, 0xc0, !PT ;  /* 0x0000005020207812 */ /* 0x000fe400078ec0ff */
[----:B------:R-:W-:Y:S02]  /*1790*/  IADD3 R34, PT, PT, R28, 0x4, RZ ;  /* 0x000000041c227810 */ /* 0x000fe40007ffe0ff */
[----:B------:R-:W-:Y:S02]  /*17a0*/  @P1 IADD3 R29, PT, PT, R30, RZ, RZ ;  /* 0x000000ff1e1d1210 */ /* 0x000fe40007ffe0ff */
[----:B------:R-:W0:Y:S01]  /*17b0*/  S2R R30, SR_CgaCtaId ;  /* 0x00000000001e7919 */ /* 0x000e220000008800 */
[----:B------:R-:W-:Y:S02]  /*17c0*/  IADD3 R33, PT, PT, R28, 0x6, RZ ;  /* 0x000000061c217810 */ /* 0x000fe40007ffe0ff */
[----:B------:R-:W-:-:S02]  /*17d0*/  LEA.HI R34, R34, R32, RZ, 0x1e ;  /* 0x0000002022227211 */ /* 0x000fc400078ff0ff */
[----:B0-----:R-:W-:Y:S02]  /*17e0*/  LEA R31, R30, R31, 0x18 ;  /* 0x0000001f1e1f7211 */ /* 0x001fe400078ec0ff */
[C---:B------:R-:W-:Y:S02]  /*17f0*/  IADD3 R30, PT, PT, R28.reuse, 0x8, RZ ;  /* 0x000000081c1e7810 */ /* 0x040fe40007ffe0ff */
[-C--:B------:R-:W-:Y:S01]  /*1800*/  LEA.HI R28, R28, R32.reuse, RZ, 0x1e ;  /* 0x000000201c1c7211 */ /* 0x080fe200078ff0ff */
[--C-:B------:R-:W-:Y:S01]  /*1810*/  IMAD R29, R29, 0x28, R31.reuse ;  /* 0x000000281d1d7824 */ /* 0x100fe200078e021f */
[----:B------:R-:W-:Y:S01]  /*1820*/  LEA.HI R32, R30, R32, RZ, 0x1e ;  /* 0x000000201e207211 */ /* 0x000fe200078ff0ff */
[--C-:B------:R-:W-:Y:S01]  /*1830*/  IMAD R34, R34, 0x28, R31.reuse ;  /* 0x0000002822227824 */ /* 0x100fe200078e021f */
[----:B------:R-:W-:Y:S01]  /*1840*/  SHF.L.U32 R30, R33, 0x1e, RZ ;  /* 0x0000001e211e7819 */ /* 0x000fe200000006ff */
[--C-:B------:R-:W-:Y:S02]  /*1850*/  IMAD R28, R28, 0x28, R31.reuse ;  /* 0x000000281c1c7824 */ /* 0x100fe400078e021f */
[----:B------:R-:W-:Y:S01]  /*1860*/  IMAD R32, R32, 0x28, R31 ;  /* 0x0000002820207824 */ /* 0x000fe200078e021f */
[----:B------:R-:W-:-:S04]  /*1870*/  SHF.R.S32.HI R30, RZ, 0x1f, R30 ;  /* 0x0000001fff1e7819 */ /* 0x000fc8000001141e */
[----:B------:R-:W-:-:S04]  /*1880*/  LOP3.LUT R30, R30, 0x50, RZ, 0xc0, !PT ;  /* 0x000000501e1e7812 */ /* 0x000fc800078ec0ff */
[----:B------:R-:W-:-:S05]  /*1890*/  LEA.HI R33, R33, R30, RZ, 0x1e ;  /* 0x0000001e21217211 */ /* 0x000fca00078ff0ff */
[----:B------:R-:W-:Y:S01]  /*18a0*/  IMAD R33, R33, 0x28, R31 ;  /* 0x0000002821217824 */ /* 0x000fe200078e021f */
[----:B------:R-:W-:-:S04]  /*18b0*/  SHF.L.U32 R31, R35, 0x3, RZ ;  /* 0x00000003231f7819 */ /* 0x000fc800000006ff */
[----:B------:R-:W-:-:S04]  /*18c0*/  LOP3.LUT R31, R31, 0x18, RZ, 0xc0, !PT ;  /* 0x000000181f1f7812 */ /* 0x000fc800078ec0ff */
[----:B------:R-:W-:Y:S02]  /*18d0*/  IADD3 R28, PT, PT, R28, R31, RZ ;  /* 0x0000001f1c1c7210 */ /* 0x000fe40007ffe0ff */
[C---:B------:R-:W-:Y:S02]  /*18e0*/  IADD3 R30, PT, PT, R31.reuse, R29, RZ ;  /* 0x0000001d1f1e7210 */ /* 0x040fe40007ffe0ff */
[C---:B------:R-:W-:Y:S02]  /*18f0*/  IADD3 R34, PT, PT, R31.reuse, R34, RZ ;  /* 0x000000221f227210 */ /* 0x040fe40007ffe0ff */
[----:B------:R-:W0:Y:S01]  /*1900*/  LDS.64 R28, [R28] ;  /* 0x000000001c1c7984 */ /* 0x000e220000000a00 */
[C---:B------:R-:W-:Y:S02]  /*1910*/  IADD3 R33, PT, PT, R31.reuse, R33, RZ ;  /* 0x000000211f217210 */ /* 0x040fe40007ffe0ff */
[----:B------:R-:W-:Y:S02]  /*1920*/  IADD3 R32, PT, PT, R31, R32, RZ ;  /* 0x000000201f207210 */ /* 0x000fe40007ffe0ff */
        /* <DEDUP_REMOVED lines=14> */
.L_x_533:
[----:B------:R-:W-:Y:S05]  /*1a10*/  BSYNC.RECONVERGENT B0 ;  /* 0x0000000000007941 */ /* 0x000fea0003800200 */
.L_x_532:
[----:B------:R-:W0:Y:S01]  /*1a20*/  SHFL.BFLY PT, R31, R28, 0x2, 0x1f ;  /* 0x0c401f001c1f7f89 */ /* 0x000e2200000e0000 */
        /* <DEDUP_REMOVED lines=22> */
.L_x_535:
[----:B------:R-:W-:Y:S05]  /*1b90*/  BSYNC.RECONVERGENT B0 ;  /* 0x0000000000007941 */ /* 0x000fea0003800200 */
.L_x_534:
[----:B------:R-:W-:Y:S06]  /*1ba0*/  BAR.SYNC.DEFER_BLOCKING 0x0 ;  /* 0x0000000000007b1d */ /* 0x000fec0000010000 */
[----:B------:R-:W-:Y:S05]  /*1bb0*/  @P3 BRA `(.L_x_536) ;  /* 0x0000000000403947 */ /* 0x000fea0003800000 */
[----:B0-----:R-:W0:Y:S01]  /*1bc0*/  S2R R30, SR_CTAID.Y ;  /* 0x00000000001e7919 */ /* 0x001e220000002600 */
[----:B------:R-:W0:Y:S01]  /*1bd0*/  LDC.64 R28, c[0x0][0x3c0] ;  /* 0x0000f000ff1c7b82 */ /* 0x000e220000000a00 */
[----:B------:R-:W-:Y:S01]  /*1be0*/  ISETP.NE.AND P2, PT, RZ, UR10, PT ;  /* 0x0000000aff007c0c */ /* 0x000fe2000bf45270 */
[----:B0-----:R-:W-:Y:S01]  /*1bf0*/  IMAD.WIDE.U32 R28, R30, 0x4, R28 ;  /* 0x000000041e1c7825 */ /* 0x001fe200078e001c */
[----:B------:R-:W-:-:S04]  /*1c00*/  MOV R30, 0x7fffffc1 ;  /* 0x7fffffc1001e7802 */ /* 0x000fc80000000f00 */
[----:B------:R-:W-:Y:S01]  /*1c10*/  SEL R30, R30, 0x1, !P2 ;  /* 0x000000011e1e7807 */ /* 0x000fe20005000000 */
[----:B------:R-:W-:Y:S06]  /*1c20*/  MEMBAR.ALL.GPU ;  /* 0x0000000000007992 */ /* 0x000fec000000a000 */
[----:B------:R-:W-:-:S00]  /*1c30*/  ERRBAR ;  /* 0x00000000000079ab */ /* 0x000fc00000000000 */
[----:B------:R-:W-:Y:S06]  /*1c40*/  CGAERRBAR ;  /* 0x00000000000075ab */ /* 0x000fec0000000000 */
[----:B------:R0:W5:Y:S02]  /*1c50*/  ATOM.E.ADD.STRONG.GPU PT, R30, desc[UR8][R28.64], R30 ;  /* 0x8000001e1c1e798a */ /* 0x00016400081ef108 */
.L_x_537:
[----:B------:R-:W2:Y:S04]  /*1c60*/  LD.E.STRONG.GPU R31, desc[UR8][R28.64] ;  /* 0x000000081c1f7980 */ /* 0x000ea8000c10f900 */
[----:B--2---:R-:W-:Y:S01]  /*1c70*/  CCTL.IVALL ;  /* 0x00000000ff00798f */ /* 0x004fe20002000000 */
[----:B------:R-:W-:Y:S05]  /*1c80*/  YIELD ;  /* 0x0000000000007946 */ /* 0x000fea0003800000 */
[----:B-----5:R-:W-:-:S04]  /*1c90*/  LOP3.LUT R31, R31, R30, RZ, 0x3c, !PT ;  /* 0x0000001e1f1f7212 */ /* 0x020fc800078e3cff */
[----:B------:R-:W-:-:S13]  /*1ca0*/  ISETP.GT.AND P2, PT, R31, -0x1, PT ;  /* 0xffffffff1f00780c */ /* 0x000fda0003f44270 */
[----:B------:R-:W-:Y:S05]  /*1cb0*/  @P2 BRA `(.L_x_537) ;  /* 0xfffffffc00e82947 */ /* 0x000fea000383ffff */
.L_x_536:
[----:B------:R-:W-:Y:S05]  /*1cc0*/  WARPSYNC.ALL ;  /* 0x0000000000007948 */ /* 0x000fea0003800000 */
[----:B------:R-:W-:Y:S01]  /*1cd0*/  BAR.SYNC.DEFER_BLOCKING 0x0 ;  /* 0x0000000000007b1d */ /* 0x000fe20000010000 */
[----:B0-----:R-:W-:-:S05]  /*1ce0*/  CS2R R30, SRZ ;  /* 0x00000000001e7805 */ /* 0x001fca000001ff00 */
[----:B------:R-:W-:Y:S04]  /*1cf0*/  BSSY.RECONVERGENT B0, `(.L_x_538) ;  /* 0x0000038000007945 */ /* 0x000fe80003800200 */
[----:B------:R-:W-:Y:S05]  /*1d00*/  @P1 BRA `(.L_x_539) ;  /* 0x0000000000d81947 */ /* 0x000fea0003800000 */
[----:B------:R-:W0:Y:S01]  /*1d10*/  S2R R32, SR_TID.X ;  /* 0x0000000000207919 */ /* 0x000e220000002100 */
[----:B------:R-:W1:Y:S01]  /*1d20*/  LDC R28, c[0x0][0x374] ;  /* 0x0000dd00ff1c7b82 */ /* 0x000e620000000800 */
[----:B------:R-:W1:Y:S01]  /*1d30*/  S2R R30, SR_CTAID.Y ;  /* 0x00000000001e7919 */ /* 0x000e620000002600 */
[----:B-----5:R2:W-:Y:S04]  /*1d40*/  STL.64 [R1+0x80], R2 ;  /* 0x0000800201007387 */ /* 0x0205e80000100a00 */
[----:B------:R3:W-:Y:S02]  /*1d50*/  STL [R1+0x7c], R0 ;  /* 0x00007c0001007387 */ /* 0x0007e40000100800 */
[----:B--2---:R-:W2:Y:S01]  /*1d60*/  LDC.64 R2, c[0x0][0x3b8] ;  /* 0x0000ee00ff027b82 */ /* 0x004ea20000000a00 */
[----:B0-----:R-:W-:Y:S01]  /*1d70*/  SHF.L.U32 R29, R32, 0x3, RZ ;  /* 0x00000003201d7819 */ /* 0x001fe200000006ff */
[----:B-1----:R-:W-:-:S03]  /*1d80*/  IMAD R28, R28, UR4, R30 ;  /* 0x000000041c1c7c24 */ /* 0x002fc6000f8e021e */
[----:B------:R-:W-:Y:S02]  /*1d90*/  LOP3.LUT R29, R29, 0x7c0, RZ, 0xc0, !PT ;  /* 0x000007c01d1d7812 */ /* 0x000fe400078ec0ff */
[----:B------:R-:W-:Y:S02]  /*1da0*/  LOP3.LUT R30, R32, 0x7, RZ, 0xc0, !PT ;  /* 0x00000007201e7812 */ /* 0x000fe400078ec0ff */
        /* <DEDUP_REMOVED lines=10> */
[----:B------:R-:W4:Y:S02]  /*1e50*/  LDG.E.64 R34, desc[UR8][R34.64] ;  /* 0x0000000822227981 */ /* 0x000f24000c1e1b00 */
[----:B------:R-:W-:Y:S02]  /*1e60*/  IMAD.WIDE.U32 R28, R28, 0x4, R2 ;  /* 0x000000041c1c7825 */ /* 0x000fe400078e0002 */
[----:B------:R-:W3:Y:S04]  /*1e70*/  LDG.E.64 R32, desc[UR8][R32.64] ;  /* 0x0000000820207981 */ /* 0x000ee8000c1e1b00 */
[----:B------:R-:W3:Y:S01]  /*1e80*/  LDG.E.64 R28, desc[UR8][R28.64] ;  /* 0x000000081c1c7981 */ /* 0x000ee2000c1e1b00 */
[----:B------:R-:W-:Y:S01]  /*1e90*/  IADD3 R37, PT, PT, R36, 0x60, RZ ;  /* 0x0000006024257810 */ /* 0x000fe20007ffe0ff */
[----:B--2---:R-:W-:Y:S01]  /*1ea0*/  FADD.FTZ R30, RZ, R30 ;  /* 0x0000001eff1e7221 */ /* 0x004fe20000010000 */
[----:B------:R-:W-:-:S03]  /*1eb0*/  FADD.FTZ R31, RZ, R31 ;  /* 0x0000001fff1f7221 */ /* 0x000fc60000010000 */
[----:B----4-:R-:W-:Y:S01]  /*1ec0*/  FADD.FTZ R34, R34, R30 ;  /* 0x0000001e22227221 */ /* 0x010fe20000010000 */
[----:B------:R-:W-:Y:S01]  /*1ed0*/  FADD.FTZ R35, R35, R31 ;  /* 0x0000001f23237221 */ /* 0x000fe20000010000 */
[----:B------:R-:W-:Y:S02]  /*1ee0*/  IADD3 R30, PT, PT, R36, 0x50, RZ ;  /* 0x00000050241e7810 */ /* 0x000fe40007ffe0ff */
[----:B---3--:R-:W-:Y:S01]  /*1ef0*/  FADD.FTZ R32, R32, R34 ;  /* 0x0000002220207221 */ /* 0x008fe20000010000 */
[----:B------:R-:W-:Y:S02]  /*1f00*/  FADD.FTZ R0, R33, R35 ;  /* 0x0000002321007221 */ /* 0x000fe40000010000 */
[----:B------:R-:W-:-:S04]  /*1f10*/  IMAD.WIDE.U32 R30, R30, 0x4, R2 ;  /* 0x000000041e1e7825 */ /* 0x000fc800078e0002 */
[----:B------:R-:W-:Y:S01]  /*1f20*/  FADD.FTZ R28, R28, R32 ;  /* 0x000000201c1c7221 */ /* 0x000fe20000010000 */
[C---:B------:R-:W-:Y:S02]  /*1f30*/  IADD3 R32, PT, PT, R36.reuse, 0x40, RZ ;  /* 0x0000004024207810 */ /* 0x040fe40007ffe0ff */
[----:B------:R-:W-:Y:S01]  /*1f40*/  IADD3 R34, PT, PT, R36, 0x70, RZ ;  /* 0x0000007024227810 */ /* 0x000fe20007ffe0ff */
[----:B------:R-:W2:Y:S02]  /*1f50*/  LDG.E.64 R30, desc[UR8][R30.64] ;  /* 0x000000081e1e7981 */ /* 0x000ea4000c1e1b00 */
[----:B------:R-:W-:-:S04]  /*1f60*/  IMAD.WIDE.U32 R32, R32, 0x4, R2 ;  /* 0x0000000420207825 */ /* 0x000fc800078e0002 */
[--C-:B------:R-:W-:Y:S02]  /*1f70*/  IMAD.WIDE.U32 R36, R37, 0x4, R2.reuse ;  /* 0x0000000425247825 */ /* 0x100fe400078e0002 */
[----:B------:R-:W3:Y:S02]  /*1f80*/  LDG.E.64 R32, desc[UR8][R32.64] ;  /* 0x0000000820207981 */ /* 0x000ee4000c1e1b00 */
[----:B------:R-:W-:Y:S02]  /*1f90*/  IMAD.WIDE.U32 R34, R34, 0x4, R2 ;  /* 0x0000000422227825 */ /* 0x000fe400078e0002 */
[----:B------:R-:W4:Y:S02]  /*1fa0*/  LDG.E.64 R36, desc[UR8][R36.64] ;  /* 0x0000000824247981 */ /* 0x000f24000c1e1b00 */
[----:B------:R-:W-:Y:S02]  /*1fb0*/  FADD.FTZ R29, R29, R0 ;  /* 0x000000001d1d7221 */ /* 0x000fe40000010000 */
[----:B------:R-:W4:Y:S04]  /*1fc0*/  LDG.E.64 R34, desc[UR8][R34.64] ;  /* 0x0000000822227981 */ /* 0x000f28000c1e1b00 */
[----:B------:R0:W5:Y:S04]  /*1fd0*/  LDL.LU.64 R2, [R1+0x80] ;  /* 0x0000800001027983 */ /* 0x0001680000300a00 */
[----:B------:R0:W5:Y:S01]  /*1fe0*/  LDL.LU R0, [R1+0x7c] ;  /* 0x00007c0001007983 */ /* 0x0001620000300800 */
[----:B---3--:R-:W-:Y:S01]  /*1ff0*/  FADD.FTZ R32, R32, R28 ;  /* 0x0000001c20207221 */ /* 0x008fe20000010000 */
[----:B------:R-:W-:-:S03]  /*2000*/  FADD.FTZ R33, R33, R29 ;  /* 0x0000001d21217221 */ /* 0x000fc60000010000 */
[----:B--2---:R-:W-:Y:S01]  /*2010*/  FADD.FTZ R30, R30, R32 ;  /* 0x000000201e1e7221 */ /* 0x004fe20000010000 */
[----:B------:R-:W-:-:S03]  /*2020*/  FADD.FTZ R31, R31, R33 ;  /* 0x000000211f1f7221 */ /* 0x000fc60000010000 */
[----:B----4-:R-:W-:Y:S01]  /*2030*/  FADD.FTZ R30, R36, R30 ;  /* 0x0000001e241e7221 */ /* 0x010fe20000010000 */
[----:B------:R-:W-:-:S03]  /*2040*/  FADD.FTZ R31, R37, R31 ;  /* 0x0000001f251f7221 */ /* 0x000fc60000010000 */
[----:B------:R-:W-:Y:S01]  /*2050*/  FADD.FTZ R30, R34, R30 ;  /* 0x0000001e221e7221 */ /* 0x000fe20000010000 */
[----:B0-----:R-:W-:-:S07]  /*2060*/  FADD.FTZ R31, R35, R31 ;  /* 0x0000001f231f7221 */ /* 0x001fce0000010000 */
.L_x_539:
[----:B------:R-:W-:Y:S05]  /*2070*/  BSYNC.RECONVERGENT B0 ;  /* 0x0000000000007941 */ /* 0x000fea0003800200 */
.L_x_538:
        /* <DEDUP_REMOVED lines=25> */
.L_x_541:
[----:B------:R-:W-:Y:S05]  /*2210*/  BSYNC.RECONVERGENT B0 ;  /* 0x0000000000007941 */ /* 0x000fea0003800200 */
.L_x_540:
[----:B------:R-:W-:Y:S01]  /*2220*/  BAR.SYNC.DEFER_BLOCKING 0x0 ;  /* 0x0000000000007b1d */ /* 0x000fe20000010000 */
[----:B-----5:R-:W-:Y:S02]  /*2230*/  PRMT R34, R24, 0x7632, R34 ;  /* 0x0000763218227816 */ /* 0x020fe40000000022 */
[----:B------:R-:W-:Y:S02]  /*2240*/  PRMT R32, R25, 0x7632, R32 ;  /* 0x0000763219207816 */ /* 0x000fe40000000020 */
[----:B------:R-:W-:Y:S01]  /*2250*/  PRMT R35, R26, 0x7632, R35 ;  /* 0x000076321a237816 */ /* 0x000fe20000000023 */
[----:B------:R-:W-:Y:S01]  /*2260*/  BSSY.RECONVERGENT B0, `(.L_x_542) ;  /* 0x0000012000007945 */ /* 0x000fe20003800200 */
[----:B------:R-:W-:-:S03]  /*2270*/  PRMT R33, R27, 0x7632, R33 ;  /* 0x000076321b217816 */ /* 0x000fc60000000021 */
[----:B------:R-:W-:Y:S05]  /*2280*/  @P0 BRA `(.L_x_543) ;  /* 0x00000000003c0947 */ /* 0x000fea0003800000 */
[----:B0-----:R-:W2:Y:S01]  /*2290*/  LDL R28, [R1+0x28] ;  /* 0x00002800011c7983 */ /* 0x001ea20000100800 */
[----:B------:R-:W0:Y:S01]  /*22a0*/  S2UR UR6, SR_CgaCtaId ;  /* 0x00000000000679c3 */ /* 0x000e220000008800 */
[----:B------:R-:W-:Y:S01]  /*22b0*/  UMOV UR5, 0x400 ;  /* 0x0000040000057882 */ /* 0x000fe20000000000 */
[----:B------:R-:W-:Y:S01]  /*22c0*/  SHF.L.U32 R29, R36, 0x1, RZ ;  /* 0x00000001241d7819 */ /* 0x000fe200000006ff */
[----:B------:R-:W-:-:S03]  /*22d0*/  UIADD3 UR5, UPT, UPT, UR5, 0x1900, URZ ;  /* 0x0000190005057890 */ /* 0x000fc6000fffe0ff */
[----:B------:R-:W-:Y:S01]  /*22e0*/  LEA R29, P1, R3, R29, 0x6 ;  /* 0x0000001d031d7211 */ /* 0x000fe200078230ff */
[----:B0-----:R-:W-:Y:S01]  /*22f0*/  ULEA UR5, UR6, UR5, 0x18 ;  /* 0x0000000506057291 */ /* 0x001fe2000f8ec0ff */
[----:B------:R-:W0:Y:S05]  /*2300*/  LDCU.64 UR6, c[0x0][0x3b0] ;  /* 0x00007600ff0677ac */ /* 0x000e2a0008000a00 */
[----:B------:R-:W-:-:S05]  /*2310*/  IADD3 R30, PT, PT, R36, UR5, RZ ;  /* 0x00000005241e7c10 */ /* 0x000fca000fffe0ff */
[----:B------:R-:W-:Y:S01]  /*2320*/  IMAD R30, R36, 0x7, R30 ;  /* 0x00000007241e7824 */ /* 0x000fe200078e021e */
[----:B--2---:R-:W-:Y:S02]  /*2330*/  LEA.HI.X R31, R3, RZ, R28, 0x6, P1 ;  /* 0x000000ff031f7211 */ /* 0x004fe400008f341c */
[----:B0-----:R-:W-:-:S04]  /*2340*/  LEA R28, P1, R29, UR6, 0x2 ;  /* 0x000000061d1c7c11 */ /* 0x001fc8000f8210ff */
[----:B------:R-:W-:Y:S02]  /*2350*/  LEA.HI.X R29, R29, UR7, R31, 0x2, P1 ;  /* 0x000000071d1d7c11 */ /* 0x000fe400088f141f */
[----:B------:R-:W0:Y:S04]  /*2360*/  LDS.64 R30, [R30] ;  /* 0x000000001e1e7984 */ /* 0x000e280000000a00 */
[----:B0-----:R1:W-:Y:S03]  /*2370*/  STG.E.64 desc[UR8][R28.64], R30 ;  /* 0x0000001e1c007986 */ /* 0x0013e6000c101b08 */
.L_x_543:
[----:B------:R-:W-:Y:S05]  /*2380*/  BSYNC.RECONVERGENT B0 ;  /* 0x0000000000007941 */ /* 0x000fea0003800200 */
.L_x_542:
[----:B01----:R-:W2:Y:S01]  /*2390*/  LDL R28, [R1+0x78] ;  /* 0x00007800011c7983 */ /* 0x003ea20000100800 */
[----:B------:R-:W0:Y:S03]  /*23a0*/  LDCU UR5, c[0x0][0x3a0] ;  /* 0x00007400ff0577ac */ /* 0x000e260008000800 */
[----:B------:R-:W3:Y:S01]  /*23b0*/  LDL R30, [R1+0x74] ;  /* 0x00007400011e7983 */ /* 0x000ee20000100800 */
[----:B------:R-:W-:Y:S01]  /*23c0*/  SHF.L.U32 R37, R24, 0x10, RZ ;  /* 0x0000001018257819 */ /* 0x000fe200000006ff */
[----:B------:R-:W1:Y:S01]  /*23d0*/  LDCU.64 UR6, c[0x0][0x380] ;  /* 0x00007000ff0677ac */ /* 0x000e620008000a00 */
[----:B------:R-:W-:Y:S01]  /*23e0*/  SHF.L.U32 R36, R26, 0x10, RZ ;  /* 0x000000101a247819 */ /* 0x000fe200000006ff */
[----:B------:R4:W-:Y:S01]  /*23f0*/  STL [R1+0x8c], R39 ;  /* 0x00008c2701007387 */ /* 0x0009e20000100800 */
[----:B------:R-:W-:Y:S02]  /*2400*/  SHF.L.U32 R34, R34, 0x10, RZ ;  /* 0x0000001022227819 */ /* 0x000fe400000006ff */
[----:B------:R-:W-:Y:S01]  /*2410*/  SHF.L.U32 R35, R35, 0x10, RZ ;  /* 0x0000001023237819 */ /* 0x000fe200000006ff */
[----:B------:R5:W-:Y:S01]  /*2420*/  STL [R1+0x88], R40 ;  /* 0x0000882801007387 */ /* 0x000be20000100800 */
[----:B------:R-:W-:-:S03]  /*2430*/  SHF.L.U32 R25, R25, 0x10, RZ ;  /* 0x0000001019197819 */ /* 0x000fc600000006ff */
[----:B------:R-:W-:Y:S01]  /*2440*/  STL [R1+0x7c], R3 ;  /* 0x00007c0301007387 */ /* 0x000fe20000100800 */
[----:B----4-:R-:W-:-:S03]  /*2450*/  SHF.L.U32 R39, R27, 0x10, RZ ;  /* 0x000000101b277819 */ /* 0x010fc600000006ff */
[----:B------:R-:W1:Y:S01]  /*2460*/  LDL.LU R26, [R1+0x50] ;  /* 0x00005000011a7983 */ /* 0x000e620000300800 */
[----:B------:R-:W-:Y:S02]  /*2470*/  SHF.L.U32 R27, R32, 0x10, RZ ;  /* 0x00000010201b7819 */ /* 0x000fe400000006ff */
[----:B-----5:R-:W-:Y:S01]  /*2480*/  SHF.L.U32 R40, R33, 0x10, RZ ;  /* 0x0000001021287819 */ /* 0x020fe200000006ff */
[----:B--2---:R-:W0:Y:S04]  /*2490*/  LDS.64 R28, [R28] ;  /* 0x000000001c1c7984 */ /* 0x004e280000000a00 */
[----:B---3--:R-:W2:Y:S01]  /*24a0*/  LDS.64 R30, [R30] ;  /* 0x000000001e1e7984 */ /* 0x008ea20000000a00 */
[----:B0-----:R-:W-:Y:S01]  /*24b0*/  FADD.FTZ R29, R29, UR5 ;  /* 0x000000051d1d7e21 */ /* 0x001fe20008010000 */
[--C-:B------:R-:W-:Y:S01]  /*24c0*/  FADD.FTZ R0, R0, -R28.reuse ;  /* 0x8000001c00007221 */ /* 0x100fe20000010000 */
[----:B------:R-:W-:-:S04]  /*24d0*/  FADD.FTZ R42, R42, -R28 ;  /* 0x8000001c2a2a7221 */ /* 0x000fc80000010000 */
[----:B------:R-:W0:Y:S02]  /*24e0*/  MUFU.RSQ R29, R29 ;  /* 0x0000001d001d7308 */ /* 0x000e240000001400 */
[----:B0-----:R-:W-:Y:S01]  /*24f0*/  FMUL.FTZ R0, R0, R29 ;  /* 0x0000001d00007220 */ /* 0x001fe20000410000 */
[----:B------:R-:W-:-:S03]  /*2500*/  FMUL.FTZ R42, R29, R42 ;  /* 0x0000002a1d2a7220 */ /* 0x000fc60000410000 */
[----:B------:R-:W-:Y:S01]  /*2510*/  FFMA.FTZ R0, R0, R37, R36 ;  /* 0x0000002500007223 */ /* 0x000fe20000010024 */
[----:B------:R-:W-:Y:S01]  /*2520*/  FFMA.FTZ R24, R42, R34, R35 ;  /* 0x000000222a187223 */ /* 0x000fe20000010023 */
[--C-:B--2---:R-:W-:Y:S01]  /*2530*/  FADD.FTZ R2, R2, -R30.reuse ;  /* 0x8000001e02027221 */ /* 0x104fe20000010000 */
[----:B------:R-:W2:Y:S03]  /*2540*/  LDL.LU R42, [R1+0x4] ;  /* 0x00000400012a7983 */ /* 0x000ea60000300800 */
[----:B------:R-:W-:Y:S01]  /*2550*/  F2FP.BF16.F32.PACK_AB R24, R24, R0 ;  /* 0x000000001818723e */ /* 0x000fe200000010ff */
[----:B------:R-:W-:Y:S01]  /*2560*/  FADD.FTZ R0, R31, UR5 ;  /* 0x000000051f007e21 */ /* 0x000fe20008010000 */
[----:B------:R-:W3:Y:S01]  /*2570*/  LDL.LU R3, [R1] ;  /* 0x0000000001037983 */ /* 0x000ee20000300800 */
[----:B------:R-:W-:-:S03]  /*2580*/  FADD.FTZ R4, R4, -R30 ;  /* 0x8000001e04047221 */ /* 0x000fc60000010000 */
[----:B------:R-:W4:Y:S01]  /*2590*/  LDL.LU R31, [R1+0xc] ;  /* 0x00000c00011f7983 */ /* 0x000f220000300800 */
[----:B------:R-:W0:Y:S03]  /*25a0*/  MUFU.RSQ R0, R0 ;  /* 0x0000000000007308 */ /* 0x000e260000001400 */
[----:B------:R5:W-:Y:S04]  /*25b0*/  STL [R1+0x5c], R25 ;  /* 0x00005c1901007387 */ /* 0x000be80000100800 */
[----:B------:R1:W-:Y:S04]  /*25c0*/  STL [R1+0x58], R39 ;  /* 0x0000582701007387 */ /* 0x0003e80000100800 */
[----:B------:R-:W2:Y:S04]  /*25d0*/  LDL.LU R32, [R1+0x8] ;  /* 0x0000080001207983 */ /* 0x000ea80000300800 */
[----:B------:R-:W3:Y:S01]  /*25e0*/  LDL.LU R33, [R1+0x10] ;  /* 0x0000100001217983 */ /* 0x000ee20000300800 */
[----:B0-----:R-:W-:Y:S01]  /*25f0*/  FMUL.FTZ R2, R2, R0 ;  /* 0x0000000002027220 */ /* 0x001fe20000410000 */
[----:B------:R-:W-:-:S02]  /*2600*/  FMUL.FTZ R4, R0, R4 ;  /* 0x0000000400047220 */ /* 0x000fc40000410000 */
[----:B------:R-:W-:Y:S01]  /*2610*/  STL [R1+0x64], R27 ;  /* 0x0000641b01007387 */ /* 0x000fe20000100800 */
[----:B-----5:R-:W-:Y:S01]  /*2620*/  FFMA.FTZ R25, R2, R25, R39 ;  /* 0x0000001902197223 */ /* 0x020fe20000010027 */
[----:B------:R-:W-:Y:S02]  /*2630*/  FFMA.FTZ R2, R4, R27, R40 ;  /* 0x0000001b04027223 */ /* 0x000fe40000010028 */
[----:B------:R0:W-:Y:S04]  /*2640*/  STL [R1+0x60], R40 ;  /* 0x0000602801007387 */ /* 0x0001e80000100800 */
[----:B-1----:R-:W5:Y:S04]  /*2650*/  LDL.LU R39, [R1+0x8c] ;  /* 0x00008c0001277983 */ /* 0x002f680000300800 */
[----:B0-----:R-:W3:Y:S04]  /*2660*/  LDL.LU R40, [R1+0x88] ;  /* 0x0000880001287983 */ /* 0x001ee80000300800 */
[----:B------:R-:W4:Y:S04]  /*2670*/  LDL.LU R4, [R1+0x1c] ;  /* 0x00001c0001047983 */ /* 0x000f280000300800 */
[----:B------:R-:W2:Y:S01]  /*2680*/  LDL.LU R27, [R1+0x54] ;  /* 0x00005400011b7983 */ /* 0x000ea20000300800 */
[----:B------:R-:W-:-:S02]  /*2690*/  IADD3 R26, P1, PT, R26, UR6, RZ ;  /* 0x000000061a1a7c10 */ /* 0x000fc4000ff3e0ff */
[----:B------:R-:W-:Y:S02]  /*26a0*/  F2FP.BF16.F32.PACK_AB R25, R2, R25 ;  /* 0x000000190219723e */ /* 0x000fe400000010ff */
[----:B------:R-:W5:Y:S01]  /*26b0*/  LDL.LU R2, [R1+0x20] ;  /* 0x0000200001027983 */ /* 0x000f620000300800 */
[----:B--2---:R-:W-:Y:S01]  /*26c0*/  IADD3.X R27, PT, PT, R27, UR7, RZ, P1, !PT ;  /* 0x000000071b1b7c10 */ /* 0x004fe20008ffe4ff */
[--C-:B----4-:R-:W-:Y:S01]  /*26d0*/  FADD.FTZ R4, R4, -R28.reuse ;  /* 0x8000001c04047221 */ /* 0x110fe20000010000 */
[--C-:B------:R-:W-:Y:S01]  /*26e0*/  FADD.FTZ R31, R31, -R28.reuse ;  /* 0x8000001c1f1f7221 */ /* 0x100fe20000010000 */
[--C-:B------:R-:W-:Y:S01]  /*26f0*/  FADD.FTZ R32, R32, -R28.reuse ;  /* 0x8000001c20207221 */ /* 0x100fe20000010000 */
[--C-:B------:R-:W-:Y:S01]  /*2700*/  FADD.FTZ R59, R59, -R28.reuse ;  /* 0x8000001c3b3b7221 */ /* 0x100fe20000010000 */
[----:B------:R0:W-:Y:S01]  /*2710*/  STG.E.64 desc[UR8][R26.64], R24 ;  /* 0x000000181a007986 */ /* 0x0001e2000c101b08 */
[--C-:B-----5:R-:W-:Y:S01]  /*2720*/  FADD.FTZ R2, R2, -R28.reuse ;  /* 0x8000001c02027221 */ /* 0x120fe20000010000 */
        /* <DEDUP_REMOVED lines=12> */
[----:B0-----:R-:W2:Y:S01]  /*27f0*/  LDL.LU R25, [R1+0x14] ;  /* 0x0000140001197983 */ /* 0x001ea20000300800 */
[--C-:B------:R-:W-:Y:S01]  /*2800*/  FADD.FTZ R43, R43, -R28.reuse ;  /* 0x8000001c2b2b7221 */ /* 0x100fe20000010000 */
[--C-:B------:R-:W-:Y:S01]  /*2810*/  FADD.FTZ R53, R53, -R28.reuse ;  /* 0x8000001c35357221 */ /* 0x100fe20000010000 */
[--C-:B------:R-:W-:Y:S01]  /*2820*/  FADD.FTZ R52, R52, -R28.reuse ;  /* 0x8000001c34347221 */ /* 0x100fe20000010000 */
[----:B------:R0:W-:Y:S01]  /*2830*/  STL [R1+0x84], R26 ;  /* 0x0000841a01007387 */ /* 0x0001e20000100800 */
[--C-:B------:R-:W-:Y:S01]  /*2840*/  FADD.FTZ R50, R50, -R28.reuse ;  /* 0x8000001c32327221 */ /* 0x100fe20000010000 */
[--C-:B------:R-:W-:Y:S01]  /*2850*/  FADD.FTZ R46, R46, -R28.reuse ;  /* 0x8000001c2e2e7221 */ /* 0x100fe20000010000 */
[--C-:B------:R-:W-:Y:S01]  /*2860*/  FADD.FTZ R45, R45, -R28.reuse ;  /* 0x8000001c2d2d7221 */ /* 0x100fe20000010000 */
[----:B------:R1:W-:Y:S01]  /*2870*/  STL [R1+0x80], R27 ;  /* 0x0000801b01007387 */ /* 0x0003e20000100800 */
[--C-:B------:R-:W-:Y:S01]  /*2880*/  FADD.FTZ R44, R44, -R28.reuse ;  /* 0x8000001c2c2c7221 */ /* 0x100fe20000010000 */
[----:B------:R-:W-:Y:S01]  /*2890*/  FADD.FTZ R14, R14, -R28 ;  /* 0x8000001c0e0e7221 */ /* 0x000fe20000010000 */
[--C-:B------:R-:W-:Y:S01]  /*28a0*/  FADD.FTZ R13, R13, -R30.reuse ;  /* 0x8000001e0d0d7221 */ /* 0x100fe20000010000 */
[--C-:B------:R-:W-:Y:S01]  /*28b0*/  FADD.FTZ R15, R15, -R30.reuse ;  /* 0x8000001e0f0f7221 */ /* 0x100fe20000010000 */
[--C-:B------:R-:W-:Y:S01]  /*28c0*/  FADD.FTZ R16, R16, -R30.reuse ;  /* 0x8000001e10107221 */ /* 0x100fe20000010000 */
[----:B0-----:R-:W4:Y:S01]  /*28d0*/  LDL.LU R26, [R1+0x24] ;  /* 0x00002400011a7983 */ /* 0x001f220000300800 */
[C---:B------:R-:W-:Y:S01]  /*28e0*/  FMUL.FTZ R2, R29.reuse, R2 ;  /* 0x000000021d027220 */ /* 0x040fe20000410000 */
[----:B------:R-:W-:Y:S01]  /*28f0*/  FMUL.FTZ R4, R29, R4 ;  /* 0x000000041d047220 */ /* 0x000fe20000410000 */
[--C-:B------:R-:W-:Y:S01]  /*2900*/  FADD.FTZ R17, R17, -R30.reuse ;  /* 0x8000001e11117221 */ /* 0x100fe20000010000 */
[----:B------:R-:W-:Y:S01]  /*2910*/  FADD.FTZ R18, R18, -R30 ;  /* 0x8000001e12127221 */ /* 0x000fe20000010000 */
[C-C-:B-1----:R-:W-:Y:S01]  /*2920*/  FFMA.FTZ R27, R37.reuse, R2, R36.reuse ;  /* 0x00000002251b7223 */ /* 0x142fe20000010024 */
[----:B------:R-:W-:Y:S01]  /*2930*/  FFMA.FTZ R2, R37, R4, R36 ;  /* 0x0000000425027223 */ /* 0x000fe20000010024 */
[C---:B------:R-:W-:Y:S01]  /*2940*/  FMUL.FTZ R31, R29.reuse, R31 ;  /* 0x0000001f1d1f7220 */ /* 0x040fe20000410000 */
[----:B------:R-:W-:Y:S01]  /*2950*/  FMUL.FTZ R32, R29, R32 ;  /* 0x000000201d207220 */ /* 0x000fe20000410000 */
[--C-:B------:R-:W-:Y:S01]  /*2960*/  FADD.FTZ R19, R19, -R30.reuse ;  /* 0x8000001e13137221 */ /* 0x100fe20000010000 */
[--C-:B------:R-:W-:Y:S01]  /*2970*/  FADD.FTZ R20, R20, -R30.reuse ;  /* 0x8000001e14147221 */ /* 0x100fe20000010000 */
[----:B------:R0:W-:Y:S01]  /*2980*/  STL [R1+0xc], R2 ;  /* 0x00000c0201007387 */ /* 0x0001e20000100800 */
[C---:B------:R-:W-:Y:S01]  /*2990*/  FMUL.FTZ R59, R29.reuse, R59 ;  /* 0x0000003b1d3b7220 */ /* 0x040fe20000410000 */
[C---:B------:R-:W-:Y:S01]  /*29a0*/  FMUL.FTZ R58, R29.reuse, R58 ;  /* 0x0000003a1d3a7220 */ /* 0x040fe20000410000 */
[----:B------:R-:W-:Y:S01]  /*29b0*/  FMUL.FTZ R57, R29, R57 ;  /* 0x000000391d397220 */ /* 0x000fe20000410000 */
[--C-:B------:R-:W-:Y:S01]  /*29c0*/  FADD.FTZ R21, R21, -R30.reuse ;  /* 0x8000001e15157221 */ /* 0x100fe20000010000 */
[--C-:B------:R-:W-:Y:S01]  /*29d0*/  FADD.FTZ R22, R22, -R30.reuse ;  /* 0x8000001e16167221 */ /* 0x100fe20000010000 */
[--C-:B------:R-:W-:Y:S01]  /*29e0*/  FADD.FTZ R23, R23, -R30.reuse ;  /* 0x8000001e17177221 */ /* 0x100fe20000010000 */
[--C-:B------:R-:W-:Y:S01]  /*29f0*/  FADD.FTZ R38, R38, -R30.reuse ;  /* 0x8000001e26267221 */ /* 0x100fe20000010000 */
[----:B------:R-:W-:Y:S01]  /*2a00*/  FADD.FTZ R39, R39, -R30 ;  /* 0x8000001e27277221 */ /* 0x000fe20000010000 */
[----:B------:R-:W1:Y:S01]  /*2a10*/  LDCU.64 UR6, c[0x0][0x3a8] ;  /* 0x00007500ff0677ac */ /* 0x000e620008000a00 */
[----:B0-----:R-:W-:Y:S01]  /*2a20*/  FFMA.FTZ R2, R37, R31, R36 ;  /* 0x0000001f25027223 */ /* 0x001fe20000010024 */
[C---:B------:R-:W-:Y:S01]  /*2a30*/  FMUL.FTZ R56, R29.reuse, R56 ;  /* 0x000000381d387220 */ /* 0x040fe20000410000 */
[C---:B------:R-:W-:Y:S01]  /*2a40*/  FMUL.FTZ R61, R29.reuse, R61 ;  /* 0x0000003d1d3d7220 */ /* 0x040fe20000410000 */
[C---:B------:R-:W-:Y:S01]  /*2a50*/  FMUL.FTZ R60, R29.reuse, R60 ;  /* 0x0000003c1d3c7220 */ /* 0x040fe20000410000 */
[----:B------:R-:W-:-:S02]  /*2a60*/  FMUL.FTZ R41, R29, R41 ;  /* 0x000000291d297220 */ /* 0x000fc40000410000 */
[C-C-:B------:R-:W-:Y:S01]  /*2a70*/  FFMA.FTZ R61, R37.reuse, R61, R36.reuse ;  /* 0x0000003d253d7223 */ /* 0x140fe20000010024 */
[----:B------:R-:W-:Y:S01]  /*2a80*/  FFMA.FTZ R60, R37, R60, R36 ;  /* 0x0000003c253c7223 */ /* 0x000fe20000010024 */
[----:B------:R-:W-:Y:S01]  /*2a90*/  FMUL.FTZ R31, R29, R51 ;  /* 0x000000331d1f7220 */ /* 0x000fe20000410000 */
[--C-:B--2---:R-:W-:Y:S01]  /*2aa0*/  FADD.FTZ R24, R25, -R28.reuse ;  /* 0x8000001c19187221 */ /* 0x104fe20000010000 */
[----:B---3--:R-:W-:-:S03]  /*2ab0*/  FADD.FTZ R25, R33, -R28 ;  /* 0x8000001c21197221 */ /* 0x008fc60000010000 */
[C---:B------:R-:W-:Y:S01]  /*2ac0*/  FMUL.FTZ R24, R29.reuse, R24 ;  /* 0x000000181d187220 */ /* 0x040fe20000410000 */
[----:B------:R-:W-:Y:S01]  /*2ad0*/  FMUL.FTZ R25, R29, R25 ;  /* 0x000000191d197220 */ /* 0x000fe20000410000 */
[--C-:B------:R-:W-:Y:S01]  /*2ae0*/  FADD.FTZ R33, R42, -R28.reuse ;  /* 0x8000001c2a217221 */ /* 0x100fe20000010000 */
[----:B------:R-:W-:Y:S01]  /*2af0*/  FADD.FTZ R42, R3, -R28 ;  /* 0x8000001c032a7221 */ /* 0x000fe20000010000 */
[C-C-:B------:R-:W-:Y:S01]  /*2b00*/  FFMA.FTZ R4, R37.reuse, R24, R36.reuse ;  /* 0x0000001825047223 */ /* 0x140fe20000010024 */
[--C-:B------:R-:W-:Y:S01]  /*2b10*/  FFMA.FTZ R3, R37, R25, R36.reuse ;  /* 0x0000001925037223 */ /* 0x100fe20000010024 */
[C---:B------:R-:W-:Y:S01]  /*2b20*/  FMUL.FTZ R33, R29.reuse, R33 ;  /* 0x000000211d217220 */ /* 0x040fe20000410000 */
[----:B------:R-:W-:Y:S02]  /*2b30*/  FMUL.FTZ R42, R29, R42 ;  /* 0x0000002a1d2a7220 */ /* 0x000fe40000410000 */
[----:B------:R0:W-:Y:S04]  /*2b40*/  STL [R1+0x8], R4 ;  /* 0x0000080401007387 */ /* 0x0001e80000100800 */
[----:B------:R2:W-:Y:S01]  /*2b50*/  STL [R1+0x4], R3 ;  /* 0x0000040301007387 */ /* 0x0005e20000100800 */
[----:B0-----:R-:W-:-:S03]  /*2b60*/  FFMA.FTZ R4, R37, R32, R36 ;  /* 0x0000002025047223 */ /* 0x001fc60000010024 */
[----:B------:R0:W-:Y:S01]  /*2b70*/  STL [R1], R2 ;  /* 0x0000000201007387 */ /* 0x0001e20000100800 */
[----:B--2---:R-:W-:-:S03]  /*2b80*/  FFMA.FTZ R3, R37, R33, R36 ;  /* 0x0000002125037223 */ /* 0x004fc60000010024 */
[----:B------:R-:W-:Y:S04]  /*2b90*/  STL [R1+0x1c], R4 ;  /* 0x00001c0401007387 */ /* 0x000fe80000100800 */
[----:B------:R2:W-:Y:S01]  /*2ba0*/  STL [R1+0x18], R3 ;  /* 0x0000180301007387 */ /* 0x0005e20000100800 */
[----:B0-----:R-:W-:-:S05]  /*2bb0*/  FFMA.FTZ R2, R37, R42, R36 ;  /* 0x0000002a25027223 */ /* 0x001fca0000010024 */
[----:B------:R4:W-:Y:S01]  /*2bc0*/  STL [R1+0x14], R2 ;  /* 0x0000140201007387 */ /* 0x0009e20000100800 */
[C-C-:B--2---:R-:W-:Y:S01]  /*2bd0*/  FFMA.FTZ R3, R37.reuse, R59, R36.reuse ;  /* 0x0000003b25037223 */ /* 0x144fe20000010024 */
[C-C-:B------:R-:W-:Y:S01]  /*2be0*/  FFMA.FTZ R59, R37.reuse, R58, R36.reuse ;  /* 0x0000003a253b7223 */ /* 0x140fe20000010024 */
[C-C-:B------:R-:W-:Y:S01]  /*2bf0*/  FFMA.FTZ R58, R37.reuse, R57, R36.reuse ;  /* 0x00000039253a7223 */ /* 0x140fe20000010024 */
[C-C-:B------:R-:W-:Y:S01]  /*2c00*/  FFMA.FTZ R57, R37.reuse, R56, R36.reuse ;  /* 0x0000003825397223 */ /* 0x140fe20000010024 */
[----:B------:R-:W-:Y:S01]  /*2c10*/  FFMA.FTZ R56, R37, R41, R36 ;  /* 0x0000002925387223 */ /* 0x000fe20000010024 */
[----:B------:R-:W2:Y:S01]  /*2c20*/  LDL.LU R42, [R1+0x4c] ;  /* 0x00004c00012a7983 */ /* 0x000ea20000300800 */
[C---:B------:R-:W-:Y:S01]  /*2c30*/  FMUL.FTZ R37, R29.reuse, R55 ;  /* 0x000000371d257220 */ /* 0x040fe20000410000 */
[----:B----4-:R-:W-:Y:S01]  /*2c40*/  FADD.FTZ R2, R26, -R28 ;  /* 0x8000001c1a027221 */ /* 0x010fe20000010000 */
[C---:B------:R-:W-:Y:S01]  /*2c50*/  FMUL.FTZ R36, R29.reuse, R54 ;  /* 0x000000361d247220 */ /* 0x040fe20000410000 */
[----:B------:R-:W3:Y:S01]  /*2c60*/  LDL.LU R26, [R1+0x30] ;  /* 0x00003000011a7983 */ /* 0x000ee20000300800 */
[----:B------:R-:W-:-:S03]  /*2c70*/  FMUL.FTZ R28, R29, R49 ;  /* 0x000000311d1c7220 */ /* 0x000fc60000410000 */
[----:B------:R-:W4:Y:S01]  /*2c80*/  LDL.LU R55, [R1+0x34] ;  /* 0x0000340001377983 */ /* 0x000f220000300800 */
[----:B------:R-:W-:-:S03]  /*2c90*/  FMUL.FTZ R25, R29, R48 ;  /* 0x000000301d197220 */ /* 0x000fc60000410000 */
[----:B------:R-:W5:Y:S01]  /*2ca0*/  LDL.LU R54, [R1+0x38] ;  /* 0x0000380001367983 */ /* 0x000f620000300800 */
[----:B------:R-:W-:-:S03]  /*2cb0*/  FMUL.FTZ R24, R29, R47 ;  /* 0x0000002f1d187220 */ /* 0x000fc60000410000 */
[----:B------:R-:W3:Y:S01]  /*2cc0*/  LDL.LU R51, [R1+0x3c] ;  /* 0x00003c0001337983 */ /* 0x000ee20000300800 */
[----:B------:R-:W-:-:S03]  /*2cd0*/  FMUL.FTZ R4, R29, R43 ;  /* 0x0000002b1d047220 */ /* 0x000fc60000410000 */
[----:B------:R-:W4:Y:S04]  /*2ce0*/  LDL.LU R49, [R1+0x40] ;  /* 0x0000400001317983 */ /* 0x000f280000300800 */
[----:B------:R-:W4:Y:S04]  /*2cf0*/  LDL.LU R48, [R1+0x44] ;  /* 0x0000440001307983 */ /* 0x000f280000300800 */
[----:B------:R-:W4:Y:S04]  /*2d00*/  LDL.LU R47, [R1+0x48] ;  /* 0x00004800012f7983 */ /* 0x000f280000300800 */
[----:B------:R-:W4:Y:S01]  /*2d10*/  LDL.LU R43, [R1+0x2c] ;  /* 0x00002c00012b7983 */ /* 0x000f220000300800 */
        /* <DEDUP_REMOVED lines=24> */
[--C-:B------:R-:W-:Y:S01]  /*2ea0*/  FADD.FTZ R46, R10, -R30.reuse ;  /* 0x8000001e0a2e7221 */ /* 0x100fe20000010000 */
[--C-:B------:R-:W-:Y:S01]  /*2eb0*/  FADD.FTZ R44, R8, -R30.reuse ;  /* 0x8000001e082c7221 */ /* 0x100fe20000010000 */
[--C-:B------:R-:W-:Y:S01]  /*2ec0*/  FADD.FTZ R45, R9, -R30.reuse ;  /* 0x8000001e092d7221 */ /* 0x100fe20000010000 */
[--C-:B--2---:R-:W-:Y:S01]  /*2ed0*/  FADD.FTZ R5, R42, -R30.reuse ;  /* 0x8000001e2a057221 */ /* 0x104fe20000010000 */
[--C-:B------:R-:W-:Y:S01]  /*2ee0*/  FADD.FTZ R42, R6, -R30.reuse ;  /* 0x8000001e062a7221 */ /* 0x100fe20000010000 */
[----:B-----5:R-:W-:-:S02]  /*2ef0*/  FADD.FTZ R10, R54, -R30 ;  /* 0x8000001e360a7221 */ /* 0x020fc40000010000 */
[----:B------:R-:W2:Y:S01]  /*2f00*/  LDL.LU R54, [R1+0x58] ;  /* 0x0000580001367983 */ /* 0x000ea20000300800 */
[--C-:B---3--:R-:W-:Y:S01]  /*2f10*/  FADD.FTZ R9, R51, -R30.reuse ;  /* 0x8000001e33097221 */ /* 0x108fe20000010000 */
[--C-:B----4-:R-:W-:Y:S01]  /*2f20*/  FADD.FTZ R8, R49, -R30.reuse ;  /* 0x8000001e31087221 */ /* 0x110fe20000010000 */
        /* <DEDUP_REMOVED lines=9> */
[----:B------:R-:W-:-:S03]  /*2fc0*/  FADD.FTZ R30, R40, -R30 ;  /* 0x8000001e281e7221 */ /* 0x000fc60000010000 */
[----:B------:R-:W3:Y:S04]  /*2fd0*/  LDL.LU R26, [R1+0x60] ;  /* 0x00006000011a7983 */ /* 0x000ee80000300800 */
[----:B------:R-:W3:Y:S01]  /*2fe0*/  LDL.LU R40, [R1+0x64] ;  /* 0x0000640001287983 */ /* 0x000ee20000300800 */
        /* <DEDUP_REMOVED lines=30> */
[C-C-:B--2---:R-:W-:Y:S01]  /*31d0*/  FFMA.FTZ R35, R55.reuse, R35, R54.reuse ;  /* 0x0000002337237223 */ /* 0x144fe20000010036 */
        /* <DEDUP_REMOVED lines=14> */
[C-C-:B---3--:R-:W-:Y:S01]  /*32c0*/  FFMA.FTZ R0, R40.reuse, R42, R26.reuse ;  /* 0x0000002a28007223 */ /* 0x148fe2000001001a */
[----:B------:R-:W2:Y:S01]  /*32d0*/  LDL.LU R55, [R1+0x18] ;  /* 0x0000180001377983 */ /* 0x000ea20000300800 */
[C-C-:B------:R-:W-:Y:S01]  /*32e0*/  FFMA.FTZ R51, R40.reuse, R43, R26.reuse ;  /* 0x0000002b28337223 */ /* 0x140fe2000001001a */
[----:B------:R-:W-:-:S02]  /*32f0*/  FFMA.FTZ R50, R40, R44, R26 ;  /* 0x0000002c28327223 */ /* 0x000fc4000001001a */
[----:B------:R-:W3:Y:S04]  /*3300*/  LDL.LU R54, [R1+0x14] ;  /* 0x0000140001367983 */ /* 0x000ee80000300800 */
[----:B------:R-:W4:Y:S04]  /*3310*/  LDL.LU R42, [R1+0xc] ;  /* 0x00000c00012a7983 */ /* 0x000f280000300800 */
[----:B------:R-:W5:Y:S01]  /*3320*/  LDL.LU R43, [R1] ;  /* 0x00000000012b7983 */ /* 0x000f620000300800 */
[----:B------:R-:W-:-:S03]  /*3330*/  FFMA.FTZ R49, R40, R45, R26 ;  /* 0x0000002d28317223 */ /* 0x000fc6000001001a */
[----:B------:R-:W2:Y:S01]  /*3340*/  LDL.LU R44, [R1+0x4] ;  /* 0x00000400012c7983 */ /* 0x000ea20000300800 */
[C-C-:B------:R-:W-:Y:S01]  /*3350*/  FFMA.FTZ R41, R40.reuse, R41, R26.reuse ;  /* 0x0000002928297223 */ /* 0x140fe2000001001a */
[C-C-:B------:R-:W-:Y:S01]  /*3360*/  FFMA.FTZ R46, R40.reuse, R46, R26.reuse ;  /* 0x0000002e282e7223 */ /* 0x140fe2000001001a */
[C-C-:B------:R-:W-:Y:S01]  /*3370*/  FFMA.FTZ R47, R40.reuse, R47, R26.reuse ;  /* 0x0000002f282f7223 */ /* 0x140fe2000001001a */
[----:B------:R-:W3:Y:S01]  /*3380*/  LDL.LU R45, [R1+0x8] ;  /* 0x00000800012d7983 */ /* 0x000ee20000300800 */
        /* <DEDUP_REMOVED lines=9> */
[----:B------:R-:W3:Y:S04]  /*3420*/  LDL.LU R26, [R1+0x84] ;  /* 0x00008400011a7983 */ /* 0x000ee80000300800 */
[----:B------:R-:W3:Y:S04]  /*3430*/  LDL.LU R27, [R1+0x80] ;  /* 0x00008000011b7983 */ /* 0x000ee80000300800 */
[----:B------:R-:W3:Y:S01]  /*3440*/  LDL.LU R2, [R1+0x1c] ;  /* 0x00001c0001027983 */ /* 0x000ee20000300800 */
[----:B-----5:R-:W-:-:S02]  /*3450*/  F2FP.BF16.F32.PACK_AB R32, R32, R43 ;  /* 0x0000002b2020723e */ /* 0x020fc400000010ff */
[----:B--2---:R-:W-:Y:S02]  /*3460*/  F2FP.BF16.F32.PACK_AB R44, R33, R44 ;  /* 0x0000002c212c723e */ /* 0x004fe400000010ff */
[----:B------:R-:W-:Y:S02]  /*3470*/  F2FP.BF16.F32.PACK_AB R33, R49, R8 ;  /* 0x000000083121723e */ /* 0x000fe400000010ff */
[----:B----4-:R-:W-:Y:S02]  /*3480*/  F2FP.BF16.F32.PACK_AB R42, R37, R42 ;  /* 0x0000002a252a723e */ /* 0x010fe400000010ff */
[----:B------:R-:W-:Y:S02]  /*3490*/  F2FP.BF16.F32.PACK_AB R37, R51, R6 ;  /* 0x000000063325723e */ /* 0x000fe400000010ff */
[----:B------:R-:W-:Y:S02]  /*34a0*/  F2FP.BF16.F32.PACK_AB R6, R29, R55 ;  /* 0x000000371d06723e */ /* 0x000fe400000010ff */
[----:B------:R-:W2:Y:S04]  /*34b0*/  LDL.LU R55, [R1+0x28] ;  /* 0x0000280001377983 */ /* 0x000ea80000300800 */
[----:B---3--:R0:W-:Y:S02]  /*34c0*/  STG.E.64 desc[UR8][R26.64+0x3200], R32 ;  /* 0x003200201a007986 */ /* 0x0081e4000c101b08 */
[----:B0-----:R-:W-:-:S02]  /*34d0*/  F2FP.BF16.F32.PACK_AB R32, R25, R61 ;  /* 0x0000003d1920723e */ /* 0x001fc400000010ff */
[----:B------:R-:W-:Y:S02]  /*34e0*/  F2FP.BF16.F32.PACK_AB R25, R16, R15 ;  /* 0x0000000f1019723e */ /* 0x000fe400000010ff */
[----:B------:R-:W-:Y:S02]  /*34f0*/  F2FP.BF16.F32.PACK_AB R16, R53, R3 ;  /* 0x000000033510723e */ /* 0x000fe400000010ff */
[----:B------:R-:W3:Y:S01]  /*3500*/  LDL.LU R3, [R1+0x7c] ;  /* 0x00007c0001037983 */ /* 0x000ee20000300800 */
        /* <DEDUP_REMOVED lines=34> */
[----:B------:R-:W-:Y:S01]  /*3730*/  ULOP3.LUT UR4, UR4, 0x1, URZ, 0x3c, !UPT ;  /* 0x0000000104047892 */ /* 0x000fe2000f8e3cff */
[----:B---3--:R-:W-:-:S04]  /*3740*/  IADD3 R3, P1, PT, R3, 0x5, RZ ;  /* 0x0000000503037810 */ /* 0x008fc80007f3e0ff */
[----:B--2---:R-:W-:Y:S02]  /*3750*/  IADD3.X R55, PT, PT, RZ, R55, RZ, P1, !PT ;  /* 0x00000037ff377210 */ /* 0x004fe40000ffe4ff */
[----:B-1----:R-:W-:-:S03]  /*3760*/  ISETP.GE.U32.AND P1, PT, R3, UR6, PT ;  /* 0x0000000603007c0c */ /* 0x002fc6000bf26070 */
[----:B------:R0:W-:Y:S01]  /*3770*/  STL [R1+0x28], R55 ;  /* 0x0000283701007387 */ /* 0x0001e20000100800 */
[----:B------:R-:W-:-:S13]  /*3780*/  ISETP.GE.AND.EX P1, PT, R55, UR7, PT, P1 ;  /* 0x0000000737007c0c */ /* 0x000fda000bf26310 */
[----:B0-----:R-:W-:Y:S05]  /*3790*/  @!P1 BRA `(.L_x_544) ;  /* 0xffffffc800d89947 */ /* 0x001fea000383ffff */
[----:B------:R-:W-:Y:S05]  /*37a0*/  EXIT ;  /* 0x000000000000794d */ /* 0x000fea0003800000 */
.L_x_545:
        /* <DEDUP_REMOVED lines=13> */
.L_x_1326:


//--------------------- .text._ZN13group_norm_v214gn_cuda_kernelI13__nv_bfloat16Li320ELi3ELi32ELi10ELi4096ELb0ELi64ELi320ELi320ELi4ELb1ELi6ELb0ELb0ENS_16CompileConditionILi1000EEEEEvPT_PKS4_S7_S7_flPfS8_Pj --------------------------
	.section	.text._ZN13group_norm_v214gn_cuda_kernelI13__nv_bfloat16Li320ELi3ELi32ELi10ELi4096ELb0ELi64ELi320ELi320ELi4ELb1ELi6ELb0ELb0ENS_16CompileConditionILi1000EEEEEvPT_PKS4_S7_S7_flPfS8_Pj,"ax",@progbits
	.align	128
        .global         _ZN13group_norm_v214gn_cuda_kernelI13__nv_bfloat16Li320ELi3ELi32ELi10ELi4096ELb0ELi64ELi320ELi320ELi4ELb1ELi6ELb0ELb0ENS_16CompileConditionILi1000EEEEEvPT_PKS4_S7_S7_flPfS8_Pj
        .type           _ZN13group_norm_v214gn_cuda_kernelI13__nv_bfloat16Li320ELi3ELi32ELi10ELi4096ELb0ELi64ELi320ELi320ELi4ELb1ELi6ELb0ELb0ENS_16CompileConditionILi1000EEEEEvPT_PKS4_S7_S7_flPfS8_Pj,@function
        .size           _ZN13group_norm_v214gn_cuda_kernelI13__nv_bfloat16Li320ELi3ELi32ELi10ELi4096ELb0ELi64ELi320ELi320ELi4ELb1ELi6ELb0ELb0ENS_16CompileConditionILi1000EEEEEvPT_PKS4_S7_S7_flPfS8_Pj,(.L_x_1327 - _ZN13group_norm_v214gn_cuda_kernelI13__nv_bfloat16Li320ELi3ELi32ELi10ELi4096ELb0ELi64ELi320ELi320ELi4ELb1ELi6ELb0ELb0ENS_16CompileConditionILi1000EEEEEvPT_PKS4_S7_S7_flPfS8_Pj)
        .other          _ZN13group_norm_v214gn_cuda_kernelI13__nv_bfloat16Li320ELi3ELi32ELi10ELi4096ELb0ELi64ELi320ELi320ELi4ELb1ELi6ELb0ELb0ENS_16CompileConditionILi1000EEEEEvPT_PKS4_S7_S7_flPfS8_Pj,@"STO_CUDA_ENTRY STV_DEFAULT"
_ZN13group_norm_v214gn_cuda_kernelI13__nv_bfloat16Li320ELi3ELi32ELi10ELi4096ELb0ELi64ELi320ELi320ELi4ELb1ELi6ELb0ELb0ENS_16CompileConditionILi1000EEEEEvPT_PKS4_S7_S7_flPfS8_Pj:
.text._ZN13group_norm_v214gn_cuda_kernelI13__nv_bfloat16Li320ELi3ELi32ELi10ELi4096ELb0ELi64ELi320ELi320ELi4ELb1ELi6ELb0ELb0ENS_16CompileConditionILi1000EEEEEvPT_PKS4_S7_S7_flPfS8_Pj:
        /* <DEDUP_REMOVED lines=48> */
.L_x_558:
        /* <DEDUP_REMOVED lines=369> */
.L_x_547:
[----:B------:R-:W-:Y:S05]  /*1a10*/  BSYNC.RECONVERGENT B0 ;  /* 0x0000000000007941 */ /* 0x000fea0003800200 */
.L_x_546:
        /* <DEDUP_REMOVED lines=23> */
.L_x_549:
[----:B------:R-:W-:Y:S05]  /*1b90*/  BSYNC.RECONVERGENT B0 ;  /* 0x0000000000007941 */ /* 0x000fea0003800200 */
.L_x_548:
        /* <DEDUP_REMOVED lines=12> */
.L_x_551:
[----:B------:R-:W2:Y:S04]  /*1c60*/  LD.E.STRONG.GPU R31, desc[UR8][R28.64] ;  /* 0x000000081c1f7980 */ /* 0x000ea8000c10f900 */
[----:B--2---:R-:W-:Y:S01]  /*1c70*/  CCTL.IVALL ;  /* 0x00000000ff00798f */ /* 0x004fe20002000000 */
[----:B------:R-:W-:Y:S05]  /*1c80*/  YIELD ;  /* 0x0000000000007946 */ /* 0x000fea0003800000 */
[----:B-----5:R-:W-:-:S04]  /*1c90*/  LOP3.LUT R31, R31, R30, RZ, 0x3c, !PT ;  /* 0x0000001e1f1f7212 */ /* 0x020fc800078e3cff */
[----:B------:R-:W-:-:S13]  /*1ca0*/  ISETP.GT.AND P2, PT, R31, -0x1, PT ;  /* 0xffffffff1f00780c */ /* 0x000fda0003f44270 */
[----:B------:R-:W-:Y:S05]  /*1cb0*/  @P2 BRA `(.L_x_551) ;  /* 0xfffffffc00e82947 */ /* 0x000fea000383ffff */
.L_x_550:
        /* <DEDUP_REMOVED lines=59> */
.L_x_553:
[----:B------:R-:W-:Y:S05]  /*2070*/  BSYNC.RECONVERGENT B0 ;  /* 0x0000000000007941 */ /* 0x000fea0003800200 */
.L_x_552:
        /* <DEDUP_REMOVED lines=25> */
.L_x_555:
[----:B------:R-:W-:Y:S05]  /*2210*/  BSYNC.RECONVERGENT B0 ;  /* 0x0000000000007941 */ /* 0x000fea0003800200 */
.L_x_554:
        /* <DEDUP_REMOVED lines=22> */
.L_x_557:
[----:B------:R-:W-:Y:S05]  /*2380*/  BSYNC.RECONVERGENT B0 ;  /* 0x0000000000007941 */ /* 0x000fea0003800200 */
.L_x_556:
        /* <DEDUP_REMOVED lines=322> */
.L_x_559:
        /* <DEDUP_REMOVED lines=13> */
.L_x_1327:


//--------------------- .text._ZN13group_norm_v214gn_cuda_kernelI13__nv_bfloat16Li320ELi3ELi16ELi20ELi4096ELb1ELi16ELi320ELi320ELi4ELb1ELi1ELb0ELb0ENS_16CompileConditionILi1000EEEEEvPT_PKS4_S7_S7_flPfS8_Pj --------------------------
	.section	.text._ZN13group_norm_v214gn_cuda_kernelI13__nv_bfloat16Li320ELi3ELi16ELi20ELi4096ELb1ELi16ELi320ELi320ELi4ELb1ELi1ELb0ELb0ENS_16CompileConditionILi1000EEEEEvPT_PKS4_S7_S7_flPfS8_Pj,"ax",@progbits
	.align	128
        .global         _ZN13group_norm_v214gn_cuda_kernelI13__nv_bfloat16Li320ELi3ELi16ELi20ELi4096ELb1ELi16ELi320ELi320ELi4ELb1ELi1ELb0ELb0ENS_16CompileConditionILi1000EEEEEvPT_PKS4_S7_S7_flPfS8_Pj
        .type           _ZN13group_norm_v214gn_cuda_kernelI13__nv_bfloat16Li320ELi3ELi16ELi20ELi4096ELb1ELi16ELi320ELi320ELi4ELb1ELi1ELb0ELb0ENS_16CompileConditionILi1000EEEEEvPT_PKS4_S7_S7_flPfS8_Pj,@function
        .size           _ZN13group_norm_v214gn_cuda_kernelI13__nv_bfloat16Li320ELi3ELi16ELi20ELi4096ELb1ELi16ELi320ELi320ELi4ELb1ELi1ELb0ELb0ENS_16CompileConditionILi1000EEEEEvPT_PKS4_S7_S7_flPfS8_Pj,(.L_x_1328 - _ZN13group_norm_v214gn_cuda_kernelI13__nv_bfloat16Li320ELi3ELi16ELi20ELi4096ELb1ELi16ELi320ELi320ELi4ELb1ELi1ELb0ELb0ENS_16CompileConditionILi1000EEEEEvPT_PKS4_S7_S7_flPfS8_Pj)
        .other          _ZN13group_norm_v214gn_cuda_kernelI13__nv_bfloat16Li320ELi3ELi16ELi20ELi4096ELb1ELi16ELi320ELi320ELi4ELb1ELi1ELb0ELb0ENS_16CompileConditionILi1000EEEEEvPT_PKS4_S7_S7_flPfS8_Pj,@"STO_CUDA_ENTRY STV_DEFAULT"
_ZN13group_norm_v214gn_cuda_kernelI13__nv_bfloat16Li320ELi3ELi16ELi20ELi4096ELb1ELi16ELi320ELi320ELi4ELb1ELi1ELb0ELb0ENS_16CompileConditionILi1000EEEEEvPT_PKS4_S7_S7_flPfS8_Pj:
.text._ZN13group_norm_v214gn_cuda_kernelI13__nv_bfloat16Li320ELi3ELi16ELi20ELi4096ELb1ELi16ELi320ELi320ELi4ELb1ELi1ELb0ELb0ENS_16CompileConditionILi1000EEEEEvPT_PKS4_S7_S7_flPfS8_Pj:
[----:B------:R-:W-:Y:S08]  /*0000*/  LDC R1, c[0x0][0x37c] ;  /* 0x0000df00ff017b82 */ /* 0x000ff00000000800 */
[----:B------:R-:W0:Y:S08]  /*0010*/  S2UR UR4, SR_CTAID.Y ;  /* 0x00000000000479c3 */ /* 0x000e300000002600 */
[----:B------:R-:W0:Y:S02]  /*0020*/  LDC.64 R2, c[0x0][0x3a8] ;  /* 0x0000ea00ff027b82 */ /* 0x000e240000000a00 */
[----:B0-----:R-:W-:-:S04]  /*0030*/  ISETP.LE.U32.AND P0, PT, R2, UR4, PT ;  /* 0x0000000402007c0c */ /* 0x001fc8000bf03070 */
[----:B------:R-:W-:-:S13]  /*0040*/  ISETP.GE.AND.EX P0, PT, RZ, R3, PT, P0 ;  /* 0x00000003ff00720c */ /* 0x000fda0003f06300 */
[----:B------:R-:W-:Y:S05]  /*0050*/  @P0 EXIT ;  /* 0x000000000000094d */ /* 0x000fea0003800000 */
[----:B------:R-:W0:Y:S01]  /*0060*/  S2R R30, SR_TID.X ;  /* 0x00000000001e7919 */ /* 0x000e220000002100 */
[----:B------:R-:W1:Y:S01]  /*0070*/  LDC.64 R8, c[0x0][0x3b0] ;  /* 0x0000ec00ff087b82 */ /* 0x000e620000000a00 */
[----:B------:R-:W-:Y:S01]  /*0080*/  MOV R2, 0x400 ;  /* 0x0000040000027802 */ /* 0x000fe20000000f00 */
[----:B------:R-:W2:Y:S01]  /*0090*/  LDCU.64 UR8, c[0x0][0x358] ;  /* 0x00006b00ff0877ac */ /* 0x000ea20008000a00 */
[----:B------:R-:W3:Y:S02]  /*00a0*/  S2R R6, SR_CgaCtaId ;  /* 0x0000000000067919 */ /* 0x000ee40000008800 */
[----:B------:R-:W-:Y:S01]  /*00b0*/  IADD3 R5, PT, PT, R2, 0xc80, RZ ;  /* 0x00000c8002057810 */ /* 0x000fe20007ffe0ff */
[----:B------:R-:W4:Y:S01]  /*00c0*/  S2R R7, SR_CTAID.X ;  /* 0x0000000000077919 */ /* 0x000f220000002500 */
[----:B-1----:R-:W-:Y:S02]  /*00d0*/  ISETP.EQ.U32.AND P1, PT, R8, RZ, PT ;  /* 0x000000ff0800720c */ /* 0x002fe40003f22070 */
[----:B0-----:R-:W-:-:S05]  /*00e0*/  LOP3.LUT R0, R30, 0xffff, RZ, 0xc0, !PT ;  /* 0x0000ffff1e007812 */ /* 0x001fca00078ec0ff */
[----:B------:R-:W-:Y:S01]  /*00f0*/  IMAD R0, R0, 0xcccd, RZ ;  /* 0x0000cccd00007824 */ /* 0x000fe200078e02ff */
[----:B----4-:R-:W-:-:S04]  /*0100*/  LOP3.LUT P0, RZ, R7, 0xff, RZ, 0xc0, !PT ;  /* 0x000000ff07ff7812 */ /* 0x010fc8000780c0ff */
[----:B------:R-:W-:Y:S02]  /*0110*/  SHF.R.U32.HI R55, RZ, 0x16, R0 ;  /* 0x00000016ff377819 */ /* 0x000fe40000011600 */
[----:B------:R-:W-:Y:S02]  /*0120*/  ISETP.EQ.OR.EX P0, PT, R9, RZ, P0, P1 ;  /* 0x000000ff0900720c */ /* 0x000fe40000702710 */
[----:B------:R-:W-:Y:S02]  /*0130*/  PRMT R0, R55, 0x9910, RZ ;  /* 0x0000991037007816 */ /* 0x000fe400000000ff */
[----:B------:R-:W-:-:S03]  /*0140*/  ISETP.GT.U32.OR P0, PT, R30, 0xf, P0 ;  /* 0x0000000f1e00780c */ /* 0x000fc60000704470 */
[----:B------:R-:W-:-:S05]  /*0150*/  IMAD R0, R0, 0x50, RZ ;  /* 0x0000005000007824 */ /* 0x000fca00078e02ff */
[----:B------:R-:W-:-:S04]  /*0160*/  IADD3 R0, PT, PT, RZ, -R0, RZ ;  /* 0x80000000ff007210 */ /* 0x000fc80007ffe0ff */
[----:B------:R-:W-:-:S04]  /*0170*/  PRMT R3, R0, 0x7710, RZ ;  /* 0x0000771000037816 */ /* 0x000fc800000000ff */
[----:B------:R-:W-:-:S04]  /*0180*/  IADD3 R0, PT, PT, R3, R30, RZ ;  /* 0x0000001e03007210 */ /* 0x000fc80007ffe0ff */
[C---:B------:R-:W-:Y:S02]  /*0190*/  PRMT R3, R0.reuse, 0x9910, RZ ;  /* 0x0000991000037816 */ /* 0x040fe400000000ff */
[----:B------:R-:W-:-:S03]  /*01a0*/  LOP3.LUT R0, R0, 0xffff, RZ, 0xc0, !PT ;  /* 0x0000ffff00007812 */ /* 0x000fc600078ec0ff */
[----:B------:R-:W-:-:S05]  /*01b0*/  IMAD R3, R3, 0x67, RZ ;  /* 0x0000006703037824 */ /* 0x000fca00078e02ff */
[----:B------:R-:W-:-:S04]  /*01c0*/  LOP3.LUT R3, R3, 0xffff, RZ, 0xc0, !PT ;  /* 0x0000ffff03037812 */ /* 0x000fc800078ec0ff */
[----:B------:R-:W-:Y:S02]  /*01d0*/  SHF.R.U32.HI R4, RZ, 0x9, R3 ;  /* 0x00000009ff047819 */ /* 0x000fe40000011603 */
[C---:B---3--:R-:W-:Y:S02]  /*01e0*/  LEA R3, R6.reuse, R2, 0x18 ;  /* 0x0000000206037211 */ /* 0x048fe400078ec0ff */
[----:B------:R-:W-:Y:S02]  /*01f0*/  LEA R2, R6, R5, 0x18 ;  /* 0x0000000506027211 */ /* 0x000fe400078ec0ff */
[----:B------:R-:W-:Y:S01]  /*0200*/  LOP3.LUT R5, R4, 0xffff, RZ, 0xc0, !PT ;  /* 0x0000ffff04057812 */ /* 0x000fe200078ec0ff */
[C---:B------:R-:W-:Y:S02]  /*0210*/  IMAD R54, R0.reuse, 0x28, R3 ;  /* 0x0000002800367824 */ /* 0x040fe400078e0203 */
[----:B------:R-:W-:Y:S01]  /*0220*/  HFMA2 R4, -RZ, RZ, 0, 0 ;  /* 0x00000000ff047431 */ /* 0x000fe200000001ff */
[----:B------:R-:W-:-:S02]  /*0230*/  SHF.L.U32 R6, R0, 0x2, RZ ;  /* 0x0000000200067819 */ /* 0x000fc400000006ff */
[----:B------:R-:W-:Y:S02]  /*0240*/  LEA R2, R5, R2, 0x3 ;  /* 0x0000000205027211 */ /* 0x000fe400078e18ff */
[----:B------:R-:W-:Y:S02]  /*0250*/  SHF.L.U32 R5, R7, 0x4, RZ ;  /* 0x0000000407057819 */ /* 0x000fe400000006ff */
[----:B------:R-:W-:Y:S02]  /*0260*/  LEA R54, R55, R54, 0x3 ;  /* 0x0000003637367211 */ /* 0x000fe400078e18ff */
[----:B------:R-:W-:Y:S02]  /*0270*/  LOP3.LUT R5, R5, 0xff0, RZ, 0xc0, !PT ;  /* 0x00000ff005057812 */ /* 0x000fe400078ec0ff */
[----:B------:R-:W-:Y:S01]  /*0280*/  MOV R3, UR4 ;  /* 0x0000000400037c02 */ /* 0x000fe20008000f00 */
[----:B--2---:R-:W-:-:S06]  /*0290*/  UMOV UR4, URZ ;  /* 0x000000ff00047c82 */ /* 0x004fcc0008000000 */
.L_x_572:
[----:B------:R-:W-:Y:S01]  /*02a0*/  IADD3 R0, PT, PT, R55, R5, RZ ;  /* 0x0000000537007210 */ /* 0x000fe20007ffe0ff */
[----:B0-----:R-:W-:Y:S01]  /*02b0*/  IMAD.WIDE.U32 R8, R3, 0x140000, RZ ;  /* 0x0014000003087825 */ /* 0x001fe200078e00ff */
[----:B------:R-:W0:Y:S01]  /*02c0*/  LDCU.64 UR6, c[0x0][0x388] ;  /* 0x00007100ff0677ac */ /* 0x000e220008000a00 */
[----:B------:R-:W1:Y:S02]  /*02d0*/  LDC.64 R18, c[0x0][0x390] ;  /* 0x0000e400ff127b82 */ /* 0x000e640000000a00 */
[----:B------:R-:W-:Y:S01]  /*02e0*/  IMAD R11, R0, 0x140, RZ ;  /* 0x00000140000b7824 */ /* 0x000fe200078e02ff */
[----:B------:R-:W-:Y:S01]  /*02f0*/  LOP3.LUT R8, R8, R6, RZ, 0xfc, !PT ;  /* 0x0000000608087212 */ /* 0x000fe200078efcff */
[----:B------:R-:W-:-:S03]  /*0300*/  IMAD R7, R4, 0x140000, RZ ;  /* 0x0014000004077824 */ /* 0x000fc600078e02ff */
[----:B------:R-:W-:Y:S01]  /*0310*/  IADD3 R8, P1, PT, R11, R8, RZ ;  /* 0x000000080b087210 */ /* 0x000fe20007f3e0ff */
[----:B------:R-:W2:Y:S03]  /*0320*/  LDC.64 R16, c[0x0][0x398] ;  /* 0x0000e600ff107b82 */ /* 0x000ea60000000a00 */
[----:B------:R-:W-:Y:S02]  /*0330*/  IADD3.X R9, PT, PT, R9, R7, RZ, P1, !PT ;  /* 0x0000000709097210 */ /* 0x000fe40000ffe4ff */
[C---:B------:R-:W-:Y:S02]  /*0340*/  SHF.L.U32 R7, R8.reuse, 0x1, RZ ;  /* 0x0000000108077819 */ /* 0x040fe400000006ff */
[----:B------:R-:W-:Y:S02]  /*0350*/  SHF.L.U64.HI R8, R8, 0x1, R9 ;  /* 0x0000000108087819 */ /* 0x000fe40000010209 */
[----:B0-----:R-:W-:-:S04]  /*0360*/  IADD3 R10, P1, PT, R7, UR6, RZ ;  /* 0x00000006070a7c10 */ /* 0x001fc8000ff3e0ff */
[----:B------:R-:W-:-:S05]  /*0370*/  IADD3.X R11, PT, PT, R8, UR7, RZ, P1, !PT ;  /* 0x00000007080b7c10 */ /* 0x000fca0008ffe4ff */
[----:B------:R-:W3:Y:S04]  /*0380*/  LDG.E.64.CONSTANT R12, desc[UR8][R10.64] ;  /* 0x000000080a0c7981 */ /* 0x000ee8000c1e9b00 */
[----:B------:R-:W4:Y:S04]  /*0390*/  LDG.E.64.CONSTANT R14, desc[UR8][R10.64+0xa00] ;  /* 0x000a00080a0e7981 */ /* 0x000f28000c1e9b00 */
[----:B------:R-:W4:Y:S04]  /*03a0*/  LDG.E.64.CONSTANT R22, desc[UR8][R10.64+0x1400] ;  /* 0x001400080a167981 */ /* 0x000f28000c1e9b00 */
[----:B------:R0:W4:Y:S01]  /*03b0*/  LDG.E.64.CONSTANT R20, desc[UR8][R10.64+0x1e00] ;  /* 0x001e00080a147981 */ /* 0x000122000c1e9b00 */
[----:B-1----:R-:W-:-:S04]  /*03c0*/  IMAD.WIDE.U32 R18, R6, 0x2, R18 ;  /* 0x0000000206127825 */ /* 0x002fc800078e0012 */
[----:B--2---:R-:W-:Y:S02]  /*03d0*/  IMAD.WIDE.U32 R16, R6, 0x2, R16 ;  /* 0x0000000206107825 */ /* 0x004fe400078e0010 */
[----:B------:R-:W5:Y:S04]  /*03e0*/  LDG.E.64.CONSTANT R18, desc[UR8][R18.64] ;  /* 0x0000000812127981 */ /* 0x000f68000c1e9b00 */
[----:B------:R-:W5:Y:S01]  /*03f0*/  LDG.E.64.CONSTANT R16, desc[UR8][R16.64] ;  /* 0x0000000810107981 */ /* 0x000f62000c1e9b00 */
[----:B------:R-:W-:Y:S01]  /*0400*/  ISETP.GT.U32.AND P1, PT, R30, 0x3f, PT ;  /* 0x0000003f1e00780c */ /* 0x000fe20003f24070 */
[----:B------:R-:W-:Y:S01]  /*0410*/  BSSY.RECONVERGENT B0, `(.L_x_560) ;  /* 0x0000054000007945 */ /* 0x000fe20003800200 */
[C---:B---3--:R-:W-:Y:S02]  /*0420*/  PRMT R9, R12.reuse, 0x7632, R9 ;  /* 0x000076320c097816 */ /* 0x048fe40000000009 */
[----:B------:R-:W-:-:S02]  /*0430*/  SHF.L.U32 R0, R12, 0x10, RZ ;  /* 0x000000100c007819 */ /* 0x000fc400000006ff */
[----:B------:R-:W-:Y:S02]  /*0440*/  SHF.L.U32 R9, R9, 0x10, RZ ;  /* 0x0000001009097819 */ /* 0x000fe400000006ff */
[C---:B0-----:R-:W-:Y:S01]  /*0450*/  PRMT R11, R13.reuse, 0x7632, R11 ;  /* 0x000076320d0b7816 */ /* 0x041fe2000000000b */
[----:B------:R-:W-:Y:S01]  /*0460*/  FADD.FTZ R12, RZ, R0 ;  /* 0x00000000ff0c7221 */ /* 0x000fe20000010000 */
[----:B------:R-:W-:Y:S01]  /*0470*/  FFMA.FTZ R24, R0, R0, RZ ;  /* 0x0000000000187223 */ /* 0x000fe200000100ff */
[----:B------:R-:W-:Y:S02]  /*0480*/  SHF.L.U32 R10, R13, 0x10, RZ ;  /* 0x000000100d0a7819 */ /* 0x000fe400000006ff */
[----:B------:R-:W-:Y:S01]  /*0490*/  FADD.FTZ R13, R12, R9 ;  /* 0x000000090c0d7221 */ /* 0x000fe20000010000 */
[----:B------:R-:W-:Y:S01]  /*04a0*/  FFMA.FTZ R25, R9, R9, R24 ;  /* 0x0000000909197223 */ /* 0x000fe20000010018 */
[----:B------:R-:W-:Y:S02]  /*04b0*/  SHF.L.U32 R11, R11, 0x10, RZ ;  /* 0x000000100b0b7819 */ /* 0x000fe400000006ff */
[----:B------:R-:W-:Y:S01]  /*04c0*/  FADD.FTZ R24, R13, R10 ;  /* 0x0000000a0d187221 */ /* 0x000fe20000010000 */
[----:B------:R-:W-:Y:S01]  /*04d0*/  FFMA.FTZ R26, R10, R10, R25 ;  /* 0x0000000a0a1a7223 */ /* 0x000fe20000010019 */
[----:B----4-:R-:W-:-:S02]  /*04e0*/  PRMT R13, R14, 0x7632, R13 ;  /* 0x000076320e0d7816 */ /* 0x010fc4000000000d */
        /* <DEDUP_REMOVED lines=11> */
[----:B------:R-:W-:Y:S01]  /*05a0*/  CS2R R28, SRZ ;  /* 0x00000000001c7805 */ /* 0x000fe2000001ff00 */
        /* <DEDUP_REMOVED lines=32> */
[----:B------:R0:W-:Y:S01]  /*07b0*/  STS.64 [R54], R20 ;  /* 0x0000001436007388 */ /* 0x0001e20000000a00 */
[----:B------:R-:W-:Y:S06]  /*07c0*/  BAR.SYNC.DEFER_BLOCKING 0x0 ;  /* 0x0000000000007b1d */ /* 0x000fec0000010000 */
[----:B------:R-:W-:Y:S05]  /*07d0*/  @P1 BRA `(.L_x_561) ;  /* 0x00000000005c1947 */ /* 0x000fea0003800000 */
[----:B------:R-:W1:Y:S01]  /*07e0*/  S2R R22, SR_CgaCtaId ;  /* 0x0000000000167919 */ /* 0x000e620000008800 */
[----:B0-----:R-:W-:Y:S02]  /*07f0*/  MOV R21, 0x400 ;  /* 0x0000040000157802 */ /* 0x001fe40000000f00 */
[----:B------:R-:W-:Y:S02]  /*0800*/  SHF.R.U32.HI R20, RZ, 0x2, R30 ;  /* 0x00000002ff147819 */ /* 0x000fe4000001161e */
[----:B-1----:R-:W-:Y:S02]  /*0810*/  LEA R23, R22, R21, 0x18 ;  /* 0x0000001516177211 */ /* 0x002fe400078ec0ff */
[----:B------:R-:W-:-:S03]  /*0820*/  SHF.L.U32 R21, R30, 0x3, RZ ;  /* 0x000000031e157819 */ /* 0x000fc600000006ff */
[----:B------:R-:W-:Y:S01]  /*0830*/  IMAD R20, R20, 0xc8, R23 ;  /* 0x000000c814147824 */ /* 0x000fe200078e0217 */
[----:B------:R-:W-:-:S04]  /*0840*/  LOP3.LUT R21, R21, 0x18, RZ, 0xc0, !PT ;  /* 0x0000001815157812 */ /* 0x000fc800078ec0ff */
[----:B------:R-:W-:-:S05]  /*0850*/  IADD3 R31, PT, PT, R20, R21, RZ ;  /* 0x00000015141f7210 */ /* 0x000fca0007ffe0ff */
[----:B------:R-:W0:Y:S04]  /*0860*/  LDS.64 R20, [R31] ;  /* 0x000000001f147984 */ /* 0x000e280000000a00 */
[----:B------:R-:W1:Y:S04]  /*0870*/  LDS.64 R22, [R31+0x28] ;  /* 0x000028001f167984 */ /* 0x000e680000000a00 */
[----:B------:R-:W2:Y:S04]  /*0880*/  LDS.64 R24, [R31+0x50] ;  /* 0x000050001f187984 */ /* 0x000ea80000000a00 */
[----:B------:R-:W3:Y:S04]  /*0890*/  LDS.64 R26, [R31+0x78] ;  /* 0x000078001f1a7984 */ /* 0x000ee80000000a00 */
[----:B------:R-:W4:Y:S01]  /*08a0*/  LDS.64 R28, [R31+0xa0] ;  /* 0x0000a0001f1c7984 */ /* 0x000f220000000a00 */
        /* <DEDUP_REMOVED lines=10> */
.L_x_561:
[----:B------:R-:W-:Y:S05]  /*0950*/  BSYNC.RECONVERGENT B0 ;  /* 0x0000000000007941 */ /* 0x000fea0003800200 */
.L_x_560:
[----:B0-----:R-:W0:Y:S01]  /*0960*/  SHFL.BFLY PT, R21, R28, 0x2, 0x1f ;  /* 0x0c401f001c157f89 */ /* 0x001e2200000e0000 */
[C---:B------:R-:W-:Y:S01]  /*0970*/  LOP3.LUT P2, RZ, R30.reuse, 0x3c3, RZ, 0xc0, !PT ;  /* 0x000003c31eff7812 */ /* 0x040fe2000784c0ff */
[----:B------:R-:W-:Y:S01]  /*0980*/  BSSY.RECONVERGENT B0, `(.L_x_562) ;  /* 0x0000016000007945 */ /* 0x000fe20003800200 */
[C---:B------:R-:W-:Y:S01]  /*0990*/  ISETP.NE.AND P3, PT, R30.reuse, RZ, PT ;  /* 0x000000ff1e00720c */ /* 0x040fe20003f65270 */
[----:B------:R-:W1:Y:S01]  /*09a0*/  SHFL.BFLY PT, R20, R29, 0x2, 0x1f ;  /* 0x0c401f001d147f89 */ /* 0x000e6200000e0000 */
[----:B------:R-:W-:Y:S01]  /*09b0*/  ISETP.GT.U32.AND P1, PT, R30, 0xff, PT ;  /* 0x000000ff1e00780c */ /* 0x000fe20003f24070 */
[----:B------:R-:W2:Y:S01]  /*09c0*/  S2R R27, SR_CTAID.Y ;  /* 0x00000000001b7919 */ /* 0x000ea20000002600 */
[----:B0-----:R-:W-:Y:S01]  /*09d0*/  FADD.FTZ R22, R21, R28 ;  /* 0x0000001c15167221 */ /* 0x001fe20000010000 */
[----:B-1----:R-:W-:-:S04]  /*09e0*/  FADD.FTZ R23, R20, R29 ;  /* 0x0000001d14177221 */ /* 0x002fc80000010000 */
[----:B------:R-:W0:Y:S04]  /*09f0*/  SHFL.BFLY PT, R21, R22, 0x1, 0x1f ;  /* 0x0c201f0016157f89 */ /* 0x000e2800000e0000 */
[----:B------:R-:W1:Y:S01]  /*0a00*/  SHFL.BFLY PT, R24, R23, 0x1, 0x1f ;  /* 0x0c201f0017187f89 */ /* 0x000e6200000e0000 */
[----:B0-----:R-:W-:Y:S01]  /*0a10*/  FADD.FTZ R20, R22, R21 ;  /* 0x0000001516147221 */ /* 0x001fe20000010000 */
[----:B-1----:R-:W-:Y:S01]  /*0a20*/  FADD.FTZ R21, R23, R24 ;  /* 0x0000001817157221 */ /* 0x002fe20000010000 */
[----:B--2---:R-:W-:Y:S06]  /*0a30*/  @P2 BRA `(.L_x_563) ;  /* 0x0000000000282947 */ /* 0x004fec0003800000 */
[----:B------:R-:W0:Y:S08]  /*0a40*/  S2UR UR5, SR_CTAID.X ;  /* 0x00000000000579c3 */ /* 0x000e300000002500 */
        /* <DEDUP_REMOVED lines=9> */
.L_x_563:
[----:B------:R-:W-:Y:S05]  /*0ae0*/  BSYNC.RECONVERGENT B0 ;  /* 0x0000000000007941 */ /* 0x000fea0003800200 */
.L_x_562:
[----:B------:R-:W-:Y:S01]  /*0af0*/  BAR.SYNC.DEFER_BLOCKING 0x0 ;  /* 0x0000000000007b1d */ /* 0x000fe20000010000 */
[----:B------:R-:W-:-:S05]  /*0b00*/  CS2R R44, SRZ ;  /* 0x00000000002c7805 */ /* 0x000fca000001ff00 */
[----:B------:R-:W-:Y:S05]  /*0b10*/  @P3 BRA `(.L_x_564) ;  /* 0x0000000000443947 */ /* 0x000fea0003800000 */
[----:B------:R-:W1:Y:S01]  /*0b20*/  S2UR UR5, SR_CTAID.X ;  /* 0x00000000000579c3 */ /* 0x000e620000002500 */
[----:B0-----:R-:W-:-:S07]  /*0b30*/  MOV R23, 0x7fffff01 ;  /* 0x7fffff0100177802 */ /* 0x001fce0000000f00 */
[----:B------:R-:W0:Y:S01]  /*0b40*/  LDC.64 R20, c[0x0][0x3c0] ;  /* 0x0000f000ff147b82 */ /* 0x000e220000000a00 */
[----:B-1----:R-:W-:-:S04]  /*0b50*/  ISETP.NE.AND P2, PT, RZ, UR5, PT ;  /* 0x00000005ff007c0c */ /* 0x002fc8000bf45270 */
[----:B------:R-:W-:Y:S02]  /*0b60*/  SEL R23, R23, 0x1, !P2 ;  /* 0x0000000117177807 */ /* 0x000fe40005000000 */
[----:B0-----:R-:W-:-:S04]  /*0b70*/  LEA R20, P3, R27, R20, 0x2 ;  /* 0x000000141b147211 */ /* 0x001fc800078610ff */
[----:B------:R-:W-:Y:S01]  /*0b80*/  LEA.HI.X R21, R27, R21, RZ, 0x2, P3 ;  /* 0x000000151b157211 */ /* 0x000fe200018f14ff */
[----:B------:R-:W-:Y:S06]  /*0b90*/  MEMBAR.ALL.GPU ;  /* 0x0000000000007992 */ /* 0x000fec000000a000 */
[----:B------:R-:W-:-:S00]  /*0ba0*/  ERRBAR ;  /* 0x00000000000079ab */ /* 0x000fc00000000000 */
[----:B------:R-:W-:Y:S06]  /*0bb0*/  CGAERRBAR ;  /* 0x00000000000075ab */ /* 0x000fec0000000000 */
[----:B------:R0:W5:Y:S02]  /*0bc0*/  ATOM.E.ADD.STRONG.GPU PT, R23, desc[UR8][R20.64], R23 ;  /* 0x800000171417798a */ /* 0x00016400081ef108 */
.L_x_565:
[----:B------:R-:W2:Y:S04]  /*0bd0*/  LD.E.STRONG.GPU R22, desc[UR8][R20.64] ;  /* 0x0000000814167980 */ /* 0x000ea8000c10f900 */
[----:B--2---:R-:W-:Y:S01]  /*0be0*/  CCTL.IVALL ;  /* 0x00000000ff00798f */ /* 0x004fe20002000000 */
[----:B------:R-:W-:Y:S05]  /*0bf0*/  YIELD ;  /* 0x0000000000007946 */ /* 0x000fea0003800000 */
[----:B-----5:R-:W-:-:S04]  /*0c00*/  LOP3.LUT R22, R22, R23, RZ, 0x3c, !PT ;  /* 0x0000001716167212 */ /* 0x020fc800078e3cff */
[----:B------:R-:W-:-:S13]  /*0c10*/  ISETP.GT.AND P2, PT, R22, -0x1, PT ;  /* 0xffffffff1600780c */ /* 0x000fda0003f44270 */
[----:B------:R-:W-:Y:S05]  /*0c20*/  @P2 BRA `(.L_x_565) ;  /* 0xfffffffc00e82947 */ /* 0x000fea000383ffff */
.L_x_564:
[----:B------:R-:W-:Y:S05]  /*0c30*/  WARPSYNC.ALL ;  /* 0x0000000000007948 */ /* 0x000fea0003800000 */
[----:B------:R-:W-:Y:S06]  /*0c40*/  BAR.SYNC.DEFER_BLOCKING 0x0 ;  /* 0x0000000000007b1d */ /* 0x000fec0000010000 */
[----:B------:R-:W-:Y:S04]  /*0c50*/  BSSY.RECONVERGENT B0, `(.L_x_566) ;  /* 0x000005b000007945 */ /* 0x000fe80003800200 */
[----:B------:R-:W-:Y:S05]  /*0c60*/  @P1 BRA `(.L_x_567) ;  /* 0x0000000400641947 */ /* 0x000fea0003800000 */
[----:B0-----:R-:W0:Y:S01]  /*0c70*/  S2R R23, SR_TID.X ;  /* 0x0000000000177919 */ /* 0x001e220000002100 */
[----:B------:R-:W1:Y:S08]  /*0c80*/  LDC R20, c[0x0][0x374] ;  /* 0x0000dd00ff147b82 */ /* 0x000e700000000800 */
[----:B------:R-:W2:Y:S01]  /*0c90*/  LDC.64 R42, c[0x0][0x3b8] ;  /* 0x0000ee00ff2a7b82 */ /* 0x000ea20000000a00 */
[----:B-1----:R-:W-:Y:S01]  /*0ca0*/  IMAD R20, R20, UR4, R27 ;  /* 0x0000000414147c24 */ /* 0x002fe2000f8e021b */
[----:B0-----:R-:W-:-:S02]  /*0cb0*/  SHF.L.U32 R21, R23, 0x4, RZ ;  /* 0x0000000417157819 */ /* 0x001fc400000006ff */
[----:B------:R-:W-:Y:S02]  /*0cc0*/  LOP3.LUT R23, R23, 0xf, RZ, 0xc0, !PT ;  /* 0x0000000f17177812 */ /* 0x000fe400078ec0ff */
[----:B------:R-:W-:-:S04]  /*0cd0*/  LOP3.LUT R21, R21, 0xf00, RZ, 0xc0, !PT ;  /* 0x00000f0015157812 */ /* 0x000fc800078ec0ff */
[----:B------:R-:W-:-:S04]  /*0ce0*/  LEA R20, R20, R21, 0xc ;  /* 0x0000001514147211 */ /* 0x000fc800078e60ff */
[----:B------:R-:W-:-:S04]  /*0cf0*/  IADD3 R20, PT, PT, R20, R23, RZ ;  /* 0x0000001714147210 */ /* 0x000fc80007ffe0ff */
[----:B------:R-:W-:-:S04]  /*0d00*/  SHF.L.U32 R40, R20, 0x1, RZ ;  /* 0x0000000114287819 */ /* 0x000fc800000006ff */
[C---:B------:R-:W-:Y:S01]  /*0d10*/  IADD3 R31, PT, PT, R40.reuse, 0x20, RZ ;  /* 0x00000020281f7810 */ /* 0x040fe20007ffe0ff */
[C---:B--2---:R-:W-:Y:S01]  /*0d20*/  IMAD.WIDE.U32 R28, R40.reuse, 0x4, R42 ;  /* 0x00000004281c7825 */ /* 0x044fe200078e002a */
[----:B------:R-:W-:-:S03]  /*0d30*/  IADD3 R37, PT, PT, R40, 0x40, RZ ;  /* 0x0000004028257810 */ /* 0x000fc60007ffe0ff */
[--C-:B------:R-:W-:Y:S02]  /*0d40*/  IMAD.WIDE.U32 R30, R31, 0x4, R42.reuse ;  /* 0x000000041f1e7825 */ /* 0x100fe400078e002a */
[----:B------:R-:W2:Y:S02]  /*0d50*/  LDG.E.64 R28, desc[UR8][R28.64] ;  /* 0x000000081c1c7981 */ /* 0x000ea4000c1e1b00 */
[----:B------:R-:W-:Y:S02]  /*0d60*/  IMAD.WIDE.U32 R36, R37, 0x4, R42 ;  /* 0x0000000425247825 */ /* 0x000fe400078e002a */
[----:B------:R-:W3:Y:S04]  /*0d70*/  LDG.E.64 R30, desc[UR8][R30.64] ;  /* 0x000000081e1e7981 */ /* 0x000ee8000c1e1b00 */
[----:B------:R-:W4:Y:S01]  /*0d80*/  LDG.E.64 R36, desc[UR8][R36.64] ;  /* 0x0000000824247981 */ /* 0x000f22000c1e1b00 */
[----:B------:R-:W-:-:S02]  /*0d90*/  IADD3 R21, PT, PT, R40, 0x60, RZ ;  /* 0x0000006028157810 */ /* 0x000fc40007ffe0ff */
[C---:B------:R-:W-:Y:S02]  /*0da0*/  IADD3 R23, PT, PT, R40.reuse, 0x80, RZ ;  /* 0x0000008028177810 */ /* 0x040fe40007ffe0ff */
[C---:B------:R-:W-:Y:S01]  /*0db0*/  IADD3 R25, PT, PT, R40.reuse, 0xa0, RZ ;  /* 0x000000a028197810 */ /* 0x040fe20007ffe0ff */
[----:B------:R-:W-:Y:S01]  /*0dc0*/  IMAD.WIDE.U32 R20, R21, 0x4, R42 ;  /* 0x0000000415147825 */ /* 0x000fe200078e002a */
[----:B------:R-:W-:-:S03]  /*0dd0*/  IADD3 R27, PT, PT, R40, 0xc0, RZ ;  /* 0x000000c0281b7810 */ /* 0x000fc60007ffe0ff */
[--C-:B------:R-:W-:Y:S02]  /*0de0*/  IMAD.WIDE.U32 R22, R23, 0x4, R42.reuse ;  /* 0x0000000417167825 */ /* 0x100fe400078e002a */
[----:B------:R-:W4:Y:S02]  /*0df0*/  LDG.E.64 R20, desc[UR8][R20.64] ;  /* 0x0000000814147981 */ /* 0x000f24000c1e1b00 */
[--C-:B------:R-:W-:Y:S02]  /*0e00*/  IMAD.WIDE.U32 R24, R25, 0x4, R42.reuse ;  /* 0x0000000419187825 */ /* 0x100fe400078e002a */
[----:B------:R-:W4:Y:S01]  /*0e10*/  LDG.E.64 R22, desc[UR8][R22.64] ;  /* 0x0000000816167981 */ /* 0x000f22000c1e1b00 */
[C---:B------:R-:W-:Y:S01]  /*0e20*/  IADD3 R33, PT, PT, R40.reuse, 0xe0, RZ ;  /* 0x000000e028217810 */ /* 0x040fe20007ffe0ff */
[--C-:B------:R-:W-:Y:S02]  /*0e30*/  IMAD.WIDE.U32 R26, R27, 0x4, R42.reuse ;  /* 0x000000041b1a7825 */ /* 0x100fe400078e002a */
[----:B------:R-:W4:Y:S01]  /*0e40*/  LDG.E.64 R24, desc[UR8][R24.64] ;  /* 0x0000000818187981 */ /* 0x000f22000c1e1b00 */
[C---:B------:R-:W-:Y:S01]  /*0e50*/  IADD3 R35, PT, PT, R40.reuse, 0x100, RZ ;  /* 0x0000010028237810 */ /* 0x040fe20007ffe0ff */
[--C-:B------:R-:W-:Y:S01]  /*0e60*/  IMAD.WIDE.U32 R32, R33, 0x4, R42.reuse ;  /* 0x0000000421207825 */ /* 0x100fe200078e002a */
[C---:B------:R-:W-:Y:S01]  /*0e70*/  IADD3 R41, PT, PT, R40.reuse, 0x120, RZ ;  /* 0x0000012028297810 */ /* 0x040fe20007ffe0ff */
[----:B------:R-:W4:Y:S02]  /*0e80*/  LDG.E.64 R26, desc[UR8][R26.64] ;  /* 0x000000081a1a7981 */ /* 0x000f24000c1e1b00 */
[----:B------:R-:W-:Y:S01]  /*0e90*/  IMAD.WIDE.U32 R34, R35, 0x4, R42 ;  /* 0x0000000423227825 */ /* 0x000fe200078e002a */
[----:B------:R-:W-:-:S02]  /*0ea0*/  IADD3 R45, PT, PT, R40, 0x140, RZ ;  /* 0x00000140282d7810 */ /* 0x000fc40007ffe0ff */
[C---:B------:R-:W-:Y:S02]  /*0eb0*/  IADD3 R59, PT, PT, R40.reuse, 0x1c0, RZ ;  /* 0x000001c0283b7810 */ /* 0x040fe40007ffe0ff */
[----:B------:R-:W-:-:S03]  /*0ec0*/  IADD3 R61, PT, PT, R40, 0x1e0, RZ ;  /* 0x000001e0283d7810 */ /* 0x000fc60007ffe0ff */
[----:B------:R-:W-:-:S04]  /*0ed0*/  IMAD.WIDE.U32 R58, R59, 0x4, R42 ;  /* 0x000000043b3a7825 */ /* 0x000fc800078e002a */
[----:B--2---:R-:W-:Y:S01]  /*0ee0*/  FADD.FTZ R39, RZ, R28 ;  /* 0x0000001cff277221 */ /* 0x004fe20000010000 */
[----:B------:R-:W-:Y:S02]  /*0ef0*/  FADD.FTZ R38, RZ, R29 ;  /* 0x0000001dff267221 */ /* 0x000fe40000010000 */
[----:B------:R0:W2:Y:S01]  /*0f00*/  LDG.E.64 R28, desc[UR8][R32.64] ;  /* 0x00000008201c7981 */ /* 0x0000a2000c1e1b00 */
[----:B---3--:R-:W-:Y:S01]  /*0f10*/  FADD.FTZ R39, R30, R39 ;  /* 0x000000271e277221 */ /* 0x008fe20000010000 */
[----:B------:R-:W-:Y:S02]  /*0f20*/  FADD.FTZ R38, R31, R38 ;  /* 0x000000261f267221 */ /* 0x000fe40000010000 */
[----:B------:R1:W3:Y:S01]  /*0f30*/  LDG.E.64 R30, desc[UR8][R34.64] ;  /* 0x00000008221e7981 */ /* 0x0002e2000c1e1b00 */
[----:B0-----:R-:W-:Y:S01]  /*0f40*/  IMAD.WIDE.U32 R32, R41, 0x4, R42 ;  /* 0x0000000429207825 */ /* 0x001fe200078e002a */
[----:B------:R-:W-:-:S03]  /*0f50*/  IADD3 R41, PT, PT, R40, 0x160, RZ ;  /* 0x0000016028297810 */ /* 0x000fc60007ffe0ff */
[----:B----4-:R-:W-:Y:S01]  /*0f60*/  FADD.FTZ R56, R36, R39 ;  /* 0x0000002724387221 */ /* 0x010fe20000010000 */
[--C-:B-1----:R-:W-:Y:S01]  /*0f70*/  IMAD.WIDE.U32 R34, R45, 0x4, R42.reuse ;  /* 0x000000042d227825 */ /* 0x102fe200078e002a */
[----:B------:R-:W-:Y:S01]  /*0f80*/  IADD3 R39, PT, PT, R40, 0x180, RZ ;  /* 0x0000018028277810 */ /* 0x000fe20007ffe0ff */
[----:B------:R-:W4:Y:S02]  /*0f90*/  LDG.E.64 R32, desc[UR8][R32.64] ;  /* 0x0000000820207981 */ /* 0x000f24000c1e1b00 */
[----:B------:R-:W-:-:S04]  /*0fa0*/  IMAD.WIDE.U32 R44, R41, 0x4, R42 ;  /* 0x00000004292c7825 */ /* 0x000fc800078e002a */
[----:B------:R-:W-:Y:S01]  /*0fb0*/  FADD.FTZ R57, R37, R38 ;  /* 0x0000002625397221 */ /* 0x000fe20000010000 */
[----:B------:R-:W4:Y:S01]  /*0fc0*/  LDG.E.64 R34, desc[UR8][R34.64] ;  /* 0x0000000822227981 */ /* 0x000f22000c1e1b00 */
[----:B------:R-:W-:Y:S01]  /*0fd0*/  IADD3 R41, PT, PT, R40, 0x1a0, RZ ;  /* 0x000001a028297810 */ /* 0x000fe20007ffe0ff */
[--C-:B------:R-:W-:Y:S02]  /*0fe0*/  IMAD.WIDE.U32 R38, R39, 0x4, R42.reuse ;  /* 0x0000000427267825 */ /* 0x100fe400078e002a */
[----:B------:R0:W4:Y:S04]  /*0ff0*/  LDG.E.64 R36, desc[UR8][R44.64] ;  /* 0x000000082c247981 */ /* 0x000128000c1e1b00 */
[----:B------:R-:W4:Y:S01]  /*1000*/  LDG.E.64 R38, desc[UR8][R38.64] ;  /* 0x0000000826267981 */ /* 0x000f22000c1e1b00 */
[----:B0-----:R-:W-:-:S05]  /*1010*/  IMAD.WIDE.U32 R44, R41, 0x4, R42 ;  /* 0x00000004292c7825 */ /* 0x001fca00078e002a */
[----:B------:R0:W4:Y:S02]  /*1020*/  LDG.E.64 R40, desc[UR8][R44.64] ;  /* 0x000000082c287981 */ /* 0x000124000c1e1b00 */
[----:B0-----:R-:W-:Y:S02]  /*1030*/  IMAD.WIDE.U32 R44, R61, 0x4, R42 ;  /* 0x000000043d2c7825 */ /* 0x001fe400078e002a */
[----:B------:R-:W4:Y:S04]  /*1040*/  LDG.E.64 R42, desc[UR8][R58.64] ;  /* 0x000000083a2a7981 */ /* 0x000f28000c1e1b00 */
[----:B------:R-:W4:Y:S01]  /*1050*/  LDG.E.64 R44, desc[UR8][R44.64] ;  /* 0x000000082c2c7981 */ /* 0x000f22000c1e1b00 */
        /* <DEDUP_REMOVED lines=8> */
[----:B--2---:R-:W-:Y:S01]  /*10e0*/  FADD.FTZ R61, R28, R61 ;  /* 0x0000003d1c3d7221 */ /* 0x004fe20000010000 */
[----:B------:R-:W-:-:S03]  /*10f0*/  FADD.FTZ R20, R29, R20 ;  /* 0x000000141d147221 */ /* 0x000fc60000010000 */
[----:B---3--:R-:W-:Y:S01]  /*1100*/  FADD.FTZ R61, R30, R61 ;  /* 0x0000003d1e3d7221 */ /* 0x008fe20000010000 */
[----:B------:R-:W-:-:S03]  /*1110*/  FADD.FTZ R20, R31, R20 ;  /* 0x000000141f147221 */ /* 0x000fc60000010000 */
[----:B----4-:R-:W-:Y:S01]  /*1120*/  FADD.FTZ R61, R32, R61 ;  /* 0x0000003d203d7221 */ /* 0x010fe20000010000 */
        /* <DEDUP_REMOVED lines=13> */
.L_x_567:
[----:B------:R-:W-:Y:S05]  /*1200*/  BSYNC.RECONVERGENT B0 ;  /* 0x0000000000007941 */ /* 0x000fea0003800200 */
.L_x_566:
[----:B0-----:R-:W0:Y:S01]  /*1210*/  SHFL.BFLY PT, R21, R44, 0x8, 0x1f ;  /* 0x0d001f002c157f89 */ /* 0x001e2200000e0000 */
        /* <DEDUP_REMOVED lines=20> */
[----:B------:R-:W-:Y:S01]  /*1360*/  FMUL.FTZ R20, R20, 1.2207031431898940355e-05 ;  /* 0x374ccccd14147820 */ /* 0x000fe20000410000 */
[----:B------:R-:W-:Y:S02]  /*1370*/  UMOV UR5, 0x400 ;  /* 0x0000040000057882 */ /* 0x000fe40000000000 */
[----:B------:R-:W-:Y:S01]  /*1380*/  UIADD3 UR5, UPT, UPT, UR5, 0xc80, URZ ;  /* 0x00000c8005057890 */ /* 0x000fe2000fffe0ff */
[----:B------:R-:W-:-:S04]  /*1390*/  FMUL.FTZ R21, R20, R20 ;  /* 0x0000001414157220 */ /* 0x000fc80000410000 */
[----:B------:R-:W-:-:S05]  /*13a0*/  FFMA.FTZ R21, R26, 1.2207031431898940355e-05, -R21 ;  /* 0x374ccccd1a157823 */ /* 0x000fca0000010815 */
[----:B------:R-:W-:Y:S01]  /*13b0*/  FMNMX.FTZ R21, RZ, R21, !PT ;  /* 0x00000015ff157209 */ /* 0x000fe20007810000 */
[----:B0-----:R-:W-:-:S06]  /*13c0*/  ULEA UR5, UR6, UR5, 0x18 ;  /* 0x0000000506057291 */ /* 0x001fcc000f8ec0ff */
[----:B------:R-:W-:-:S05]  /*13d0*/  LEA.HI R22, R30, UR5, RZ, 0x1f ;  /* 0x000000051e167c11 */ /* 0x000fca000f8ff8ff */
[----:B------:R0:W-:Y:S02]  /*13e0*/  STS.64 [R22], R20 ;  /* 0x0000001416007388 */ /* 0x0001e40000000a00 */
.L_x_569:
[----:B------:R-:W-:Y:S05]  /*13f0*/  BSYNC.RECONVERGENT B0 ;  /* 0x0000000000007941 */ /* 0x000fea0003800200 */
.L_x_568:
[----:B------:R-:W-:Y:S06]  /*1400*/  BAR.SYNC.DEFER_BLOCKING 0x0 ;  /* 0x0000000000007b1d */ /* 0x000fec0000010000 */
[----:B------:R-:W-:Y:S04]  /*1410*/  BSSY.RECONVERGENT B0, `(.L_x_570) ;  /* 0x000000f000007945 */ /* 0x000fe80003800200 */
[----:B------:R-:W-:Y:S05]  /*1420*/  @P0 BRA `(.L_x_571) ;  /* 0x0000000000340947 */ /* 0x000fea0003800000 */
[----:B------:R-:W1:Y:S01]  /*1430*/  S2UR UR6, SR_CgaCtaId ;  /* 0x00000000000679c3 */ /* 0x000e620000008800 */
[----:B------:R-:W-:Y:S01]  /*1440*/  UMOV UR5, 0x400 ;  /* 0x0000040000057882 */ /* 0x000fe20000000000 */
[----:B0-----:R-:W-:Y:S01]  /*1450*/  SHF.L.U32 R22, R30, 0x1, RZ ;  /* 0x000000011e167819 */ /* 0x001fe200000006ff */
[----:B------:R-:W-:-:S03]  /*1460*/  UIADD3 UR5, UPT, UPT, UR5, 0xc80, URZ ;  /* 0x00000c8005057890 */ /* 0x000fc6000fffe0ff */
[----:B------:R-:W-:-:S04]  /*1470*/  LEA R23, P1, R3, R22, 0x5 ;  /* 0x0000001603177211 */ /* 0x000fc800078228ff */
[----:B------:R-:W-:Y:S01]  /*1480*/  LEA.HI.X R24, R3, RZ, R4, 0x5, P1 ;  /* 0x000000ff03187211 */ /* 0x000fe200008f2c04 */
[----:B-1----:R-:W-:Y:S01]  /*1490*/  ULEA UR5, UR6, UR5, 0x18 ;  /* 0x0000000506057291 */ /* 0x002fe2000f8ec0ff */
[----:B------:R-:W0:Y:S05]  /*14a0*/  LDCU.64 UR6, c[0x0][0x3b0] ;  /* 0x00007600ff0677ac */ /* 0x000e2a0008000a00 */
[----:B------:R-:W-:-:S06]  /*14b0*/  LEA R20, R30, UR5, 0x3 ;  /* 0x000000051e147c11 */ /* 0x000fcc000f8e18ff */
[----:B------:R-:W1:Y:S01]  /*14c0*/  LDS.64 R20, [R20] ;  /* 0x0000000014147984 */ /* 0x000e620000000a00 */
[----:B0-----:R-:W-:-:S04]  /*14d0*/  LEA R22, P1, R23, UR6, 0x2 ;  /* 0x0000000617167c11 */ /* 0x001fc8000f8210ff */
[----:B------:R-:W-:-:S05]  /*14e0*/  LEA.HI.X R23, R23, UR7, R24, 0x2, P1 ;  /* 0x0000000717177c11 */ /* 0x000fca00088f1418 */
[----:B-1----:R1:W-:Y:S04]  /*14f0*/  STG.E.64 desc[UR8][R22.64], R20 ;  /* 0x0000001416007986 */ /* 0x0023e8000c101b08 */
.L_x_571:
[----:B------:R-:W-:Y:S05]  /*1500*/  BSYNC.RECONVERGENT B0 ;  /* 0x0000000000007941 */ /* 0x000fea0003800200 */
.L_x_570:
[----:B01----:R-:W0:Y:S01]  /*1510*/  LDS.64 R20, [R2] ;  /* 0x0000000002147984 */ /* 0x003e220000000a00 */
[----:B------:R-:W0:Y:S01]  /*1520*/  LDCU UR5, c[0x0][0x3a0] ;  /* 0x00007400ff0577ac */ /* 0x000e220008000800 */
[C---:B-----5:R-:W-:Y:S02]  /*1530*/  PRMT R24, R19.reuse, 0x7632, R24 ;  /* 0x0000763213187816 */ /* 0x060fe40000000018 */
[----:B------:R-:W-:Y:S01]  /*1540*/  SHF.L.U32 R19, R19, 0x10, RZ ;  /* 0x0000001013137819 */ /* 0x000fe200000006ff */
[----:B------:R-:W1:Y:S01]  /*1550*/  LDCU.64 UR6, c[0x0][0x380] ;  /* 0x00007000ff0677ac */ /* 0x000e620008000a00 */
[C---:B------:R-:W-:Y:S02]  /*1560*/  SHF.L.U32 R40, R17.reuse, 0x10, RZ ;  /* 0x0000001011287819 */ /* 0x040fe400000006ff */
[----:B------:R-:W-:Y:S01]  /*1570*/  PRMT R41, R17, 0x7632, R41 ;  /* 0x0000763211297816 */ /* 0x000fe20000000029 */
[----:B------:R-:W-:Y:S01]  /*1580*/  ULOP3.LUT UR4, UR4, 0x1, URZ, 0x3c, !UPT ;  /* 0x0000000104047892 */ /* 0x000fe2000f8e3cff */
[----:B------:R-:W-:-:S02]  /*1590*/  PRMT R38, R18, 0x7632, R38 ;  /* 0x0000763212267816 */ /* 0x000fc40000000026 */
[----:B------:R-:W-:Y:S02]  /*15a0*/  PRMT R39, R16, 0x7632, R39 ;  /* 0x0000763210277816 */ /* 0x000fe40000000027 */
[----:B------:R-:W-:Y:S02]  /*15b0*/  SHF.L.U32 R24, R24, 0x10, RZ ;  /* 0x0000001018187819 */ /* 0x000fe400000006ff */
[----:B------:R-:W-:Y:S02]  /*15c0*/  SHF.L.U32 R41, R41, 0x10, RZ ;  /* 0x0000001029297819 */ /* 0x000fe400000006ff */
[----:B------:R-:W-:Y:S02]  /*15d0*/  SHF.L.U32 R36, R18, 0x10, RZ ;  /* 0x0000001012247819 */ /* 0x000fe400000006ff */
[----:B------:R-:W-:Y:S02]  /*15e0*/  SHF.L.U32 R37, R16, 0x10, RZ ;  /* 0x0000001010257819 */ /* 0x000fe400000006ff */
[----:B------:R-:W-:-:S02]  /*15f0*/  SHF.L.U32 R38, R38, 0x10, RZ ;  /* 0x0000001026267819 */ /* 0x000fc400000006ff */
[----:B------:R-:W-:Y:S01]  /*1600*/  SHF.L.U32 R39, R39, 0x10, RZ ;  /* 0x0000001027277819 */ /* 0x000fe200000006ff */
        /* <DEDUP_REMOVED lines=13> */
[C---:B0-----:R-:W-:Y:S01]  /*16e0*/  FMUL.FTZ R23, R21.reuse, R52 ;  /* 0x0000003415177220 */ /* 0x041fe20000410000 */
[C---:B------:R-:W-:Y:S01]  /*16f0*/  FMUL.FTZ R25, R21.reuse, R26 ;  /* 0x0000001a15197220 */ /* 0x040fe20000410000 */
[----:B------:R-:W-:Y:S01]  /*1700*/  FADD.FTZ R26, R0, -R20 ;  /* 0x80000014001a7221 */ /* 0x000fe20000010000 */
[----:B------:R-:W-:Y:S01]  /*1710*/  FMUL.FTZ R28, R21, R28 ;  /* 0x0000001c151c7220 */ /* 0x000fe20000410000 */
[----:B------:R-:W-:Y:S01]  /*1720*/  FFMA.FTZ R23, R19, R23, R40 ;  /* 0x0000001713177223 */ /* 0x000fe20000010028 */
[----:B------:R-:W-:Y:S01]  /*1730*/  FFMA.FTZ R25, R24, R25, R41 ;  /* 0x0000001918197223 */ /* 0x000fe20000010029 */
[C---:B------:R-:W-:Y:S01]  /*1740*/  FMUL.FTZ R26, R21.reuse, R26 ;  /* 0x0000001a151a7220 */ /* 0x040fe20000410000 */
[----:B------:R-:W-:Y:S01]  /*1750*/  FMUL.FTZ R50, R21, R50 ;  /* 0x0000003215327220 */ /* 0x000fe20000410000 */
[----:B------:R-:W-:Y:S01]  /*1760*/  FMUL.FTZ R29, R23, -1.4426950216293334961 ;  /* 0xbfb8aa3b171d7820 */ /* 0x000fe20000410000 */
[----:B------:R-:W-:Y:S01]  /*1770*/  FMUL.FTZ R33, R25, -1.4426950216293334961 ;  /* 0xbfb8aa3b19217820 */ /* 0x000fe20000410000 */
[----:B------:R-:W-:Y:S01]  /*1780*/  FFMA.FTZ R26, R26, R36, R37 ;  /* 0x000000241a1a7223 */ /* 0x000fe20000010025 */
[----:B------:R-:W-:Y:S01]  /*1790*/  FFMA.FTZ R27, R28, R38, R39 ;  /* 0x000000261c1b7223 */ /* 0x000fe20000010027 */
[----:B------:R0:W2:Y:S01]  /*17a0*/  MUFU.EX2 R0, R29 ;  /* 0x0000001d00007308 */ /* 0x0000a20000000800 */
[----:B------:R-:W-:Y:S01]  /*17b0*/  FFMA.FTZ R16, R36, R50, R37 ;  /* 0x0000003224107223 */ /* 0x000fe20000010025 */
[----:B------:R-:W-:Y:S01]  /*17c0*/  FMUL.FTZ R31, R26, -1.4426950216293334961 ;  /* 0xbfb8aa3b1a1f7820 */ /* 0x000fe20000410000 */
[C---:B------:R-:W-:Y:S01]  /*17d0*/  FMUL.FTZ R22, R21.reuse, R18 ;  /* 0x0000001215167220 */ /* 0x040fe20000410000 */
[C---:B------:R-:W-:Y:S01]  /*17e0*/  FMUL.FTZ R46, R21.reuse, R46 ;  /* 0x0000002e152e7220 */ /* 0x040fe20000410000 */
[----:B------:R-:W-:Y:S01]  /*17f0*/  FMUL.FTZ R18, R16, -1.4426950216293334961 ;  /* 0xbfb8aa3b10127820 */ /* 0x000fe20000410000 */
[C---:B------:R-:W-:Y:S01]  /*1800*/  FMUL.FTZ R34, R21.reuse, R34 ;  /* 0x0000002215227220 */ /* 0x040fe20000410000 */
[C---:B------:R-:W-:Y:S01]  /*1810*/  FMUL.FTZ R48, R21.reuse, R48 ;  /* 0x0000003015307220 */ /* 0x040fe20000410000 */
[----:B------:R3:W-:Y:S01]  /*1820*/  MUFU.EX2 R9, R33 ;  /* 0x0000002100097308 */ /* 0x0007e20000000800 */
[----:B0-----:R-:W-:Y:S01]  /*1830*/  FMUL.FTZ R29, R21, R32 ;  /* 0x00000020151d7220 */ /* 0x001fe20000410000 */
[----:B------:R-:W-:Y:S01]  /*1840*/  FMUL.FTZ R32, R27, -1.4426950216293334961 ;  /* 0xbfb8aa3b1b207820 */ /* 0x000fe20000410000 */
[----:B------:R-:W-:-:S02]  /*1850*/  FFMA.FTZ R22, R38, R22, R39 ;  /* 0x0000001626167223 */ /* 0x000fc40000010027 */
[----:B------:R-:W-:Y:S01]  /*1860*/  FFMA.FTZ R28, R29, R19, R40 ;  /* 0x000000131d1c7223 */ /* 0x000fe20000010028 */
[----:B------:R-:W-:Y:S01]  /*1870*/  FFMA.FTZ R29, R34, R24, R41 ;  /* 0x00000018221d7223 */ /* 0x000fe20000010029 */
[----:B------:R-:W-:Y:S01]  /*1880*/  FMUL.FTZ R17, R22, -1.4426950216293334961 ;  /* 0xbfb8aa3b16117820 */ /* 0x000fe20000410000 */
[----:B------:R0:W-:Y:S01]  /*1890*/  MUFU.EX2 R10, R31 ;  /* 0x0000001f000a7308 */ /* 0x0001e20000000800 */
[----:B---3--:R-:W-:Y:S01]  /*18a0*/  FMUL.FTZ R33, R28, -1.4426950216293334961 ;  /* 0xbfb8aa3b1c217820 */ /* 0x008fe20000410000 */
[----:B------:R-:W-:Y:S01]  /*18b0*/  FMUL.FTZ R34, R29, -1.4426950216293334961 ;  /* 0xbfb8aa3b1d227820 */ /* 0x000fe20000410000 */
[----:B--2---:R-:W-:-:S05]  /*18c0*/  FADD.FTZ R0, R0, 1 ;  /* 0x3f80000000007421 */ /* 0x004fca0000010000 */
[----:B------:R2:W-:Y:S01]  /*18d0*/  MUFU.EX2 R12, R33 ;  /* 0x00000021000c7308 */ /* 0x0005e20000000800 */
[----:B0-----:R-:W-:Y:S01]  /*18e0*/  FMUL.FTZ R31, R21, R42 ;  /* 0x0000002a151f7220 */ /* 0x001fe20000410000 */
[----:B------:R-:W-:-:S03]  /*18f0*/  FADD.FTZ R42, R13, -R20 ;  /* 0x800000140d2a7221 */ /* 0x000fc60000010000 */
[C-C-:B------:R-:W-:Y:S01]  /*1900*/  FFMA.FTZ R31, R36.reuse, R31, R37.reuse ;  /* 0x0000001f241f7223 */ /* 0x140fe20000010025 */
[----:B------:R-:W-:Y:S01]  /*1910*/  FFMA.FTZ R37, R36, R46, R37 ;  /* 0x0000002e24257223 */ /* 0x000fe20000010025 */
[--C-:B------:R-:W-:Y:S01]  /*1920*/  FADD.FTZ R46, R49, -R20.reuse ;  /* 0x80000014312e7221 */ /* 0x100fe20000010000 */
[----:B------:R-:W0:Y:S01]  /*1930*/  MUFU.EX2 R18, R18 ;  /* 0x0000001200127308 */ /* 0x000e220000000800 */
[----:B--2---:R-:W-:Y:S01]  /*1940*/  FMUL.FTZ R33, R21, R44 ;  /* 0x0000002c15217220 */ /* 0x004fe20000410000 */
[----:B------:R-:W-:Y:S01]  /*1950*/  FADD.FTZ R44, R15, -R20 ;  /* 0x800000140f2c7221 */ /* 0x000fe20000010000 */
[----:B------:R-:W-:Y:S02]  /*1960*/  FMUL.FTZ R46, R21, R46 ;  /* 0x0000002e152e7220 */ /* 0x000fe40000410000 */
[----:B------:R-:W-:Y:S01]  /*1970*/  FFMA.FTZ R33, R19, R33, R40 ;  /* 0x0000002113217223 */ /* 0x000fe20000010028 */
[----:B------:R-:W-:Y:S01]  /*1980*/  FMUL.FTZ R35, R21, R44 ;  /* 0x0000002c15237220 */ /* 0x000fe20000410000 */
[----:B------:R-:W-:Y:S01]  /*1990*/  FADD.FTZ R44, R47, -R20 ;  /* 0x800000142f2c7221 */ /* 0x000fe20000010000 */
[----:B------:R2:W3:Y:S01]  /*19a0*/  MUFU.EX2 R11, R32 ;  /* 0x00000020000b7308 */ /* 0x0004e20000000800 */
[----:B------:R-:W-:Y:S01]  /*19b0*/  FFMA.FTZ R19, R19, R48, R40 ;  /* 0x0000003013137223 */ /* 0x000fe20000010028 */
[C-C-:B------:R-:W-:Y:S01]  /*19c0*/  FFMA.FTZ R35, R24.reuse, R35, R41.reuse ;  /* 0x0000002318237223 */ /* 0x140fe20000010029 */
[----:B------:R-:W-:Y:S01]  /*19d0*/  FMUL.FTZ R44, R21, R44 ;  /* 0x0000002c152c7220 */ /* 0x000fe20000410000 */
[----:B------:R-:W-:-:S04]  /*19e0*/  FFMA.FTZ R24, R24, R46, R41 ;  /* 0x0000002e18187223 */ /* 0x000fc80000010029 */
[----:B------:R4:W1:Y:S01]  /*19f0*/  MUFU.EX2 R13, R34 ;  /* 0x00000022000d7308 */ /* 0x0008620000000800 */
[----:B--2---:R-:W-:Y:S01]  /*1a00*/  FMUL.FTZ R32, R21, R42 ;  /* 0x0000002a15207220 */ /* 0x004fe20000410000 */
[----:B------:R-:W-:Y:S01]  /*1a10*/  FMUL.FTZ R42, R31, -1.4426950216293334961 ;  /* 0xbfb8aa3b1f2a7820 */ /* 0x000fe20000410000 */
[----:B------:R-:W-:Y:S01]  /*1a20*/  FMUL.FTZ R21, R19, -1.4426950216293334961 ;  /* 0xbfb8aa3b13157820 */ /* 0x000fe20000410000 */
[----:B------:R-:W-:Y:S01]  /*1a30*/  FMUL.FTZ R40, R24, -1.4426950216293334961 ;  /* 0xbfb8aa3b18287820 */ /* 0x000fe20000410000 */
[C-C-:B------:R-:W-:Y:S01]  /*1a40*/  FFMA.FTZ R32, R38.reuse, R32, R39.reuse ;  /* 0x0000002026207223 */ /* 0x140fe20000010027 */
[----:B------:R-:W-:Y:S01]  /*1a50*/  FFMA.FTZ R38, R38, R44, R39 ;  /* 0x0000002c26267223 */ /* 0x000fe20000010027 */
[----:B0-----:R-:W-:Y:S01]  /*1a60*/  FADD.FTZ R41, R18, 1 ;  /* 0x3f80000012297421 */ /* 0x001fe20000010000 */
[----:B------:R0:W2:Y:S01]  /*1a70*/  MUFU.EX2 R14, R42 ;  /* 0x0000002a000e7308 */ /* 0x0000a20000000800 */
[----:B------:R-:W-:Y:S01]  /*1a80*/  FMUL.FTZ R43, R32, -1.4426950216293334961 ;  /* 0xbfb8aa3b202b7820 */ /* 0x000fe20000410000 */
[----:B----4-:R-:W-:Y:S01]  /*1a90*/  FMUL.FTZ R34, R33, -1.4426950216293334961 ;  /* 0xbfb8aa3b21227820 */ /* 0x010fe20000410000 */
[----:B------:R-:W-:Y:S01]  /*1aa0*/  FMUL.FTZ R44, R38, -1.4426950216293334961 ;  /* 0xbfb8aa3b262c7820 */ /* 0x000fe20000410000 */
[----:B------:R-:W-:Y:S01]  /*1ab0*/  FADD.FTZ R18, R9, 1 ;  /* 0x3f80000009127421 */ /* 0x000fe20000010000 */
[----:B------:R-:W-:Y:S01]  /*1ac0*/  FADD.FTZ R9, R10, 1 ;  /* 0x3f8000000a097421 */ /* 0x000fe20000010000 */
[----:B---3--:R-:W-:Y:S01]  /*1ad0*/  FADD.FTZ R10, R11, 1 ;  /* 0x3f8000000b0a7421 */ /* 0x008fe20000010000 */
[----:B------:R-:W-:Y:S01]  /*1ae0*/  FADD.FTZ R11, R12, 1 ;  /* 0x3f8000000c0b7421 */ /* 0x000fe20000010000 */
[----:B------:R3:W4:Y:S01]  /*1af0*/  MUFU.EX2 R15, R43 ;  /* 0x0000002b000f7308 */ /* 0x0007220000000800 */
[----:B0-----:R-:W-:Y:S01]  /*1b00*/  FMUL.FTZ R42, R35, -1.4426950216293334961 ;  /* 0xbfb8aa3b232a7820 */ /* 0x001fe20000410000 */
[----:B-1----:R-:W-:-:S06]  /*1b10*/  FADD.FTZ R12, R13, 1 ;  /* 0x3f8000000d0c7421 */ /* 0x002fcc0000010000 */
[----:B------:R-:W0:Y:S01]  /*1b20*/  MUFU.EX2 R17, R17 ;  /* 0x0000001100117308 */ /* 0x000e220000000800 */
[----:B---3--:R-:W-:Y:S01]  /*1b30*/  FMUL.FTZ R43, R37, -1.4426950216293334961 ;  /* 0xbfb8aa3b252b7820 */ /* 0x008fe20000410000 */
[----:B--2---:R-:W-:-:S06]  /*1b40*/  FADD.FTZ R14, R14, 1 ;  /* 0x3f8000000e0e7421 */ /* 0x004fcc0000010000 */
[----:B------:R-:W1:Y:S01]  /*1b50*/  MUFU.EX2 R34, R34 ;  /* 0x0000002200227308 */ /* 0x000e620000000800 */
[----:B----4-:R-:W-:-:S07]  /*1b60*/  FADD.FTZ R13, R15, 1 ;  /* 0x3f8000000f0d7421 */ /* 0x010fce0000010000 */
[----:B------:R-:W2:Y:S01]  /*1b70*/  MUFU.EX2 R36, R42 ;  /* 0x0000002a00247308 */ /* 0x000ea20000000800 */
[----:B0-----:R-:W-:-:S07]  /*1b80*/  FADD.FTZ R17, R17, 1 ;  /* 0x3f80000011117421 */ /* 0x001fce0000010000 */
[----:B------:R-:W0:Y:S01]  /*1b90*/  MUFU.EX2 R39, R43 ;  /* 0x0000002b00277308 */ /* 0x000e220000000800 */
[----:B-1----:R-:W-:-:S07]  /*1ba0*/  FADD.FTZ R34, R34, 1 ;  /* 0x3f80000022227421 */ /* 0x002fce0000010000 */
[----:B------:R-:W1:Y:S01]  /*1bb0*/  MUFU.EX2 R20, R44 ;  /* 0x0000002c00147308 */ /* 0x000e620000000800 */
[----:B--2---:R-:W-:-:S07]  /*1bc0*/  FADD.FTZ R36, R36, 1 ;  /* 0x3f80000024247421 */ /* 0x004fce0000010000 */
[----:B------:R-:W2:Y:S01]  /*1bd0*/  MUFU.EX2 R21, R21 ;  /* 0x0000001500157308 */ /* 0x000ea20000000800 */
[----:B0-----:R-:W-:-:S07]  /*1be0*/  FADD.FTZ R39, R39, 1 ;  /* 0x3f80000027277421 */ /* 0x001fce0000010000 */
[----:B------:R-:W0:Y:S01]  /*1bf0*/  MUFU.EX2 R40, R40 ;  /* 0x0000002800287308 */ /* 0x000e220000000800 */
[----:B-1----:R-:W-:-:S07]  /*1c00*/  FADD.FTZ R20, R20, 1 ;  /* 0x3f80000014147421 */ /* 0x002fce0000010000 */
[----:B------:R-:W1:Y:S01]  /*1c10*/  MUFU.RCP R0, R0 ;  /* 0x0000000000007308 */ /* 0x000e620000001000 */
[----:B--2---:R-:W-:-:S07]  /*1c20*/  FADD.FTZ R21, R21, 1 ;  /* 0x3f80000015157421 */ /* 0x004fce0000010000 */
[----:B------:R-:W2:Y:S01]  /*1c30*/  MUFU.RCP R10, R10 ;  /* 0x0000000a000a7308 */ /* 0x000ea20000001000 */
[----:B0-----:R-:W-:-:S07]  /*1c40*/  FADD.FTZ R40, R40, 1 ;  /* 0x3f80000028287421 */ /* 0x001fce0000010000 */
[----:B------:R-:W0:Y:S01]  /*1c50*/  MUFU.RCP R11, R11 ;  /* 0x0000000b000b7308 */ /* 0x000e220000001000 */
[----:B-1----:R-:W-:-:S07]  /*1c60*/  FMUL.FTZ R23, R23, R0 ;  /* 0x0000000017177220 */ /* 0x002fce0000410000 */
[----:B------:R-:W1:Y:S01]  /*1c70*/  MUFU.RCP R9, R9 ;  /* 0x0000000900097308 */ /* 0x000e620000001000 */
[----:B--2---:R-:W-:Y:S01]  /*1c80*/  FMUL.FTZ R0, R27, R10 ;  /* 0x0000000a1b007220 */ /* 0x004fe20000410000 */
[----:B------:R-:W-:-:S06]  /*1c90*/  IADD3 R10, P1, PT, R7, UR6, RZ ;  /* 0x00000006070a7c10 */ /* 0x000fcc000ff3e0ff */
[----:B------:R-:W2:Y:S01]  /*1ca0*/  MUFU.RCP R41, R41 ;  /* 0x0000002900297308 */ /* 0x000ea20000001000 */
[----:B0-----:R-:W-:Y:S01]  /*1cb0*/  FMUL.FTZ R28, R28, R11 ;  /* 0x0000000b1c1c7220 */ /* 0x001fe20000410000 */
[----:B------:R-:W-:Y:S01]  /*1cc0*/  IADD3.X R11, PT, PT, R8, UR7, RZ, P1, !PT ;  /* 0x00000007080b7c10 */ /* 0x000fe20008ffe4ff */
[----:B------:R-:W0:Y:S01]  /*1cd0*/  LDCU.64 UR6, c[0x0][0x3a8] ;  /* 0x00007500ff0677ac */ /* 0x000e220008000a00 */
[----:B------:R-:W-:-:S04]  /*1ce0*/  IADD3 R3, P1, PT, R3, 0x1, RZ ;  /* 0x0000000103037810 */ /* 0x000fc80007f3e0ff */
[----:B------:R-:W3:Y:S01]  /*1cf0*/  MUFU.RCP R17, R17 ;  /* 0x0000001100117308 */ /* 0x000ee20000001000 */
[----:B-1----:R-:W-:Y:S01]  /*1d00*/  FMUL.FTZ R9, R26, R9 ;  /* 0x000000091a097220 */ /* 0x002fe20000410000 */
[----:B------:R-:W-:-:S04]  /*1d10*/  IADD3.X R4, PT, PT, RZ, R4, RZ, P1, !PT ;  /* 0x00000004ff047210 */ /* 0x000fc80000ffe4ff */
[----:B------:R-:W-:Y:S02]  /*1d20*/  F2FP.BF16.F32.PACK_AB R8, R0, R9 ;  /* 0x000000090008723e */ /* 0x000fe400000010ff */
[----:B------:R-:W1:Y:S01]  /*1d30*/  MUFU.RCP R18, R18 ;  /* 0x0000001200127308 */ /* 0x000e620000001000 */
[----:B--2---:R-:W-:Y:S01]  /*1d40*/  FMUL.FTZ R41, R16, R41 ;  /* 0x0000002910297220 */ /* 0x004fe20000410000 */
[----:B0-----:R-:W-:-:S06]  /*1d50*/  ISETP.GE.U32.AND P1, PT, R3, UR6, PT ;  /* 0x0000000603007c0c */ /* 0x001fcc000bf26070 */
[----:B------:R-:W0:Y:S01]  /*1d60*/  MUFU.RCP R12, R12 ;  /* 0x0000000c000c7308 */ /* 0x000e220000001000 */
[----:B---3--:R-:W-:Y:S01]  /*1d70*/  FMUL.FTZ R22, R22, R17 ;  /* 0x0000001116167220 */ /* 0x008fe20000410000 */
[----:B------:R-:W-:-:S04]  /*1d80*/  ISETP.GE.AND.EX P1, PT, R4, UR7, PT, P1 ;  /* 0x0000000704007c0c */ /* 0x000fc8000bf26310 */
[----:B------:R-:W-:Y:S02]  /*1d90*/  F2FP.BF16.F32.PACK_AB R22, R22, R41 ;  /* 0x000000291616723e */ /* 0x000fe400000010ff */
[----:B------:R-:W2:Y:S01]  /*1da0*/  MUFU.RCP R14, R14 ;  /* 0x0000000e000e7308 */ /* 0x000ea20000001000 */
[----:B-1----:R-:W-:-:S05]  /*1db0*/  FMUL.FTZ R18, R25, R18 ;  /* 0x0000001219127220 */ /* 0x002fca0000410000 */
[----:B------:R-:W-:Y:S02]  /*1dc0*/  F2FP.BF16.F32.PACK_AB R23, R18, R23 ;  /* 0x000000171217723e */ /* 0x000fe400000010ff */
[----:B------:R-:W1:Y:S01]  /*1dd0*/  MUFU.RCP R13, R13 ;  /* 0x0000000d000d7308 */ /* 0x000e620000001000 */
[----:B0-----:R-:W-:Y:S02]  /*1de0*/  FMUL.FTZ R29, R29, R12 ;  /* 0x0000000c1d1d7220 */ /* 0x001fe40000410000 */
[----:B------:R0:W-:Y:S03]  /*1df0*/  STG.E.64 desc[UR8][R10.64+0x1e00], R22 ;  /* 0x001e00160a007986 */ /* 0x0001e6000c101b08 */
[----:B------:R-:W-:Y:S02]  /*1e00*/  F2FP.BF16.F32.PACK_AB R9, R29, R28 ;  /* 0x0000001c1d09723e */ /* 0x000fe400000010ff */
[----:B------:R-:W3:Y:S01]  /*1e10*/  MUFU.RCP R34, R34 ;  /* 0x0000002200227308 */ /* 0x000ee20000001000 */
[----:B--2---:R-:W-:-:S02]  /*1e20*/  FMUL.FTZ R14, R31, R14 ;  /* 0x0000000e1f0e7220 */ /* 0x004fc40000410000 */
[----:B------:R0:W-:Y:S05]  /*1e30*/  STG.E.64 desc[UR8][R10.64], R8 ;  /* 0x000000080a007986 */ /* 0x0001ea000c101b08 */
[----:B------:R-:W2:Y:S01]  /*1e40*/  MUFU.RCP R36, R36 ;  /* 0x0000002400247308 */ /* 0x000ea20000001000 */
[----:B-1----:R-:W-:-:S05]  /*1e50*/  FMUL.FTZ R13, R32, R13 ;  /* 0x0000000d200d7220 */ /* 0x002fca0000410000 */
[----:B------:R-:W-:Y:S02]  /*1e60*/  F2FP.BF16.F32.PACK_AB R14, R13, R14 ;  /* 0x0000000e0d0e723e */ /* 0x000fe400000010ff */
[----:B------:R-:W1:Y:S01]  /*1e70*/  MUFU.RCP R42, R39 ;  /* 0x00000027002a7308 */ /* 0x000e620000001000 */
[----:B---3--:R-:W-:-:S07]  /*1e80*/  FMUL.FTZ R34, R33, R34 ;  /* 0x0000002221227220 */ /* 0x008fce0000410000 */
[----:B------:R-:W3:Y:S01]  /*1e90*/  MUFU.RCP R15, R20 ;  /* 0x00000014000f7308 */ /* 0x000ee20000001000 */
[----:B--2---:R-:W-:-:S07]  /*1ea0*/  FMUL.FTZ R35, R35, R36 ;  /* 0x0000002423237220 */ /* 0x004fce0000410000 */
[----:B------:R-:W2:Y:S01]  /*1eb0*/  MUFU.RCP R44, R21 ;  /* 0x00000015002c7308 */ /* 0x000ea20000001000 */
[----:B-1----:R-:W-:-:S07]  /*1ec0*/  FMUL.FTZ R37, R37, R42 ;  /* 0x0000002a25257220 */ /* 0x002fce0000410000 */
[----:B------:R-:W1:Y:S01]  /*1ed0*/  MUFU.RCP R43, R40 ;  /* 0x00000028002b7308 */ /* 0x000e620000001000 */
[----:B---3--:R-:W-:Y:S01]  /*1ee0*/  FMUL.FTZ R38, R38, R15 ;  /* 0x0000000f26267220 */ /* 0x008fe20000410000 */
[----:B------:R-:W-:-:S04]  /*1ef0*/  F2FP.BF16.F32.PACK_AB R15, R35, R34 ;  /* 0x00000022230f723e */ /* 0x000fc800000010ff */
[----:B------:R-:W-:Y:S01]  /*1f00*/  F2FP.BF16.F32.PACK_AB R38, R38, R37 ;  /* 0x000000252626723e */ /* 0x000fe200000010ff */
[----:B------:R0:W-:Y:S01]  /*1f10*/  STG.E.64 desc[UR8][R10.64+0xa00], R14 ;  /* 0x000a000e0a007986 */ /* 0x0001e2000c101b08 */
[----:B--2---:R-:W-:Y:S01]  /*1f20*/  FMUL.FTZ R19, R19, R44 ;  /* 0x0000002c13137220 */ /* 0x004fe20000410000 */
[----:B-1----:R-:W-:-:S05]  /*1f30*/  FMUL.FTZ R24, R24, R43 ;  /* 0x0000002b18187220 */ /* 0x002fca0000410000 */
[----:B------:R-:W-:-:S05]  /*1f40*/  F2FP.BF16.F32.PACK_AB R39, R24, R19 ;  /* 0x000000131827723e */ /* 0x000fca00000010ff */
[----:B------:R0:W-:Y:S01]  /*1f50*/  STG.E.64 desc[UR8][R10.64+0x1400], R38 ;  /* 0x001400260a007986 */ /* 0x0001e2000c101b08 */
[----:B------:R-:W-:Y:S05]  /*1f60*/  @!P1 BRA `(.L_x_572) ;  /* 0xffffffe000cc9947 */ /* 0x000fea000383ffff */
[----:B------:R-:W-:Y:S05]  /*1f70*/  EXIT ;  /* 0x000000000000794d */ /* 0x000fea0003800000 */
.L_x_573:
        /* <DEDUP_REMOVED lines=16> */
.L_x_1328:


//--------------------- .text._ZN13group_norm_v214gn_cuda_kernelI13__nv_bfloat16Li320ELi1ELi16ELi20ELi4096ELb1ELi32ELi320ELi320ELi4ELb1ELi1ELb0ELb0ENS_16CompileConditionILi1000EEEEEvPT_PKS4_S7_S7_flPfS8_Pj --------------------------
	.section	.text._ZN13group_norm_v214gn_cuda_kernelI13__nv_bfloat16Li320ELi1ELi16ELi20ELi4096ELb1ELi32ELi320ELi320ELi4ELb1ELi1ELb0ELb0ENS_16CompileConditionILi1000EEEEEvPT_PKS4_S7_S7_flPfS8_Pj,"ax",@progbits
	.align	128
        .global         _ZN13group_norm_v214gn_cuda_kernelI13__nv_bfloat16Li320ELi1ELi16ELi20ELi4096ELb1ELi32ELi320ELi320ELi4ELb1ELi1ELb0ELb0ENS_16CompileConditionILi1000EEEEEvPT_PKS4_S7_S7_flPfS8_Pj
        .type           _ZN13group_norm_v214gn_cuda_kernelI13__nv_bfloat16Li320ELi1ELi16ELi20ELi4096ELb1ELi32ELi320ELi320ELi4ELb1ELi1ELb0ELb0ENS_16CompileConditionILi1000EEEEEvPT_PKS4_S7_S7_flPfS8_Pj,@function
        .size           _ZN13group_norm_v214gn_cuda_kernelI13__nv_bfloat16Li320ELi1ELi16ELi20ELi4096ELb1ELi32ELi320ELi320ELi4ELb1ELi1ELb0ELb0ENS_16CompileConditionILi1000EEEEEvPT_PKS4_S7_S7_flPfS8_Pj,(.L_x_1329 - _ZN13group_norm_v214gn_cuda_kernelI13__nv_bfloat16Li320ELi1ELi16ELi20ELi4096ELb1ELi32ELi320ELi320ELi4ELb1ELi1ELb0ELb0ENS_16CompileConditionILi1000EEEEEvPT_PKS4_S7_S7_flPfS8_Pj)
        .other          _ZN13group_norm_v214gn_cuda_kernelI13__nv_bfloat16Li320ELi1ELi16ELi20ELi4096ELb1ELi32ELi320ELi320ELi4ELb1ELi1ELb0ELb0ENS_16CompileConditionILi1000EEEEEvPT_PKS4_S7_S7_flPfS8_Pj,@"STO_CUDA_ENTRY STV_DEFAULT"
_ZN13group_norm_v214gn_cuda_kernelI13__nv_bfloat16Li320ELi1ELi16ELi20ELi4096ELb1ELi32ELi320ELi320ELi4ELb1ELi1ELb0ELb0ENS_16CompileConditionILi1000EEEEEvPT_PKS4_S7_S7_flPfS8_Pj:
.text._ZN13group_norm_v214gn_cuda_kernelI13__nv_bfloat16Li320ELi1ELi16ELi20ELi4096ELb1ELi32ELi320ELi320ELi4ELb1ELi1ELb0ELb0ENS_16CompileConditionILi1000EEEEEvPT_PKS4_S7_S7_flPfS8_Pj:
        /* <DEDUP_REMOVED lines=13> */
[----:B------:R-:W-:Y:S02]  /*00d0*/  MOV R48, UR10 ;  /* 0x0000000a00307c02 */ /* 0x000fe40008000f00 */
[----:B------:R-:W4:Y:S01]  /*00e0*/  LDC.64 R8, c[0x0][0x3b0] ;  /* 0x0000ec00ff087b82 */ /* 0x000f220000000a00 */
[----:B------:R-:W-:-:S07]  /*00f0*/  MOV R47, RZ ;  /* 0x000000ff002f7202 */ /* 0x000fce0000000f00 */
[----:B------:R-:W5:Y:S01]  /*0100*/  LDC.64 R10, c[0x0][0x390] ;  /* 0x0000e400ff0a7b82 */ /* 0x000f620000000a00 */
[----:B--2---:R-:W-:Y:S02]  /*0110*/  ULEA UR6, UP0, UR10, UR6, 0x2 ;  /* 0x000000060a067291 */ /* 0x004fe4000f8010ff */
[----:B-1----:R-:W-:-:S05]  /*0120*/  ULEA UR8, UR5, UR4, 0x18 ;  /* 0x0000000405087291 */ /* 0x002fca000f8ec0ff */
[----:B------:R-:W1:Y:S01]  /*0130*/  LDC R33, c[0x0][0x374] ;  /* 0x0000dd00ff217b82 */ /* 0x000e620000000800 */
[----:B------:R-:W-:Y:S01]  /*0140*/  UIADD3 UR4, UPT, UPT, UR4, 0xc80, URZ ;  /* 0x00000c8004047890 */ /* 0x000fe2000fffe0ff */
[----:B------:R-:W-:Y:S01]  /*0150*/  MOV R12, UR6 ;  /* 0x00000006000c7c02 */ /* 0x000fe20008000f00 */
[----:B------:R-:W-:Y:S01]  /*0160*/  ULEA.HI.X UR7, UR10, UR7, URZ, 0x2, UP0 ;  /* 0x000000070a077291 */ /* 0x000fe200080f14ff */
[----:B------:R-:W-:Y:S01]  /*0170*/  MOV R7, UR8 ;  /* 0x0000000800077c02 */ /* 0x000fe20008000f00 */
[----:B------:R-:W-:Y:S01]  /*0180*/  ULEA UR4, UR5, UR4, 0x18 ;  /* 0x0000000405047291 */ /* 0x000fe2000f8ec0ff */
[----:B0-----:R-:W-:Y:S02]  /*0190*/  LOP3.LUT R2, R0, 0xffff, RZ, 0xc0, !PT ;  /* 0x0000ffff00027812 */ /* 0x001fe400078ec0ff */
[----:B------:R-:W-:Y:S01]  /*01a0*/  SHF.R.U32.HI R4, RZ, 0x2, R0 ;  /* 0x00000002ff047819 */ /* 0x000fe20000011600 */
[----:B------:R-:W0:Y:S01]  /*01b0*/  LDCU.64 UR8, c[0x0][0x358] ;  /* 0x00006b00ff0877ac */ /* 0x000e220008000a00 */
[----:B----4-:R-:W-:Y:S01]  /*01c0*/  ISETP.EQ.U32.AND P1, PT, R8, RZ, PT ;  /* 0x000000ff0800720c */ /* 0x010fe20003f22070 */
[----:B------:R-:W-:Y:S01]  /*01d0*/  IMAD R2, R2, 0xcccd, RZ ;  /* 0x0000cccd02027824 */ /* 0x000fe200078e02ff */
[----:B---3--:R-:W-:Y:S01]  /*01e0*/  LOP3.LUT P0, RZ, R6, 0x7f, RZ, 0xc0, !PT ;  /* 0x0000007f06ff7812 */ /* 0x008fe2000780c0ff */
[----:B------:R-:W-:Y:S01]  /*01f0*/  IMAD R30, R4, 0xc8, R7 ;  /* 0x000000c8041e7824 */ /* 0x000fe200078e0207 */
[----:B------:R-:W-:-:S02]  /*0200*/  SHF.L.U32 R4, R6, 0x5, RZ ;  /* 0x0000000506047819 */ /* 0x000fc400000006ff */
[----:B------:R-:W-:Y:S02]  /*0210*/  SHF.R.U32.HI R32, RZ, 0x16, R2 ;  /* 0x00000016ff207819 */ /* 0x000fe40000011602 */
[----:B------:R-:W-:Y:S02]  /*0220*/  ISETP.EQ.OR.EX P0, PT, R9, RZ, P0, P1 ;  /* 0x000000ff0900720c */ /* 0x000fe40000702710 */
[----:B------:R-:W-:Y:S01]  /*0230*/  PRMT R2, R32, 0x9910, RZ ;  /* 0x0000991020027816 */ /* 0x000fe200000000ff */
[----:B------:R-:W2:Y:S01]  /*0240*/  LDC.64 R8, c[0x0][0x398] ;  /* 0x0000e600ff087b82 */ /* 0x000ea20000000a00 */
[----:B------:R-:W-:Y:S02]  /*0250*/  LOP3.LUT R31, R4, 0xfe0, RZ, 0xc0, !PT ;  /* 0x00000fe0041f7812 */ /* 0x000fe400078ec0ff */
[----:B------:R-:W-:Y:S01]  /*0260*/  ISETP.NE.AND P1, PT, R6, RZ, PT ;  /* 0x000000ff0600720c */ /* 0x000fe20003f25270 */
[----:B------:R-:W-:Y:S01]  /*0270*/  IMAD R2, R2, 0x50, RZ ;  /* 0x0000005002027824 */ /* 0x000fe200078e02ff */
[----:B------:R-:W-:-:S02]  /*0280*/  IADD3 R31, PT, PT, R32, R31, RZ ;  /* 0x0000001f201f7210 */ /* 0x000fc40007ffe0ff */
[C---:B------:R-:W-:Y:S02]  /*0290*/  LOP3.LUT R37, R0.reuse, 0xf, RZ, 0xc0, !PT ;  /* 0x0000000f00257812 */ /* 0x040fe400078ec0ff */
[----:B------:R-:W-:Y:S02]  /*02a0*/  IADD3 R2, PT, PT, RZ, -R2, RZ ;  /* 0x80000002ff027210 */ /* 0x000fe40007ffe0ff */
[----:B------:R-:W-:Y:S02]  /*02b0*/  SHF.L.U32 R38, R0, 0x1, RZ ;  /* 0x0000000100267819 */ /* 0x000fe400000006ff */
[----:B------:R-:W-:Y:S02]  /*02c0*/  PRMT R3, R2, 0x7710, RZ ;  /* 0x0000771002037816 */ /* 0x000fe400000000ff */
[----:B------:R-:W-:Y:S02]  /*02d0*/  SHF.L.U32 R2, R0, 0x3, RZ ;  /* 0x0000000300027819 */ /* 0x000fe400000006ff */
[----:B------:R-:W-:-:S02]  /*02e0*/  IADD3 R3, PT, PT, R3, R0, RZ ;  /* 0x0000000003037210 */ /* 0x000fc40007ffe0ff */
[----:B------:R-:W-:Y:S02]  /*02f0*/  LOP3.LUT R5, R2, 0x18, RZ, 0xc0, !PT ;  /* 0x0000001802057812 */ /* 0x000fe400078ec0ff */
[C---:B------:R-:W-:Y:S02]  /*0300*/  PRMT R4, R3.reuse, 0x9910, RZ ;  /* 0x0000991003047816 */ /* 0x040fe400000000ff */
[----:B------:R-:W-:Y:S02]  /*0310*/  LOP3.LUT R42, R3, 0xffff, RZ, 0xc0, !PT ;  /* 0x0000ffff032a7812 */ /* 0x000fe400078ec0ff */
[----:B------:R-:W-:Y:S01]  /*0320*/  SHF.L.U32 R3, R6, 0x1, RZ ;  /* 0x0000000106037819 */ /* 0x000fe200000006ff */
[----:B------:R-:W-:Y:S01]  /*0330*/  IMAD R4, R4, 0x67, RZ ;  /* 0x0000006704047824 */ /* 0x000fe200078e02ff */
[----:B------:R-:W-:Y:S01]  /*0340*/  IADD3 R30, PT, PT, R30, R5, RZ ;  /* 0x000000051e1e7210 */ /* 0x000fe20007ffe0ff */
[----:B------:R-:W-:Y:S01]  /*0350*/  IMAD R5, R42, 0x28, R7 ;  /* 0x000000282a057824 */ /* 0x000fe200078e0207 */
[----:B------:R-:W-:-:S02]  /*0360*/  LOP3.LUT R3, R3, 0xfe, RZ, 0xc0, !PT ;  /* 0x000000fe03037812 */ /* 0x000fc400078ec0ff */
[----:B------:R-:W-:Y:S02]  /*0370*/  LOP3.LUT R4, R4, 0xffff, RZ, 0xc0, !PT ;  /* 0x0000ffff04047812 */ /* 0x000fe400078ec0ff */
[----:B------:R-:W-:Y:S02]  /*0380*/  LEA R41, R0, R3, 0x6 ;  /* 0x0000000300297211 */ /* 0x000fe400078e30ff */
[----:B------:R-:W-:Y:S02]  /*0390*/  SHF.R.U32.HI R3, RZ, 0x9, R4 ;  /* 0x00000009ff037819 */ /* 0x000fe40000011604 */
[----:B------:R-:W-:Y:S02]  /*03a0*/  SHF.L.U32 R42, R42, 0x2, RZ ;  /* 0x000000022a2a7819 */ /* 0x000fe400000006ff */
[----:B------:R-:W-:Y:S02]  /*03b0*/  LOP3.LUT R3, R3, 0xffff, RZ, 0xc0, !PT ;  /* 0x0000ffff03037812 */ /* 0x000fe400078ec0ff */
[----:B------:R-:W-:Y:S01]  /*03c0*/  LEA R32, R32, R5, 0x3 ;  /* 0x0000000520207211 */ /* 0x000fe200078e18ff */
[----:B-----5:R-:W-:Y:S01]  /*03d0*/  IMAD.WIDE.U32 R10, R42, 0x2, R10 ;  /* 0x000000022a0a7825 */ /* 0x020fe200078e000a */
[----:B------:R-:W-:-:S02]  /*03e0*/  SEL R39, R39, 0x1, !P1 ;  /* 0x0000000127277807 */ /* 0x000fc40004800000 */
[----:B------:R-:W-:Y:S01]  /*03f0*/  LOP3.LUT R40, R2, 0x780, RZ, 0xc0, !PT ;  /* 0x0000078002287812 */ /* 0x000fe200078ec0ff */
[----:B--2---:R-:W-:Y:S01]  /*0400*/  IMAD.WIDE.U32 R8, R42, 0x2, R8 ;  /* 0x000000022a087825 */ /* 0x004fe200078e0008 */
[C---:B------:R-:W-:Y:S02]  /*0410*/  ISETP.GT.U32.OR P0, PT, R0.reuse, 0xf, P0 ;  /* 0x0000000f0000780c */ /* 0x040fe40000704470 */
[----:B------:R-:W-:Y:S02]  /*0420*/  MOV R13, UR7 ;  /* 0x00000007000d7c02 */ /* 0x000fe40008000f00 */
[----:B------:R-:W-:Y:S02]  /*0430*/  LEA.HI R43, R0, UR4, RZ, 0x1f ;  /* 0x00000004002b7c11 */ /* 0x000fe4000f8ff8ff */
[----:B01----:R-:W-:-:S07]  /*0440*/  LEA R36, R3, UR4, 0x3 ;  /* 0x0000000403247c11 */ /* 0x003fce000f8e18ff */
.L_x_578:
[----:B------:R-:W0:Y:S01]  /*0450*/  LDCU.64 UR6, c[0x0][0x388] ;  /* 0x00007100ff0677ac */ /* 0x000e220008000a00 */
[----:B--2---:R-:W-:Y:S01]  /*0460*/  MOV R4, R42 ;  /* 0x0000002a00047202 */ /* 0x004fe20000000f00 */
[----:B------:R-:W-:Y:S01]  /*0470*/  IMAD R7, R31, 0x140, RZ ;  /* 0x000001401f077824 */ /* 0x000fe200078e02ff */
[----:B------:R-:W-:Y:S01]  /*0480*/  MOV R5, RZ ;  /* 0x000000ff00057202 */ /* 0x000fe20000000f00 */
[----:B------:R-:W-:Y:S02]  /*0490*/  IMAD R3, R47, 0x140000, RZ ;  /* 0x001400002f037824 */ /* 0x000fe400078e02ff */
[----:B------:R-:W-:-:S03]  /*04a0*/  IMAD.WIDE.U32 R4, R48, 0x140000, R4 ;  /* 0x0014000030047825 */ /* 0x000fc600078e0004 */
[----:B------:R-:W-:Y:S02]  /*04b0*/  IADD3 R46, P1, PT, R7, R4, RZ ;  /* 0x00000004072e7210 */ /* 0x000fe40007f3e0ff */
[----:B------:R1:W5:Y:S02]  /*04c0*/  LDG.E.64.CONSTANT R6, desc[UR8][R10.64] ;  /* 0x000000080a067981 */ /* 0x000364000c1e9b00 */
[----:B------:R-:W-:Y:S02]  /*04d0*/  IADD3.X R5, PT, PT, R5, R3, RZ, P1, !PT ;  /* 0x0000000305057210 */ /* 0x000fe40000ffe4ff */
[C---:B------:R-:W-:Y:S02]  /*04e0*/  SHF.L.U32 R45, R46.reuse, 0x1, RZ ;  /* 0x000000012e2d7819 */ /* 0x040fe400000006ff */
[----:B------:R-:W-:Y:S02]  /*04f0*/  SHF.L.U64.HI R46, R46, 0x1, R5 ;  /* 0x000000012e2e7819 */ /* 0x000fe40000010205 */
[----:B0-----:R-:W-:Y:S01]  /*0500*/  IADD3 R14, P1, PT, R45, UR6, RZ ;  /* 0x000000062d0e7c10 */ /* 0x001fe2000ff3e0ff */
[----:B------:R1:W5:Y:S03]  /*0510*/  LDG.E.64.CONSTANT R4, desc[UR8][R8.64] ;  /* 0x0000000808047981 */ /* 0x000366000c1e9b00 */
        /* <DEDUP_REMOVED lines=8> */
[----:B------:R-:W4:Y:S01]  /*05a0*/  LDG.E.64.CONSTANT R68, desc[UR8][R14.64+0x4600] ;  /* 0x004600080e447981 */ /* 0x000f22000c1e9b00 */
[----:B------:R-:W-:-:S02]  /*05b0*/  ISETP.GT.U32.AND P1, PT, R0, 0x3f, PT ;  /* 0x0000003f0000780c */ /* 0x000fc40003f24070 */
[----:B------:R-:W-:Y:S02]  /*05c0*/  ISETP.NE.AND P2, PT, R0, RZ, PT ;  /* 0x000000ff0000720c */ /* 0x000fe40003f45270 */
[C---:B--2---:R-:W-:Y:S02]  /*05d0*/  PRMT R109, R106.reuse, 0x7632, R109 ;  /* 0x000076326a6d7816 */ /* 0x044fe4000000006d */
[----:B------:R-:W-:Y:S02]  /*05e0*/  SHF.L.U32 R3, R106, 0x10, RZ ;  /* 0x000000106a037819 */ /* 0x000fe400000006ff */
[----:B------:R-:W-:-:S03]  /*05f0*/  SHF.L.U32 R109, R109, 0x10, RZ ;  /* 0x000000106d6d7819 */ /* 0x000fc600000006ff */
[----:B------:R-:W-:Y:S01]  /*0600*/  FADD.FTZ R16, RZ, R3 ;  /* 0x00000003ff107221 */ /* 0x000fe20000010000 */
[----:B------:R-:W-:Y:S01]  /*0610*/  FFMA.FTZ R18, R3, R3, RZ ;  /* 0x0000000303127223 */ /* 0x000fe200000100ff */
[C---:B------:R-:W-:Y:S02]  /*0620*/  PRMT R105, R107.reuse, 0x7632, R105 ;  /* 0x000076326b697816 */ /* 0x040fe40000000069 */
[----:B------:R-:W-:Y:S01]  /*0630*/  SHF.L.U32 R107, R107, 0x10, RZ ;  /* 0x000000106b6b7819 */ /* 0x000fe200000006ff */
[----:B------:R-:W-:Y:S01]  /*0640*/  FADD.FTZ R16, R16, R109 ;  /* 0x0000006d10107221 */ /* 0x000fe20000010000 */
[----:B------:R-:W-:Y:S01]  /*0650*/  FFMA.FTZ R18, R109, R109, R18 ;  /* 0x0000006d6d127223 */ /* 0x000fe20000010012 */
[----:B------:R-:W-:Y:S02]  /*0660*/  SHF.L.U32 R105, R105, 0x10, RZ ;  /* 0x0000001069697819 */ /* 0x000fe400000006ff */
[----:B------:R-:W-:Y:S01]  /*0670*/  FADD.FTZ R16, R16, R107 ;  /* 0x0000006b10107221 */ /* 0x000fe20000010000 */
[----:B------:R-:W-:Y:S01]  /*0680*/  FFMA.FTZ R18, R107, R107, R18 ;  /* 0x0000006b6b127223 */ /* 0x000fe20000010012 */
[----:B---3--:R-:W-:-:S02]  /*0690*/  PRMT R101, R98, 0x7632, R101 ;  /* 0x0000763262657816 */ /* 0x008fc40000000065 */
        /* <DEDUP_REMOVED lines=13> */
[C---:B----4-:R-:W-:Y:S02]  /*0770*/  PRMT R93, R90.reuse, 0x7632, R93 ;  /* 0x000076325a5d7816 */ /* 0x050fe4000000005d */
        /* <DEDUP_REMOVED lines=85> */
[----:B------:R-:W-:Y:S01]  /*0cd0*/  STS.64 [R32], R22 ;  /* 0x0000001620007388 */ /* 0x000fe20000000a00 */
[----:B------:R-:W-:Y:S06]  /*0ce0*/  BAR.SYNC.DEFER_BLOCKING 0x0 ;  /* 0x0000000000007b1d */ /* 0x000fec0000010000 */
[----:B------:R-:W0:Y:S04]  /*0cf0*/  @!P1 LDS.64 R24, [R30] ;  /* 0x000000001e189984 */ /* 0x000e280000000a00 */
[----:B------:R-:W2:Y:S04]  /*0d00*/  @!P1 LDS.64 R20, [R30+0x28] ;  /* 0x000028001e149984 */ /* 0x000ea80000000a00 */
[----:B------:R-:W3:Y:S04]  /*0d10*/  @!P1 LDS.64 R18, [R30+0x50] ;  /* 0x000050001e129984 */ /* 0x000ee80000000a00 */
[----:B------:R-:W4:Y:S04]  /*0d20*/  @!P1 LDS.64 R14, [R30+0x78] ;  /* 0x000078001e0e9984 */ /* 0x000f280000000a00 */
[----:B------:R-:W1:Y:S01]  /*0d30*/  @!P1 LDS.64 R16, [R30+0xa0] ;  /* 0x0000a0001e109984 */ /* 0x000e620000000a00 */
[----:B0-----:R-:W-:Y:S01]  /*0d40*/  @!P1 FADD.FTZ R27, RZ, R24 ;  /* 0x00000018ff1b9221 */ /* 0x001fe20000010000 */
[----:B------:R-:W-:-:S03]  /*0d50*/  @!P1 FADD.FTZ R24, RZ, R25 ;  /* 0x00000019ff189221 */ /* 0x000fc60000010000 */
[----:B--2---:R-:W-:Y:S01]  /*0d60*/  @!P1 FADD.FTZ R27, R27, R20 ;  /* 0x000000141b1b9221 */ /* 0x004fe20000010000 */
[----:B------:R-:W-:-:S03]  /*0d70*/  @!P1 FADD.FTZ R24, R24, R21 ;  /* 0x0000001518189221 */ /* 0x000fc60000010000 */
[----:B---3--:R-:W-:Y:S01]  /*0d80*/  @!P1 FADD.FTZ R27, R27, R18 ;  /* 0x000000121b1b9221 */ /* 0x008fe20000010000 */
[----:B------:R-:W-:Y:S01]  /*0d90*/  @!P1 FADD.FTZ R24, R24, R19 ;  /* 0x0000001318189221 */ /* 0x000fe20000010000 */
[----:B------:R-:W-:Y:S02]  /*0da0*/  CS2R R18, SRZ ;  /* 0x0000000000127805 */ /* 0x000fe4000001ff00 */
[----:B----4-:R-:W-:Y:S01]  /*0db0*/  @!P1 FADD.FTZ R27, R27, R14 ;  /* 0x0000000e1b1b9221 */ /* 0x010fe20000010000 */
        /* <DEDUP_REMOVED lines=11> */
[----:B------:R-:W-:-:S05]  /*0e70*/  @!P1 IMAD R22, R33, R44, UR10 ;  /* 0x0000000a21169e24 */ /* 0x000fca000f8e022c */
        /* <DEDUP_REMOVED lines=11> */
.L_x_575:
[----:B------:R-:W2:Y:S04]  /*0f30*/  LD.E.STRONG.GPU R15, desc[UR8][R12.64] ;  /* 0x000000080c0f7980 */ /* 0x000ea8000c10f900 */
[----:B--2---:R-:W-:Y:S01]  /*0f40*/  CCTL.IVALL ;  /* 0x00000000ff00798f */ /* 0x004fe20002000000 */
[----:B------:R-:W-:Y:S05]  /*0f50*/  YIELD ;  /* 0x0000000000007946 */ /* 0x000fea0003800000 */
[----:B-----5:R-:W-:-:S04]  /*0f60*/  LOP3.LUT R15, R15, R14, RZ, 0x3c, !PT ;  /* 0x0000000e0f0f7212 */ /* 0x020fc800078e3cff */
[----:B------:R-:W-:-:S13]  /*0f70*/  ISETP.GT.AND P1, PT, R15, -0x1, PT ;  /* 0xffffffff0f00780c */ /* 0x000fda0003f24270 */
[----:B------:R-:W-:Y:S05]  /*0f80*/  @P1 BRA `(.L_x_575) ;  /* 0xfffffffc00e81947 */ /* 0x000fea000383ffff */
.L_x_574:
        /* <DEDUP_REMOVED lines=56> */
.L_x_577:
[----:B------:R-:W-:Y:S05]  /*1310*/  BSYNC.RECONVERGENT B0 ;  /* 0x0000000000007941 */ /* 0x000fea0003800200 */
.L_x_576:
        /* <DEDUP_REMOVED lines=20> */
[----:B------:R-:W0:Y:S01]  /*1460*/  SHFL.BFLY PT, R23, R18, 0x1, 0x1f ;  /* 0x0c201f0012177f89 */ /* 0x000e2200000e0000 */
[----:B------:R-:W-:-:S03]  /*1470*/  SHF.L.U32 R19, R56, 0x10, RZ ;  /* 0x0000001038137819 */ /* 0x000fc600000006ff */
[----:B------:R-:W2:Y:S01]  /*1480*/  SHFL.BFLY PT, R21, R22, 0x1, 0x1f ;  /* 0x0c201f0016157f89 */ /* 0x000ea200000e0000 */
[----:B0-----:R-:W-:-:S04]  /*1490*/  FADD.FTZ R16, R18, R23 ;  /* 0x0000001712107221 */ /* 0x001fc80000010000 */
[----:B------:R-:W-:Y:S01]  /*14a0*/  @!P1 FMUL.FTZ R16, R16, 1.2207031431898940355e-05 ;  /* 0x374ccccd10109820 */ /* 0x000fe20000410000 */
[----:B--2---:R-:W-:Y:S01]  /*14b0*/  FADD.FTZ R21, R22, R21 ;  /* 0x0000001516157221 */ /* 0x004fe20000010000 */
[----:B------:R-:W-:Y:S02]  /*14c0*/  SHF.L.U32 R22, R7, 0x10, RZ ;  /* 0x0000001007167819 */ /* 0x000fe400000006ff */
[----:B------:R-:W-:-:S04]  /*14d0*/  @!P1 FMUL.FTZ R14, R16, R16 ;  /* 0x00000010100e9220 */ /* 0x000fc80000410000 */
[----:B------:R-:W-:-:S05]  /*14e0*/  @!P1 FFMA.FTZ R14, R21, 1.2207031431898940355e-05, -R14 ;  /* 0x374ccccd150e9823 */ /* 0x000fca000001080e */
[----:B------:R-:W-:-:S05]  /*14f0*/  @!P1 FMNMX.FTZ R17, RZ, R14, !PT ;  /* 0x0000000eff119209 */ /* 0x000fca0007810000 */
[----:B------:R0:W-:Y:S01]  /*1500*/  @!P1 STS.64 [R43], R16 ;  /* 0x000000102b009388 */ /* 0x0001e20000000a00 */
[----:B------:R-:W-:Y:S01]  /*1510*/  BAR.SYNC.DEFER_BLOCKING 0x0 ;  /* 0x0000000000007b1d */ /* 0x000fe20000010000 */
[----:B0-----:R-:W-:-:S05]  /*1520*/  SHF.L.U32 R16, R54, 0x10, RZ ;  /* 0x0000001036107819 */ /* 0x001fca00000006ff */
        /* <DEDUP_REMOVED lines=22> */
[C---:B------:R-:W-:Y:S01]  /*1690*/  FMUL.FTZ R82, R15.reuse, R82 ;  /* 0x000000520f527220 */ /* 0x040fe20000410000 */
[C---:B------:R-:W-:Y:S01]  /*16a0*/  FMUL.FTZ R92, R15.reuse, R92 ;  /* 0x0000005c0f5c7220 */ /* 0x040fe20000410000 */
[----:B------:R-:W-:Y:S01]  /*16b0*/  FFMA.FTZ R49, R24, R78, R27 ;  /* 0x0000004e18317223 */ /* 0x000fe2000001001b */
[C---:B------:R-:W-:Y:S01]  /*16c0*/  FMUL.FTZ R78, R15.reuse, R80 ;  /* 0x000000500f4e7220 */ /* 0x040fe20000410000 */
[C---:B------:R-:W-:Y:S01]  /*16d0*/  FMUL.FTZ R94, R15.reuse, R94 ;  /* 0x0000005e0f5e7220 */ /* 0x040fe20000410000 */
[--C-:B------:R-:W-:Y:S01]  /*16e0*/  FFMA.FTZ R3, R18, R6, R111.reuse ;  /* 0x0000000612037223 */ /* 0x100fe2000001006f */
[----:B------:R-:W-:Y:S01]  /*16f0*/  FMUL.FTZ R26, R15, R26 ;  /* 0x0000001a0f1a7220 */ /* 0x000fe20000410000 */
[----:B------:R-:W-:Y:S01]  /*1700*/  FFMA.FTZ R65, R6, R78, R111 ;  /* 0x0000004e06417223 */ /* 0x000fe2000001006f */
[----:B------:R-:W-:Y:S01]  /*1710*/  FADD.FTZ R78, R63, -R14 ;  /* 0x8000000e3f4e7221 */ /* 0x000fe20000010000 */
[----:B------:R-:W-:Y:S01]  /*1720*/  FFMA.FTZ R63, R19, R82, R16 ;  /* 0x00000052133f7223 */ /* 0x000fe20000010010 */
[--C-:B------:R-:W-:Y:S01]  /*1730*/  FADD.FTZ R82, R57, -R14.reuse ;  /* 0x8000000e39527221 */ /* 0x100fe20000010000 */
[----:B------:R-:W-:Y:S01]  /*1740*/  FFMA.FTZ R81, R24, R92, R27 ;  /* 0x0000005c18517223 */ /* 0x000fe2000001001b */
[----:B------:R-:W-:Y:S01]  /*1750*/  FMUL.FTZ R78, R15, R78 ;  /* 0x0000004e0f4e7220 */ /* 0x000fe20000410000 */
[--C-:B------:R-:W-:Y:S01]  /*1760*/  FADD.FTZ R92, R79, -R14.reuse ;  /* 0x8000000e4f5c7221 */ /* 0x100fe20000010000 */
[----:B------:R-:W-:Y:S01]  /*1770*/  FFMA.FTZ R79, R6, R94, R111 ;  /* 0x0000005e064f7223 */ /* 0x000fe2000001006f */
[----:B------:R-:W-:Y:S01]  /*1780*/  FMUL.FTZ R18, R3, -1.4426950216293334961 ;  /* 0xbfb8aa3b03127820 */ /* 0x000fe20000410000 */
[----:B------:R-:W-:Y:S01]  /*1790*/  FFMA.FTZ R7, R26, R24, R27 ;  /* 0x000000181a077223 */ /* 0x000fe2000001001b */
[--C-:B------:R-:W-:Y:S01]  /*17a0*/  FFMA.FTZ R57, R22, R78, R107.reuse ;  /* 0x0000004e16397223 */ /* 0x100fe2000001006b */
[--C-:B------:R-:W-:Y:S01]  /*17b0*/  FADD.FTZ R94, R77, -R14.reuse ;  /* 0x8000000e4d5e7221 */ /* 0x100fe20000010000 */
[----:B------:R-:W-:Y:S01]  /*17c0*/  FMUL.FTZ R20, R15, R20 ;  /* 0x000000140f147220 */ /* 0x000fe20000410000 */
[--C-:B------:R-:W-:Y:S01]  /*17d0*/  FADD.FTZ R26, R99, -R14.reuse ;  /* 0x8000000e631a7221 */ /* 0x100fe20000010000 */
[----:B------:R-:W-:Y:S01]  /*17e0*/  FMUL.FTZ R82, R15, R82 ;  /* 0x000000520f527220 */ /* 0x000fe20000410000 */
[--C-:B------:R-:W-:Y:S01]  /*17f0*/  FADD.FTZ R78, R59, -R14.reuse ;  /* 0x8000000e3b4e7221 */ /* 0x100fe20000010000 */
[C---:B------:R-:W-:Y:S01]  /*1800*/  FMUL.FTZ R94, R15.reuse, R94 ;  /* 0x0000005e0f5e7220 */ /* 0x040fe20000410000 */
[C---:B------:R-:W-:Y:S01]  /*1810*/  FMUL.FTZ R17, R15.reuse, R4 ;  /* 0x000000040f117220 */ /* 0x040fe20000410000 */
[----:B------:R-:W-:Y:S01]  /*1820*/  FFMA.FTZ R5, R20, R22, R107 ;  /* 0x0000001614057223 */ /* 0x000fe2000001006b */
[C---:B------:R-:W-:Y:S01]  /*1830*/  FMUL.FTZ R21, R15.reuse, R26 ;  /* 0x0000001a0f157220 */ /* 0x040fe20000410000 */
[----:B------:R-:W-:Y:S01]  /*1840*/  FFMA.FTZ R59, R24, R82, R27 ;  /* 0x00000052183b7223 */ /* 0x000fe2000001001b */
[----:B------:R-:W-:Y:S01]  /*1850*/  FMUL.FTZ R78, R15, R78 ;  /* 0x0000004e0f4e7220 */ /* 0x000fe20000410000 */
[----:B------:R-:W0:Y:S01]  /*1860*/  MUFU.EX2 R18, R18 ;  /* 0x0000001200127308 */ /* 0x000e220000000800 */
[--C-:B------:R-:W-:Y:S01]  /*1870*/  FADD.FTZ R20, R103, -R14.reuse ;  /* 0x8000000e67147221 */ /* 0x100fe20000010000 */
[--C-:B------:R-:W-:Y:S01]  /*1880*/  FADD.FTZ R26, R97, -R14.reuse ;  /* 0x8000000e611a7221 */ /* 0x100fe20000010000 */
[----:B------:R-:W-:Y:S01]  /*1890*/  FADD.FTZ R82, R67, -R14 ;  /* 0x8000000e43527221 */ /* 0x000fe20000010000 */
[C---:B------:R-:W-:Y:S01]  /*18a0*/  FMUL.FTZ R96, R15.reuse, R96 ;  /* 0x000000600f607220 */ /* 0x040fe20000410000 */
[----:B------:R-:W-:Y:S01]  /*18b0*/  FMUL.FTZ R29, R15, R52 ;  /* 0x000000340f1d7220 */ /* 0x000fe20000410000 */
[----:B------:R-:W-:Y:S01]  /*18c0*/  FFMA.FTZ R75, R22, R94, R107 ;  /* 0x0000005e164b7223 */ /* 0x000fe2000001006b */
[----:B------:R-:W-:Y:S01]  /*18d0*/  FFMA.FTZ R4, R17, R19, R16 ;  /* 0x0000001311047223 */ /* 0x000fe20000010010 */
[--C-:B------:R-:W-:Y:S01]  /*18e0*/  FADD.FTZ R52, R91, -R14.reuse ;  /* 0x8000000e5b347221 */ /* 0x100fe20000010000 */
[----:B------:R-:W-:Y:S01]  /*18f0*/  FFMA.FTZ R67, R6, R78, R111 ;  /* 0x0000004e06437223 */ /* 0x000fe2000001006f */
[--C-:B------:R-:W-:Y:S01]  /*1900*/  FADD.FTZ R94, R73, -R14.reuse ;  /* 0x8000000e495e7221 */ /* 0x100fe20000010000 */
[C---:B------:R-:W-:Y:S01]  /*1910*/  FMUL.FTZ R17, R15.reuse, R20 ;  /* 0x000000140f117220 */ /* 0x040fe20000410000 */
[C---:B------:R-:W-:Y:S01]  /*1920*/  FMUL.FTZ R23, R15.reuse, R26 ;  /* 0x0000001a0f177220 */ /* 0x040fe20000410000 */
[----:B------:R-:W-:Y:S01]  /*1930*/  FMUL.FTZ R78, R15, R82 ;  /* 0x000000520f4e7220 */ /* 0x000fe20000410000 */
[----:B------:R-:W-:Y:S01]  /*1940*/  FFMA.FTZ R73, R24, R96, R27 ;  /* 0x0000006018497223 */ /* 0x000fe2000001001b */
[--C-:B------:R-:W-:Y:S01]  /*1950*/  FADD.FTZ R20, R101, -R14.reuse ;  /* 0x8000000e65147221 */ /* 0x100fe20000010000 */
[--C-:B------:R-:W-:Y:S01]  /*1960*/  FADD.FTZ R26, R95, -R14.reuse ;  /* 0x8000000e5f1a7221 */ /* 0x100fe20000010000 */
[--C-:B------:R-:W-:Y:S01]  /*1970*/  FADD.FTZ R82, R85, -R14.reuse ;  /* 0x8000000e55527221 */ /* 0x100fe20000010000 */
[--C-:B------:R-:W-:Y:S01]  /*1980*/  FADD.FTZ R96, R71, -R14.reuse ;  /* 0x8000000e47607221 */ /* 0x100fe20000010000 */
[----:B------:R-:W-:Y:S01]  /*1990*/  FADD.FTZ R14, R53, -R14 ;  /* 0x8000000e350e7221 */ /* 0x000fe20000010000 */
        /* <DEDUP_REMOVED lines=10> */
[----:B------:R-:W-:Y:S01]  /*1a40*/  FFMA.FTZ R55, R22, R76, R107 ;  /* 0x0000004c16377223 */ /* 0x000fe2000001006b */
[----:B------:R-:W-:Y:S01]  /*1a50*/  FMUL.FTZ R92, R15, R92 ;  /* 0x0000005c0f5c7220 */ /* 0x000fe20000410000 */
[C-C-:B------:R-:W-:Y:S01]  /*1a60*/  FFMA.FTZ R69, R19.reuse, R96, R16.reuse ;  /* 0x0000006013457223 */ /* 0x140fe20000010010 */
[----:B------:R-:W-:Y:S01]  /*1a70*/  FFMA.FTZ R23, R24, R23, R27 ;  /* 0x0000001718177223 */ /* 0x000fe2000001001b */
[----:B------:R-:W-:Y:S01]  /*1a80*/  FFMA.FTZ R26, R6, R26, R111 ;  /* 0x0000001a061a7223 */ /* 0x000fe2000001006f */
[----:B------:R-:W-:Y:S01]  /*1a90*/  FFMA.FTZ R56, R24, R56, R27 ;  /* 0x0000003818387223 */ /* 0x000fe2000001001b */
[--C-:B------:R-:W-:Y:S01]  /*1aa0*/  FFMA.FTZ R78, R19, R78, R16.reuse ;  /* 0x0000004e134e7223 */ /* 0x100fe20000010010 */
[----:B------:R-:W-:Y:S01]  /*1ab0*/  FMUL.FTZ R25, R4, -1.4426950216293334961 ;  /* 0xbfb8aa3b04197820 */ /* 0x000fe20000410000 */
[----:B------:R-:W-:Y:S01]  /*1ac0*/  FMUL.FTZ R68, R52, -1.4426950216293334961 ;  /* 0xbfb8aa3b34447820 */ /* 0x000fe20000410000 */
[----:B------:R-:W-:Y:S01]  /*1ad0*/  FFMA.FTZ R51, R6, R72, R111 ;  /* 0x0000004806337223 */ /* 0x000fe2000001006f */
[C---:B------:R-:W-:Y:S01]  /*1ae0*/  FMUL.FTZ R82, R15.reuse, R82 ;  /* 0x000000520f527220 */ /* 0x040fe20000410000 */
[C---:B------:R-:W-:Y:S01]  /*1af0*/  FMUL.FTZ R95, R15.reuse, R94 ;  /* 0x0000005e0f5f7220 */ /* 0x040fe20000410000 */
[----:B------:R-:W-:Y:S01]  /*1b00*/  FMUL.FTZ R98, R15, R98 ;  /* 0x000000620f627220 */ /* 0x000fe20000410000 */
[----:B------:R-:W-:Y:S01]  /*1b10*/  FFMA.FTZ R24, R24, R14, R27 ;  /* 0x0000000e18187223 */ /* 0x000fe2000001001b */
[C-C-:B------:R-:W-:Y:S01]  /*1b20*/  FFMA.FTZ R20, R19.reuse, R20, R16.reuse ;  /* 0x0000001413147223 */ /* 0x140fe20000010010 */
[C-C-:B------:R-:W-:Y:S01]  /*1b30*/  FFMA.FTZ R29, R19.reuse, R29, R16.reuse ;  /* 0x0000001d131d7223 */ /* 0x140fe20000010010 */
[--C-:B------:R-:W-:Y:S01]  /*1b40*/  FFMA.FTZ R61, R19, R74, R16.reuse ;  /* 0x0000004a133d7223 */ /* 0x100fe20000010010 */
[----:B------:R-:W-:Y:S01]  /*1b50*/  FMUL.FTZ R76, R55, -1.4426950216293334961 ;  /* 0xbfb8aa3b374c7820 */ /* 0x000fe20000410000 */
[----:B------:R-:W-:Y:S01]  /*1b60*/  FFMA.FTZ R77, R19, R92, R16 ;  /* 0x0000005c134d7223 */ /* 0x000fe20000010010 */
[----:B------:R-:W-:Y:S01]  /*1b70*/  FMUL.FTZ R94, R73, -1.4426950216293334961 ;  /* 0xbfb8aa3b495e7820 */ /* 0x000fe20000410000 */
[----:B------:R-:W1:Y:S01]  /*1b80*/  @!P0 LDS.64 R14, [R2+UR4] ;  /* 0x00000004020e8984 */ /* 0x000e620008000a00 */
[----:B------:R-:W-:Y:S01]  /*1b90*/  FMUL.FTZ R87, R57, -1.4426950216293334961 ;  /* 0xbfb8aa3b39577820 */ /* 0x000fe20000410000 */
[----:B------:R-:W-:Y:S01]  /*1ba0*/  FMUL.FTZ R19, R69, -1.4426950216293334961 ;  /* 0xbfb8aa3b45137820 */ /* 0x000fe20000410000 */
[----:B0-----:R-:W-:Y:S01]  /*1bb0*/  FADD.FTZ R18, R18, 1 ;  /* 0x3f80000012127421 */ /* 0x001fe20000010000 */
[----:B------:R-:W-:Y:S01]  /*1bc0*/  FMUL.FTZ R64, R26, -1.4426950216293334961 ;  /* 0xbfb8aa3b1a407820 */ /* 0x000fe20000410000 */
[----:B------:R-:W-:Y:S01]  /*1bd0*/  FMUL.FTZ R89, R78, -1.4426950216293334961 ;  /* 0xbfb8aa3b4e597820 */ /* 0x000fe20000410000 */
[----:B------:R-:W-:Y:S01]  /*1be0*/  FMUL.FTZ R28, R5, -1.4426950216293334961 ;  /* 0xbfb8aa3b051c7820 */ /* 0x000fe20000410000 */
[----:B------:R-:W-:Y:S01]  /*1bf0*/  FFMA.FTZ R17, R6, R17, R111 ;  /* 0x0000001106117223 */ /* 0x000fe2000001006f */
[C-C-:B------:R-:W-:Y:S01]  /*1c00*/  FFMA.FTZ R21, R22.reuse, R21, R107.reuse ;  /* 0x0000001516157223 */ /* 0x140fe2000001006b */
[----:B------:R-:W-:Y:S01]  /*1c10*/  FMUL.FTZ R72, R51, -1.4426950216293334961 ;  /* 0xbfb8aa3b33487820 */ /* 0x000fe20000410000 */
[----:B------:R-:W-:Y:S01]  /*1c20*/  FMUL.FTZ R84, R65, -1.4426950216293334961 ;  /* 0xbfb8aa3b41547820 */ /* 0x000fe20000410000 */
[----:B------:R-:W-:Y:S01]  /*1c30*/  FFMA.FTZ R82, R22, R82, R107 ;  /* 0x0000005216527223 */ /* 0x000fe2000001006b */
[----:B------:R-:W-:Y:S01]  /*1c40*/  FFMA.FTZ R111, R6, R95, R111 ;  /* 0x0000005f066f7223 */ /* 0x000fe2000001006f */
[----:B------:R-:W0:Y:S01]  /*1c50*/  MUFU.EX2 R25, R25 ;  /* 0x0000001900197308 */ /* 0x000e220000000800 */
[----:B------:R-:W-:Y:S01]  /*1c60*/  FMUL.FTZ R90, R67, -1.4426950216293334961 ;  /* 0xbfb8aa3b435a7820 */ /* 0x000fe20000410000 */
[----:B------:R-:W-:Y:S01]  /*1c70*/  FFMA.FTZ R107, R22, R98, R107 ;  /* 0x00000062166b7223 */ /* 0x000fe2000001006b */
[----:B------:R-:W-:Y:S01]  /*1c80*/  FMUL.FTZ R58, R20, -1.4426950216293334961 ;  /* 0xbfb8aa3b143a7820 */ /* 0x000fe20000410000 */
[----:B------:R-:W-:Y:S01]  /*1c90*/  FMUL.FTZ R92, R77, -1.4426950216293334961 ;  /* 0xbfb8aa3b4d5c7820 */ /* 0x000fe20000410000 */
[----:B------:R-:W-:Y:S01]  /*1ca0*/  FMUL.FTZ R60, R21, -1.4426950216293334961 ;  /* 0xbfb8aa3b153c7820 */ /* 0x000fe20000410000 */
[----:B------:R-:W-:Y:S01]  /*1cb0*/  FMUL.FTZ R62, R23, -1.4426950216293334961 ;  /* 0xbfb8aa3b173e7820 */ /* 0x000fe20000410000 */
[----:B------:R-:W-:Y:S01]  /*1cc0*/  FMUL.FTZ R66, R29, -1.4426950216293334961 ;  /* 0xbfb8aa3b1d427820 */ /* 0x000fe20000410000 */
[----:B------:R-:W2:Y:S01]  /*1cd0*/  MUFU.EX2 R68, R68 ;  /* 0x0000004400447308 */ /* 0x000ea20000000800 */
[----:B------:R-:W-:Y:S01]  /*1ce0*/  FMUL.FTZ R70, R56, -1.4426950216293334961 ;  /* 0xbfb8aa3b38467820 */ /* 0x000fe20000410000 */
[----:B------:R-:W-:Y:S01]  /*1cf0*/  FMUL.FTZ R74, R61, -1.4426950216293334961 ;  /* 0xbfb8aa3b3d4a7820 */ /* 0x000fe20000410000 */
[----:B------:R-:W-:Y:S01]  /*1d00*/  FMUL.FTZ R80, R49, -1.4426950216293334961 ;  /* 0xbfb8aa3b31507820 */ /* 0x000fe20000410000 */
[----:B------:R-:W-:Y:S01]  /*1d10*/  FMUL.FTZ R50, R7, -1.4426950216293334961 ;  /* 0xbfb8aa3b07327820 */ /* 0x000fe20000410000 */
[----:B------:R-:W-:Y:S01]  /*1d20*/  FMUL.FTZ R86, R63, -1.4426950216293334961 ;  /* 0xbfb8aa3b3f567820 */ /* 0x000fe20000410000 */
[----:B------:R-:W-:Y:S01]  /*1d30*/  FMUL.FTZ R88, R59, -1.4426950216293334961 ;  /* 0xbfb8aa3b3b587820 */ /* 0x000fe20000410000 */
[----:B------:R-:W-:Y:S01]  /*1d40*/  FMUL.FTZ R54, R17, -1.4426950216293334961 ;  /* 0xbfb8aa3b11367820 */ /* 0x000fe20000410000 */
[----:B------:R-:W4:Y:S01]  /*1d50*/  MUFU.EX2 R6, R94 ;  /* 0x0000005e00067308 */ /* 0x000f220000000800 */
[----:B------:R-:W-:Y:S01]  /*1d60*/  FMUL.FTZ R83, R82, -1.4426950216293334961 ;  /* 0xbfb8aa3b52537820 */ /* 0x000fe20000410000 */
[----:B------:R-:W-:Y:S01]  /*1d70*/  FMUL.FTZ R91, R79, -1.4426950216293334961 ;  /* 0xbfb8aa3b4f5b7820 */ /* 0x000fe20000410000 */
[----:B------:R-:W-:Y:S01]  /*1d80*/  FMUL.FTZ R93, R75, -1.4426950216293334961 ;  /* 0xbfb8aa3b4b5d7820 */ /* 0x000fe20000410000 */
[----:B------:R-:W-:Y:S01]  /*1d90*/  FMUL.FTZ R27, R24, -1.4426950216293334961 ;  /* 0xbfb8aa3b181b7820 */ /* 0x000fe20000410000 */
[----:B------:R-:W-:Y:S01]  /*1da0*/  FMUL.FTZ R85, R81, -1.4426950216293334961 ;  /* 0xbfb8aa3b51557820 */ /* 0x000fe20000410000 */
[----:B------:R-:W-:Y:S01]  /*1db0*/  FMUL.FTZ R71, R111, -1.4426950216293334961 ;  /* 0xbfb8aa3b6f477820 */ /* 0x000fe20000410000 */
[----:B------:R-:W-:Y:S01]  /*1dc0*/  FMUL.FTZ R53, R107, -1.4426950216293334961 ;  /* 0xbfb8aa3b6b357820 */ /* 0x000fe20000410000 */
[----:B------:R-:W5:Y:S01]  /*1dd0*/  MUFU.EX2 R76, R76 ;  /* 0x0000004c004c7308 */ /* 0x000f620000000800 */
[----:B0-----:R-:W-:Y:S01]  /*1de0*/  FADD.FTZ R25, R25, 1 ;  /* 0x3f80000019197421 */ /* 0x001fe20000010000 */
[----:B--2---:R-:W-:-:S06]  /*1df0*/  FADD.FTZ R97, R68, 1 ;  /* 0x3f80000044617421 */ /* 0x004fcc0000010000 */
[----:B------:R-:W0:Y:S01]  /*1e00*/  MUFU.EX2 R22, R19 ;  /* 0x0000001300167308 */ /* 0x000e220000000800 */
[----:B----4-:R-:W-:-:S07]  /*1e10*/  FADD.FTZ R6, R6, 1 ;  /* 0x3f80000006067421 */ /* 0x010fce0000010000 */
[----:B------:R2:W4:Y:S01]  /*1e20*/  MUFU.RCP R94, R18 ;  /* 0x00000012005e7308 */ /* 0x0005220000001000 */
[----:B-----5:R-:W-:-:S07]  /*1e30*/  FADD.FTZ R68, R76, 1 ;  /* 0x3f8000004c447421 */ /* 0x020fce0000010000 */
[----:B------:R-:W5:Y:S01]  /*1e40*/  MUFU.EX2 R87, R87 ;  /* 0x0000005700577308 */ /* 0x000f620000000800 */
[----:B--2---:R-:W2:Y:S01]  /*1e50*/  @!P0 LDC.64 R18, c[0x0][0x3b0] ;  /* 0x0000ec00ff128b82 */ /* 0x004ea20000000a00 */
[----:B0-----:R-:W-:-:S06]  /*1e60*/  FADD.FTZ R22, R22, 1 ;  /* 0x3f80000016167421 */ /* 0x001fcc0000010000 */
[----:B------:R-:W0:Y:S01]  /*1e70*/  MUFU.EX2 R64, R64 ;  /* 0x0000004000407308 */ /* 0x000e220000000800 */
[----:B----4-:R-:W-:-:S07]  /*1e80*/  FMUL.FTZ R94, R3, R94 ;  /* 0x0000005e035e7220 */ /* 0x010fce0000410000 */
[----:B------:R-:W4:Y:S01]  /*1e90*/  MUFU.EX2 R89, R89 ;  /* 0x0000005900597308 */ /* 0x000f220000000800 */
[----:B-----5:R-:W-:-:S07]  /*1ea0*/  FADD.FTZ R76, R87, 1 ;  /* 0x3f800000574c7421 */ /* 0x020fce0000010000 */
[----:B------:R-:W5:Y:S01]  /*1eb0*/  MUFU.EX2 R28, R28 ;  /* 0x0000001c001c7308 */ /* 0x000f620000000800 */
[----:B0-----:R-:W-:-:S07]  /*1ec0*/  FADD.FTZ R95, R64, 1 ;  /* 0x3f800000405f7421 */ /* 0x001fce0000010000 */
[----:B------:R-:W0:Y:S01]  /*1ed0*/  MUFU.EX2 R72, R72 ;  /* 0x0000004800487308 */ /* 0x000e220000000800 */
[----:B----4-:R-:W-:Y:S01]  /*1ee0*/  FADD.FTZ R87, R89, 1 ;  /* 0x3f80000059577421 */ /* 0x010fe20000010000 */
[----:B------:R-:W-:-:S06]  /*1ef0*/  @!P0 LEA R89, P1, R48, R38, 0x5 ;  /* 0x0000002630598211 */ /* 0x000fcc00078228ff */
[----:B------:R-:W4:Y:S01]  /*1f00*/  MUFU.EX2 R84, R84 ;  /* 0x0000005400547308 */ /* 0x000f220000000800 */
[----:B-----5:R-:W-:-:S07]  /*1f10*/  FADD.FTZ R28, R28, 1 ;  /* 0x3f8000001c1c7421 */ /* 0x020fce0000010000 */
[----:B------:R-:W5:Y:S01]  /*1f20*/  MUFU.EX2 R90, R90 ;  /* 0x0000005a005a7308 */ /* 0x000f620000000800 */
[----:B0-----:R-:W-:-:S07]  /*1f30*/  FADD.FTZ R64, R72, 1 ;  /* 0x3f80000048407421 */ /* 0x001fce0000010000 */
[----:B------:R-:W-:Y:S01]  /*1f40*/  MUFU.EX2 R58, R58 ;  /* 0x0000003a003a7308 */ /* 0x000fe20000000800 */
[----:B----4-:R-:W-:-:S07]  /*1f50*/  FADD.FTZ R72, R84, 1 ;  /* 0x3f80000054487421 */ /* 0x010fce0000010000 */
[----:B------:R-:W0:Y:S01]  /*1f60*/  MUFU.EX2 R92, R92 ;  /* 0x0000005c005c7308 */ /* 0x000e220000000800 */
[----:B-----5:R-:W-:-:S07]  /*1f70*/  FADD.FTZ R84, R90, 1 ;  /* 0x3f8000005a547421 */ /* 0x020fce0000010000 */
[----:B------:R-:W-:Y:S08]  /*1f80*/  MUFU.EX2 R60, R60 ;  /* 0x0000003c003c7308 */ /* 0x000ff00000000800 */
[----:B------:R-:W-:Y:S01]  /*1f90*/  MUFU.EX2 R62, R62 ;  /* 0x0000003e003e7308 */ /* 0x000fe20000000800 */
[----:B0-----:R-:W-:Y:S01]  /*1fa0*/  FADD.FTZ R90, R92, 1 ;  /* 0x3f8000005c5a7421 */ /* 0x001fe20000010000 */
[----:B------:R-:W-:-:S02]  /*1fb0*/  @!P0 LEA.HI.X R92, R48, RZ, R47, 0x5, P1 ;  /* 0x000000ff305c8211 */ /* 0x000fc400008f2c2f */
[C---:B--2---:R-:W-:Y:S02]  /*1fc0*/  @!P0 LEA R18, P1, R89.reuse, R18, 0x2 ;  /* 0x0000001259128211 */ /* 0x044fe400078210ff */
[----:B------:R-:W-:Y:S02]  /*1fd0*/  MOV R47, R35 ;  /* 0x00000023002f7202 */ /* 0x000fe40000000f00 */
[----:B------:R-:W-:Y:S01]  /*1fe0*/  MUFU.EX2 R66, R66 ;  /* 0x0000004200427308 */ /* 0x000fe20000000800 */
[----:B------:R-:W-:-:S05]  /*1ff0*/  @!P0 LEA.HI.X R19, R89, R19, R92, 0x2, P1 ;  /* 0x0000001359138211 */ /* 0x000fca00008f145c */
[----:B-1----:R0:W-:Y:S02]  /*2000*/  @!P0 STG.E.64 desc[UR8][R18.64], R14 ;  /* 0x0000000e12008986 */ /* 0x0021e4000c101b08 */
[----:B------:R-:W1:Y:S08]  /*2010*/  MUFU.EX2 R70, R70 ;  /* 0x0000004600467308 */ /* 0x000e700000000800 */
[----:B------:R-:W-:Y:S08]  /*2020*/  MUFU.EX2 R74, R74 ;  /* 0x0000004a004a7308 */ /* 0x000ff00000000800 */
[----:B------:R-:W2:Y:S01]  /*2030*/  MUFU.EX2 R80, R80 ;  /* 0x0000005000507308 */ /* 0x000ea20000000800 */
[----:B-1----:R-:W-:-:S07]  /*2040*/  FADD.FTZ R99, R70, 1 ;  /* 0x3f80000046637421 */ /* 0x002fce0000010000 */
[----:B------:R-:W1:Y:S08]  /*2050*/  MUFU.EX2 R50, R50 ;  /* 0x0000003200327308 */ /* 0x000e700000000800 */
[----:B------:R-:W-:Y:S01]  /*2060*/  MUFU.EX2 R86, R86 ;  /* 0x0000005600567308 */ /* 0x000fe20000000800 */
[----:B--2---:R-:W-:-:S07]  /*2070*/  FADD.FTZ R70, R80, 1 ;  /* 0x3f80000050467421 */ /* 0x004fce0000010000 */
[----:B------:R-:W2:Y:S01]  /*2080*/  MUFU.EX2 R88, R88 ;  /* 0x0000005800587308 */ /* 0x000ea20000000800 */
[----:B-1----:R-:W-:-:S07]  /*2090*/  FADD.FTZ R50, R50, 1 ;  /* 0x3f80000032327421 */ /* 0x002fce0000010000 */
[----:B------:R-:W1:Y:S08]  /*20a0*/  MUFU.EX2 R54, R54 ;  /* 0x0000003600367308 */ /* 0x000e700000000800 */
[----:B------:R-:W4:Y:S01]  /*20b0*/  MUFU.EX2 R83, R83 ;  /* 0x0000005300537308 */ /* 0x000f220000000800 */
[----:B--2---:R-:W-:-:S07]  /*20c0*/  FADD.FTZ R80, R88, 1 ;  /* 0x3f80000058507421 */ /* 0x004fce0000010000 */
[----:B------:R-:W2:Y:S01]  /*20d0*/  MUFU.EX2 R91, R91 ;  /* 0x0000005b005b7308 */ /* 0x000ea20000000800 */
[----:B-1----:R-:W-:-:S07]  /*20e0*/  FADD.FTZ R54, R54, 1 ;  /* 0x3f80000036367421 */ /* 0x002fce0000010000 */
[----:B------:R-:W1:Y:S01]  /*20f0*/  MUFU.EX2 R93, R93 ;  /* 0x0000005d005d7308 */ /* 0x000e620000000800 */
[----:B----4-:R-:W-:-:S07]  /*2100*/  FADD.FTZ R83, R83, 1 ;  /* 0x3f80000053537421 */ /* 0x010fce0000010000 */
[----:B------:R4:W5:Y:S01]  /*2110*/  MUFU.EX2 R16, R71 ;  /* 0x0000004700107308 */ /* 0x0009620000000800 */
[----:B--2---:R-:W-:-:S07]  /*2120*/  FADD.FTZ R88, R91, 1 ;  /* 0x3f8000005b587421 */ /* 0x004fce0000010000 */
[----:B------:R-:W2:Y:S01]  /*2130*/  MUFU.EX2 R27, R27 ;  /* 0x0000001b001b7308 */ /* 0x000ea20000000800 */
[----:B----4-:R-:W-:Y:S01]  /*2140*/  FADD.FTZ R71, R58, 1 ;  /* 0x3f8000003a477421 */ /* 0x010fe20000010000 */
[----:B------:R-:W-:Y:S01]  /*2150*/  FADD.FTZ R58, R60, 1 ;  /* 0x3f8000003c3a7421 */ /* 0x000fe20000010000 */
[----:B------:R-:W-:Y:S01]  /*2160*/  FADD.FTZ R60, R62, 1 ;  /* 0x3f8000003e3c7421 */ /* 0x000fe20000010000 */
[----:B------:R-:W-:Y:S01]  /*2170*/  FADD.FTZ R62, R66, 1 ;  /* 0x3f800000423e7421 */ /* 0x000fe20000010000 */
[----:B------:R-:W-:Y:S01]  /*2180*/  FADD.FTZ R66, R74, 1 ;  /* 0x3f8000004a427421 */ /* 0x000fe20000010000 */
[----:B------:R-:W-:Y:S01]  /*2190*/  FADD.FTZ R74, R86, 1 ;  /* 0x3f800000564a7421 */ /* 0x000fe20000010000 */
[----:B-1----:R-:W-:Y:S01]  /*21a0*/  FADD.FTZ R48, R93, 1 ;  /* 0x3f8000005d307421 */ /* 0x002fe20000010000 */
[----:B------:R-:W1:Y:S01]  /*21b0*/  MUFU.EX2 R85, R85 ;  /* 0x0000005500557308 */ /* 0x000e620000000800 */
[----:B-----5:R-:W-:-:S07]  /*21c0*/  FADD.FTZ R16, R16, 1 ;  /* 0x3f80000010107421 */ /* 0x020fce0000010000 */
[----:B------:R-:W4:Y:S01]  /*21d0*/  MUFU.EX2 R53, R53 ;  /* 0x0000003500357308 */ /* 0x000f220000000800 */
[----:B--2---:R-:W-:-:S07]  /*21e0*/  FADD.FTZ R27, R27, 1 ;  /* 0x3f8000001b1b7421 */ /* 0x004fce0000010000 */
[----:B------:R-:W2:Y:S01]  /*21f0*/  MUFU.RCP R25, R25 ;  /* 0x0000001900197308 */ /* 0x000ea20000001000 */
[----:B-1----:R-:W-:-:S07]  /*2200*/  FADD.FTZ R85, R85, 1 ;  /* 0x3f80000055557421 */ /* 0x002fce0000010000 */
[----:B------:R-:W1:Y:S01]  /*2210*/  MUFU.RCP R28, R28 ;  /* 0x0000001c001c7308 */ /* 0x000e620000001000 */
[----:B----4-:R-:W-:-:S07]  /*2220*/  FADD.FTZ R53, R53, 1 ;  /* 0x3f80000035357421 */ /* 0x010fce0000010000 */
[----:B------:R-:W4:Y:S01]  /*2230*/  MUFU.RCP R58, R58 ;  /* 0x0000003a003a7308 */ /* 0x000f220000001000 */
[----:B--2---:R-:W-:Y:S01]  /*2240*/  FMUL.FTZ R25, R4, R25 ;  /* 0x0000001904197220 */ /* 0x004fe20000410000 */
[----:B---3--:R-:W-:-:S06]  /*2250*/  IADD3 R4, P1, PT, R45, UR6, RZ ;  /* 0x000000062d047c10 */ /* 0x008fcc000ff3e0ff */
[----:B------:R-:W2:Y:S01]  /*2260*/  MUFU.RCP R60, R60 ;  /* 0x0000003c003c7308 */ /* 0x000ea20000001000 */
[----:B-1----:R-:W-:Y:S01]  /*2270*/  FMUL.FTZ R28, R5, R28 ;  /* 0x0000001c051c7220 */ /* 0x002fe20000410000 */
[----:B------:R-:W-:Y:S01]  /*2280*/  IADD3.X R5, PT, PT, R46, UR7, RZ, P1, !PT ;  /* 0x000000072e057c10 */ /* 0x000fe20008ffe4ff */
[----:B------:R-:W1:Y:S05]  /*2290*/  LDCU.64 UR6, c[0x0][0x3a8] ;  /* 0x00007500ff0677ac */ /* 0x000e6a0008000a00 */
[----:B------:R-:W3:Y:S01]  /*22a0*/  MUFU.RCP R50, R50 ;  /* 0x0000003200327308 */ /* 0x000ee20000001000 */
[----:B----4-:R-:W-:-:S07]  /*22b0*/  FMUL.FTZ R58, R21, R58 ;  /* 0x0000003a153a7220 */ /* 0x010fce0000410000 */
[----:B------:R-:W4:Y:S01]  /*22c0*/  MUFU.RCP R72, R72 ;  /* 0x0000004800487308 */ /* 0x000f220000001000 */
[----:B--2---:R-:W-:Y:S01]  /*22d0*/  FMUL.FTZ R23, R23, R60 ;  /* 0x0000003c17177220 */ /* 0x004fe20000410000 */
[----:B-1----:R-:W-:-:S04]  /*22e0*/  ISETP.GE.U32.AND P1, PT, R34, UR6, PT ;  /* 0x0000000622007c0c */ /* 0x002fc8000bf26070 */
[----:B------:R-:W-:Y:S02]  /*22f0*/  F2FP.BF16.F32.PACK_AB R23, R23, R58 ;  /* 0x0000003a1717723e */ /* 0x000fe400000010ff */
[----:B------:R-:W1:Y:S01]  /*2300*/  MUFU.RCP R74, R74 ;  /* 0x0000004a004a7308 */ /* 0x000e620000001000 */
[----:B---3--:R-:W-:Y:S01]  /*2310*/  FMUL.FTZ R7, R7, R50 ;  /* 0x0000003207077220 */ /* 0x008fe20000410000 */
[----:B------:R-:W-:-:S04]  /*2320*/  ISETP.GE.AND.EX P1, PT, R35, UR7, PT, P1 ;  /* 0x0000000723007c0c */ /* 0x000fc8000bf26310 */
[----:B0-----:R-:W-:Y:S02]  /*2330*/  F2FP.BF16.F32.PACK_AB R15, R7, R28 ;  /* 0x0000001c070f723e */ /* 0x001fe400000010ff */
[----:B------:R-:W0:Y:S01]  /*2340*/  MUFU.RCP R6, R6 ;  /* 0x0000000600067308 */ /* 0x000e220000001000 */
[----:B----4-:R-:W-:-:S07]  /*2350*/  FMUL.FTZ R72, R65, R72 ;  /* 0x0000004841487220 */ /* 0x010fce0000410000 */
[----:B------:R-:W2:Y:S01]  /*2360*/  MUFU.RCP R54, R54 ;  /* 0x0000003600367308 */ /* 0x000ea20000001000 */
[----:B-1----:R-:W-:-:S05]  /*2370*/  FMUL.FTZ R63, R63, R74 ;  /* 0x0000004a3f3f7220 */ /* 0x002fca0000410000 */
[----:B------:R-:W-:Y:S02]  /*2380*/  F2FP.BF16.F32.PACK_AB R58, R63, R72 ;  /* 0x000000483f3a723e */ /* 0x000fe400000010ff */
[----:B------:R-:W1:Y:S01]  /*2390*/  MUFU.RCP R71, R71 ;  /* 0x0000004700477308 */ /* 0x000e620000001000 */
[----:B0-----:R-:W-:-:S07]  /*23a0*/  FMUL.FTZ R73, R73, R6 ;  /* 0x0000000649497220 */ /* 0x001fce0000410000 */
[----:B------:R-:W0:Y:S01]  /*23b0*/  MUFU.RCP R95, R95 ;  /* 0x0000005f005f7308 */ /* 0x000e220000001000 */
[----:B--2---:R-:W-:-:S07]  /*23c0*/  FMUL.FTZ R54, R17, R54 ;  /* 0x0000003611367220 */ /* 0x004fce0000410000 */
[----:B------:R-:W2:Y:S01]  /*23d0*/  MUFU.RCP R62, R62 ;  /* 0x0000003e003e7308 */ /* 0x000ea20000001000 */
[----:B-1----:R-:W-:-:S07]  /*23e0*/  FMUL.FTZ R71, R20, R71 ;  /* 0x0000004714477220 */ /* 0x002fce0000410000 */
[----:B------:R-:W1:Y:S01]  /*23f0*/  MUFU.RCP R97, R97 ;  /* 0x0000006100617308 */ /* 0x000e620000001000 */
[----:B0-----:R-:W-:-:S07]  /*2400*/  FMUL.FTZ R95, R26, R95 ;  /* 0x0000005f1a5f7220 */ /* 0x001fce0000410000 */
[----:B------:R-:W0:Y:S01]  /*2410*/  MUFU.RCP R99, R99 ;  /* 0x0000006300637308 */ /* 0x000e220000001000 */
[----:B--2---:R-:W-:-:S05]  /*2420*/  FMUL.FTZ R62, R29, R62 ;  /* 0x0000003e1d3e7220 */ /* 0x004fca0000410000 */
[----:B------:R-:W-:Y:S02]  /*2430*/  F2FP.BF16.F32.PACK_AB R96, R62, R95 ;  /* 0x0000005f3e60723e */ /* 0x000fe400000010ff */
[----:B------:R-:W2:Y:S01]  /*2440*/  MUFU.RCP R64, R64 ;  /* 0x0000004000407308 */ /* 0x000ea20000001000 */
[----:B-1----:R-:W-:-:S07]  /*2450*/  FMUL.FTZ R97, R52, R97 ;  /* 0x0000006134617220 */ /* 0x002fce0000410000 */
[----:B------:R-:W1:Y:S01]  /*2460*/  MUFU.RCP R66, R66 ;  /* 0x0000004200427308 */ /* 0x000e620000001000 */
[----:B0-----:R-:W-:-:S05]  /*2470*/  FMUL.FTZ R56, R56, R99 ;  /* 0x0000006338387220 */ /* 0x001fca0000410000 */
[----:B------:R-:W-:Y:S02]  /*2480*/  F2FP.BF16.F32.PACK_AB R97, R56, R97 ;  /* 0x000000613861723e */ /* 0x000fe400000010ff */
[----:B------:R-:W0:Y:S01]  /*2490*/  MUFU.RCP R68, R68 ;  /* 0x0000004400447308 */ /* 0x000e220000001000 */
[----:B--2---:R-:W-:Y:S02]  /*24a0*/  FMUL.FTZ R64, R51, R64 ;  /* 0x0000004033407220 */ /* 0x004fe40000410000 */
[----:B------:R2:W-:Y:S05]  /*24b0*/  STG.E.64 desc[UR8][R4.64+0x1400], R96 ;  /* 0x0014006004007986 */ /* 0x0005ea000c101b08 */
[----:B------:R-:W3:Y:S01]  /*24c0*/  MUFU.RCP R70, R70 ;  /* 0x0000004600467308 */ /* 0x000ee20000001000 */
[----:B-1----:R-:W-:-:S05]  /*24d0*/  FMUL.FTZ R61, R61, R66 ;  /* 0x000000423d3d7220 */ /* 0x002fca0000410000 */
[----:B------:R-:W-:Y:S02]  /*24e0*/  F2FP.BF16.F32.PACK_AB R64, R61, R64 ;  /* 0x000000403d40723e */ /* 0x000fe400000010ff */
[----:B------:R-:W1:Y:S01]  /*24f0*/  MUFU.RCP R76, R76 ;  /* 0x0000004c004c7308 */ /* 0x000e620000001000 */
[----:B0-----:R-:W-:-:S07]  /*2500*/  FMUL.FTZ R68, R55, R68 ;  /* 0x0000004437447220 */ /* 0x001fce0000410000 */
[----:B------:R-:W0:Y:S01]  /*2510*/  MUFU.RCP R80, R80 ;  /* 0x0000005000507308 */ /* 0x000e220000001000 */
[----:B---3--:R-:W-:-:S05]  /*2520*/  FMUL.FTZ R49, R49, R70 ;  /* 0x0000004631317220 */ /* 0x008fca0000410000 */
[----:B------:R-:W-:Y:S02]  /*2530*/  F2FP.BF16.F32.PACK_AB R65, R49, R68 ;  /* 0x000000443141723e */ /* 0x000fe400000010ff */
[----:B------:R-:W3:Y:S01]  /*2540*/  MUFU.RCP R84, R84 ;  /* 0x0000005400547308 */ /* 0x000ee20000001000 */
[----:B-1----:R-:W-:Y:S02]  /*2550*/  FMUL.FTZ R76, R57, R76 ;  /* 0x0000004c394c7220 */ /* 0x002fe40000410000 */
[----:B------:R2:W-:Y:S05]  /*2560*/  STG.E.64 desc[UR8][R4.64+0x1e00], R64 ;  /* 0x001e004004007986 */ /* 0x0005ea000c101b08 */
[----:B------:R-:W1:Y:S01]  /*2570*/  MUFU.RCP R87, R87 ;  /* 0x0000005700577308 */ /* 0x000e620000001000 */
[----:B0-----:R-:W-:-:S05]  /*2580*/  FMUL.FTZ R59, R59, R80 ;  /* 0x000000503b3b7220 */ /* 0x001fca0000410000 */
[----:B------:R-:W-:Y:S02]  /*2590*/  F2FP.BF16.F32.PACK_AB R59, R59, R76 ;  /* 0x0000004c3b3b723e */ /* 0x000fe400000010ff */
[----:B------:R-:W0:Y:S01]  /*25a0*/  MUFU.RCP R83, R83 ;  /* 0x0000005300537308 */ /* 0x000e220000001000 */
[----:B---3--:R-:W-:Y:S02]  /*25b0*/  FMUL.FTZ R84, R67, R84 ;  /* 0x0000005443547220 */ /* 0x008fe40000410000 */
[----:B------:R2:W-:Y:S05]  /*25c0*/  STG.E.64 desc[UR8][R4.64+0x2800], R58 ;  /* 0x0028003a04007986 */ /* 0x0005ea000c101b08 */
[----:B------:R-:W3:Y:S01]  /*25d0*/  MUFU.RCP R86, R85 ;  /* 0x0000005500567308 */ /* 0x000ee20000001000 */
[----:B-1----:R-:W-:-:S07]  /*25e0*/  FMUL.FTZ R87, R78, R87 ;  /* 0x000000574e577220 */ /* 0x002fce0000410000 */
[----:B------:R-:W1:Y:S01]  /*25f0*/  MUFU.RCP R88, R88 ;  /* 0x0000005800587308 */ /* 0x000e620000001000 */
[----:B0-----:R-:W-:Y:S01]  /*2600*/  FMUL.FTZ R83, R82, R83 ;  /* 0x0000005352537220 */ /* 0x001fe20000410000 */
[----:B------:R-:W-:-:S06]  /*2610*/  F2FP.BF16.F32.PACK_AB R82, R87, R84 ;  /* 0x000000545752723e */ /* 0x000fcc00000010ff */
        /* <DEDUP_REMOVED lines=10> */
[----:B---3--:R-:W-:-:S05]  /*26c0*/  FMUL.FTZ R48, R75, R48 ;  /* 0x000000304b307220 */ /* 0x008fca0000410000 */
[----:B------:R-:W-:Y:S02]  /*26d0*/  F2FP.BF16.F32.PACK_AB R73, R73, R48 ;  /* 0x000000304949723e */ /* 0x000fe400000010ff */
[----:B------:R-:W3:Y:S01]  /*26e0*/  MUFU.RCP R14, R53 ;  /* 0x00000035000e7308 */ /* 0x000ee20000001000 */
[----:B-1----:R-:W-:Y:S01]  /*26f0*/  FMUL.FTZ R111, R111, R16 ;  /* 0x000000106f6f7220 */ /* 0x002fe20000410000 */
[----:B------:R-:W-:Y:S01]  /*2700*/  MOV R48, R34 ;  /* 0x0000002200307202 */ /* 0x000fe20000000f00 */
[----:B------:R2:W-:Y:S05]  /*2710*/  STG.E.64 desc[UR8][R4.64+0x3c00], R72 ;  /* 0x003c004804007986 */ /* 0x0005ea000c101b08 */
[----:B------:R-:W1:Y:S01]  /*2720*/  MUFU.RCP R27, R27 ;  /* 0x0000001b001b7308 */ /* 0x000e620000001000 */
[----:B0-----:R-:W-:Y:S01]  /*2730*/  FMUL.FTZ R6, R69, R22 ;  /* 0x0000001645067220 */ /* 0x001fe20000410000 */
[----:B------:R-:W-:-:S04]  /*2740*/  F2FP.BF16.F32.PACK_AB R22, R71, R54 ;  /* 0x000000364716723e */ /* 0x000fc800000010ff */
[----:B------:R-:W-:Y:S01]  /*2750*/  F2FP.BF16.F32.PACK_AB R6, R6, R111 ;  /* 0x0000006f0606723e */ /* 0x000fe200000010ff */
[----:B------:R2:W-:Y:S01]  /*2760*/  STG.E.64 desc[UR8][R4.64+0xa00], R22 ;  /* 0x000a001604007986 */ /* 0x0005e2000c101b08 */
[----:B---3--:R-:W-:Y:S01]  /*2770*/  FMUL.FTZ R107, R107, R14 ;  /* 0x0000000e6b6b7220 */ /* 0x008fe20000410000 */
[----:B------:R-:W-:-:S05]  /*2780*/  F2FP.BF16.F32.PACK_AB R14, R25, R94 ;  /* 0x0000005e190e723e */ /* 0x000fca00000010ff */
[----:B------:R2:W-:Y:S01]  /*2790*/  STG.E.64 desc[UR8][R4.64], R14 ;  /* 0x0000000e04007986 */ /* 0x0005e2000c101b08 */
[----:B-1----:R-:W-:-:S05]  /*27a0*/  FMUL.FTZ R24, R24, R27 ;  /* 0x0000001b18187220 */ /* 0x002fca0000410000 */
[----:B------:R-:W-:-:S05]  /*27b0*/  F2FP.BF16.F32.PACK_AB R7, R24, R107 ;  /* 0x0000006b1807723e */ /* 0x000fca00000010ff */
[----:B------:R2:W-:Y:S01]  /*27c0*/  STG.E.64 desc[UR8][R4.64+0x4600], R6 ;  /* 0x0046000604007986 */ /* 0x0005e2000c101b08 */
[----:B------:R-:W-:Y:S05]  /*27d0*/  @!P1 BRA `(.L_x_578) ;  /* 0xffffffdc001c9947 */ /* 0x000fea000383ffff */
[----:B------:R-:W-:Y:S05]  /*27e0*/  EXIT ;  /* 0x000000000000794d */ /* 0x000fea0003800000 */
.L_x_579:
        /* <DEDUP_REMOVED lines=9> */
.L_x_1329:


//--------------------- .text._ZN13group_norm_v214gn_cuda_kernelI13__nv_bfloat16Li320ELi3ELi16ELi20ELi4096ELb1ELi32ELi320ELi320ELi4ELb1ELi2ELb0ELb0ENS_16CompileConditionILi1000EEEEEvPT_PKS4_S7_S7_flPfS8_Pj --------------------------
	.section	.text._ZN13group_norm_v214gn_cuda_kernelI13__nv_bfloat16Li320ELi3ELi16ELi20ELi4096ELb1ELi32ELi320ELi320ELi4ELb1ELi2ELb0ELb0ENS_16CompileConditionILi1000EEEEEvPT_PKS4_S7_S7_flPfS8_Pj,"ax",@progbits
	.align	128
        .global         _ZN13group_norm_v214gn_cuda_kernelI13__nv_bfloat16Li320ELi3ELi16ELi20ELi4096ELb1ELi32ELi320ELi320ELi4ELb1ELi2ELb0ELb0ENS_16CompileConditionILi1000EEEEEvPT_PKS4_S7_S7_flPfS8_Pj
        .type           _ZN13group_norm_v214gn_cuda_kernelI13__nv_bfloat16Li320ELi3ELi16ELi20ELi4096ELb1ELi32ELi320ELi320ELi4ELb1ELi2ELb0ELb0ENS_16CompileConditionILi1000EEEEEvPT_PKS4_S7_S7_flPfS8_Pj,@function
        .size           _ZN13group_norm_v214gn_cuda_kernelI13__nv_bfloat16Li320ELi3ELi16ELi20ELi4096ELb1ELi32ELi320ELi320ELi4ELb1ELi2ELb0ELb0ENS_16CompileConditionILi1000EEEEEvPT_PKS4_S7_S7_flPfS8_Pj,(.L_x_1330 - _ZN13group_norm_v214gn_cuda_kernelI13__nv_bfloat16Li320ELi3ELi16ELi20ELi4096ELb1ELi32ELi320ELi320ELi4ELb1ELi2ELb0ELb0ENS_16CompileConditionILi1000EEEEEvPT_PKS4_S7_S7_flPfS8_Pj)
        .other          _ZN13group_norm_v214gn_cuda_kernelI13__nv_bfloat16Li320ELi3ELi16ELi20ELi4096ELb1ELi32ELi320ELi320ELi4ELb1ELi2ELb0ELb0ENS_16CompileConditionILi1000EEEEEvPT_PKS4_S7_S7_flPfS8_Pj,@"STO_CUDA_ENTRY STV_DEFAULT"
_ZN13group_norm_v214gn_cuda_kernelI13__nv_bfloat16Li320ELi3ELi16ELi20ELi4096ELb1ELi32ELi320ELi320ELi4ELb1ELi2ELb0ELb0ENS_16CompileConditionILi1000EEEEEvPT_PKS4_S7_S7_flPfS8_Pj:
.text._ZN13group_norm_v214gn_cuda_kernelI13__nv_bfloat16Li320ELi3ELi16ELi20ELi4096ELb1ELi32ELi320ELi320ELi4ELb1ELi2ELb0ELb0ENS_16CompileConditionILi1000EEEEEvPT_PKS4_S7_S7_flPfS8_Pj:
        /* <DEDUP_REMOVED lines=25> */
[----:B------:R-:W-:-:S05]  /*0190*/  PRMT R5, R0, 0x9910, RZ ;  /* 0x0000991000057816 */ /* 0x000fca00000000ff */
[----:B------:R-:W-:-:S05]  /*01a0*/  IMAD R5, R5, 0x67, RZ ;  /* 0x0000006705057824 */ /* 0x000fca00078e02ff */
[----:B------:R-:W-:-:S04]  /*01b0*/  LOP3.LUT R5, R5, 0xffff, RZ, 0xc0, !PT ;  /* 0x0000ffff05057812 */ /* 0x000fc800078ec0ff */
[----:B------:R-:W-:Y:S02]  /*01c0*/  SHF.R.U32.HI R6, RZ, 0x9, R5 ;  /* 0x00000009ff067819 */ /* 0x000fe40000011605 */
[C---:B---3--:R-:W-:Y:S02]  /*01d0*/  LEA R5, R8.reuse, R4, 0x18 ;  /* 0x0000000408057211 */ /* 0x048fe400078ec0ff */
[----:B------:R-:W-:Y:S02]  /*01e0*/  LEA R4, R8, R7, 0x18 ;  /* 0x0000000708047211 */ /* 0x000fe400078ec0ff */
[----:B------:R-:W-:Y:S02]  /*01f0*/  LOP3.LUT R8, R0, 0xffff, RZ, 0xc0, !PT ;  /* 0x0000ffff00087812 */ /* 0x000fe400078ec0ff */
[----:B------:R-:W-:Y:S01]  /*0200*/  LOP3.LUT R7, R6, 0xffff, RZ, 0xc0, !PT ;  /* 0x0000ffff06077812 */ /* 0x000fe200078ec0ff */
[----:B------:R-:W-:Y:S02]  /*0210*/  HFMA2 R6, -RZ, RZ, 0, 0 ;  /* 0x00000000ff067431 */ /* 0x000fe400000001ff */
[----:B------:R-:W-:Y:S01]  /*0220*/  IMAD R0, R8, 0x28, R5 ;  /* 0x0000002808007824 */ /* 0x000fe200078e0205 */
[----:B------:R-:W-:-:S02]  /*0230*/  LEA R4, R7, R4, 0x3 ;  /* 0x0000000407047211 */ /* 0x000fc400078e18ff */
[----:B------:R-:W-:Y:S02]  /*0240*/  SHF.L.U32 R7, R9, 0x5, RZ ;  /* 0x0000000509077819 */ /* 0x000fe400000006ff */
[----:B------:R-:W-:Y:S02]  /*0250*/  SHF.L.U32 R8, R8, 0x2, RZ ;  /* 0x0000000208087819 */ /* 0x000fe400000006ff */
[----:B------:R-:W-:Y:S02]  /*0260*/  LOP3.LUT R7, R7, 0xfe0, RZ, 0xc0, !PT ;  /* 0x00000fe007077812 */ /* 0x000fe400078ec0ff */
[----:B------:R-:W-:Y:S02]  /*0270*/  LEA R9, R3, R0, 0x3 ;  /* 0x0000000003097211 */ /* 0x000fe400078e18ff */
[----:B------:R-:W-:Y:S01]  /*0280*/  MOV R5, UR4 ;  /* 0x0000000400057c02 */ /* 0x000fe20008000f00 */
[----:B--2---:R-:W-:-:S06]  /*0290*/  UMOV UR4, URZ ;  /* 0x000000ff00047c82 */ /* 0x004fcc0008000000 */
.L_x_592:
[----:B------:R-:W-:Y:S01]  /*02a0*/  IADD3 R0, PT, PT, R3, R7, RZ ;  /* 0x0000000703007210 */ /* 0x000fe20007ffe0ff */
[----:B0-----:R-:W0:Y:S01]  /*02b0*/  LDCU.64 UR6, c[0x0][0x388] ;  /* 0x00007100ff0677ac */ /* 0x001e220008000a00 */
[----:B------:R-:W-:Y:S01]  /*02c0*/  IMAD.WIDE.U32 R10, R5, 0x140000, RZ ;  /* 0x00140000050a7825 */ /* 0x000fe200078e00ff */
[----:B------:R-:W1:Y:S03]  /*02d0*/  LDC.64 R24, c[0x0][0x390] ;  /* 0x0000e400ff187b82 */ /* 0x000e660000000a00 */
        /* <DEDUP_REMOVED lines=13> */
[----:B------:R-:W4:Y:S04]  /*03b0*/  LDG.E.64.CONSTANT R36, desc[UR8][R12.64+0x1e00] ;  /* 0x001e00080c247981 */ /* 0x000f28000c1e9b00 */
[----:B------:R-:W4:Y:S04]  /*03c0*/  LDG.E.64.CONSTANT R28, desc[UR8][R12.64+0x2800] ;  /* 0x002800080c1c7981 */ /* 0x000f28000c1e9b00 */
        /* <DEDUP_REMOVED lines=89> */
[----:B------:R-:W-:Y:S01]  /*0960*/  CS2R R36, SRZ ;  /* 0x0000000000247805 */ /* 0x000fe2000001ff00 */
        /* <DEDUP_REMOVED lines=58> */
.L_x_581:
[----:B------:R-:W-:Y:S05]  /*0d10*/  BSYNC.RECONVERGENT B0 ;  /* 0x0000000000007941 */ /* 0x000fea0003800200 */
.L_x_580:
[----:B0-----:R-:W0:Y:S01]  /*0d20*/  SHFL.BFLY PT, R29, R36, 0x2, 0x1f ;  /* 0x0c401f00241d7f89 */ /* 0x001e2200000e0000 */
[----:B------:R-:W-:Y:S01]  /*0d30*/  LOP3.LUT P2, RZ, R2, 0x3c3, RZ, 0xc0, !PT ;  /* 0x000003c302ff7812 */ /* 0x000fe2000784c0ff */
[----:B------:R-:W-:Y:S02]  /*0d40*/  BSSY.RECONVERGENT B0, `(.L_x_582) ;  /* 0x0000018000007945 */ /* 0x000fe40003800200 */
[----:B------:R-:W1:Y:S01]  /*0d50*/  SHFL.BFLY PT, R28, R37, 0x2, 0x1f ;  /* 0x0c401f00251c7f89 */ /* 0x000e6200000e0000 */
[----:B------:R-:W2:Y:S01]  /*0d60*/  S2R R2, SR_TID.X ;  /* 0x0000000000027919 */ /* 0x000ea20000002100 */
[----:B0-----:R-:W-:Y:S01]  /*0d70*/  FADD.FTZ R30, R29, R36 ;  /* 0x000000241d1e7221 */ /* 0x001fe20000010000 */
[----:B-1----:R-:W-:-:S04]  /*0d80*/  FADD.FTZ R31, R28, R37 ;  /* 0x000000251c1f7221 */ /* 0x002fc80000010000 */
[----:B------:R-:W0:Y:S04]  /*0d90*/  SHFL.BFLY PT, R29, R30, 0x1, 0x1f ;  /* 0x0c201f001e1d7f89 */ /* 0x000e2800000e0000 */
[----:B------:R-:W1:Y:S01]  /*0da0*/  SHFL.BFLY PT, R32, R31, 0x1, 0x1f ;  /* 0x0c201f001f207f89 */ /* 0x000e6200000e0000 */
[C---:B--2---:R-:W-:Y:S02]  /*0db0*/  ISETP.NE.AND P3, PT, R2.reuse, RZ, PT ;  /* 0x000000ff0200720c */ /* 0x044fe40003f65270 */
[----:B------:R-:W-:Y:S01]  /*0dc0*/  ISETP.GT.U32.AND P1, PT, R2, 0xff, PT ;  /* 0x000000ff0200780c */ /* 0x000fe20003f24070 */
[----:B0-----:R-:W-:Y:S01]  /*0dd0*/  FADD.FTZ R28, R30, R29 ;  /* 0x0000001d1e1c7221 */ /* 0x001fe20000010000 */
[----:B-1----:R-:W-:Y:S01]  /*0de0*/  FADD.FTZ R29, R31, R32 ;  /* 0x000000201f1d7221 */ /* 0x002fe20000010000 */
[----:B------:R-:W-:Y:S10]  /*0df0*/  @P2 BRA `(.L_x_583) ;  /* 0x0000000000302947 */ /* 0x000ff40003800000 */
[----:B------:R-:W0:Y:S01]  /*0e00*/  S2UR UR5, SR_CTAID.X ;  /* 0x00000000000579c3 */ /* 0x000e220000002500 */
[----:B------:R-:W1:Y:S01]  /*0e10*/  S2R R33, SR_CTAID.Y ;  /* 0x0000000000217919 */ /* 0x000e620000002600 */
[----:B------:R-:W2:Y:S06]  /*0e20*/  S2R R34, SR_TID.X ;  /* 0x0000000000227919 */ /* 0x000eac0000002100 */
[----:B------:R-:W1:Y:S08]  /*0e30*/  LDC R32, c[0x0][0x374] ;  /* 0x0000dd00ff207b82 */ /* 0x000e700000000800 */
[----:B------:R-:W3:Y:S01]  /*0e40*/  LDC.64 R30, c[0x0][0x3b8] ;  /* 0x0000ee00ff1e7b82 */ /* 0x000ee20000000a00 */
[----:B0-----:R-:W-:-:S04]  /*0e50*/  USHF.L.U32 UR5, UR5, 0x1, URZ ;  /* 0x0000000105057899 */ /* 0x001fc800080006ff */
[----:B------:R-:W-:Y:S01]  /*0e60*/  ULOP3.LUT UR5, UR5, 0xfe, URZ, 0xc0, !UPT ;  /* 0x000000fe05057892 */ /* 0x000fe2000f8ec0ff */
[----:B-1----:R-:W-:-:S05]  /*0e70*/  IMAD R32, R32, UR4, R33 ;  /* 0x0000000420207c24 */ /* 0x002fca000f8e0221 */
[----:B--2---:R-:W-:-:S04]  /*0e80*/  LEA R33, R34, UR5, 0x6 ;  /* 0x0000000522217c11 */ /* 0x004fc8000f8e30ff */
[----:B------:R-:W-:-:S05]  /*0e90*/  LEA R33, R32, R33, 0xc ;  /* 0x0000002120217211 */ /* 0x000fca00078e60ff */
[----:B---3--:R-:W-:-:S05]  /*0ea0*/  IMAD.WIDE.U32 R30, R33, 0x4, R30 ;  /* 0x00000004211e7825 */ /* 0x008fca00078e001e */
[----:B------:R0:W-:Y:S02]  /*0eb0*/  STG.E.64 desc[UR8][R30.64], R28 ;  /* 0x0000001c1e007986 */ /* 0x0001e4000c101b08 */
.L_x_583:
[----:B------:R-:W-:Y:S05]  /*0ec0*/  BSYNC.RECONVERGENT B0 ;  /* 0x0000000000007941 */ /* 0x000fea0003800200 */
.L_x_582:
[----:B------:R-:W-:Y:S01]  /*0ed0*/  BAR.SYNC.DEFER_BLOCKING 0x0 ;  /* 0x0000000000007b1d */ /* 0x000fe20000010000 */
[----:B------:R-:W-:-:S05]  /*0ee0*/  CS2R R32, SRZ ;  /* 0x0000000000207805 */ /* 0x000fca000001ff00 */
[----:B------:R-:W-:Y:S05]  /*0ef0*/  @P3 BRA `(.L_x_584) ;  /* 0x0000000000503947 */ /* 0x000fea0003800000 */
[----:B------:R-:W1:Y:S01]  /*0f00*/  S2R R37, SR_CTAID.Y ;  /* 0x0000000000257919 */ /* 0x000e620000002600 */
[----:B------:R-:W2:Y:S01]  /*0f10*/  S2UR UR5, SR_CTAID.X ;  /* 0x00000000000579c3 */ /* 0x000ea20000002500 */
[----:B------:R-:W-:Y:S01]  /*0f20*/  MOV R35, 0x7fffff81 ;  /* 0x7fffff8100237802 */ /* 0x000fe20000000f00 */
[----:B------:R-:W3:Y:S06]  /*0f30*/  LDCU.64 UR6, c[0x0][0x3c0] ;  /* 0x00007800ff0677ac */ /* 0x000eec0008000a00 */
[----:B0-----:R-:W1:Y:S01]  /*0f40*/  LDC.64 R28, c[0x0][0x3c0] ;  /* 0x0000f000ff1c7b82 */ /* 0x001e620000000a00 */
[----:B--2---:R-:W-:-:S04]  /*0f50*/  ISETP.NE.AND P2, PT, RZ, UR5, PT ;  /* 0x00000005ff007c0c */ /* 0x004fc8000bf45270 */
[----:B------:R-:W-:Y:S01]  /*0f60*/  SEL R35, R35, 0x1, !P2 ;  /* 0x0000000123237807 */ /* 0x000fe20005000000 */
[----:B-1----:R-:W-:Y:S01]  /*0f70*/  IMAD.WIDE.U32 R30, R37, 0x4, R28 ;  /* 0x00000004251e7825 */ /* 0x002fe200078e001c */
[----:B------:R-:W-:Y:S06]  /*0f80*/  MEMBAR.ALL.GPU ;  /* 0x0000000000007992 */ /* 0x000fec000000a000 */
[----:B------:R-:W-:-:S00]  /*0f90*/  ERRBAR ;  /* 0x00000000000079ab */ /* 0x000fc00000000000 */
[----:B------:R-:W-:Y:S06]  /*0fa0*/  CGAERRBAR ;  /* 0x00000000000075ab */ /* 0x000fec0000000000 */
[----:B------:R0:W5:Y:S01]  /*0fb0*/  ATOM.E.ADD.STRONG.GPU PT, R30, desc[UR8][R30.64], R35 ;  /* 0x800000231e1e798a */ /* 0x00016200081ef108 */
[----:B---3--:R-:W-:-:S04]  /*0fc0*/  LEA R28, P2, R37, UR6, 0x2 ;  /* 0x00000006251c7c11 */ /* 0x008fc8000f8410ff */
[----:B------:R-:W-:-:S09]  /*0fd0*/  LEA.HI.X R29, R37, UR7, RZ, 0x2, P2 ;  /* 0x00000007251d7c11 */ /* 0x000fd200090f14ff */
.L_x_585:
[----:B0-----:R-:W2:Y:S04]  /*0fe0*/  LD.E.STRONG.GPU R31, desc[UR8][R28.64] ;  /* 0x000000081c1f7980 */ /* 0x001ea8000c10f900 */
[----:B--2---:R-:W-:Y:S01]  /*0ff0*/  CCTL.IVALL ;  /* 0x00000000ff00798f */ /* 0x004fe20002000000 */
[----:B------:R-:W-:Y:S05]  /*1000*/  YIELD ;  /* 0x0000000000007946 */ /* 0x000fea0003800000 */
[----:B-----5:R-:W-:-:S04]  /*1010*/  LOP3.LUT R31, R31, R30, RZ, 0x3c, !PT ;  /* 0x0000001e1f1f7212 */ /* 0x020fc800078e3cff */
[----:B------:R-:W-:-:S13]  /*1020*/  ISETP.GT.AND P2, PT, R31, -0x1, PT ;  /* 0xffffffff1f00780c */ /* 0x000fda0003f44270 */
[----:B------:R-:W-:Y:S05]  /*1030*/  @P2 BRA `(.L_x_585) ;  /* 0xfffffffc00e82947 */ /* 0x000fea000383ffff */
.L_x_584:
        /* <DEDUP_REMOVED lines=22> */
[----:B------:R-:W-:Y:S01]  /*11a0*/  IADD3 R59, PT, PT, R36, 0x80, RZ ;  /* 0x00000080243b7810 */ /* 0x000fe20007ffe0ff */
[----:B--2---:R-:W-:Y:S01]  /*11b0*/  FADD.FTZ R37, RZ, R28 ;  /* 0x0000001cff257221 */ /* 0x004fe20000010000 */
[----:B------:R-:W-:-:S03]  /*11c0*/  FADD.FTZ R56, RZ, R29 ;  /* 0x0000001dff387221 */ /* 0x000fc60000010000 */
[----:B---3--:R-:W-:Y:S01]  /*11d0*/  FADD.FTZ R57, R30, R37 ;  /* 0x000000251e397221 */ /* 0x008fe20000010000 */
[----:B------:R-:W-:Y:S01]  /*11e0*/  IADD3 R37, PT, PT, R36, 0x60, RZ ;  /* 0x0000006024257810 */ /* 0x000fe20007ffe0ff */
[----:B------:R-:W-:Y:S01]  /*11f0*/  FADD.FTZ R58, R31, R56 ;  /* 0x000000381f3a7221 */ /* 0x000fe20000010000 */
[----:B------:R-:W-:-:S04]  /*1200*/  IMAD.WIDE.U32 R30, R59, 0x4, R34 ;  /* 0x000000043b1e7825 */ /* 0x000fc800078e0022 */
[----:B----4-:R-:W-:Y:S01]  /*1210*/  FADD.FTZ R56, R32, R57 ;  /* 0x0000003920387221 */ /* 0x010fe20000010000 */
[----:B------:R-:W-:Y:S01]  /*1220*/  IMAD.WIDE.U32 R28, R37, 0x4, R34 ;  /* 0x00000004251c7825 */ /* 0x000fe200078e0022 */
[----:B------:R-:W-:-:S03]  /*1230*/  IADD3 R37, PT, PT, R36, 0xa0, RZ ;  /* 0x000000a024257810 */ /* 0x000fc60007ffe0ff */
[----:B------:R-:W-:Y:S01]  /*1240*/  FADD.FTZ R57, R33, R58 ;  /* 0x0000003a21397221 */ /* 0x000fe20000010000 */
[C---:B------:R-:W-:Y:S01]  /*1250*/  IADD3 R59, PT, PT, R36.reuse, 0xc0, RZ ;  /* 0x000000c0243b7810 */ /* 0x040fe20007ffe0ff */
[----:B------:R-:W2:Y:S04]  /*1260*/  LDG.E.64 R30, desc[UR8][R30.64] ;  /* 0x000000081e1e7981 */ /* 0x000ea8000c1e1b00 */
[----:B------:R-:W3:Y:S01]  /*1270*/  LDG.E.64 R28, desc[UR8][R28.64] ;  /* 0x000000081c1c7981 */ /* 0x000ee2000c1e1b00 */
[----:B------:R-:W-:Y:S01]  /*1280*/  IMAD.WIDE.U32 R32, R37, 0x4, R34 ;  /* 0x0000000425207825 */ /* 0x000fe200078e0022 */
[----:B------:R-:W-:-:S03]  /*1290*/  IADD3 R37, PT, PT, R36, 0xe0, RZ ;  /* 0x000000e024257810 */ /* 0x000fc60007ffe0ff */
[--C-:B------:R-:W-:Y:S02]  /*12a0*/  IMAD.WIDE.U32 R58, R59, 0x4, R34.reuse ;  /* 0x000000043b3a7825 */ /* 0x100fe400078e0022 */
[----:B------:R-:W4:Y:S02]  /*12b0*/  LDG.E.64 R32, desc[UR8][R32.64] ;  /* 0x0000000820207981 */ /* 0x000f24000c1e1b00 */
[----:B------:R-:W-:Y:S02]  /*12c0*/  IMAD.WIDE.U32 R36, R37, 0x4, R34 ;  /* 0x0000000425247825 */ /* 0x000fe400078e0022 */
[----:B------:R-:W4:Y:S04]  /*12d0*/  LDG.E.64 R34, desc[UR8][R58.64] ;  /* 0x000000083a227981 */ /* 0x000f28000c1e1b00 */
[----:B------:R-:W4:Y:S01]  /*12e0*/  LDG.E.64 R36, desc[UR8][R36.64] ;  /* 0x0000000824247981 */ /* 0x000f22000c1e1b00 */
[----:B---3--:R-:W-:Y:S01]  /*12f0*/  FADD.FTZ R61, R28, R56 ;  /* 0x000000381c3d7221 */ /* 0x008fe20000010000 */
[----:B------:R-:W-:-:S03]  /*1300*/  FADD.FTZ R28, R29, R57 ;  /* 0x000000391d1c7221 */ /* 0x000fc60000010000 */
[----:B--2---:R-:W-:Y:S01]  /*1310*/  FADD.FTZ R61, R30, R61 ;  /* 0x0000003d1e3d7221 */ /* 0x004fe20000010000 */
[----:B------:R-:W-:-:S03]  /*1320*/  FADD.FTZ R28, R31, R28 ;  /* 0x0000001c1f1c7221 */ /* 0x000fc60000010000 */
[----:B----4-:R-:W-:Y:S01]  /*1330*/  FADD.FTZ R61, R32, R61 ;  /* 0x0000003d203d7221 */ /* 0x010fe20000010000 */
[----:B------:R-:W-:-:S03]  /*1340*/  FADD.FTZ R28, R33, R28 ;  /* 0x0000001c211c7221 */ /* 0x000fc60000010000 */
[----:B------:R-:W-:Y:S01]  /*1350*/  FADD.FTZ R61, R34, R61 ;  /* 0x0000003d223d7221 */ /* 0x000fe20000010000 */
[----:B------:R-:W-:-:S03]  /*1360*/  FADD.FTZ R28, R35, R28 ;  /* 0x0000001c231c7221 */ /* 0x000fc60000010000 */
[----:B------:R-:W-:Y:S01]  /*1370*/  FADD.FTZ R32, R36, R61 ;  /* 0x0000003d24207221 */ /* 0x000fe20000010000 */
[----:B------:R-:W-:-:S07]  /*1380*/  FADD.FTZ R33, R37, R28 ;  /* 0x0000001c25217221 */ /* 0x000fce0000010000 */
.L_x_587:
[----:B------:R-:W-:Y:S05]  /*1390*/  BSYNC.RECONVERGENT B0 ;  /* 0x0000000000007941 */ /* 0x000fea0003800200 */
.L_x_586:
        /* <DEDUP_REMOVED lines=29> */
.L_x_589:
[----:B------:R-:W-:Y:S05]  /*1570*/  BSYNC.RECONVERGENT B0 ;  /* 0x0000000000007941 */ /* 0x000fea0003800200 */
.L_x_588:
        /* <DEDUP_REMOVED lines=16> */
.L_x_591:
[----:B------:R-:W-:Y:S05]  /*1680*/  BSYNC.RECONVERGENT B0 ;  /* 0x0000000000007941 */ /* 0x000fea0003800200 */
.L_x_590:
[----:B01----:R-:W0:Y:S01]  /*1690*/  LDS.64 R28, [R4] ;  /* 0x00000000041c7984 */ /* 0x003e220000000a00 */
[----:B------:R-:W0:Y:S01]  /*16a0*/  LDCU UR5, c[0x0][0x3a0] ;  /* 0x00007400ff0577ac */ /* 0x000e220008000800 */
[----:B-----5:R-:W-:Y:S02]  /*16b0*/  SHF.L.U32 R35, R24, 0x10, RZ ;  /* 0x0000001018237819 */ /* 0x020fe400000006ff */
[----:B------:R-:W-:Y:S01]  /*16c0*/  SHF.L.U32 R34, R26, 0x10, RZ ;  /* 0x000000101a227819 */ /* 0x000fe200000006ff */
[----:B------:R-:W1:Y:S01]  /*16d0*/  LDCU.64 UR6, c[0x0][0x380] ;  /* 0x00007000ff0677ac */ /* 0x000e620008000a00 */
        /* <DEDUP_REMOVED lines=18> */
[C---:B0-----:R-:W-:Y:S01]  /*1800*/  FMUL.FTZ R31, R29.reuse, R0 ;  /* 0x000000001d1f7220 */ /* 0x041fe20000410000 */
        /* <DEDUP_REMOVED lines=8> */
[C---:B------:R-:W-:Y:S01]  /*1890*/  FFMA.FTZ R22, R35.reuse, R33, R34 ;  /* 0x0000002123167223 */ /* 0x040fe20000010022 */
[----:B------:R-:W-:Y:S01]  /*18a0*/  FADD.FTZ R58, R52, -R28 ;  /* 0x8000001c343a7221 */ /* 0x000fe20000010000 */
[C-C-:B------:R-:W-:Y:S01]  /*18b0*/  FFMA.FTZ R30, R35.reuse, R30, R34.reuse ;  /* 0x0000001e231e7223 */ /* 0x140fe20000010022 */
[C-C-:B------:R-:W-:Y:S01]  /*18c0*/  FFMA.FTZ R18, R35.reuse, R37, R34.reuse ;  /* 0x0000002523127223 */ /* 0x140fe20000010022 */
[C-C-:B------:R-:W-:Y:S01]  /*18d0*/  FFMA.FTZ R31, R35.reuse, R41, R34.reuse ;  /* 0x00000029231f7223 */ /* 0x140fe20000010022 */
[C-C-:B------:R-:W-:Y:S01]  /*18e0*/  FFMA.FTZ R33, R35.reuse, R45, R34.reuse ;  /* 0x0000002d23217223 */ /* 0x140fe20000010022 */
[C-C-:B------:R-:W-:Y:S01]  /*18f0*/  FFMA.FTZ R32, R35.reuse, R49, R34.reuse ;  /* 0x0000003123207223 */ /* 0x140fe20000010022 */
[----:B------:R-:W-:Y:S01]  /*1900*/  FFMA.FTZ R0, R35, R53, R34 ;  /* 0x0000003523007223 */ /* 0x000fe20000010022 */
[----:B------:R-:W-:Y:S01]  /*1910*/  PRMT R35, R24, 0x7632, R35 ;  /* 0x0000763218237816 */ /* 0x000fe20000000023 */
[----:B------:R-:W-:Y:S01]  /*1920*/  FADD.FTZ R56, R15, -R28 ;  /* 0x8000001c0f387221 */ /* 0x000fe20000010000 */
[----:B------:R-:W-:Y:S01]  /*1930*/  PRMT R34, R26, 0x7632, R34 ;  /* 0x000076321a227816 */ /* 0x000fe20000000022 */
[----:B------:R-:W-:Y:S01]  /*1940*/  FMUL.FTZ R15, R29, R58 ;  /* 0x0000003a1d0f7220 */ /* 0x000fe20000410000 */
[----:B------:R-:W-:Y:S01]  /*1950*/  PRMT R36, R27, 0x7632, R36 ;  /* 0x000076321b247816 */ /* 0x000fe20000000024 */
[--C-:B------:R-:W-:Y:S01]  /*1960*/  FADD.FTZ R58, R40, -R28.reuse ;  /* 0x8000001c283a7221 */ /* 0x100fe20000010000 */
[----:B------:R-:W-:Y:S01]  /*1970*/  SHF.L.U32 R35, R35, 0x10, RZ ;  /* 0x0000001023237819 */ /* 0x000fe200000006ff */
[--C-:B------:R-:W-:Y:S01]  /*1980*/  FADD.FTZ R40, R55, -R28.reuse ;  /* 0x8000001c37287221 */ /* 0x100fe20000010000 */
[----:B------:R-:W-:Y:S01]  /*1990*/  SHF.L.U32 R34, R34, 0x10, RZ ;  /* 0x0000001022227819 */ /* 0x000fe200000006ff */
[----:B------:R-:W-:Y:S01]  /*19a0*/  FADD.FTZ R52, R19, -R28 ;  /* 0x8000001c13347221 */ /* 0x000fe20000010000 */
[----:B------:R-:W-:Y:S01]  /*19b0*/  SHF.L.U32 R26, R27, 0x10, RZ ;  /* 0x000000101b1a7819 */ /* 0x000fe200000006ff */
[----:B------:R-:W-:Y:S01]  /*19c0*/  FMUL.FTZ R40, R29, R40 ;  /* 0x000000281d287220 */ /* 0x000fe20000410000 */
[----:B------:R-:W-:Y:S01]  /*19d0*/  PRMT R24, R25, 0x7632, R24 ;  /* 0x0000763219187816 */ /* 0x000fe20000000018 */
[----:B------:R-:W-:Y:S01]  /*19e0*/  FFMA.FTZ R15, R35, R15, R34 ;  /* 0x0000000f230f7223 */ /* 0x000fe20000010022 */
[----:B------:R-:W-:Y:S01]  /*19f0*/  SHF.L.U32 R27, R36, 0x10, RZ ;  /* 0x00000010241b7819 */ /* 0x000fe200000006ff */
[----:B------:R-:W-:Y:S01]  /*1a00*/  FADD.FTZ R36, R23, -R28 ;  /* 0x8000001c17247221 */ /* 0x000fe20000010000 */
[----:B------:R-:W-:Y:S01]  /*1a10*/  SHF.L.U32 R25, R25, 0x10, RZ ;  /* 0x0000001019197819 */ /* 0x000fe200000006ff */
[C---:B------:R-:W-:Y:S01]  /*1a20*/  FMUL.FTZ R37, R29.reuse, R52 ;  /* 0x000000341d257220 */ /* 0x040fe20000410000 */
[C---:B------:R-:W-:Y:S01]  /*1a30*/  FMUL.FTZ R49, R29.reuse, R58 ;  /* 0x0000003a1d317220 */ /* 0x040fe20000410000 */
[C---:B------:R-:W-:Y:S01]  /*1a40*/  FMUL.FTZ R19, R29.reuse, R60 ;  /* 0x0000003c1d137220 */ /* 0x040fe20000410000 */
[C---:B------:R-:W-:Y:S01]  /*1a50*/  FMUL.FTZ R45, R29.reuse, R56 ;  /* 0x000000381d2d7220 */ /* 0x040fe20000410000 */
[C---:B------:R-:W-:Y:S01]  /*1a60*/  FMUL.FTZ R53, R29.reuse, R36 ;  /* 0x000000241d357220 */ /* 0x040fe20000410000 */
[----:B------:R-:W-:Y:S01]  /*1a70*/  FMUL.FTZ R55, R29, R44 ;  /* 0x0000002c1d377220 */ /* 0x000fe20000410000 */
[----:B------:R-:W-:Y:S01]  /*1a80*/  FFMA.FTZ R40, R25, R40, R26 ;  /* 0x0000002819287223 */ /* 0x000fe2000001001a */
[----:B------:R-:W-:Y:S01]  /*1a90*/  FMUL.FTZ R57, R29, R48 ;  /* 0x000000301d397220 */ /* 0x000fe20000410000 */
[----:B------:R-:W-:Y:S01]  /*1aa0*/  FMUL.FTZ R41, R15, -1.4426950216293334961 ;  /* 0xbfb8aa3b0f297820 */ /* 0x000fe20000410000 */
[C-C-:B------:R-:W-:Y:S01]  /*1ab0*/  FFMA.FTZ R44, R35.reuse, R37, R34.reuse ;  /* 0x00000025232c7223 */ /* 0x140fe20000010022 */
[--C-:B------:R-:W-:Y:S01]  /*1ac0*/  FFMA.FTZ R52, R35, R49, R34.reuse ;  /* 0x0000003123347223 */ /* 0x100fe20000010022 */
[----:B------:R-:W-:Y:S01]  /*1ad0*/  FMUL.FTZ R23, R29, R54 ;  /* 0x000000361d177220 */ /* 0x000fe20000410000 */
[--C-:B------:R-:W-:Y:S01]  /*1ae0*/  FFMA.FTZ R48, R19, R35, R34.reuse ;  /* 0x0000002313307223 */ /* 0x100fe20000010022 */
[C-C-:B------:R-:W-:Y:S01]  /*1af0*/  FFMA.FTZ R45, R35.reuse, R45, R34.reuse ;  /* 0x0000002d232d7223 */ /* 0x140fe20000010022 */
[C-C-:B------:R-:W-:Y:S01]  /*1b00*/  FFMA.FTZ R37, R35.reuse, R53, R34.reuse ;  /* 0x0000003523257223 */ /* 0x140fe20000010022 */
[C-C-:B------:R-:W-:Y:S01]  /*1b10*/  FFMA.FTZ R49, R35.reuse, R55, R34.reuse ;  /* 0x0000003723317223 */ /* 0x140fe20000010022 */
[----:B------:R-:W-:Y:S01]  /*1b20*/  FMUL.FTZ R54, R40, -1.4426950216293334961 ;  /* 0xbfb8aa3b28367820 */ /* 0x000fe20000410000 */
[----:B------:R-:W-:Y:S01]  /*1b30*/  FFMA.FTZ R34, R35, R57, R34 ;  /* 0x0000003923227223 */ /* 0x000fe20000010022 */
[--C-:B------:R-:W-:Y:S01]  /*1b40*/  FADD.FTZ R35, R12, -R28.reuse ;  /* 0x8000001c0c237221 */ /* 0x100fe20000010000 */
[----:B------:R-:W0:Y:S01]  /*1b50*/  MUFU.EX2 R41, R41 ;  /* 0x0000002900297308 */ /* 0x000e220000000800 */
[----:B------:R-:W-:Y:S01]  /*1b60*/  FMUL.FTZ R53, R14, -1.4426950216293334961 ;  /* 0xbfb8aa3b0e357820 */ /* 0x000fe20000410000 */
[--C-:B------:R-:W-:Y:S01]  /*1b70*/  FADD.FTZ R58, R38, -R28.reuse ;  /* 0x8000001c263a7221 */ /* 0x100fe20000010000 */
[----:B------:R-:W-:Y:S01]  /*1b80*/  FMUL.FTZ R35, R29, R35 ;  /* 0x000000231d237220 */ /* 0x000fe20000410000 */
[--C-:B------:R-:W-:Y:S01]  /*1b90*/  FADD.FTZ R56, R16, -R28.reuse ;  /* 0x8000001c10387221 */ /* 0x100fe20000010000 */
[----:B------:R-:W-:Y:S01]  /*1ba0*/  FADD.FTZ R60, R20, -R28 ;  /* 0x8000001c143c7221 */ /* 0x000fe20000010000 */
[----:B------:R-:W-:Y:S01]  /*1bb0*/  SHF.L.U32 R24, R24, 0x10, RZ ;  /* 0x0000001018187819 */ /* 0x000fe200000006ff */
[----:B------:R-:W-:Y:S01]  /*1bc0*/  FFMA.FTZ R16, R35, R25, R26 ;  /* 0x0000001923107223 */ /* 0x000fe2000001001a */
[----:B------:R2:W3:Y:S01]  /*1bd0*/  MUFU.EX2 R36, R54 ;  /* 0x0000003600247308 */ /* 0x0004e20000000800 */
[--C-:B------:R-:W-:Y:S01]  /*1be0*/  FADD.FTZ R35, R51, -R28.reuse ;  /* 0x8000001c33237221 */ /* 0x100fe20000010000 */
[--C-:B------:R-:W-:Y:S01]  /*1bf0*/  FADD.FTZ R20, R43, -R28.reuse ;  /* 0x8000001c2b147221 */ /* 0x100fe20000010000 */
[--C-:B------:R-:W-:Y:S01]  /*1c00*/  FADD.FTZ R38, R47, -R28.reuse ;  /* 0x8000001c2f267221 */ /* 0x100fe20000010000 */
[C---:B------:R-:W-:Y:S01]  /*1c10*/  FMUL.FTZ R56, R29.reuse, R56 ;  /* 0x000000381d387220 */ /* 0x040fe20000410000 */
[----:B------:R-:W-:Y:S01]  /*1c20*/  FMUL.FTZ R47, R29, R60 ;  /* 0x0000003c1d2f7220 */ /* 0x000fe20000410000 */
[--C-:B------:R-:W-:Y:S01]  /*1c30*/  FADD.FTZ R60, R17, -R28.reuse ;  /* 0x8000001c113c7221 */ /* 0x100fe20000010000 */
[----:B------:R-:W-:Y:S01]  /*1c40*/  FMUL.FTZ R59, R29, R35 ;  /* 0x000000231d3b7220 */ /* 0x000fe20000410000 */
[----:B------:R4:W-:Y:S01]  /*1c50*/  MUFU.EX2 R12, R53 ;  /* 0x00000035000c7308 */ /* 0x0009e20000000800 */
[----:B--2---:R-:W-:Y:S01]  /*1c60*/  FADD.FTZ R54, R13, -R28 ;  /* 0x8000001c0d367221 */ /* 0x004fe20000010000 */
[C---:B------:R-:W-:Y:S01]  /*1c70*/  FMUL.FTZ R55, R29.reuse, R20 ;  /* 0x000000141d377220 */ /* 0x040fe20000410000 */
[----:B------:R-:W-:Y:S01]  /*1c80*/  FMUL.FTZ R57, R29, R38 ;  /* 0x000000261d397220 */ /* 0x000fe20000410000 */
[----:B------:R-:W-:Y:S01]  /*1c90*/  FFMA.FTZ R35, R25, R56, R26 ;  /* 0x0000003819237223 */ /* 0x000fe2000001001a */
[----:B------:R-:W-:Y:S01]  /*1ca0*/  FMUL.FTZ R54, R29, R54 ;  /* 0x000000361d367220 */ /* 0x000fe20000410000 */
[--C-:B------:R-:W-:Y:S01]  /*1cb0*/  FFMA.FTZ R23, R24, R23, R27.reuse ;  /* 0x0000001718177223 */ /* 0x100fe2000001001b */
[----:B------:R-:W-:Y:S01]  /*1cc0*/  FADD.FTZ R56, R39, -R28 ;  /* 0x8000001c27387221 */ /* 0x000fe20000010000 */
[----:B------:R-:W-:Y:S01]  /*1cd0*/  FFMA.FTZ R47, R25, R47, R26 ;  /* 0x0000002f192f7223 */ /* 0x000fe2000001001a */
[----:B----4-:R-:W-:Y:S01]  /*1ce0*/  FMUL.FTZ R53, R29, R58 ;  /* 0x0000003a1d357220 */ /* 0x010fe20000410000 */
[----:B------:R-:W-:Y:S01]  /*1cf0*/  FADD.FTZ R58, R21, -R28 ;  /* 0x8000001c153a7221 */ /* 0x000fe20000010000 */
[----:B------:R-:W-:Y:S01]  /*1d00*/  FMUL.FTZ R28, R29, R60 ;  /* 0x0000003c1d1c7220 */ /* 0x000fe20000410000 */
[--C-:B------:R-:W-:Y:S01]  /*1d10*/  FFMA.FTZ R51, R54, R24, R27.reuse ;  /* 0x0000001836337223 */ /* 0x100fe2000001001b */
[--C-:B------:R-:W-:Y:S01]  /*1d20*/  FFMA.FTZ R38, R25, R53, R26.reuse ;  /* 0x0000003519267223 */ /* 0x100fe2000001001a */
[C---:B------:R-:W-:Y:S01]  /*1d30*/  FMUL.FTZ R58, R29.reuse, R58 ;  /* 0x0000003a1d3a7220 */ /* 0x040fe20000410000 */
[----:B------:R-:W-:Y:S01]  /*1d40*/  FMUL.FTZ R60, R29, R42 ;  /* 0x0000002a1d3c7220 */ /* 0x000fe20000410000 */
[C-C-:B------:R-:W-:Y:S01]  /*1d50*/  FFMA.FTZ R54, R25.reuse, R55, R26.reuse ;  /* 0x0000003719367223 */ /* 0x140fe2000001001a */
[--C-:B------:R-:W-:Y:S01]  /*1d60*/  FFMA.FTZ R53, R25, R57, R26.reuse ;  /* 0x0000003919357223 */ /* 0x100fe2000001001a */
[--C-:B------:R-:W-:Y:S01]  /*1d70*/  FFMA.FTZ R42, R24, R58, R27.reuse ;  /* 0x0000003a182a7223 */ /* 0x100fe2000001001b */
[----:B------:R-:W-:Y:S01]  /*1d80*/  FMUL.FTZ R19, R23, -1.4426950216293334961 ;  /* 0xbfb8aa3b17137820 */ /* 0x000fe20000410000 */
[----:B------:R-:W-:Y:S01]  /*1d90*/  FFMA.FTZ R26, R25, R59, R26 ;  /* 0x0000003b191a7223 */ /* 0x000fe2000001001a */
[----:B0-----:R-:W-:Y:S01]  /*1da0*/  FADD.FTZ R58, R41, 1 ;  /* 0x3f800000293a7421 */ /* 0x001fe20000010000 */
[----:B------:R-:W-:Y:S01]  /*1db0*/  FMUL.FTZ R13, R48, -1.4426950216293334961 ;  /* 0xbfb8aa3b300d7820 */ /* 0x000fe20000410000 */
[----:B---3--:R-:W-:Y:S01]  /*1dc0*/  FADD.FTZ R59, R36, 1 ;  /* 0x3f800000243b7421 */ /* 0x008fe20000010000 */
[----:B------:R-:W-:Y:S01]  /*1dd0*/  FMUL.FTZ R11, R0, -1.4426950216293334961 ;  /* 0xbfb8aa3b000b7820 */ /* 0x000fe20000410000 */
[----:B------:R-:W-:Y:S01]  /*1de0*/  FMUL.FTZ R43, R16, -1.4426950216293334961 ;  /* 0xbfb8aa3b102b7820 */ /* 0x000fe20000410000 */
[----:B------:R-:W0:Y:S01]  /*1df0*/  MUFU.EX2 R19, R19 ;  /* 0x0000001300137308 */ /* 0x000e220000000800 */
[----:B------:R-:W-:Y:S01]  /*1e00*/  FMUL.FTZ R57, R29, R50 ;  /* 0x000000321d397220 */ /* 0x000fe20000410000 */
[--C-:B------:R-:W-:Y:S01]  /*1e10*/  FFMA.FTZ R50, R24, R60, R27.reuse ;  /* 0x0000003c18327223 */ /* 0x100fe2000001001b */
[----:B------:R-:W-:Y:S01]  /*1e20*/  FMUL.FTZ R25, R30, -1.4426950216293334961 ;  /* 0xbfb8aa3b1e197820 */ /* 0x000fe20000410000 */
[----:B------:R-:W-:Y:S01]  /*1e30*/  FMUL.FTZ R21, R35, -1.4426950216293334961 ;  /* 0xbfb8aa3b23157820 */ /* 0x000fe20000410000 */
[C---:B------:R-:W-:Y:S01]  /*1e40*/  FMUL.FTZ R56, R29.reuse, R56 ;  /* 0x000000381d387220 */ /* 0x040fe20000410000 */
[----:B------:R-:W-:Y:S01]  /*1e50*/  FMUL.FTZ R46, R29, R46 ;  /* 0x0000002e1d2e7220 */ /* 0x000fe20000410000 */
[----:B------:R-:W-:Y:S01]  /*1e60*/  FMUL.FTZ R20, R51, -1.4426950216293334961 ;  /* 0xbfb8aa3b33147820 */ /* 0x000fe20000410000 */
[----:B------:R-:W2:Y:S01]  /*1e70*/  MUFU.RCP R58, R58 ;  /* 0x0000003a003a7308 */ /* 0x000ea20000001000 */
[--C-:B------:R-:W-:Y:S01]  /*1e80*/  FFMA.FTZ R39, R24, R56, R27.reuse ;  /* 0x0000003818277223 */ /* 0x100fe2000001001b */
[----:B------:R-:W-:Y:S01]  /*1e90*/  FMUL.FTZ R17, R45, -1.4426950216293334961 ;  /* 0xbfb8aa3b2d117820 */ /* 0x000fe20000410000 */
[----:B------:R-:W-:Y:S01]  /*1ea0*/  FMUL.FTZ R56, R44, -1.4426950216293334961 ;  /* 0xbfb8aa3b2c387820 */ /* 0x000fe20000410000 */
[C-C-:B------:R-:W-:Y:S01]  /*1eb0*/  FFMA.FTZ R28, R24.reuse, R28, R27.reuse ;  /* 0x0000001c181c7223 */ /* 0x140fe2000001001b */
[C-C-:B------:R-:W-:Y:S01]  /*1ec0*/  FFMA.FTZ R46, R24.reuse, R46, R27.reuse ;  /* 0x0000002e182e7223 */ /* 0x140fe2000001001b */
[----:B------:R-:W-:Y:S01]  /*1ed0*/  FFMA.FTZ R57, R24, R57, R27 ;  /* 0x0000003918397223 */ /* 0x000fe2000001001b */
[----:B------:R-:W-:Y:S01]  /*1ee0*/  FMUL.FTZ R24, R22, -1.4426950216293334961 ;  /* 0xbfb8aa3b16187820 */ /* 0x000fe20000410000 */
[----:B------:R-:W3:Y:S01]  /*1ef0*/  MUFU.EX2 R13, R13 ;  /* 0x0000000d000d7308 */ /* 0x000ee20000000800 */
[----:B0-----:R-:W-:Y:S01]  /*1f00*/  FADD.FTZ R60, R19, 1 ;  /* 0x3f800000133c7421 */ /* 0x001fe20000010000 */
[----:B------:R-:W-:Y:S01]  /*1f10*/  FMUL.FTZ R55, R47, -1.4426950216293334961 ;  /* 0xbfb8aa3b2f377820 */ /* 0x000fe20000410000 */
[----:B------:R-:W-:Y:S01]  /*1f20*/  FMUL.FTZ R29, R28, -1.4426950216293334961 ;  /* 0xbfb8aa3b1c1d7820 */ /* 0x000fe20000410000 */
[----:B------:R-:W-:-:S04]  /*1f30*/  FMUL.FTZ R27, R42, -1.4426950216293334961 ;  /* 0xbfb8aa3b2a1b7820 */ /* 0x000fc80000410000 */
[----:B------:R-:W0:Y:S01]  /*1f40*/  MUFU.RCP R59, R59 ;  /* 0x0000003b003b7308 */ /* 0x000e220000001000 */
[----:B--2---:R-:W-:Y:S01]  /*1f50*/  FMUL.FTZ R41, R15, R58 ;  /* 0x0000003a0f297220 */ /* 0x004fe20000410000 */
[----:B------:R-:W-:-:S06]  /*1f60*/  FMUL.FTZ R15, R38, -1.4426950216293334961 ;  /* 0xbfb8aa3b260f7820 */ /* 0x000fcc0000410000 */
[----:B------:R-:W2:Y:S01]  /*1f70*/  MUFU.EX2 R11, R11 ;  /* 0x0000000b000b7308 */ /* 0x000ea20000000800 */
[----:B---3--:R-:W-:Y:S01]  /*1f80*/  FADD.FTZ R19, R13, 1 ;  /* 0x3f8000000d137421 */ /* 0x008fe20000010000 */
[----:B------:R-:W-:-:S06]  /*1f90*/  FMUL.FTZ R13, R52, -1.4426950216293334961 ;  /* 0xbfb8aa3b340d7820 */ /* 0x000fcc0000410000 */
[----:B------:R-:W3:Y:S01]  /*1fa0*/  MUFU.EX2 R43, R43 ;  /* 0x0000002b002b7308 */ /* 0x000ee20000000800 */
[----:B0-----:R-:W-:Y:S01]  /*1fb0*/  FMUL.FTZ R58, R40, R59 ;  /* 0x0000003b283a7220 */ /* 0x001fe20000410000 */
[----:B------:R-:W-:-:S06]  /*1fc0*/  FMUL.FTZ R40, R39, -1.4426950216293334961 ;  /* 0xbfb8aa3b27287820 */ /* 0x000fcc0000410000 */
[----:B------:R-:W0:Y:S01]  /*1fd0*/  MUFU.RCP R19, R19 ;  /* 0x0000001300137308 */ /* 0x000e220000001000 */
[----:B--2---:R-:W-:Y:S01]  /*1fe0*/  FADD.FTZ R61, R11, 1 ;  /* 0x3f8000000b3d7421 */ /* 0x004fe20000010000 */
[----:B------:R-:W-:-:S06]  /*1ff0*/  FMUL.FTZ R11, R18, -1.4426950216293334961 ;  /* 0xbfb8aa3b120b7820 */ /* 0x000fcc0000410000 */
[----:B------:R-:W2:Y:S01]  /*2000*/  MUFU.RCP R61, R61 ;  /* 0x0000003d003d7308 */ /* 0x000ea20000001000 */
[----:B---3--:R-:W-:-:S07]  /*2010*/  FADD.FTZ R59, R43, 1 ;  /* 0x3f8000002b3b7421 */ /* 0x008fce0000010000 */
[----:B------:R-:W3:Y:S01]  /*2020*/  MUFU.RCP R59, R59 ;  /* 0x0000003b003b7308 */ /* 0x000ee20000001000 */
[----:B0-----:R-:W-:-:S07]  /*2030*/  FMUL.FTZ R43, R48, R19 ;  /* 0x00000013302b7220 */ /* 0x001fce0000410000 */
[----:B------:R-:W0:Y:S01]  /*2040*/  MUFU.EX2 R25, R25 ;  /* 0x0000001900197308 */ /* 0x000e220000000800 */
[----:B--2---:R-:W-:Y:S01]  /*2050*/  FMUL.FTZ R36, R0, R61 ;  /* 0x0000003d00247220 */ /* 0x004fe20000410000 */
[----:B------:R-:W-:Y:S01]  /*2060*/  FADD.FTZ R61, R12, 1 ;  /* 0x3f8000000c3d7421 */ /* 0x000fe20000010000 */
[----:B------:R-:W-:Y:S01]  /*2070*/  FMUL.FTZ R0, R37, -1.4426950216293334961 ;  /* 0xbfb8aa3b25007820 */ /* 0x000fe20000410000 */
[----:B------:R-:W-:-:S04]  /*2080*/  FMUL.FTZ R12, R31, -1.4426950216293334961 ;  /* 0xbfb8aa3b1f0c7820 */ /* 0x000fc80000410000 */
[----:B------:R-:W2:Y:S01]  /*2090*/  MUFU.RCP R60, R60 ;  /* 0x0000003c003c7308 */ /* 0x000ea20000001000 */
[----:B---3--:R-:W-:Y:S01]  /*20a0*/  FMUL.FTZ R48, R16, R59 ;  /* 0x0000003b10307220 */ /* 0x008fe20000410000 */
[----:B------:R-:W-:-:S06]  /*20b0*/  FMUL.FTZ R16, R50, -1.4426950216293334961 ;  /* 0xbfb8aa3b32107820 */ /* 0x000fcc0000410000 */
[----:B------:R-:W3:Y:S01]  /*20c0*/  MUFU.EX2 R21, R21 ;  /* 0x0000001500157308 */ /* 0x000ee20000000800 */
[----:B0-----:R-:W-:-:S07]  /*20d0*/  FADD.FTZ R59, R25, 1 ;  /* 0x3f800000193b7421 */ /* 0x001fce0000010000 */
[----:B------:R-:W0:Y:S01]  /*20e0*/  MUFU.EX2 R20, R20 ;  /* 0x0000001400147308 */ /* 0x000e220000000800 */
[----:B--2---:R-:W-:-:S05]  /*20f0*/  FMUL.FTZ R23, R23, R60 ;  /* 0x0000003c17177220 */ /* 0x004fca0000410000 */
[----:B------:R-:W-:Y:S02]  /*2100*/  F2FP.BF16.F32.PACK_AB R23, R23, R58 ;  /* 0x0000003a1717723e */ /* 0x000fe400000010ff */
[----:B------:R-:W2:Y:S01]  /*2110*/  MUFU.RCP R61, R61 ;  /* 0x0000003d003d7308 */ /* 0x000ea20000001000 */
[----:B---3--:R-:W-:Y:S01]  /*2120*/  FADD.FTZ R60, R21, 1 ;  /* 0x3f800000153c7421 */ /* 0x008fe20000010000 */
[----:B------:R-:W-:-:S06]  /*2130*/  FMUL.FTZ R21, R53, -1.4426950216293334961 ;  /* 0xbfb8aa3b35157820 */ /* 0x000fcc0000410000 */
[----:B------:R-:W3:Y:S01]  /*2140*/  MUFU.RCP R59, R59 ;  /* 0x0000003b003b7308 */ /* 0x000ee20000001000 */
[----:B0-----:R-:W-:-:S07]  /*2150*/  FADD.FTZ R20, R20, 1 ;  /* 0x3f80000014147421 */ /* 0x001fce0000010000 */
[----:B------:R-:W0:Y:S01]  /*2160*/  MUFU.EX2 R17, R17 ;  /* 0x0000001100117308 */ /* 0x000e220000000800 */
[----:B--2---:R-:W-:Y:S01]  /*2170*/  FMUL.FTZ R14, R14, R61 ;  /* 0x0000003d0e0e7220 */ /* 0x004fe20000410000 */
[----:B------:R-:W-:-:S06]  /*2180*/  FMUL.FTZ R61, R54, -1.4426950216293334961 ;  /* 0xbfb8aa3b363d7820 */ /* 0x000fcc0000410000 */
[----:B------:R-:W2:Y:S01]  /*2190*/  MUFU.EX2 R56, R56 ;  /* 0x0000003800387308 */ /* 0x000ea20000000800 */
[----:B---3--:R-:W-:-:S07]  /*21a0*/  FMUL.FTZ R30, R30, R59 ;  /* 0x0000003b1e1e7220 */ /* 0x008fce0000410000 */
[----:B------:R-:W3:Y:S01]  /*21b0*/  MUFU.RCP R60, R60 ;  /* 0x0000003c003c7308 */ /* 0x000ee20000001000 */
[----:B0-----:R-:W-:Y:S01]  /*21c0*/  FADD.FTZ R25, R17, 1 ;  /* 0x3f80000011197421 */ /* 0x001fe20000010000 */
[----:B------:R-:W-:-:S06]  /*21d0*/  FMUL.FTZ R17, R33, -1.4426950216293334961 ;  /* 0xbfb8aa3b21117820 */ /* 0x000fcc0000410000 */
[----:B------:R-:W0:Y:S01]  /*21e0*/  MUFU.EX2 R24, R24 ;  /* 0x0000001800187308 */ /* 0x000e220000000800 */
[----:B--2---:R-:W-:-:S07]  /*21f0*/  FADD.FTZ R59, R56, 1 ;  /* 0x3f800000383b7421 */ /* 0x004fce0000010000 */
[----:B------:R-:W2:Y:S01]  /*2200*/  MUFU.EX2 R55, R55 ;  /* 0x0000003700377308 */ /* 0x000ea20000000800 */
[----:B---3--:R-:W-:-:S07]  /*2210*/  FMUL.FTZ R35, R35, R60 ;  /* 0x0000003c23237220 */ /* 0x008fce0000410000 */
[----:B------:R-:W-:Y:S01]  /*2220*/  MUFU.EX2 R29, R29 ;  /* 0x0000001d001d7308 */ /* 0x000fe20000000800 */
[----:B0-----:R-:W-:-:S07]  /*2230*/  FADD.FTZ R24, R24, 1 ;  /* 0x3f80000018187421 */ /* 0x001fce0000010000 */
[----:B------:R-:W0:Y:S01]  /*2240*/  MUFU.EX2 R27, R27 ;  /* 0x0000001b001b7308 */ /* 0x000e220000000800 */
[----:B--2---:R-:W-:-:S07]  /*2250*/  FADD.FTZ R60, R55, 1 ;  /* 0x3f800000373c7421 */ /* 0x004fce0000010000 */
[----:B------:R-:W2:Y:S08]  /*2260*/  MUFU.EX2 R11, R11 ;  /* 0x0000000b000b7308 */ /* 0x000eb00000000800 */
[----:B------:R-:W3:Y:S01]  /*2270*/  MUFU.EX2 R0, R0 ;  /* 0x0000000000007308 */ /* 0x000ee20000000800 */
[----:B0-----:R-:W-:-:S07]  /*2280*/  FADD.FTZ R27, R27, 1 ;  /* 0x3f8000001b1b7421 */ /* 0x001fce0000010000 */
[----:B------:R0:W4:Y:S01]  /*2290*/  MUFU.EX2 R19, R61 ;  /* 0x0000003d00137308 */ /* 0x0001220000000800 */
[----:B--2---:R-:W-:-:S07]  /*22a0*/  FADD.FTZ R11, R11, 1 ;  /* 0x3f8000000b0b7421 */ /* 0x004fce0000010000 */
[----:B------:R-:W2:Y:S01]  /*22b0*/  MUFU.RCP R20, R20 ;  /* 0x0000001400147308 */ /* 0x000ea20000001000 */
[----:B0-----:R-:W-:Y:S01]  /*22c0*/  FADD.FTZ R61, R29, 1 ;  /* 0x3f8000001d3d7421 */ /* 0x001fe20000010000 */
[----:B---3--:R-:W-:-:S06]  /*22d0*/  FADD.FTZ R0, R0, 1 ;  /* 0x3f80000000007421 */ /* 0x008fcc0000010000 */
[----:B------:R-:W0:Y:S01]  /*22e0*/  MUFU.RCP R25, R25 ;  /* 0x0000001900197308 */ /* 0x000e220000001000 */
[----:B----4-:R-:W-:-:S07]  /*22f0*/  FADD.FTZ R19, R19, 1 ;  /* 0x3f80000013137421 */ /* 0x010fce0000010000 */
[----:B------:R3:W4:Y:S01]  /*2300*/  MUFU.RCP R29, R24 ;  /* 0x00000018001d7308 */ /* 0x0007220000001000 */
[----:B--2---:R-:W-:Y:S01]  /*2310*/  FMUL.FTZ R51, R51, R20 ;  /* 0x0000001433337220 */ /* 0x004fe20000410000 */
[----:B------:R-:W-:-:S04]  /*2320*/  FMUL.FTZ R20, R49, -1.4426950216293334961 ;  /* 0xbfb8aa3b31147820 */ /* 0x000fc80000410000 */
[----:B------:R-:W-:Y:S02]  /*2330*/  F2FP.BF16.F32.PACK_AB R51, R51, R48 ;  /* 0x000000303333723e */ /* 0x000fe400000010ff */
[----:B------:R-:W2:Y:S01]  /*2340*/  MUFU.RCP R59, R59 ;  /* 0x0000003b003b7308 */ /* 0x000ea20000001000 */
[----:B0-----:R-:W-:Y:S01]  /*2350*/  FMUL.FTZ R45, R45, R25 ;  /* 0x000000192d2d7220 */ /* 0x001fe20000410000 */
[----:B---3--:R-:W-:Y:S01]  /*2360*/  FMUL.FTZ R24, R32, -1.4426950216293334961 ;  /* 0xbfb8aa3b20187820 */ /* 0x008fe20000410000 */
[----:B------:R-:W-:-:S05]  /*2370*/  FMUL.FTZ R25, R46, -1.4426950216293334961 ;  /* 0xbfb8aa3b2e197820 */ /* 0x000fca0000410000 */
[----:B------:R-:W0:Y:S01]  /*2380*/  MUFU.RCP R60, R60 ;  /* 0x0000003c003c7308 */ /* 0x000e220000001000 */
[----:B----4-:R-:W-:Y:S01]  /*2390*/  FMUL.FTZ R29, R22, R29 ;  /* 0x0000001d161d7220 */ /* 0x010fe20000410000 */
[----:B------:R-:W-:-:S06]  /*23a0*/  FMUL.FTZ R22, R34, -1.4426950216293334961 ;  /* 0xbfb8aa3b22167820 */ /* 0x000fcc0000410000 */
[----:B------:R-:W3:Y:S01]  /*23b0*/  MUFU.EX2 R12, R12 ;  /* 0x0000000c000c7308 */ /* 0x000ee20000000800 */
[----:B--2---:R-:W-:Y:S01]  /*23c0*/  FMUL.FTZ R56, R44, R59 ;  /* 0x0000003b2c387220 */ /* 0x004fe20000410000 */
[----:B------:R-:W-:-:S06]  /*23d0*/  FMUL.FTZ R44, R26, -1.4426950216293334961 ;  /* 0xbfb8aa3b1a2c7820 */ /* 0x000fcc0000410000 */
[----:B------:R-:W2:Y:S01]  /*23e0*/  MUFU.EX2 R13, R13 ;  /* 0x0000000d000d7308 */ /* 0x000ea20000000800 */
[----:B0-----:R-:W-:Y:S01]  /*23f0*/  FMUL.FTZ R55, R47, R60 ;  /* 0x0000003c2f377220 */ /* 0x001fe20000410000 */
[----:B------:R-:W-:-:S06]  /*2400*/  FMUL.FTZ R47, R57, -1.4426950216293334961 ;  /* 0xbfb8aa3b392f7820 */ /* 0x000fcc0000410000 */
[----:B------:R-:W0:Y:S01]  /*2410*/  MUFU.RCP R27, R27 ;  /* 0x0000001b001b7308 */ /* 0x000e220000001000 */
[----:B---3--:R-:W-:-:S07]  /*2420*/  FADD.FTZ R12, R12, 1 ;  /* 0x3f8000000c0c7421 */ /* 0x008fce0000010000 */
[----:B------:R-:W3:Y:S01]  /*2430*/  MUFU.RCP R11, R11 ;  /* 0x0000000b000b7308 */ /* 0x000ee20000001000 */
[----:B--2---:R-:W-:-:S07]  /*2440*/  FADD.FTZ R13, R13, 1 ;  /* 0x3f8000000d0d7421 */ /* 0x004fce0000010000 */
[----:B------:R-:W2:Y:S01]  /*2450*/  MUFU.RCP R0, R0 ;  /* 0x0000000000007308 */ /* 0x000ea20000001000 */
[----:B0-----:R-:W-:Y:S01]  /*2460*/  FMUL.FTZ R42, R42, R27 ;  /* 0x0000001b2a2a7220 */ /* 0x001fe20000410000 */
[----:B------:R-:W-:-:S04]  /*2470*/  IMAD R27, R5, 0x140000, RZ ;  /* 0x00140000051b7824 */ /* 0x000fc800078e02ff */
[----:B------:R-:W-:Y:S02]  /*2480*/  F2FP.BF16.F32.PACK_AB R55, R42, R55 ;  /* 0x000000372a37723e */ /* 0x000fe400000010ff */
[----:B------:R-:W0:Y:S01]  /*2490*/  MUFU.EX2 R16, R16 ;  /* 0x0000001000107308 */ /* 0x000e220000000800 */
[----:B---3--:R-:W-:Y:S01]  /*24a0*/  FMUL.FTZ R11, R18, R11 ;  /* 0x0000000b120b7220 */ /* 0x008fe20000410000 */
[----:B------:R-:W-:-:S06]  /*24b0*/  LOP3.LUT R18, R27, R8, RZ, 0xfc, !PT ;  /* 0x000000081b127212 */ /* 0x000fcc00078efcff */
[----:B------:R-:W3:Y:S01]  /*24c0*/  MUFU.EX2 R20, R20 ;  /* 0x0000001400147308 */ /* 0x000ee20000000800 */
[----:B--2---:R-:W-:Y:S01]  /*24d0*/  FMUL.FTZ R0, R37, R0 ;  /* 0x0000000025007220 */ /* 0x004fe20000410000 */
[----:B------:R-:W-:-:S05]  /*24e0*/  IADD3 R37, PT, PT, R3, R7, RZ ;  /* 0x0000000703257210 */ /* 0x000fca0007ffe0ff */
[----:B------:R-:W-:Y:S01]  /*24f0*/  IMAD R37, R37, 0x140, R18 ;  /* 0x0000014025257824 */ /* 0x000fe200078e0212 */
[----:B------:R-:W2:Y:S01]  /*2500*/  MUFU.EX2 R21, R21 ;  /* 0x0000001500157308 */ /* 0x000ea20000000800 */
[----:B0-----:R-:W-:-:S03]  /*2510*/  FADD.FTZ R59, R16, 1 ;  /* 0x3f800000103b7421 */ /* 0x001fc60000010000 */
[----:B------:R-:W-:-:S04]  /*2520*/  SHF.L.U32 R37, R37, 0x1, RZ ;  /* 0x0000000125257819 */ /* 0x000fc800000006ff */
[----:B------:R-:W0:Y:S01]  /*2530*/  MUFU.EX2 R17, R17 ;  /* 0x0000001100117308 */ /* 0x000e220000000800 */
[----:B---3--:R-:W-:-:S07]  /*2540*/  FADD.FTZ R20, R20, 1 ;  /* 0x3f80000014147421 */ /* 0x008fce0000010000 */
[----:B------:R-:W3:Y:S01]  /*2550*/  MUFU.EX2 R24, R24 ;  /* 0x0000001800187308 */ /* 0x000ee20000000800 */
[----:B--2---:R-:W-:-:S07]  /*2560*/  FADD.FTZ R60, R21, 1 ;  /* 0x3f800000153c7421 */ /* 0x004fce0000010000 */
[----:B------:R-:W2:Y:S01]  /*2570*/  MUFU.EX2 R15, R15 ;  /* 0x0000000f000f7308 */ /* 0x000ea20000000800 */
[----:B0-----:R-:W-:-:S07]  /*2580*/  FADD.FTZ R16, R17, 1 ;  /* 0x3f80000011107421 */ /* 0x001fce0000010000 */
        /* <DEDUP_REMOVED lines=10> */
[----:B------:R-:W2:Y:S01]  /*2630*/  MUFU.RCP R12, R12 ;  /* 0x0000000c000c7308 */ /* 0x000ea20000001000 */
[----:B0-----:R-:W-:-:S07]  /*2640*/  FADD.FTZ R27, R44, 1 ;  /* 0x3f8000002c1b7421 */ /* 0x001fce0000010000 */
[----:B------:R-:W0:Y:S01]  /*2650*/  MUFU.RCP R13, R13 ;  /* 0x0000000d000d7308 */ /* 0x000e220000001000 */
[----:B---3--:R-:W-:-:S07]  /*2660*/  FADD.FTZ R47, R47, 1 ;  /* 0x3f8000002f2f7421 */ /* 0x008fce0000010000 */
[----:B------:R-:W3:Y:S01]  /*2670*/  MUFU.RCP R20, R20 ;  /* 0x0000001400147308 */ /* 0x000ee20000001000 */
[----:B--2---:R-:W-:Y:S01]  /*2680*/  FMUL.FTZ R31, R31, R12 ;  /* 0x0000000c1f1f7220 */ /* 0x004fe20000410000 */
[----:B-1----:R-:W-:-:S06]  /*2690*/  IADD3 R12, P1, PT, R37, UR6, RZ ;  /* 0x00000006250c7c10 */ /* 0x002fcc000ff3e0ff */
[----:B------:R-:W1:Y:S01]  /*26a0*/  MUFU.RCP R21, R21 ;  /* 0x0000001500157308 */ /* 0x000e620000001000 */
[----:B0-----:R-:W-:Y:S01]  /*26b0*/  FMUL.FTZ R52, R52, R13 ;  /* 0x0000000d34347220 */ /* 0x001fe20000410000 */
[----:B------:R-:W-:Y:S01]  /*26c0*/  IADD3.X R13, PT, PT, R10, UR7, RZ, P1, !PT ;  /* 0x000000070a0d7c10 */ /* 0x000fe20008ffe4ff */
[----:B------:R-:W0:Y:S01]  /*26d0*/  LDCU.64 UR6, c[0x0][0x3a8] ;  /* 0x00007500ff0677ac */ /* 0x000e220008000a00 */
[----:B------:R-:W-:Y:S02]  /*26e0*/  IADD3 R5, P1, PT, R5, 0x2, RZ ;  /* 0x0000000205057810 */ /* 0x000fe40007f3e0ff */
[----:B------:R-:W-:Y:S02]  /*26f0*/  F2FP.BF16.F32.PACK_AB R52, R52, R31 ;  /* 0x0000001f3434723e */ /* 0x000fe400000010ff */
[----:B------:R-:W2:Y:S01]  /*2700*/  MUFU.RCP R25, R22 ;  /* 0x0000001600197308 */ /* 0x000ea20000001000 */
[----:B---3--:R-:W-:Y:S01]  /*2710*/  FMUL.FTZ R49, R49, R20 ;  /* 0x0000001431317220 */ /* 0x008fe20000410000 */
[----:B------:R-:W-:-:S06]  /*2720*/  IADD3.X R6, PT, PT, RZ, R6, RZ, P1, !PT ;  /* 0x00000006ff067210 */ /* 0x000fcc0000ffe4ff */
[----:B------:R-:W3:Y:S01]  /*2730*/  MUFU.RCP R61, R61 ;  /* 0x0000003d003d7308 */ /* 0x000ee20000001000 */
[----:B-1----:R-:W-:Y:S01]  /*2740*/  FMUL.FTZ R21, R32, R21 ;  /* 0x0000001520157220 */ /* 0x002fe20000410000 */
[----:B0-----:R-:W-:-:S06]  /*2750*/  ISETP.GE.U32.AND P1, PT, R5, UR6, PT ;  /* 0x0000000605007c0c */ /* 0x001fcc000bf26070 */
[----:B------:R-:W0:Y:S01]  /*2760*/  MUFU.RCP R15, R15 ;  /* 0x0000000f000f7308 */ /* 0x000e220000001000 */
[----:B--2---:R-:W-:Y:S01]  /*2770*/  FMUL.FTZ R20, R34, R25 ;  /* 0x0000001922147220 */ /* 0x004fe20000410000 */
[----:B------:R-:W-:Y:S02]  /*2780*/  F2FP.BF16.F32.PACK_AB R34, R45, R30 ;  /* 0x0000001e2d22723e */ /* 0x000fe400000010ff */
[----:B------:R-:W-:Y:S02]  /*2790*/  ISETP.GE.AND.EX P1, PT, R6, UR7, PT, P1 ;  /* 0x0000000706007c0c */ /* 0x000fe4000bf26310 */
[----:B------:R-:W-:Y:S02]  /*27a0*/  F2FP.BF16.F32.PACK_AB R20, R20, R21 ;  /* 0x000000151414723e */ /* 0x000fe400000010ff */
[----:B------:R-:W1:Y:S01]  /*27b0*/  MUFU.RCP R40, R40 ;  /* 0x0000002800287308 */ /* 0x000e620000001000 */
[----:B---3--:R-:W-:-:S05]  /*27c0*/  FMUL.FTZ R28, R28, R61 ;  /* 0x0000003d1c1c7220 */ /* 0x008fca0000410000 */
[----:B------:R-:W-:Y:S02]  /*27d0*/  F2FP.BF16.F32.PACK_AB R35, R28, R35 ;  /* 0x000000231c23723e */ /* 0x000fe400000010ff */
[----:B------:R-:W2:Y:S01]  /*27e0*/  MUFU.RCP R19, R19 ;  /* 0x0000001300137308 */ /* 0x000ea20000001000 */
[----:B0-----:R-:W-:Y:S02]  /*27f0*/  FMUL.FTZ R15, R38, R15 ;  /* 0x0000000f260f7220 */ /* 0x001fe40000410000 */
[----:B------:R0:W-:Y:S05]  /*2800*/  STG.E.64 desc[UR8][R12.64+0xa00], R34 ;  /* 0x000a00220c007986 */ /* 0x0001ea000c101b08 */
[----:B------:R-:W3:Y:S01]  /*2810*/  MUFU.RCP R59, R59 ;  /* 0x0000003b003b7308 */ /* 0x000ee20000001000 */
[----:B-1----:R-:W-:-:S05]  /*2820*/  FMUL.FTZ R40, R39, R40 ;  /* 0x0000002827287220 */ /* 0x002fca0000410000 */
[----:B------:R-:W-:Y:S02]  /*2830*/  F2FP.BF16.F32.PACK_AB R15, R40, R15 ;  /* 0x0000000f280f723e */ /* 0x000fe400000010ff */
[----:B------:R-:W1:Y:S01]  /*2840*/  MUFU.RCP R16, R16 ;  /* 0x0000001000107308 */ /* 0x000e620000001000 */
[----:B--2---:R-:W-:Y:S01]  /*2850*/  FMUL.FTZ R19, R54, R19 ;  /* 0x0000001336137220 */ /* 0x004fe20000410000 */
[----:B------:R-:W-:-:S05]  /*2860*/  F2FP.BF16.F32.PACK_AB R54, R56, R29 ;  /* 0x0000001d3836723e */ /* 0x000fca00000010ff */
[----:B------:R0:W-:Y:S01]  /*2870*/  STG.E.64 desc[UR8][R12.64+0x1400], R54 ;  /* 0x001400360c007986 */ /* 0x0001e2000c101b08 */
[----:B------:R-:W2:Y:S01]  /*2880*/  MUFU.RCP R60, R60 ;  /* 0x0000003c003c7308 */ /* 0x000ea20000001000 */
[----:B---3--:R-:W-:Y:S01]  /*2890*/  FMUL.FTZ R18, R50, R59 ;  /* 0x0000003b32127220 */ /* 0x008fe20000410000 */
[----:B------:R-:W-:Y:S02]  /*28a0*/  F2FP.BF16.F32.PACK_AB R50, R43, R14 ;  /* 0x0000000e2b32723e */ /* 0x000fe400000010ff */
[----:B------:R-:W-:-:S03]  /*28b0*/  F2FP.BF16.F32.PACK_AB R14, R0, R11 ;  /* 0x0000000b000e723e */ /* 0x000fc600000010ff */
[----:B------:R0:W-:Y:S01]  /*28c0*/  STG.E.64 desc[UR8][R12.64], R50 ;  /* 0x000000320c007986 */ /* 0x0001e2000c101b08 */
[----:B------:R-:W3:Y:S01]  /*28d0*/  MUFU.RCP R17, R17 ;  /* 0x0000001100117308 */ /* 0x000ee20000001000 */
[----:B-1----:R-:W-:Y:S02]  /*28e0*/  FMUL.FTZ R16, R33, R16 ;  /* 0x0000001021107220 */ /* 0x002fe40000410000 */
[----:B------:R0:W-:Y:S03]  /*28f0*/  STG.E.64 desc[UR8][R12.64+0x1e00], R14 ;  /* 0x001e000e0c007986 */ /* 0x0001e6000c101b08 */
[----:B------:R-:W-:Y:S02]  /*2900*/  F2FP.BF16.F32.PACK_AB R16, R49, R16 ;  /* 0x000000103110723e */ /* 0x000fe400000010ff */
[----:B------:R-:W1:Y:S01]  /*2910*/  MUFU.RCP R27, R27 ;  /* 0x0000001b001b7308 */ /* 0x000e620000001000 */
[----:B--2---:R-:W-:Y:S01]  /*2920*/  FMUL.FTZ R60, R53, R60 ;  /* 0x0000003c353c7220 */ /* 0x004fe20000410000 */
[----:B------:R-:W-:-:S05]  /*2930*/  F2FP.BF16.F32.PACK_AB R53, R18, R19 ;  /* 0x000000131235723e */ /* 0x000fca00000010ff */
[----:B------:R0:W-:Y:S01]  /*2940*/  STG.E.64 desc[UR8][R12.64+0x2800], R52 ;  /* 0x002800340c007986 */ /* 0x0001e2000c101b08 */
[----:B------:R-:W2:Y:S01]  /*2950*/  MUFU.RCP R22, R47 ;  /* 0x0000002f00167308 */ /* 0x000ea20000001000 */
[----:B---3--:R-:W-:-:S05]  /*2960*/  FMUL.FTZ R17, R46, R17 ;  /* 0x000000112e117220 */ /* 0x008fca0000410000 */
[----:B------:R-:W-:Y:S01]  /*2970*/  F2FP.BF16.F32.PACK_AB R17, R17, R60 ;  /* 0x0000003c1111723e */ /* 0x000fe200000010ff */
[----:B-1----:R-:W-:-:S04]  /*2980*/  FMUL.FTZ R27, R26, R27 ;  /* 0x0000001b1a1b7220 */ /* 0x002fc80000410000 */
[----:B------:R0:W-:Y:S01]  /*2990*/  STG.E.64 desc[UR8][R12.64+0x3200], R16 ;  /* 0x003200100c007986 */ /* 0x0001e2000c101b08 */
[----:B--2---:R-:W-:Y:S01]  /*29a0*/  FMUL.FTZ R10, R57, R22 ;  /* 0x00000016390a7220 */ /* 0x004fe20000410000 */
[----:B------:R-:W-:-:S04]  /*29b0*/  F2FP.BF16.F32.PACK_AB R22, R41, R36 ;  /* 0x000000242916723e */ /* 0x000fc800000010ff */
[----:B------:R-:W-:Y:S01]  /*29c0*/  F2FP.BF16.F32.PACK_AB R21, R10, R27 ;  /* 0x0000001b0a15723e */ /* 0x000fe200000010ff */
[----:B------:R0:W-:Y:S04]  /*29d0*/  STG.E.64 desc[UR8][R12.64+0x4600], R22 ;  /* 0x004600160c007986 */ /* 0x0001e8000c101b08 */
[----:B------:R0:W-:Y:S01]  /*29e0*/  STG.E.64 desc[UR8][R12.64+0x3c00], R20 ;  /* 0x003c00140c007986 */ /* 0x0001e2000c101b08 */
[----:B------:R-:W-:Y:S05]  /*29f0*/  @!P1 BRA `(.L_x_592) ;  /* 0xffffffd800289947 */ /* 0x000fea000383ffff */
[----:B------:R-:W-:Y:S05]  /*2a00*/  EXIT ;  /* 0x000000000000794d */ /* 0x000fea0003800000 */
.L_x_593:
        /* <DEDUP_REMOVED lines=15> */
.L_x_1330:


//--------------------- .text._ZN13group_norm_v214gn_cuda_kernelI13__nv_bfloat16Li320ELi1ELi16ELi20ELi4096ELb1ELi64ELi320ELi320ELi4ELb1ELi2ELb0ELb0ENS_16CompileConditionILi1000EEEEEvPT_PKS4_S7_S7_flPfS8_Pj --------------------------
	.section	.text._ZN13group_norm_v214gn_cuda_kernelI13__nv_bfloat16Li320ELi1ELi16ELi20ELi4096ELb1ELi64ELi320ELi320ELi4ELb1ELi2ELb0ELb0ENS_16CompileConditionILi1000EEEEEvPT_PKS4_S7_S7_flPfS8_Pj,"ax",@progbits
	.align	128
        .global         _ZN13group_norm_v214gn_cuda_kernelI13__nv_bfloat16Li320ELi1ELi16ELi20ELi4096ELb1ELi64ELi320ELi320ELi4ELb1ELi2ELb0ELb0ENS_16CompileConditionILi1000EEEEEvPT_PKS4_S7_S7_flPfS8_Pj
        .type           _ZN13group_norm_v214gn_cuda_kernelI13__nv_bfloat16Li320ELi1ELi16ELi20ELi4096ELb1ELi64ELi320ELi320ELi4ELb1ELi2ELb0ELb0ENS_16CompileConditionILi1000EEEEEvPT_PKS4_S7_S7_flPfS8_Pj,@function
        .size           _ZN13group_norm_v214gn_cuda_kernelI13__nv_bfloat16Li320ELi1ELi16ELi20ELi4096ELb1ELi64ELi320ELi320ELi4ELb1ELi2ELb0ELb0ENS_16CompileConditionILi1000EEEEEvPT_PKS4_S7_S7_flPfS8_Pj,(.L_x_1331 - _ZN13group_norm_v214gn_cuda_kernelI13__nv_bfloat16Li320ELi1ELi16ELi20ELi4096ELb1ELi64ELi320ELi320ELi4ELb1ELi2ELb0ELb0ENS_16CompileConditionILi1000EEEEEvPT_PKS4_S7_S7_flPfS8_Pj)
        .other          _ZN13group_norm_v214gn_cuda_kernelI13__nv_bfloat16Li320ELi1ELi16ELi20ELi4096ELb1ELi64ELi320ELi320ELi4ELb1ELi2ELb0ELb0ENS_16CompileConditionILi1000EEEEEvPT_PKS4_S7_S7_flPfS8_Pj,@"STO_CUDA_ENTRY STV_DEFAULT"
_ZN13group_norm_v214gn_cuda_kernelI13__nv_bfloat16Li320ELi1ELi16ELi20ELi4096ELb1ELi64ELi320ELi320ELi4ELb1ELi2ELb0ELb0ENS_16CompileConditionILi1000EEEEEvPT_PKS4_S7_S7_flPfS8_Pj:
.text._ZN13group_norm_v214gn_cuda_kernelI13__nv_bfloat16Li320ELi1ELi16ELi20ELi4096ELb1ELi64ELi320ELi320ELi4ELb1ELi2ELb0ELb0ENS_16CompileConditionILi1000EEEEEvPT_PKS4_S7_S7_flPfS8_Pj:
        /* <DEDUP_REMOVED lines=16> */
[----:B------:R-:W3:Y:S01]  /*0100*/  LDC R18, c[0x0][0x374] ;  /* 0x0000dd00ff127b82 */ /* 0x000ee20000000800 */
[----:B--2---:R-:W-:Y:S02]  /*0110*/  ULEA UR6, UP0, UR10, UR6, 0x2 ;  /* 0x000000060a067291 */ /* 0x004fe4000f8010ff */
[----:B-1----:R-:W-:Y:S02]  /*0120*/  ULEA UR8, UR5, UR4, 0x18 ;  /* 0x0000000405087291 */ /* 0x002fe4000f8ec0ff */
[----:B------:R-:W-:Y:S02]  /*0130*/  UIADD3 UR4, UPT, UPT, UR4, 0xc80, URZ ;  /* 0x00000c8004047890 */ /* 0x000fe4000fffe0ff */
[----:B------:R-:W-:Y:S02]  /*0140*/  ULEA.HI.X UR7, UR10, UR7, URZ, 0x2, UP0 ;  /* 0x000000070a077291 */ /* 0x000fe400080f14ff */
[----:B------:R-:W-:Y:S01]  /*0150*/  MOV R6, UR8 ;  /* 0x0000000800067c02 */ /* 0x000fe20008000f00 */
[----:B------:R-:W-:Y:S01]  /*0160*/  ULEA UR4, UR5, UR4, 0x18 ;  /* 0x0000000405047291 */ /* 0x000fe2000f8ec0ff */
[----:B0-----:R-:W-:-:S02]  /*0170*/  LOP3.LUT R2, R0, 0xffff, RZ, 0xc0, !PT ;  /* 0x0000ffff00027812 */ /* 0x001fc400078ec0ff */
[----:B------:R-:W-:Y:S01]  /*0180*/  SHF.R.U32.HI R3, RZ, 0x2, R0 ;  /* 0x00000002ff037819 */ /* 0x000fe20000011600 */
[----:B------:R-:W0:Y:S01]  /*0190*/  LDCU.64 UR8, c[0x0][0x358] ;  /* 0x00006b00ff0877ac */ /* 0x000e220008000a00 */
[----:B------:R-:W-:Y:S01]  /*01a0*/  SHF.L.U32 R14, R0, 0x3, RZ ;  /* 0x00000003000e7819 */ /* 0x000fe200000006ff */
[----:B------:R-:W-:Y:S01]  /*01b0*/  IMAD R2, R2, 0xcccd, RZ ;  /* 0x0000cccd02027824 */ /* 0x000fe200078e02ff */
[----:B----4-:R-:W-:Y:S01]  /*01c0*/  ISETP.EQ.U32.AND P1, PT, R8, RZ, PT ;  /* 0x000000ff0800720c */ /* 0x010fe20003f22070 */
[----:B------:R-:W-:Y:S01]  /*01d0*/  IMAD R15, R3, 0xc8, R6 ;  /* 0x000000c8030f7824 */ /* 0x000fe200078e0206 */
[----:B------:R-:W-:Y:S02]  /*01e0*/  LOP3.LUT R4, R14, 0x18, RZ, 0xc0, !PT ;  /* 0x000000180e047812 */ /* 0x000fe400078ec0ff */
[----:B------:R-:W-:Y:S02]  /*01f0*/  SHF.R.U32.HI R17, RZ, 0x16, R2 ;  /* 0x00000016ff117819 */ /* 0x000fe40000011602 */
[----:B---3--:R-:W-:-:S02]  /*0200*/  SHF.L.U32 R3, R10, 0x6, RZ ;  /* 0x000000060a037819 */ /* 0x008fc400000006ff */
[----:B------:R-:W-:Y:S02]  /*0210*/  PRMT R2, R17, 0x9910, RZ ;  /* 0x0000991011027816 */ /* 0x000fe400000000ff */
[----:B------:R-:W-:Y:S02]  /*0220*/  IADD3 R15, PT, PT, R15, R4, RZ ;  /* 0x000000040f0f7210 */ /* 0x000fe40007ffe0ff */
[----:B------:R-:W-:Y:S01]  /*0230*/  LOP3.LUT P0, RZ, R10, 0x3f, RZ, 0xc0, !PT ;  /* 0x0000003f0aff7812 */ /* 0x000fe2000780c0ff */
[----:B------:R-:W-:Y:S01]  /*0240*/  IMAD R2, R2, 0x50, RZ ;  /* 0x0000005002027824 */ /* 0x000fe200078e02ff */
[----:B------:R-:W-:Y:S02]  /*0250*/  LOP3.LUT R16, R3, 0xfc0, RZ, 0xc0, !PT ;  /* 0x00000fc003107812 */ /* 0x000fe400078ec0ff */
[----:B------:R-:W-:Y:S02]  /*0260*/  ISETP.EQ.OR.EX P0, PT, R9, RZ, P0, P1 ;  /* 0x000000ff0900720c */ /* 0x000fe40000702710 */
[----:B------:R-:W-:Y:S01]  /*0270*/  IADD3 R2, PT, PT, RZ, -R2, RZ ;  /* 0x80000002ff027210 */ /* 0x000fe20007ffe0ff */
[----:B------:R-:W1:Y:S01]  /*0280*/  LDC.64 R8, c[0x0][0x398] ;  /* 0x0000e600ff087b82 */ /* 0x000e620000000a00 */
[----:B------:R-:W-:-:S02]  /*0290*/  IADD3 R16, PT, PT, R17, R16, RZ ;  /* 0x0000001011107210 */ /* 0x000fc40007ffe0ff */
[----:B------:R-:W-:Y:S02]  /*02a0*/  PRMT R5, R2, 0x7710, RZ ;  /* 0x0000771002057816 */ /* 0x000fe400000000ff */
[----:B------:R-:W-:Y:S02]  /*02b0*/  ISETP.NE.AND P1, PT, R10, RZ, PT ;  /* 0x000000ff0a00720c */ /* 0x000fe40003f25270 */
[----:B------:R-:W-:Y:S02]  /*02c0*/  IADD3 R2, PT, PT, R5, R0, RZ ;  /* 0x0000000005027210 */ /* 0x000fe40007ffe0ff */
[----:B------:R-:W-:Y:S02]  /*02d0*/  SHF.L.U32 R24, R0, 0x2, RZ ;  /* 0x0000000200187819 */ /* 0x000fe400000006ff */
[----:B------:R-:W-:Y:S02]  /*02e0*/  LOP3.LUT R28, R2, 0xffff, RZ, 0xc0, !PT ;  /* 0x0000ffff021c7812 */ /* 0x000fe400078ec0ff */
[----:B------:R-:W-:-:S02]  /*02f0*/  LOP3.LUT R22, R0, 0xf, RZ, 0xc0, !PT ;  /* 0x0000000f00167812 */ /* 0x000fc400078ec0ff */
[----:B------:R-:W-:Y:S01]  /*0300*/  SHF.L.U32 R23, R0, 0x1, RZ ;  /* 0x0000000100177819 */ /* 0x000fe200000006ff */
[C---:B------:R-:W-:Y:S01]  /*0310*/  IMAD R4, R28.reuse, 0x28, R6 ;  /* 0x000000281c047824 */ /* 0x040fe200078e0206 */
[----:B------:R-:W-:Y:S01]  /*0320*/  SHF.L.U32 R28, R28, 0x2, RZ ;  /* 0x000000021c1c7819 */ /* 0x000fe200000006ff */
[----:B------:R-:W2:Y:S01]  /*0330*/  LDC.64 R6, c[0x0][0x390] ;  /* 0x0000e400ff067b82 */ /* 0x000ea20000000a00 */
[----:B------:R-:W-:Y:S02]  /*0340*/  SEL R25, R25, 0x1, !P1 ;  /* 0x0000000119197807 */ /* 0x000fe40004800000 */
[----:B------:R-:W-:Y:S02]  /*0350*/  LEA R17, R17, R4, 0x3 ;  /* 0x0000000411117211 */ /* 0x000fe400078e18ff */
[----:B------:R-:W-:Y:S01]  /*0360*/  PRMT R4, R2, 0x9910, RZ ;  /* 0x0000991002047816 */ /* 0x000fe200000000ff */
[----:B-1----:R-:W-:Y:S01]  /*0370*/  IMAD.WIDE.U32 R8, R28, 0x2, R8 ;  /* 0x000000021c087825 */ /* 0x002fe200078e0008 */
[----:B------:R-:W-:-:S02]  /*0380*/  SHF.L.U32 R2, R10, 0x1, RZ ;  /* 0x000000010a027819 */ /* 0x000fc400000006ff */
[----:B------:R-:W-:Y:S01]  /*0390*/  LOP3.LUT R24, R24, 0x3c0, RZ, 0xc0, !PT ;  /* 0x000003c018187812 */ /* 0x000fe200078ec0ff */
[----:B------:R-:W-:Y:S01]  /*03a0*/  IMAD R4, R4, 0x67, RZ ;  /* 0x0000006704047824 */ /* 0x000fe200078e02ff */
[----:B------:R-:W-:Y:S02]  /*03b0*/  LOP3.LUT R3, R2, 0x7e, RZ, 0xc0, !PT ;  /* 0x0000007e02037812 */ /* 0x000fe400078ec0ff */
[----:B------:R-:W-:Y:S02]  /*03c0*/  ISETP.GT.U32.OR P0, PT, R0, 0xf, P0 ;  /* 0x0000000f0000780c */ /* 0x000fe40000704470 */
[----:B------:R-:W-:Y:S02]  /*03d0*/  LOP3.LUT R2, R4, 0xffff, RZ, 0xc0, !PT ;  /* 0x0000ffff04027812 */ /* 0x000fe400078ec0ff */
[----:B------:R-:W-:Y:S02]  /*03e0*/  MOV R4, UR6 ;  /* 0x0000000600047c02 */ /* 0x000fe40008000f00 */
[----:B------:R-:W-:-:S02]  /*03f0*/  SHF.R.U32.HI R2, RZ, 0x9, R2 ;  /* 0x00000009ff027819 */ /* 0x000fc40000011602 */
[----:B------:R-:W-:Y:S02]  /*0400*/  LEA R26, R0, R3, 0x5 ;  /* 0x00000003001a7211 */ /* 0x000fe400078e28ff */
[----:B------:R-:W-:Y:S01]  /*0410*/  LOP3.LUT R2, R2, 0xffff, RZ, 0xc0, !PT ;  /* 0x0000ffff02027812 */ /* 0x000fe200078ec0ff */
[----:B--2---:R-:W-:Y:S01]  /*0420*/  IMAD.WIDE.U32 R6, R28, 0x2, R6 ;  /* 0x000000021c067825 */ /* 0x004fe200078e0006 */
[----:B------:R-:W-:Y:S02]  /*0430*/  MOV R5, UR7 ;  /* 0x0000000700057c02 */ /* 0x000fe40008000f00 */
[----:B------:R-:W-:Y:S02]  /*0440*/  LEA.HI R27, R0, UR4, RZ, 0x1f ;  /* 0x00000004001b7c11 */ /* 0x000fe4000f8ff8ff */
[----:B0-----:R-:W-:-:S07]  /*0450*/  LEA R21, R2, UR4, 0x3 ;  /* 0x0000000402157c11 */ /* 0x001fce000f8e18ff */
.L_x_598:
[----:B0-----:R-:W0:Y:S01]  /*0460*/  LDCU.64 UR6, c[0x0][0x388] ;  /* 0x00007100ff0677ac */ /* 0x001e220008000a00 */
[----:B------:R-:W-:Y:S01]  /*0470*/  MOV R2, R28 ;  /* 0x0000001c00027202 */ /* 0x000fe20000000f00 */
[----:B------:R-:W-:Y:S01]  /*0480*/  IMAD R31, R16, 0x140, RZ ;  /* 0x00000140101f7824 */ /* 0x000fe200078e02ff */
[----:B------:R-:W-:Y:S01]  /*0490*/  MOV R3, RZ ;  /* 0x000000ff00037202 */ /* 0x000fe20000000f00 */
[----:B------:R-:W-:Y:S01]  /*04a0*/  IMAD R11, R130, 0x140000, RZ ;  /* 0x00140000820b7824 */ /* 0x000fe200078e02ff */
[----:B------:R-:W5:Y:S01]  /*04b0*/  LDG.E.64.CONSTANT R50, desc[UR8][R6.64] ;  /* 0x0000000806327981 */ /* 0x000f62000c1e9b00 */
[----:B------:R-:W-:-:S03]  /*04c0*/  IMAD.WIDE.U32 R2, R132, 0x140000, R2 ;  /* 0x0014000084027825 */ /* 0x000fc600078e0002 */
[----:B------:R-:W5:Y:S01]  /*04d0*/  LDG.E.64.CONSTANT R42, desc[UR8][R8.64] ;  /* 0x00000008082a7981 */ /* 0x000f62000c1e9b00 */
        /* <DEDUP_REMOVED lines=23> */
[----:B------:R-:W-:Y:S02]  /*0650*/  SHF.L.U32 R3, R82, 0x10, RZ ;  /* 0x0000001052037819 */ /* 0x000fe400000006ff */
[----:B------:R-:W-:Y:S02]  /*0660*/  SHF.L.U32 R131, R131, 0x10, RZ ;  /* 0x0000001083837819 */ /* 0x000fe400000006ff */
[----:B------:R-:W-:Y:S01]  /*0670*/  PRMT R85, R83, 0x7632, R85 ;  /* 0x0000763253557816 */ /* 0x000fe20000000055 */
[----:B------:R-:W-:Y:S01]  /*0680*/  FADD.FTZ R2, RZ, R3 ;  /* 0x00000003ff027221 */ /* 0x000fe20000010000 */
[----:B------:R-:W-:Y:S01]  /*0690*/  FFMA.FTZ R12, R3, R3, RZ ;  /* 0x00000003030c7223 */ /* 0x000fe200000100ff */
[----:B------:R-:W-:Y:S02]  /*06a0*/  SHF.L.U32 R83, R83, 0x10, RZ ;  /* 0x0000001053537819 */ /* 0x000fe400000006ff */
[----:B------:R-:W-:Y:S01]  /*06b0*/  FADD.FTZ R2, R2, R131 ;  /* 0x0000008302027221 */ /* 0x000fe20000010000 */
[----:B------:R-:W-:Y:S01]  /*06c0*/  FFMA.FTZ R12, R131, R131, R12 ;  /* 0x00000083830c7223 */ /* 0x000fe2000001000c */
[----:B------:R-:W-:-:S02]  /*06d0*/  SHF.L.U32 R85, R85, 0x10, RZ ;  /* 0x0000001055557819 */ /* 0x000fc400000006ff */
[----:B------:R-:W-:Y:S01]  /*06e0*/  FADD.FTZ R2, R2, R83 ;  /* 0x0000005302027221 */ /* 0x000fe20000010000 */
[----:B------:R-:W-:Y:S01]  /*06f0*/  FFMA.FTZ R12, R83, R83, R12 ;  /* 0x00000053530c7223 */ /* 0x000fe2000001000c */
[C---:B---3--:R-:W-:Y:S02]  /*0700*/  PRMT R81, R126.reuse, 0x7632, R81 ;  /* 0x000076327e517816 */ /* 0x048fe40000000051 */
        /* <DEDUP_REMOVED lines=11> */
[----:B0-----:R-:W-:Y:S01]  /*07c0*/  FADD.FTZ R11, R2, R127 ;  /* 0x0000007f020b7221 */ /* 0x001fe20000010000 */
[----:B------:R-:W-:Y:S01]  /*07d0*/  FFMA.FTZ R13, R127, R127, R12 ;  /* 0x0000007f7f0d7223 */ /* 0x000fe2000001000c */
[C---:B----4-:R-:W-:Y:S02]  /*07e0*/  PRMT R32, R122.reuse, 0x7632, R32 ;  /* 0x000076327a207816 */ /* 0x050fe40000000020 */
        /* <DEDUP_REMOVED lines=198> */
[----:B------:R-:W-:Y:S01]  /*1450*/  BAR.SYNC.DEFER_BLOCKING 0x0 ;  /* 0x0000000000007b1d */ /* 0x000fe20000010000 */
[----:B------:R-:W-:-:S13]  /*1460*/  ISETP.GT.U32.AND P1, PT, R0, 0x3f, PT ;  /* 0x0000003f0000780c */ /* 0x000fda0003f24070 */
[----:B------:R-:W0:Y:S04]  /*1470*/  @!P1 LDS.64 R10, [R15] ;  /* 0x000000000f0a9984 */ /* 0x000e280000000a00 */
[----:B------:R-:W1:Y:S04]  /*1480*/  @!P1 LDS.64 R40, [R15+0x28] ;  /* 0x000028000f289984 */ /* 0x000e680000000a00 */
[----:B------:R-:W2:Y:S04]  /*1490*/  @!P1 LDS.64 R56, [R15+0x50] ;  /* 0x000050000f389984 */ /* 0x000ea80000000a00 */
[----:B------:R-:W3:Y:S04]  /*14a0*/  @!P1 LDS.64 R64, [R15+0x78] ;  /* 0x000078000f409984 */ /* 0x000ee80000000a00 */
[----:B------:R-:W4:Y:S01]  /*14b0*/  @!P1 LDS.64 R76, [R15+0xa0] ;  /* 0x0000a0000f4c9984 */ /* 0x000f220000000a00 */
        /* <DEDUP_REMOVED lines=33> */
.L_x_595:
[----:B------:R-:W2:Y:S04]  /*16d0*/  LD.E.STRONG.GPU R11, desc[UR8][R4.64] ;  /* 0x00000008040b7980 */ /* 0x000ea8000c10f900 */
[----:B--2---:R-:W-:Y:S01]  /*16e0*/  CCTL.IVALL ;  /* 0x00000000ff00798f */ /* 0x004fe20002000000 */
[----:B------:R-:W-:Y:S05]  /*16f0*/  YIELD ;  /* 0x0000000000007946 */ /* 0x000fea0003800000 */
[----:B-----5:R-:W-:-:S04]  /*1700*/  LOP3.LUT R11, R11, R10, RZ, 0x3c, !PT ;  /* 0x0000000a0b0b7212 */ /* 0x020fc800078e3cff */
[----:B------:R-:W-:-:S13]  /*1710*/  ISETP.GT.AND P1, PT, R11, -0x1, PT ;  /* 0xffffffff0b00780c */ /* 0x000fda0003f24270 */
[----:B------:R-:W-:Y:S05]  /*1720*/  @P1 BRA `(.L_x_595) ;  /* 0xfffffffc00e81947 */ /* 0x000fea000383ffff */
.L_x_594:
[----:B------:R-:W-:Y:S01]  /*1730*/  ISETP.GT.U32.AND P1, PT, R0, 0xff, PT ;  /* 0x000000ff0000780c */ /* 0x000fe20003f24070 */
[----:B------:R-:W-:Y:S05]  /*1740*/  WARPSYNC.ALL ;  /* 0x0000000000007948 */ /* 0x000fea0003800000 */
[----:B------:R-:W-:Y:S01]  /*1750*/  BAR.SYNC.DEFER_BLOCKING 0x0 ;  /* 0x0000000000007b1d */ /* 0x000fe20000010000 */
[----:B------:R-:W-:Y:S02]  /*1760*/  IADD3 R19, P2, PT, R132, 0x2, RZ ;  /* 0x0000000284137810 */ /* 0x000fe40007f5e0ff */
[----:B0-----:R-:W-:Y:S02]  /*1770*/  CS2R R10, SRZ ;  /* 0x00000000000a7805 */ /* 0x001fe4000001ff00 */
[----:B-----5:R-:W-:-:S02]  /*1780*/  PRMT R139, R50, 0x7632, R139 ;  /* 0x00007632328b7816 */ /* 0x020fc4000000008b */
[----:B------:R-:W-:Y:S01]  /*1790*/  IADD3.X R20, PT, PT, RZ, R130, RZ, P2, !PT ;  /* 0x00000082ff147210 */ /* 0x000fe200017fe4ff */
[----:B------:R-:W-:Y:S01]  /*17a0*/  BSSY.RECONVERGENT B0, `(.L_x_596) ;  /* 0x000001d000007945 */ /* 0x000fe20003800200 */
[----:B------:R-:W-:Y:S02]  /*17b0*/  PRMT R34, R51, 0x7632, R34 ;  /* 0x0000763233227816 */ /* 0x000fe40000000022 */
[----:B------:R-:W-:Y:S02]  /*17c0*/  PRMT R140, R42, 0x7632, R140 ;  /* 0x000076322a8c7816 */ /* 0x000fe4000000008c */
[----:B------:R-:W-:Y:S01]  /*17d0*/  PRMT R60, R43, 0x7632, R60 ;  /* 0x000076322b3c7816 */ /* 0x000fe2000000003c */
[----:B------:R-:W-:Y:S06]  /*17e0*/  @P1 BRA `(.L_x_597) ;  /* 0x0000000000601947 */ /* 0x000fec0003800000 */
[----:B------:R-:W0:Y:S01]  /*17f0*/  LDC.64 R56, c[0x0][0x3b8] ;  /* 0x0000ee00ff387b82 */ /* 0x000e220000000a00 */
[----:B------:R-:W-:-:S05]  /*1800*/  IMAD R11, R18, R29, UR10 ;  /* 0x0000000a120b7e24 */ /* 0x000fca000f8e021d */
[----:B------:R-:W-:-:S04]  /*1810*/  LEA R11, R11, R24, 0xa ;  /* 0x000000180b0b7211 */ /* 0x000fc800078e50ff */
[----:B------:R-:W-:-:S04]  /*1820*/  IADD3 R11, PT, PT, R22, R11, RZ ;  /* 0x0000000b160b7210 */ /* 0x000fc80007ffe0ff */
[----:B------:R-:W-:-:S04]  /*1830*/  SHF.L.U32 R65, R11, 0x1, RZ ;  /* 0x000000010b417819 */ /* 0x000fc800000006ff */
[C---:B------:R-:W-:Y:S02]  /*1840*/  IADD3 R41, PT, PT, R65.reuse, 0x20, RZ ;  /* 0x0000002041297810 */ /* 0x040fe40007ffe0ff */
[C---:B------:R-:W-:Y:S01]  /*1850*/  IADD3 R77, PT, PT, R65.reuse, 0x40, RZ ;  /* 0x00000040414d7810 */ /* 0x040fe20007ffe0ff */
[C---:B0-----:R-:W-:Y:S01]  /*1860*/  IMAD.WIDE.U32 R10, R65.reuse, 0x4, R56 ;  /* 0x00000004410a7825 */ /* 0x041fe200078e0038 */
[----:B------:R-:W-:-:S03]  /*1870*/  IADD3 R79, PT, PT, R65, 0x60, RZ ;  /* 0x00000060414f7810 */ /* 0x000fc60007ffe0ff */
[--C-:B------:R-:W-:Y:S02]  /*1880*/  IMAD.WIDE.U32 R40, R41, 0x4, R56.reuse ;  /* 0x0000000429287825 */ /* 0x100fe400078e0038 */
[----:B------:R-:W2:Y:S02]  /*1890*/  LDG.E.64 R10, desc[UR8][R10.64] ;  /* 0x000000080a0a7981 */ /* 0x000ea4000c1e1b00 */
[--C-:B------:R-:W-:Y:S02]  /*18a0*/  IMAD.WIDE.U32 R64, R77, 0x4, R56.reuse ;  /* 0x000000044d407825 */ /* 0x100fe400078e0038 */
[----:B------:R-:W3:Y:S02]  /*18b0*/  LDG.E.64 R40, desc[UR8][R40.64] ;  /* 0x0000000828287981 */ /* 0x000ee4000c1e1b00 */
[----:B------:R-:W-:Y:S02]  /*18c0*/  IMAD.WIDE.U32 R56, R79, 0x4, R56 ;  /* 0x000000044f387825 */ /* 0x000fe400078e0038 */
[----:B------:R-:W4:Y:S04]  /*18d0*/  LDG.E.64 R64, desc[UR8][R64.64] ;  /* 0x0000000840407981 */ /* 0x000f28000c1e1b00 */
        /* <DEDUP_REMOVED lines=8> */
[----:B------:R-:W-:-:S07]  /*1960*/  FADD.FTZ R10, R57, R36 ;  /* 0x00000024390a7221 */ /* 0x000fce0000010000 */
.L_x_597:
[----:B------:R-:W-:Y:S05]  /*1970*/  BSYNC.RECONVERGENT B0 ;  /* 0x0000000000007941 */ /* 0x000fea0003800200 */
.L_x_596:
[----:B------:R-:W0:Y:S01]  /*1980*/  SHFL.BFLY PT, R36, R11, 0x8, 0x1f ;  /* 0x0d001f000b247f89 */ /* 0x000e2200000e0000 */
        /* <DEDUP_REMOVED lines=23> */
[----:B0-----:R-:W-:-:S04]  /*1b00*/  FADD.FTZ R11, R46, R11 ;  /* 0x0000000b2e0b7221 */ /* 0x001fc80000010000 */
[----:B------:R-:W-:Y:S01]  /*1b10*/  @!P1 FMUL.FTZ R40, R11, 1.2207031431898940355e-05 ;  /* 0x374ccccd0b289820 */ /* 0x000fe20000410000 */
[----:B--2---:R-:W-:-:S03]  /*1b20*/  FADD.FTZ R11, R65, R10 ;  /* 0x0000000a410b7221 */ /* 0x004fc60000010000 */
[----:B------:R-:W-:-:S04]  /*1b30*/  @!P1 FMUL.FTZ R10, R40, R40 ;  /* 0x00000028280a9220 */ /* 0x000fc80000410000 */
[----:B------:R-:W-:-:S05]  /*1b40*/  @!P1 FFMA.FTZ R10, R11, 1.2207031431898940355e-05, -R10 ;  /* 0x374ccccd0b0a9823 */ /* 0x000fca000001080a */
[----:B------:R-:W-:-:S05]  /*1b50*/  @!P1 FMNMX.FTZ R41, RZ, R10, !PT ;  /* 0x0000000aff299209 */ /* 0x000fca0007810000 */
[----:B------:R-:W-:Y:S01]  /*1b60*/  @!P1 STS.64 [R27], R40 ;  /* 0x000000281b009388 */ /* 0x000fe20000000a00 */
[----:B------:R-:W-:Y:S01]  /*1b70*/  BAR.SYNC.DEFER_BLOCKING 0x0 ;  /* 0x0000000000007b1d */ /* 0x000fe20000010000 */
[----:B------:R-:W-:-:S04]  /*1b80*/  @!P0 LEA R144, P1, R132, R23, 0x5 ;  /* 0x0000001784908211 */ /* 0x000fc800078228ff */
[----:B------:R-:W-:Y:S01]  /*1b90*/  @!P0 LEA.HI.X R146, R132, RZ, R130, 0x5, P1 ;  /* 0x000000ff84928211 */ /* 0x000fe200008f2c82 */
[----:B------:R-:W1:Y:S02]  /*1ba0*/  LDS.64 R10, [R21] ;  /* 0x00000000150a7984 */ /* 0x000e640000000a00 */
[----:B-1----:R-:W-:Y:S01]  /*1bb0*/  FADD.FTZ R11, R11, UR5 ;  /* 0x000000050b0b7e21 */ /* 0x002fe20008010000 */
[--C-:B------:R-:W-:Y:S01]  /*1bc0*/  FADD.FTZ R36, R3, -R10.reuse ;  /* 0x8000000a03247221 */ /* 0x100fe20000010000 */
[--C-:B------:R-:W-:Y:S01]  /*1bd0*/  FADD.FTZ R42, R131, -R10.reuse ;  /* 0x8000000a832a7221 */ /* 0x100fe20000010000 */
[----:B------:R-:W-:Y:S01]  /*1be0*/  SHF.L.U32 R131, R51, 0x10, RZ ;  /* 0x0000001033837819 */ /* 0x000fe200000006ff */
        /* <DEDUP_REMOVED lines=16> */
[----:B------:R-:W-:Y:S01]  /*1cf0*/  FMUL.FTZ R2, R11, R2 ;  /* 0x000000020b027220 */ /* 0x000fe20000410000 */
[--C-:B------:R-:W-:Y:S01]  /*1d00*/  FFMA.FTZ R54, R36, R142, R147.reuse ;  /* 0x0000008e24367223 */ /* 0x100fe20000010093 */
[--C-:B------:R-:W-:Y:S01]  /*1d10*/  FADD.FTZ R36, R83, -R10.reuse ;  /* 0x8000000a53247221 */ /* 0x100fe20000010000 */
[----:B------:R-:W-:Y:S01]  /*1d20*/  SHF.L.U32 R83, R34, 0x10, RZ ;  /* 0x0000001022537819 */ /* 0x000fe200000006ff */
[--C-:B------:R-:W-:Y:S01]  /*1d30*/  FADD.FTZ R34, R85, -R10.reuse ;  /* 0x8000000a55227221 */ /* 0x100fe20000010000 */
[C---:B------:R-:W-:Y:S01]  /*1d40*/  FMUL.FTZ R57, R11.reuse, R42 ;  /* 0x0000002a0b397220 */ /* 0x040fe20000410000 */
[----:B------:R-:W-:Y:S01]  /*1d50*/  FMUL.FTZ R43, R11, R36 ;  /* 0x000000240b2b7220 */ /* 0x000fe20000410000 */
[----:B------:R-:W-:Y:S01]  /*1d60*/  FADD.FTZ R36, R81, -R10 ;  /* 0x8000000a51247221 */ /* 0x000fe20000010000 */
[----:B------:R-:W-:Y:S01]  /*1d70*/  FMUL.FTZ R87, R11, R136 ;  /* 0x000000880b577220 */ /* 0x000fe20000410000 */
[----:B------:R-:W-:Y:S01]  /*1d80*/  FFMA.FTZ R57, R57, R139, R140 ;  /* 0x0000008b39397223 */ /* 0x000fe2000001008c */
[----:B------:R-:W-:Y:S01]  /*1d90*/  FFMA.FTZ R82, R43, R131, R86 ;  /* 0x000000832b527223 */ /* 0x000fe20000010056 */
[----:B------:R-:W-:Y:S01]  /*1da0*/  FMUL.FTZ R43, R11, R34 ;  /* 0x000000220b2b7220 */ /* 0x000fe20000410000 */
[----:B------:R-:W-:Y:S01]  /*1db0*/  FADD.FTZ R34, R129, -R10 ;  /* 0x8000000a81227221 */ /* 0x000fe20000010000 */
[----:B------:R-:W-:Y:S01]  /*1dc0*/  FMUL.FTZ R3, R57, -1.4426950216293334961 ;  /* 0xbfb8aa3b39037820 */ /* 0x000fe20000410000 */
[----:B------:R-:W-:Y:S01]  /*1dd0*/  FMUL.FTZ R156, R11, R156 ;  /* 0x0000009c0b9c7220 */ /* 0x000fe20000410000 */
[----:B------:R-:W-:Y:S01]  /*1de0*/  FFMA.FTZ R129, R43, R83, R60 ;  /* 0x000000532b817223 */ /* 0x000fe2000001003c */
[C---:B------:R-:W-:Y:S01]  /*1df0*/  FMUL.FTZ R128, R11.reuse, R34 ;  /* 0x000000220b807220 */ /* 0x040fe20000410000 */
[----:B------:R-:W-:Y:S01]  /*1e00*/  MUFU.EX2 R85, R3 ;  /* 0x0000000300557308 */ /* 0x000fe20000000800 */
[----:B------:R-:W-:Y:S01]  /*1e10*/  FMUL.FTZ R132, R11, R138 ;  /* 0x0000008a0b847220 */ /* 0x000fe20000410000 */
[----:B------:R-:W-:Y:S01]  /*1e20*/  FMUL.FTZ R34, R129, -1.4426950216293334961 ;  /* 0xbfb8aa3b81227820 */ /* 0x000fe20000410000 */
[--C-:B------:R-:W-:Y:S01]  /*1e30*/  FFMA.FTZ R128, R142, R128, R147.reuse ;  /* 0x000000808e807223 */ /* 0x100fe20000010093 */
[----:B------:R-:W-:Y:S01]  /*1e40*/  FFMA.FTZ R87, R139, R87, R140 ;  /* 0x000000578b577223 */ /* 0x000fe2000001008c */
[----:B------:R-:W-:Y:S01]  /*1e50*/  FMUL.FTZ R40, R82, -1.4426950216293334961 ;  /* 0xbfb8aa3b52287820 */ /* 0x000fe20000410000 */
[----:B------:R-:W-:Y:S01]  /*1e60*/  FMUL.FTZ R41, R54, -1.4426950216293334961 ;  /* 0xbfb8aa3b36297820 */ /* 0x000fe20000410000 */
[----:B------:R-:W-:Y:S01]  /*1e70*/  FMUL.FTZ R36, R11, R36 ;  /* 0x000000240b247220 */ /* 0x000fe20000410000 */
[----:B------:R0:W-:Y:S01]  /*1e80*/  MUFU.EX2 R81, R34 ;  /* 0x0000002200517308 */ /* 0x0001e20000000800 */
[----:B------:R-:W-:Y:S01]  /*1e90*/  FMUL.FTZ R130, R87, -1.4426950216293334961 ;  /* 0xbfb8aa3b57827820 */ /* 0x000fe20000410000 */
[----:B------:R-:W-:Y:S01]  /*1ea0*/  FADD.FTZ R42, R127, -R10 ;  /* 0x8000000a7f2a7221 */ /* 0x000fe20000010000 */
[----:B------:R-:W-:Y:S01]  /*1eb0*/  FFMA.FTZ R127, R139, R36, R140 ;  /* 0x000000248b7f7223 */ /* 0x000fe2000001008c */
[C---:B------:R-:W-:Y:S01]  /*1ec0*/  FMUL.FTZ R150, R11.reuse, R150 ;  /* 0x000000960b967220 */ /* 0x040fe20000410000 */
[C---:B------:R-:W-:Y:S01]  /*1ed0*/  FMUL.FTZ R38, R11.reuse, R38 ;  /* 0x000000260b267220 */ /* 0x040fe20000410000 */
[C---:B------:R-:W-:Y:S01]  /*1ee0*/  FMUL.FTZ R42, R11.reuse, R42 ;  /* 0x0000002a0b2a7220 */ /* 0x040fe20000410000 */
[----:B------:R-:W-:Y:S01]  /*1ef0*/  FMUL.FTZ R48, R11, R48 ;  /* 0x000000300b307220 */ /* 0x000fe20000410000 */
[----:B------:R-:W-:Y:S01]  /*1f00*/  MUFU.EX2 R40, R40 ;  /* 0x0000002800287308 */ /* 0x000fe20000000800 */
[----:B0-----:R-:W-:Y:S01]  /*1f10*/  FADD.FTZ R34, R125, -R10 ;  /* 0x8000000a7d227221 */ /* 0x001fe20000010000 */
[C-C-:B------:R-:W-:Y:S01]  /*1f20*/  FFMA.FTZ R126, R131.reuse, R42, R86.reuse ;  /* 0x0000002a837e7223 */ /* 0x140fe20000010056 */
[----:B------:R-:W-:Y:S01]  /*1f30*/  FFMA.FTZ R132, R131, R132, R86 ;  /* 0x0000008483847223 */ /* 0x000fe20000010056 */
[--C-:B------:R-:W-:Y:S01]  /*1f40*/  FFMA.FTZ R150, R83, R150, R60.reuse ;  /* 0x0000009653967223 */ /* 0x100fe2000001003c */
[----:B------:R-:W-:Y:S01]  /*1f50*/  FMUL.FTZ R34, R11, R34 ;  /* 0x000000220b227220 */ /* 0x000fe20000410000 */
[----:B------:R-:W-:Y:S01]  /*1f60*/  FFMA.FTZ R125, R83, R38, R60 ;  /* 0x00000026537d7223 */ /* 0x000fe2000001003c */
[----:B------:R-:W-:Y:S01]  /*1f70*/  FMUL.FTZ R84, R128, -1.4426950216293334961 ;  /* 0xbfb8aa3b80547820 */ /* 0x000fe20000410000 */
[----:B------:R-:W-:Y:S01]  /*1f80*/  MUFU.EX2 R41, R41 ;  /* 0x0000002900297308 */ /* 0x000fe20000000800 */
[C-C-:B------:R-:W-:Y:S01]  /*1f90*/  FFMA.FTZ R124, R142.reuse, R34, R147.reuse ;  /* 0x000000228e7c7223 */ /* 0x140fe20000010093 */
[----:B------:R-:W-:Y:S01]  /*1fa0*/  FADD.FTZ R34, R123, -R10 ;  /* 0x8000000a7b227221 */ /* 0x000fe20000010000 */
[----:B------:R-:W-:Y:S01]  /*1fb0*/  FFMA.FTZ R123, R139, R32, R140 ;  /* 0x000000208b7b7223 */ /* 0x000fe2000001008c */
[----:B------:R-:W-:Y:S01]  /*1fc0*/  FADD.FTZ R32, R121, -R10 ;  /* 0x8000000a79207221 */ /* 0x000fe20000010000 */
[----:B------:R-:W-:Y:S01]  /*1fd0*/  FFMA.FTZ R121, R83, R12, R60 ;  /* 0x0000000c53797223 */ /* 0x000fe2000001003c */
[----:B------:R-:W-:Y:S01]  /*1fe0*/  FADD.FTZ R12, R119, -R10 ;  /* 0x8000000a770c7221 */ /* 0x000fe20000010000 */
[----:B------:R-:W-:Y:S01]  /*1ff0*/  FFMA.FTZ R119, R139, R2, R140 ;  /* 0x000000028b777223 */ /* 0x000fe2000001008c */
[----:B------:R-:W-:Y:S01]  /*2000*/  FMUL.FTZ R32, R11, R32 ;  /* 0x000000200b207220 */ /* 0x000fe20000410000 */
[--C-:B------:R-:W-:Y:S01]  /*2010*/  FADD.FTZ R2, R117, -R10.reuse ;  /* 0x8000000a75027221 */ /* 0x100fe20000010000 */
[C---:B------:R-:W-:Y:S01]  /*2020*/  FMUL.FTZ R12, R11.reuse, R12 ;  /* 0x0000000c0b0c7220 */ /* 0x040fe20000410000 */
[----:B------:R-:W-:Y:S01]  /*2030*/  FMUL.FTZ R34, R11, R34 ;  /* 0x000000220b227220 */ /* 0x000fe20000410000 */
[C-C-:B------:R-:W-:Y:S01]  /*2040*/  FFMA.FTZ R120, R142.reuse, R32, R147.reuse ;  /* 0x000000208e787223 */ /* 0x140fe20000010093 */
[----:B------:R-:W-:Y:S01]  /*2050*/  FADD.FTZ R32, R71, -R10 ;  /* 0x8000000a47207221 */ /* 0x000fe20000010000 */
[----:B------:R-:W-:Y:S01]  /*2060*/  FFMA.FTZ R118, R131, R12, R86 ;  /* 0x0000000c83767223 */ /* 0x000fe20000010056 */
[----:B------:R-:W-:Y:S01]  /*2070*/  FADD.FTZ R12, R115, -R10 ;  /* 0x8000000a730c7221 */ /* 0x000fe20000010000 */
[C---:B------:R-:W-:Y:S01]  /*2080*/  FMUL.FTZ R2, R11.reuse, R2 ;  /* 0x000000020b027220 */ /* 0x040fe20000410000 */
[----:B------:R-:W-:Y:S01]  /*2090*/  FMUL.FTZ R32, R11, R32 ;  /* 0x000000200b207220 */ /* 0x000fe20000410000 */
[----:B------:R-:W-:Y:S01]  /*20a0*/  FFMA.FTZ R122, R131, R34, R86 ;  /* 0x00000022837a7223 */ /* 0x000fe20000010056 */
[----:B------:R-:W-:Y:S01]  /*20b0*/  FMUL.FTZ R12, R11, R12 ;  /* 0x0000000c0b0c7220 */ /* 0x000fe20000410000 */
[----:B------:R-:W-:Y:S01]  /*20c0*/  FADD.FTZ R34, R67, -R10 ;  /* 0x8000000a43227221 */ /* 0x000fe20000010000 */
[----:B------:R-:W-:Y:S01]  /*20d0*/  FFMA.FTZ R115, R139, R32, R140 ;  /* 0x000000208b737223 */ /* 0x000fe2000001008c */
[--C-:B------:R-:W-:Y:S01]  /*20e0*/  FADD.FTZ R32, R111, -R10.reuse ;  /* 0x8000000a6f207221 */ /* 0x100fe20000010000 */
[--C-:B------:R-:W-:Y:S01]  /*20f0*/  FFMA.FTZ R116, R142, R12, R147.reuse ;  /* 0x0000000c8e747223 */ /* 0x100fe20000010093 */
[----:B------:R-:W-:Y:S01]  /*2100*/  FADD.FTZ R12, R113, -R10 ;  /* 0x8000000a710c7221 */ /* 0x000fe20000010000 */
[--C-:B------:R-:W-:Y:S01]  /*2110*/  FFMA.FTZ R117, R83, R2, R60.reuse ;  /* 0x0000000253757223 */ /* 0x100fe2000001003c */
[C---:B------:R-:W-:Y:S01]  /*2120*/  FMUL.FTZ R32, R11.reuse, R32 ;  /* 0x000000200b207220 */ /* 0x040fe20000410000 */
[----:B------:R-:W-:Y:S01]  /*2130*/  FMUL.FTZ R68, R118, -1.4426950216293334961 ;  /* 0xbfb8aa3b76447820 */ /* 0x000fe20000410000 */
[----:B------:R-:W-:Y:S01]  /*2140*/  FMUL.FTZ R12, R11, R12 ;  /* 0x0000000c0b0c7220 */ /* 0x000fe20000410000 */
[----:B------:R-:W-:Y:S01]  /*2150*/  FMUL.FTZ R2, R117, -1.4426950216293334961 ;  /* 0xbfb8aa3b75027820 */ /* 0x000fe20000410000 */
[----:B------:R-:W-:Y:S01]  /*2160*/  FFMA.FTZ R113, R83, R32, R60 ;  /* 0x0000002053717223 */ /* 0x000fe2000001003c */
[----:B------:R-:W-:Y:S01]  /*2170*/  FADD.FTZ R32, R69, -R10 ;  /* 0x8000000a45207221 */ /* 0x000fe20000010000 */
[----:B------:R-:W-:Y:S01]  /*2180*/  FFMA.FTZ R114, R131, R12, R86 ;  /* 0x0000000c83727223 */ /* 0x000fe20000010056 */
[----:B------:R-:W-:Y:S01]  /*2190*/  FADD.FTZ R12, R75, -R10 ;  /* 0x8000000a4b0c7221 */ /* 0x000fe20000010000 */
[----:B------:R0:W-:Y:S01]  /*21a0*/  MUFU.EX2 R71, R2 ;  /* 0x0000000200477308 */ /* 0x0001e20000000800 */
[----:B------:R-:W-:Y:S01]  /*21b0*/  FMUL.FTZ R32, R11, R32 ;  /* 0x000000200b207220 */ /* 0x000fe20000410000 */
[----:B------:R-:W-:Y:S01]  /*21c0*/  FMUL.FTZ R3, R113, -1.4426950216293334961 ;  /* 0xbfb8aa3b71037820 */ /* 0x000fe20000410000 */
[----:B------:R-:W-:Y:S01]  /*21d0*/  FMUL.FTZ R12, R11, R12 ;  /* 0x0000000c0b0c7220 */ /* 0x000fe20000410000 */
[----:B------:R-:W-:Y:S01]  /*21e0*/  FMUL.FTZ R76, R116, -1.4426950216293334961 ;  /* 0xbfb8aa3b744c7820 */ /* 0x000fe20000410000 */
[----:B------:R-:W-:Y:S01]  /*21f0*/  FFMA.FTZ R111, R139, R32, R140 ;  /* 0x000000208b6f7223 */ /* 0x000fe2000001008c */
[--C-:B------:R-:W-:Y:S01]  /*2200*/  FADD.FTZ R32, R109, -R10.reuse ;  /* 0x8000000a6d207221 */ /* 0x100fe20000010000 */
[--C-:B------:R-:W-:Y:S01]  /*2210*/  FFMA.FTZ R112, R142, R12, R147.reuse ;  /* 0x0000000c8e707223 */ /* 0x100fe20000010093 */
[----:B------:R-:W-:Y:S01]  /*2220*/  MUFU.EX2 R69, R3 ;  /* 0x0000000300457308 */ /* 0x000fe20000000800 */
[----:B0-----:R-:W-:Y:S01]  /*2230*/  FMUL.FTZ R2, R114, -1.4426950216293334961 ;  /* 0xbfb8aa3b72027820 */ /* 0x001fe20000410000 */
[----:B------:R-:W-:Y:S01]  /*2240*/  FMUL.FTZ R32, R11, R32 ;  /* 0x000000200b207220 */ /* 0x000fe20000410000 */
[----:B------:R-:W-:Y:S01]  /*2250*/  FMUL.FTZ R12, R112, -1.4426950216293334961 ;  /* 0xbfb8aa3b700c7820 */ /* 0x000fe20000410000 */
[----:B------:R-:W-:Y:S01]  /*2260*/  FMUL.FTZ R43, R115, -1.4426950216293334961 ;  /* 0xbfb8aa3b732b7820 */ /* 0x000fe20000410000 */
[----:B------:R-:W-:Y:S01]  /*2270*/  FMUL.FTZ R34, R11, R34 ;  /* 0x000000220b227220 */ /* 0x000fe20000410000 */
[--C-:B------:R-:W-:Y:S01]  /*2280*/  FFMA.FTZ R108, R142, R32, R147.reuse ;  /* 0x000000208e6c7223 */ /* 0x100fe20000010093 */
[----:B------:R-:W-:Y:S01]  /*2290*/  FADD.FTZ R32, R105, -R10 ;  /* 0x8000000a69207221 */ /* 0x000fe20000010000 */
[----:B------:R0:W-:Y:S01]  /*22a0*/  MUFU.EX2 R67, R12 ;  /* 0x0000000c00437308 */ /* 0x0001e20000000800 */
[----:B------:R-:W-:Y:S01]  /*22b0*/  FMUL.FTZ R78, R122, -1.4426950216293334961 ;  /* 0xbfb8aa3b7a4e7820 */ /* 0x000fe20000410000 */
[----:B------:R-:W-:Y:S01]  /*22c0*/  FFMA.FTZ R110, R131, R34, R86 ;  /* 0x00000022836e7223 */ /* 0x000fe20000010056 */
[----:B------:R-:W-:Y:S01]  /*22d0*/  FMUL.FTZ R32, R11, R32 ;  /* 0x000000200b207220 */ /* 0x000fe20000410000 */
[----:B------:R-:W-:Y:S01]  /*22e0*/  FMUL.FTZ R77, R120, -1.4426950216293334961 ;  /* 0xbfb8aa3b784d7820 */ /* 0x000fe20000410000 */
[----:B------:R-:W-:Y:S01]  /*22f0*/  FMUL.FTZ R70, R119, -1.4426950216293334961 ;  /* 0xbfb8aa3b77467820 */ /* 0x000fe20000410000 */
[----:B------:R-:W-:Y:S01]  /*2300*/  FMUL.FTZ R74, R110, -1.4426950216293334961 ;  /* 0xbfb8aa3b6e4a7820 */ /* 0x000fe20000410000 */
[----:B------:R-:W-:Y:S01]  /*2310*/  FFMA.FTZ R105, R83, R32, R60 ;  /* 0x0000002053697223 */ /* 0x000fe2000001003c */
[----:B------:R1:W-:Y:S01]  /*2320*/  MUFU.EX2 R75, R2 ;  /* 0x00000002004b7308 */ /* 0x0003e20000000800 */
[--C-:B0-----:R-:W-:Y:S01]  /*2330*/  FADD.FTZ R12, R73, -R10.reuse ;  /* 0x8000000a490c7221 */ /* 0x101fe20000010000 */
[----:B------:R-:W-:Y:S01]  /*2340*/  FADD.FTZ R32, R63, -R10 ;  /* 0x8000000a3f207221 */ /* 0x000fe20000010000 */
[----:B------:R-:W-:Y:S01]  /*2350*/  FMUL.FTZ R65, R124, -1.4426950216293334961 ;  /* 0xbfb8aa3b7c417820 */ /* 0x000fe20000410000 */
[----:B------:R-:W-:Y:S01]  /*2360*/  FMUL.FTZ R72, R123, -1.4426950216293334961 ;  /* 0xbfb8aa3b7b487820 */ /* 0x000fe20000410000 */
[C---:B------:R-:W-:Y:S01]  /*2370*/  FMUL.FTZ R12, R11.reuse, R12 ;  /* 0x0000000c0b0c7220 */ /* 0x040fe20000410000 */
[----:B------:R-:W-:Y:S01]  /*2380*/  FMUL.FTZ R32, R11, R32 ;  /* 0x000000200b207220 */ /* 0x000fe20000410000 */
[----:B------:R-:W-:Y:S01]  /*2390*/  FMUL.FTZ R66, R111, -1.4426950216293334961 ;  /* 0xbfb8aa3b6f427820 */ /* 0x000fe20000410000 */
[----:B------:R-:W0:Y:S01]  /*23a0*/  MUFU.EX2 R68, R68 ;  /* 0x0000004400447308 */ /* 0x000e220000000800 */
[----:B------:R-:W-:Y:S01]  /*23b0*/  FFMA.FTZ R106, R131, R12, R86 ;  /* 0x0000000c836a7223 */ /* 0x000fe20000010056 */
[--C-:B------:R-:W-:Y:S01]  /*23c0*/  FADD.FTZ R12, R53, -R10.reuse ;  /* 0x8000000a350c7221 */ /* 0x100fe20000010000 */
[--C-:B-1----:R-:W-:Y:S01]  /*23d0*/  FADD.FTZ R2, R165, -R10.reuse ;  /* 0x8000000aa5027221 */ /* 0x102fe20000010000 */
[----:B------:R-:W-:Y:S01]  /*23e0*/  FMUL.FTZ R44, R127, -1.4426950216293334961 ;  /* 0xbfb8aa3b7f2c7820 */ /* 0x000fe20000410000 */
[----:B------:R-:W-:Y:S01]  /*23f0*/  FMUL.FTZ R3, R106, -1.4426950216293334961 ;  /* 0xbfb8aa3b6a037820 */ /* 0x000fe20000410000 */
[C---:B------:R-:W-:Y:S01]  /*2400*/  FMUL.FTZ R12, R11.reuse, R12 ;  /* 0x0000000c0b0c7220 */ /* 0x040fe20000410000 */
[----:B------:R-:W-:Y:S01]  /*2410*/  FMUL.FTZ R2, R11, R2 ;  /* 0x000000020b027220 */ /* 0x000fe20000410000 */
[----:B------:R-:W1:Y:S01]  /*2420*/  MUFU.EX2 R76, R76 ;  /* 0x0000004c004c7308 */ /* 0x000e620000000800 */
[----:B------:R-:W-:Y:S01]  /*2430*/  FMUL.FTZ R79, R126, -1.4426950216293334961 ;  /* 0xbfb8aa3b7e4f7820 */ /* 0x000fe20000410000 */
[--C-:B------:R-:W-:Y:S01]  /*2440*/  FFMA.FTZ R104, R142, R12, R147.reuse ;  /* 0x0000000c8e687223 */ /* 0x100fe20000010093 */
[----:B------:R-:W-:Y:S01]  /*2450*/  FADD.FTZ R12, R103, -R10 ;  /* 0x8000000a670c7221 */ /* 0x000fe20000010000 */
[----:B------:R-:W-:Y:S01]  /*2460*/  FFMA.FTZ R109, R83, R2, R60 ;  /* 0x00000002536d7223 */ /* 0x000fe2000001003c */
[----:B------:R-:W-:Y:S01]  /*2470*/  FFMA.FTZ R103, R139, R32, R140 ;  /* 0x000000208b677223 */ /* 0x000fe2000001008c */
[--C-:B------:R-:W-:Y:S01]  /*2480*/  FADD.FTZ R2, R107, -R10.reuse ;  /* 0x8000000a6b027221 */ /* 0x100fe20000010000 */
[----:B------:R-:W-:Y:S01]  /*2490*/  FMUL.FTZ R12, R11, R12 ;  /* 0x0000000c0b0c7220 */ /* 0x000fe20000410000 */
[----:B------:R-:W-:Y:S01]  /*24a0*/  FADD.FTZ R32, R101, -R10 ;  /* 0x8000000a65207221 */ /* 0x000fe20000010000 */
[----:B------:R-:W-:Y:S01]  /*24b0*/  MUFU.EX2 R53, R3 ;  /* 0x0000000300357308 */ /* 0x000fe20000000800 */
[----:B------:R-:W-:Y:S01]  /*24c0*/  FMUL.FTZ R107, R11, R2 ;  /* 0x000000020b6b7220 */ /* 0x000fe20000410000 */
[----:B------:R-:W-:Y:S01]  /*24d0*/  FFMA.FTZ R102, R131, R12, R86 ;  /* 0x0000000c83667223 */ /* 0x000fe20000010056 */
[----:B------:R-:W-:Y:S01]  /*24e0*/  FMUL.FTZ R32, R11, R32 ;  /* 0x000000200b207220 */ /* 0x000fe20000410000 */
[----:B------:R-:W-:Y:S01]  /*24f0*/  FADD.FTZ R12, R61, -R10 ;  /* 0x8000000a3d0c7221 */ /* 0x000fe20000010000 */
[----:B------:R-:W-:Y:S01]  /*2500*/  FMUL.FTZ R2, R108, -1.4426950216293334961 ;  /* 0xbfb8aa3b6c027820 */ /* 0x000fe20000410000 */
[----:B------:R-:W-:Y:S01]  /*2510*/  FFMA.FTZ R107, R139, R107, R140 ;  /* 0x0000006b8b6b7223 */ /* 0x000fe2000001008c */
[----:B------:R-:W-:Y:S01]  /*2520*/  FFMA.FTZ R101, R83, R32, R60 ;  /* 0x0000002053657223 */ /* 0x000fe2000001003c */
[----:B------:R-:W-:Y:S01]  /*2530*/  FMUL.FTZ R12, R11, R12 ;  /* 0x0000000c0b0c7220 */ /* 0x000fe20000410000 */
[----:B------:R2:W-:Y:S01]  /*2540*/  MUFU.EX2 R73, R2 ;  /* 0x0000000200497308 */ /* 0x0005e20000000800 */
[--C-:B------:R-:W-:Y:S01]  /*2550*/  FADD.FTZ R32, R163, -R10.reuse ;  /* 0x8000000aa3207221 */ /* 0x100fe20000010000 */
[----:B0-----:R-:W-:Y:S01]  /*2560*/  FADD.FTZ R157, R68, 1 ;  /* 0x3f800000449d7421 */ /* 0x001fe20000010000 */
[--C-:B------:R-:W-:Y:S01]  /*2570*/  FFMA.FTZ R100, R142, R12, R147.reuse ;  /* 0x0000000c8e647223 */ /* 0x100fe20000010093 */
[----:B------:R-:W-:Y:S01]  /*2580*/  FADD.FTZ R12, R99, -R10 ;  /* 0x8000000a630c7221 */ /* 0x000fe20000010000 */
[C---:B------:R-:W-:Y:S01]  /*2590*/  FMUL.FTZ R32, R11.reuse, R32 ;  /* 0x000000200b207220 */ /* 0x040fe20000410000 */
[----:B------:R-:W-:Y:S01]  /*25a0*/  FMUL.FTZ R62, R104, -1.4426950216293334961 ;  /* 0xbfb8aa3b683e7820 */ /* 0x000fe20000410000 */
[----:B------:R-:W-:Y:S01]  /*25b0*/  FMUL.FTZ R52, R100, -1.4426950216293334961 ;  /* 0xbfb8aa3b64347820 */ /* 0x000fe20000410000 */
[----:B------:R-:W-:Y:S01]  /*25c0*/  FMUL.FTZ R12, R11, R12 ;  /* 0x0000000c0b0c7220 */ /* 0x000fe20000410000 */
[----:B--2---:R-:W-:Y:S01]  /*25d0*/  FMUL.FTZ R2, R105, -1.4426950216293334961 ;  /* 0xbfb8aa3b69027820 */ /* 0x004fe20000410000 */
[----:B------:R-:W-:Y:S01]  /*25e0*/  FFMA.FTZ R99, R139, R32, R140 ;  /* 0x000000208b637223 */ /* 0x000fe2000001008c */
[----:B------:R-:W-:Y:S01]  /*25f0*/  FADD.FTZ R32, R95, -R10 ;  /* 0x8000000a5f207221 */ /* 0x000fe20000010000 */
[----:B------:R-:W-:Y:S01]  /*2600*/  FFMA.FTZ R98, R131, R12, R86 ;  /* 0x0000000c83627223 */ /* 0x000fe20000010056 */
[----:B------:R0:W-:Y:S01]  /*2610*/  MUFU.EX2 R63, R2 ;  /* 0x00000002003f7308 */ /* 0x0001e20000000800 */
[----:B------:R-:W-:Y:S01]  /*2620*/  FADD.FTZ R12, R59, -R10 ;  /* 0x8000000a3b0c7221 */ /* 0x000fe20000010000 */
[----:B------:R-:W-:Y:S01]  /*2630*/  FMUL.FTZ R32, R11, R32 ;  /* 0x000000200b207220 */ /* 0x000fe20000410000 */
[----:B------:R-:W-:Y:S01]  /*2640*/  FMUL.FTZ R51, R99, -1.4426950216293334961 ;  /* 0xbfb8aa3b63337820 */ /* 0x000fe20000410000 */
[----:B------:R-:W-:Y:S01]  /*2650*/  FADD.FTZ R68, R71, 1 ;  /* 0x3f80000047447421 */ /* 0x000fe20000010000 */
[----:B------:R-:W-:Y:S01]  /*2660*/  FMUL.FTZ R12, R11, R12 ;  /* 0x0000000c0b0c7220 */ /* 0x000fe20000410000 */
[----:B------:R-:W-:Y:S01]  /*2670*/  FFMA.FTZ R95, R139, R32, R140 ;  /* 0x000000208b5f7223 */ /* 0x000fe2000001008c */
[--C-:B------:R-:W-:Y:S01]  /*2680*/  FADD.FTZ R32, R49, -R10.reuse ;  /* 0x8000000a31207221 */ /* 0x100fe20000010000 */
[----:B------:R-:W2:Y:S01]  /*2690*/  MUFU.EX2 R43, R43 ;  /* 0x0000002b002b7308 */ /* 0x000ea20000000800 */
[----:B0-----:R-:W-:Y:S01]  /*26a0*/  FMUL.FTZ R2, R102, -1.4426950216293334961 ;  /* 0xbfb8aa3b66027820 */ /* 0x001fe20000410000 */
[--C-:B------:R-:W-:Y:S01]  /*26b0*/  FFMA.FTZ R96, R142, R12, R147.reuse ;  /* 0x0000000c8e607223 */ /* 0x100fe20000010093 */
[----:B------:R-:W-:Y:S01]  /*26c0*/  FADD.FTZ R12, R93, -R10 ;  /* 0x8000000a5d0c7221 */ /* 0x000fe20000010000 */
[C---:B------:R-:W-:Y:S01]  /*26d0*/  FMUL.FTZ R32, R11.reuse, R32 ;  /* 0x000000200b207220 */ /* 0x040fe20000410000 */
[----:B-1----:R-:W-:Y:S01]  /*26e0*/  FADD.FTZ R71, R76, 1 ;  /* 0x3f8000004c477421 */ /* 0x002fe20000010000 */
[----:B------:R-:W-:Y:S01]  /*26f0*/  FMUL.FTZ R58, R96, -1.4426950216293334961 ;  /* 0xbfb8aa3b603a7820 */ /* 0x000fe20000410000 */
[----:B------:R-:W-:Y:S01]  /*2700*/  FMUL.FTZ R12, R11, R12 ;  /* 0x0000000c0b0c7220 */ /* 0x000fe20000410000 */
[----:B------:R0:W-:Y:S01]  /*2710*/  MUFU.EX2 R61, R2 ;  /* 0x00000002003d7308 */ /* 0x0001e20000000800 */
[----:B------:R-:W-:Y:S01]  /*2720*/  FFMA.FTZ R93, R83, R32, R60 ;  /* 0x00000020535d7223 */ /* 0x000fe2000001003c */
[----:B------:R-:W-:Y:S01]  /*2730*/  FADD.FTZ R32, R91, -R10 ;  /* 0x8000000a5b207221 */ /* 0x000fe20000010000 */
[----:B------:R-:W-:Y:S01]  /*2740*/  FFMA.FTZ R94, R131, R12, R86 ;  /* 0x0000000c835e7223 */ /* 0x000fe20000010056 */
[--C-:B------:R-:W-:Y:S01]  /*2750*/  FADD.FTZ R12, R47, -R10.reuse ;  /* 0x8000000a2f0c7221 */ /* 0x100fe20000010000 */
[----:B------:R-:W-:Y:S01]  /*2760*/  FMUL.FTZ R42, R103, -1.4426950216293334961 ;  /* 0xbfb8aa3b672a7820 */ /* 0x000fe20000410000 */
[C---:B------:R-:W-:Y:S01]  /*2770*/  FMUL.FTZ R32, R11.reuse, R32 ;  /* 0x000000200b207220 */ /* 0x040fe20000410000 */
[----:B------:R-:W-:Y:S01]  /*2780*/  FMUL.FTZ R3, R94, -1.4426950216293334961 ;  /* 0xbfb8aa3b5e037820 */ /* 0x000fe20000410000 */
[----:B------:R-:W-:Y:S01]  /*2790*/  FMUL.FTZ R12, R11, R12 ;  /* 0x0000000c0b0c7220 */ /* 0x000fe20000410000 */
[----:B0-----:R-:W-:Y:S01]  /*27a0*/  FADD.FTZ R2, R97, -R10 ;  /* 0x8000000a61027221 */ /* 0x001fe20000010000 */
[----:B------:R-:W0:Y:S01]  /*27b0*/  MUFU.EX2 R52, R52 ;  /* 0x0000003400347308 */ /* 0x000e220000000800 */
[----:B------:R-:W-:Y:S01]  /*27c0*/  FFMA.FTZ R91, R139, R32, R140 ;  /* 0x000000208b5b7223 */ /* 0x000fe2000001008c */
[----:B------:R-:W-:Y:S01]  /*27d0*/  FFMA.FTZ R92, R142, R12, R147 ;  /* 0x0000000c8e5c7223 */ /* 0x000fe20000010093 */
[----:B------:R-:W-:Y:S01]  /*27e0*/  FMUL.FTZ R97, R11, R2 ;  /* 0x000000020b617220 */ /* 0x000fe20000410000 */
[----:B------:R-:W-:Y:S01]  /*27f0*/  FMUL.FTZ R2, R98, -1.4426950216293334961 ;  /* 0xbfb8aa3b62027820 */ /* 0x000fe20000410000 */
[----:B------:R-:W1:Y:S01]  /*2800*/  @!P0 LDC.64 R12, c[0x0][0x3b0] ;  /* 0x0000ec00ff0c8b82 */ /* 0x000e620000000a00 */
[----:B------:R-:W-:Y:S01]  /*2810*/  FMUL.FTZ R56, R92, -1.4426950216293334961 ;  /* 0xbfb8aa3b5c387820 */ /* 0x000fe20000410000 */
[----:B------:R-:W-:Y:S01]  /*2820*/  FFMA.FTZ R97, R83, R97, R60 ;  /* 0x0000006153617223 */ /* 0x000fe2000001003c */
[----:B------:R4:W-:Y:S01]  /*2830*/  MUFU.EX2 R59, R2 ;  /* 0x00000002003b7308 */ /* 0x0009e20000000800 */
[----:B--2---:R-:W-:Y:S01]  /*2840*/  FADD.FTZ R76, R43, 1 ;  /* 0x3f8000002b4c7421 */ /* 0x004fe20000010000 */
[----:B------:R-:W-:Y:S01]  /*2850*/  FADD.FTZ R43, R75, 1 ;  /* 0x3f8000004b2b7421 */ /* 0x000fe20000010000 */
[----:B------:R-:W-:Y:S01]  /*2860*/  FMUL.FTZ R46, R101, -1.4426950216293334961 ;  /* 0xbfb8aa3b652e7820 */ /* 0x000fe20000410000 */
[----:B------:R-:W-:Y:S01]  /*2870*/  FMUL.FTZ R32, R91, -1.4426950216293334961 ;  /* 0xbfb8aa3b5b207820 */ /* 0x000fe20000410000 */
[----:B------:R-:W-:Y:S01]  /*2880*/  FMUL.FTZ R80, R125, -1.4426950216293334961 ;  /* 0xbfb8aa3b7d507820 */ /* 0x000fe20000410000 */
[----:B------:R-:W-:Y:S01]  /*2890*/  FMUL.FTZ R38, R121, -1.4426950216293334961 ;  /* 0xbfb8aa3b79267820 */ /* 0x000fe20000410000 */
[----:B------:R-:W-:Y:S01]  /*28a0*/  FMUL.FTZ R34, R109, -1.4426950216293334961 ;  /* 0xbfb8aa3b6d227820 */ /* 0x000fe20000410000 */
[----:B------:R-:W2:Y:S01]  /*28b0*/  MUFU.EX2 R47, R3 ;  /* 0x00000003002f7308 */ /* 0x000ea20000000800 */
[----:B----4-:R-:W-:Y:S01]  /*28c0*/  FMUL.FTZ R2, R95, -1.4426950216293334961 ;  /* 0xbfb8aa3b5f027820 */ /* 0x010fe20000410000 */
[----:B0-----:R-:W-:Y:S01]  /*28d0*/  FADD.FTZ R75, R52, 1 ;  /* 0x3f800000344b7421 */ /* 0x001fe20000010000 */
[----:B------:R-:W-:Y:S01]  /*28e0*/  FMUL.FTZ R64, R107, -1.4426950216293334961 ;  /* 0xbfb8aa3b6b407820 */ /* 0x000fe20000410000 */
[----:B------:R-:W-:Y:S01]  /*28f0*/  FMUL.FTZ R36, R97, -1.4426950216293334961 ;  /* 0xbfb8aa3b61247820 */ /* 0x000fe20000410000 */
[----:B------:R-:W-:Y:S01]  /*2900*/  FMUL.FTZ R50, R93, -1.4426950216293334961 ;  /* 0xbfb8aa3b5d327820 */ /* 0x000fe20000410000 */
[----:B------:R-:W-:Y:S01]  /*2910*/  FADD.FTZ R67, R67, 1 ;  /* 0x3f80000043437421 */ /* 0x000fe20000010000 */
[----:B------:R-:W-:Y:S01]  /*2920*/  FADD.FTZ R41, R41, 1 ;  /* 0x3f80000029297421 */ /* 0x000fe20000010000 */
[----:B------:R0:W-:Y:S01]  /*2930*/  MUFU.EX2 R49, R2 ;  /* 0x0000000200317308 */ /* 0x0001e20000000800 */
[----:B------:R-:W-:Y:S01]  /*2940*/  FADD.FTZ R53, R53, 1 ;  /* 0x3f80000035357421 */ /* 0x000fe20000010000 */
[----:B------:R-:W-:Y:S01]  /*2950*/  FADD.FTZ R61, R61, 1 ;  /* 0x3f8000003d3d7421 */ /* 0x000fe20000010000 */
[----:B------:R-:W-:Y:S01]  /*2960*/  FADD.FTZ R73, R73, 1 ;  /* 0x3f80000049497421 */ /* 0x000fe20000010000 */
[----:B-1----:R-:W-:-:S04]  /*2970*/  @!P0 LEA R12, P1, R144, R12, 0x2 ;  /* 0x0000000c900c8211 */ /* 0x002fc800078210ff */
[----:B------:R-:W1:Y:S01]  /*2980*/  MUFU.EX2 R51, R51 ;  /* 0x0000003300337308 */ /* 0x000e620000000800 */
[----:B0-----:R-:W-:Y:S01]  /*2990*/  FADD.FTZ R2, R89, -R10 ;  /* 0x8000000a59027221 */ /* 0x001fe20000010000 */
[----:B------:R-:W-:Y:S01]  /*29a0*/  @!P0 LEA.HI.X R13, R144, R13, R146, 0x2, P1 ;  /* 0x0000000d900d8211 */ /* 0x000fe200008f1492 */
[----:B------:R-:W-:Y:S01]  /*29b0*/  FADD.FTZ R146, R161, -R10 ;  /* 0x8000000aa1927221 */ /* 0x000fe20000010000 */
[----:B------:R-:W-:Y:S01]  /*29c0*/  FFMA.FTZ R89, R83, R48, R60 ;  /* 0x0000003053597223 */ /* 0x000fe2000001003c */
[C---:B------:R-:W-:Y:S01]  /*29d0*/  FMUL.FTZ R2, R11.reuse, R2 ;  /* 0x000000020b027220 */ /* 0x040fe20000410000 */
[----:B------:R-:W-:Y:S01]  /*29e0*/  FMUL.FTZ R144, R132, -1.4426950216293334961 ;  /* 0xbfb8aa3b84907820 */ /* 0x000fe20000410000 */
[----:B------:R-:W-:Y:S01]  /*29f0*/  FMUL.FTZ R146, R11, R146 ;  /* 0x000000920b927220 */ /* 0x000fe20000410000 */
[----:B------:R-:W0:Y:S01]  /*2a00*/  MUFU.EX2 R58, R58 ;  /* 0x0000003a003a7308 */ /* 0x000e220000000800 */
[----:B------:R-:W-:Y:S01]  /*2a10*/  FFMA.FTZ R90, R131, R2, R86 ;  /* 0x00000002835a7223 */ /* 0x000fe20000010056 */
[----:B------:R-:W-:Y:S01]  /*2a20*/  FADD.FTZ R2, R55, -R10 ;  /* 0x8000000a37027221 */ /* 0x000fe20000010000 */
[----:B------:R-:W-:Y:S01]  /*2a30*/  FFMA.FTZ R146, R131, R146, R86 ;  /* 0x0000009283927223 */ /* 0x000fe20000010056 */
[----:B------:R-:W-:Y:S01]  /*2a40*/  FMUL.FTZ R48, R89, -1.4426950216293334961 ;  /* 0xbfb8aa3b59307820 */ /* 0x000fe20000410000 */
[----:B------:R-:W-:Y:S01]  /*2a50*/  FMUL.FTZ R134, R90, -1.4426950216293334961 ;  /* 0xbfb8aa3b5a867820 */ /* 0x000fe20000410000 */
[----:B------:R-:W-:Y:S01]  /*2a60*/  FMUL.FTZ R88, R11, R2 ;  /* 0x000000020b587220 */ /* 0x000fe20000410000 */
[----:B--2---:R-:W-:Y:S01]  /*2a70*/  FADD.FTZ R47, R47, 1 ;  /* 0x3f8000002f2f7421 */ /* 0x004fe20000010000 */
[----:B------:R-:W2:Y:S01]  /*2a80*/  @!P0 LDS.64 R2, [R14+UR4] ;  /* 0x000000040e028984 */ /* 0x000ea20008000a00 */
[----:B------:R4:W5:Y:S01]  /*2a90*/  MUFU.EX2 R55, R134 ;  /* 0x0000008600377308 */ /* 0x0009620000000800 */
[----:B------:R-:W-:Y:S01]  /*2aa0*/  FFMA.FTZ R88, R142, R88, R147 ;  /* 0x000000588e587223 */ /* 0x000fe20000010093 */
[----:B-1----:R-:W-:Y:S01]  /*2ab0*/  FADD.FTZ R52, R51, 1 ;  /* 0x3f80000033347421 */ /* 0x002fe20000010000 */
[----:B------:R-:W-:Y:S01]  /*2ac0*/  FADD.FTZ R51, R59, 1 ;  /* 0x3f8000003b337421 */ /* 0x000fe20000010000 */
[----:B---3--:R-:W-:Y:S01]  /*2ad0*/  IADD3 R30, P1, PT, R30, UR6, RZ ;  /* 0x000000061e1e7c10 */ /* 0x008fe2000ff3e0ff */
[----:B------:R-:W-:-:S03]  /*2ae0*/  FMUL.FTZ R136, R88, -1.4426950216293334961 ;  /* 0xbfb8aa3b58887820 */ /* 0x000fc60000410000 */
[----:B------:R-:W1:Y:S01]  /*2af0*/  MUFU.EX2 R56, R56 ;  /* 0x0000003800387308 */ /* 0x000e620000000800 */
[----:B----4-:R-:W-:Y:S01]  /*2b00*/  FADD.FTZ R134, R137, -R10 ;  /* 0x8000000a89867221 */ /* 0x010fe20000010000 */
[----:B0-----:R-:W-:Y:S01]  /*2b10*/  FADD.FTZ R59, R58, 1 ;  /* 0x3f8000003a3b7421 */ /* 0x001fe20000010000 */
[----:B------:R-:W-:Y:S01]  /*2b20*/  FADD.FTZ R58, R49, 1 ;  /* 0x3f800000313a7421 */ /* 0x000fe20000010000 */
[----:B------:R-:W-:Y:S01]  /*2b30*/  IADD3.X R31, PT, PT, R31, UR7, RZ, P1, !PT ;  /* 0x000000071f1f7c10 */ /* 0x000fe20008ffe4ff */
[----:B------:R-:W-:Y:S01]  /*2b40*/  FMUL.FTZ R134, R11, R134 ;  /* 0x000000860b867220 */ /* 0x000fe20000410000 */
[----:B------:R-:W0:Y:S02]  /*2b50*/  LDCU.64 UR6, c[0x0][0x3a8] ;  /* 0x00007500ff0677ac */ /* 0x000e240008000a00 */
[----:B------:R3:W4:Y:S01]  /*2b60*/  MUFU.EX2 R45, R136 ;  /* 0x00000088002d7308 */ /* 0x0007220000000800 */
[----:B------:R-:W-:Y:S01]  /*2b70*/  FFMA.FTZ R138, R83, R134, R60 ;  /* 0x00000086538a7223 */ /* 0x000fe2000001003c */
[----:B------:R-:W-:Y:S01]  /*2b80*/  FADD.FTZ R134, R135, -R10 ;  /* 0x8000000a87867221 */ /* 0x000fe20000010000 */
[----:B-----5:R-:W-:-:S02]  /*2b90*/  FADD.FTZ R55, R55, 1 ;  /* 0x3f80000037377421 */ /* 0x020fc40000010000 */
[----:B------:R-:W-:-:S03]  /*2ba0*/  FMUL.FTZ R148, R138, -1.4426950216293334961 ;  /* 0xbfb8aa3b8a947820 */ /* 0x000fc60000410000 */
[----:B------:R-:W5:Y:S01]  /*2bb0*/  MUFU.EX2 R130, R130 ;  /* 0x0000008200827308 */ /* 0x000f620000000800 */
[----:B---3--:R-:W-:Y:S01]  /*2bc0*/  FADD.FTZ R136, R133, -R10 ;  /* 0x8000000a85887221 */ /* 0x008fe20000010000 */
[----:B-1----:R-:W-:-:S03]  /*2bd0*/  FADD.FTZ R49, R56, 1 ;  /* 0x3f80000038317421 */ /* 0x002fc60000010000 */
[----:B------:R-:W-:-:S03]  /*2be0*/  FMUL.FTZ R136, R11, R136 ;  /* 0x000000880b887220 */ /* 0x000fc60000410000 */
[----:B------:R-:W1:Y:S01]  /*2bf0*/  MUFU.EX2 R78, R78 ;  /* 0x0000004e004e7308 */ /* 0x000e620000000800 */
[----:B------:R-:W-:Y:S01]  /*2c00*/  FFMA.FTZ R137, R142, R136, R147 ;  /* 0x000000888e897223 */ /* 0x000fe20000010093 */
[----:B------:R-:W-:Y:S01]  /*2c10*/  FMUL.FTZ R136, R11, R134 ;  /* 0x000000860b887220 */ /* 0x000fe20000410000 */
[----:B----4-:R-:W-:Y:S01]  /*2c20*/  FADD.FTZ R45, R45, 1 ;  /* 0x3f8000002d2d7421 */ /* 0x010fe20000010000 */
[----:B0-----:R-:W-:Y:S01]  /*2c30*/  ISETP.GE.U32.AND P1, PT, R19, UR6, PT ;  /* 0x0000000613007c0c */ /* 0x001fe2000bf26070 */
[----:B------:R-:W-:Y:S01]  /*2c40*/  FMUL.FTZ R134, R137, -1.4426950216293334961 ;  /* 0xbfb8aa3b89867820 */ /* 0x000fe20000410000 */
[----:B------:R-:W-:Y:S01]  /*2c50*/  FFMA.FTZ R136, R139, R136, R140 ;  /* 0x000000888b887223 */ /* 0x000fe2000001008c */
[----:B--2---:R0:W-:Y:S01]  /*2c60*/  @!P0 STG.E.64 desc[UR8][R12.64], R2 ;  /* 0x000000020c008986 */ /* 0x0041e2000c101b08 */
[----:B------:R-:W2:Y:S01]  /*2c70*/  MUFU.EX2 R62, R62 ;  /* 0x0000003e003e7308 */ /* 0x000ea20000000800 */
[----:B-----5:R-:W-:Y:S01]  /*2c80*/  FADD.FTZ R56, R130, 1 ;  /* 0x3f80000082387421 */ /* 0x020fe20000010000 */
[----:B------:R-:W-:-:S02]  /*2c90*/  ISETP.GE.AND.EX P1, PT, R20, UR7, PT, P1 ;  /* 0x0000000714007c0c */ /* 0x000fc4000bf26310 */
[----:B------:R-:W-:-:S04]  /*2ca0*/  MOV R130, R20 ;  /* 0x0000001400827202 */ /* 0x000fc80000000f00 */
[----:B------:R-:W3:Y:S01]  /*2cb0*/  MUFU.EX2 R133, R144 ;  /* 0x0000009000857308 */ /* 0x000ee20000000800 */
[----:B-1----:R-:W-:Y:S01]  /*2cc0*/  FADD.FTZ R78, R78, 1 ;  /* 0x3f8000004e4e7421 */ /* 0x002fe20000010000 */
[--C-:B0-----:R-:W-:Y:S01]  /*2cd0*/  FADD.FTZ R12, R153, -R10.reuse ;  /* 0x8000000a990c7221 */ /* 0x101fe20000010000 */
[C---:B------:R-:W-:Y:S01]  /*2ce0*/  FMUL.FTZ R3, R11.reuse, R152 ;  /* 0x000000980b037220 */ /* 0x040fe20000410000 */
[----:B------:R-:W-:Y:S01]  /*2cf0*/  FMUL.FTZ R13, R11, R154 ;  /* 0x0000009a0b0d7220 */ /* 0x000fe20000410000 */
[----:B------:R-:W-:Y:S01]  /*2d00*/  FADD.FTZ R152, R155, -R10 ;  /* 0x8000000a9b987221 */ /* 0x000fe20000010000 */
[----:B------:R-:W-:Y:S01]  /*2d10*/  FMUL.FTZ R149, R11, R12 ;  /* 0x0000000c0b957220 */ /* 0x000fe20000410000 */
[C-C-:B------:R-:W-:Y:S01]  /*2d20*/  FFMA.FTZ R3, R142.reuse, R3, R147.reuse ;  /* 0x000000038e037223 */ /* 0x140fe20000010093 */
[C-C-:B------:R-:W-:Y:S01]  /*2d30*/  FFMA.FTZ R13, R142.reuse, R13, R147.reuse ;  /* 0x0000000d8e0d7223 */ /* 0x140fe20000010093 */
[----:B------:R-:W-:Y:S01]  /*2d40*/  FFMA.FTZ R142, R142, R156, R147 ;  /* 0x0000009c8e8e7223 */ /* 0x000fe20000010093 */
[----:B------:R-:W-:Y:S01]  /*2d50*/  FFMA.FTZ R149, R139, R149, R140 ;  /* 0x000000958b957223 */ /* 0x000fe2000001008c */
[----:B------:R-:W-:Y:S01]  /*2d60*/  FMUL.FTZ R147, R11, R152 ;  /* 0x000000980b937220 */ /* 0x000fe20000410000 */
[--C-:B------:R-:W-:Y:S01]  /*2d70*/  FADD.FTZ R156, R141, -R10.reuse ;  /* 0x8000000a8d9c7221 */ /* 0x100fe20000010000 */
[--C-:B------:R-:W-:Y:S01]  /*2d80*/  FADD.FTZ R154, R145, -R10.reuse ;  /* 0x8000000a919a7221 */ /* 0x100fe20000010000 */
[----:B------:R-:W-:Y:S01]  /*2d90*/  FMUL.FTZ R152, R149, -1.4426950216293334961 ;  /* 0xbfb8aa3b95987820 */ /* 0x000fe20000410000 */
[C---:B------:R-:W-:Y:S01]  /*2da0*/  FMUL.FTZ R153, R11.reuse, R158 ;  /* 0x0000009e0b997220 */ /* 0x040fe20000410000 */
[C---:B------:R-:W-:Y:S01]  /*2db0*/  FMUL.FTZ R143, R11.reuse, R156 ;  /* 0x0000009c0b8f7220 */ /* 0x040fe20000410000 */
[----:B------:R-:W-:Y:S01]  /*2dc0*/  FMUL.FTZ R151, R11, R154 ;  /* 0x0000009a0b977220 */ /* 0x000fe20000410000 */
[----:B------:R0:W-:Y:S01]  /*2dd0*/  MUFU.EX2 R145, R152 ;  /* 0x0000009800917308 */ /* 0x0001e20000000800 */
[----:B------:R-:W-:Y:S01]  /*2de0*/  FADD.FTZ R154, R35, -R10 ;  /* 0x8000000a239a7221 */ /* 0x000fe20000010000 */
[C-C-:B------:R-:W-:Y:S01]  /*2df0*/  FFMA.FTZ R143, R139.reuse, R143, R140.reuse ;  /* 0x0000008f8b8f7223 */ /* 0x140fe2000001008c */
[----:B------:R-:W-:Y:S01]  /*2e00*/  FFMA.FTZ R139, R139, R153, R140 ;  /* 0x000000998b8b7223 */ /* 0x000fe2000001008c */
[----:B------:R-:W-:Y:S01]  /*2e10*/  FFMA.FTZ R147, R131, R147, R86 ;  /* 0x0000009383937223 */ /* 0x000fe20000010056 */
[----:B------:R-:W-:Y:S01]  /*2e20*/  FMUL.FTZ R153, R11, R154 ;  /* 0x0000009a0b997220 */ /* 0x000fe20000410000 */
[--C-:B------:R-:W-:Y:S01]  /*2e30*/  FADD.FTZ R154, R39, -R10.reuse ;  /* 0x8000000a279a7221 */ /* 0x100fe20000010000 */
[----:B------:R-:W-:Y:S01]  /*2e40*/  FMUL.FTZ R35, R13, -1.4426950216293334961 ;  /* 0xbfb8aa3b0d237820 */ /* 0x000fe20000410000 */
[----:B------:R-:W-:Y:S01]  /*2e50*/  FMUL.FTZ R2, R150, -1.4426950216293334961 ;  /* 0xbfb8aa3b96027820 */ /* 0x000fe20000410000 */
[----:B0-----:R-:W-:Y:S01]  /*2e60*/  FADD.FTZ R152, R37, -R10 ;  /* 0x8000000a25987221 */ /* 0x001fe20000010000 */
[----:B------:R-:W-:Y:S01]  /*2e70*/  FFMA.FTZ R151, R83, R151, R60 ;  /* 0x0000009753977223 */ /* 0x000fe2000001003c */
[----:B------:R-:W-:Y:S01]  /*2e80*/  FMUL.FTZ R12, R3, -1.4426950216293334961 ;  /* 0xbfb8aa3b030c7820 */ /* 0x000fe20000410000 */
[----:B------:R0:W1:Y:S01]  /*2e90*/  MUFU.EX2 R135, R148 ;  /* 0x0000009400877308 */ /* 0x0000620000000800 */
[----:B------:R-:W-:Y:S01]  /*2ea0*/  FMUL.FTZ R37, R11, R152 ;  /* 0x000000980b257220 */ /* 0x000fe20000410000 */
[----:B------:R-:W-:Y:S01]  /*2eb0*/  FADD.FTZ R152, R33, -R10 ;  /* 0x8000000a21987221 */ /* 0x000fe20000010000 */
[----:B------:R-:W-:Y:S01]  /*2ec0*/  FMUL.FTZ R144, R136, -1.4426950216293334961 ;  /* 0xbfb8aa3b88907820 */ /* 0x000fe20000410000 */
[----:B------:R-:W-:Y:S01]  /*2ed0*/  FMUL.FTZ R141, R147, -1.4426950216293334961 ;  /* 0xbfb8aa3b938d7820 */ /* 0x000fe20000410000 */
[--C-:B------:R-:W-:Y:S01]  /*2ee0*/  FFMA.FTZ R37, R131, R37, R86.reuse ;  /* 0x0000002583257223 */ /* 0x100fe20000010056 */
[----:B------:R-:W-:Y:S01]  /*2ef0*/  FMUL.FTZ R152, R11, R152 ;  /* 0x000000980b987220 */ /* 0x000fe20000410000 */
[----:B------:R-:W-:Y:S01]  /*2f00*/  FFMA.FTZ R86, R131, R153, R86 ;  /* 0x0000009983567223 */ /* 0x000fe20000010056 */
[----:B------:R-:W-:Y:S01]  /*2f10*/  FMUL.FTZ R153, R11, R154 ;  /* 0x0000009a0b997220 */ /* 0x000fe20000410000 */
[----:B------:R-:W-:Y:S01]  /*2f20*/  FMUL.FTZ R33, R37, -1.4426950216293334961 ;  /* 0xbfb8aa3b25217820 */ /* 0x000fe20000410000 */
[C-C-:B------:R-:W-:Y:S01]  /*2f30*/  FFMA.FTZ R152, R83.reuse, R152, R60.reuse ;  /* 0x0000009853987223 */ /* 0x140fe2000001003c */
[----:B------:R-:W-:Y:S01]  /*2f40*/  FMUL.FTZ R11, R142, -1.4426950216293334961 ;  /* 0xbfb8aa3b8e0b7820 */ /* 0x000fe20000410000 */
[----:B------:R-:W-:Y:S01]  /*2f50*/  FFMA.FTZ R153, R83, R153, R60 ;  /* 0x0000009953997223 */ /* 0x000fe2000001003c */
[----:B------:R-:W4:Y:S01]  /*2f60*/  MUFU.EX2 R35, R35 ;  /* 0x0000002300237308 */ /* 0x000f220000000800 */
[----:B------:R-:W-:Y:S01]  /*2f70*/  FMUL.FTZ R10, R152, -1.4426950216293334961 ;  /* 0xbfb8aa3b980a7820 */ /* 0x000fe20000410000 */
[----:B0-----:R-:W-:Y:S01]  /*2f80*/  FMUL.FTZ R148, R146, -1.4426950216293334961 ;  /* 0xbfb8aa3b92947820 */ /* 0x001fe20000410000 */
[----:B------:R-:W-:Y:S01]  /*2f90*/  FMUL.FTZ R140, R151, -1.4426950216293334961 ;  /* 0xbfb8aa3b978c7820 */ /* 0x000fe20000410000 */
[----:B------:R-:W-:Y:S01]  /*2fa0*/  FMUL.FTZ R131, R143, -1.4426950216293334961 ;  /* 0xbfb8aa3b8f837820 */ /* 0x000fe20000410000 */
[----:B------:R-:W-:Y:S01]  /*2fb0*/  FMUL.FTZ R83, R139, -1.4426950216293334961 ;  /* 0xbfb8aa3b8b537820 */ /* 0x000fe20000410000 */
[----:B------:R-:W-:Y:S01]  /*2fc0*/  FMUL.FTZ R60, R86, -1.4426950216293334961 ;  /* 0xbfb8aa3b563c7820 */ /* 0x000fe20000410000 */
[----:B------:R-:W-:Y:S01]  /*2fd0*/  FMUL.FTZ R39, R153, -1.4426950216293334961 ;  /* 0xbfb8aa3b99277820 */ /* 0x000fe20000410000 */
[----:B------:R-:W0:Y:S01]  /*2fe0*/  MUFU.EX2 R77, R77 ;  /* 0x0000004d004d7308 */ /* 0x000e220000000800 */
[----:B------:R-:W-:Y:S01]  /*2ff0*/  FADD.FTZ R154, R85, 1 ;  /* 0x3f800000559a7421 */ /* 0x000fe20000010000 */
[----:B------:R-:W-:Y:S01]  /*3000*/  FADD.FTZ R85, R40, 1 ;  /* 0x3f80000028557421 */ /* 0x000fe20000010000 */
[----:B------:R-:W-:Y:S01]  /*3010*/  FADD.FTZ R40, R81, 1 ;  /* 0x3f80000051287421 */ /* 0x000fe20000010000 */
[----:B--2---:R-:W-:Y:S01]  /*3020*/  FADD.FTZ R62, R62, 1 ;  /* 0x3f8000003e3e7421 */ /* 0x004fe20000010000 */
[----:B---3--:R-:W-:Y:S01]  /*3030*/  FADD.FTZ R133, R133, 1 ;  /* 0x3f80000085857421 */ /* 0x008fe20000010000 */
[----:B-1----:R-:W-:-:S02]  /*3040*/  FADD.FTZ R135, R135, 1 ;  /* 0x3f80000087877421 */ /* 0x002fc40000010000 */
[----:B------:R-:W1:Y:S01]  /*3050*/  MUFU.EX2 R70, R70 ;  /* 0x0000004600467308 */ /* 0x000e620000000800 */
[----:B----4-:R-:W-:-:S07]  /*3060*/  FADD.FTZ R35, R35, 1 ;  /* 0x3f80000023237421 */ /* 0x010fce0000010000 */
[----:B------:R-:W-:Y:S01]  /*3070*/  MUFU.EX2 R74, R74 ;  /* 0x0000004a004a7308 */ /* 0x000fe20000000800 */
[----:B0-----:R-:W-:-:S07]  /*3080*/  FADD.FTZ R77, R77, 1 ;  /* 0x3f8000004d4d7421 */ /* 0x001fce0000010000 */
[----:B------:R-:W0:Y:S01]  /*3090*/  MUFU.EX2 R84, R84 ;  /* 0x0000005400547308 */ /* 0x000e220000000800 */
[----:B-1----:R-:W-:-:S07]  /*30a0*/  FADD.FTZ R70, R70, 1 ;  /* 0x3f80000046467421 */ /* 0x002fce0000010000 */
[----:B------:R-:W1:Y:S08]  /*30b0*/  MUFU.EX2 R65, R65 ;  /* 0x0000004100417308 */ /* 0x000e700000000800 */
        /* <DEDUP_REMOVED lines=17> */
[----:B--2---:R-:W-:Y:S01]  /*31d0*/  FADD.FTZ R2, R12, 1 ;  /* 0x3f8000000c027421 */ /* 0x004fe20000010000 */
[----:B------:R-:W-:-:S06]  /*31e0*/  FADD.FTZ R12, R145, 1 ;  /* 0x3f800000910c7421 */ /* 0x000fcc0000010000 */
        /* <DEDUP_REMOVED lines=14> */
[----:B------:R-:W-:Y:S01]  /*32d0*/  MUFU.EX2 R134, R134 ;  /* 0x0000008600867308 */ /* 0x000fe20000000800 */
[----:B-1----:R-:W-:-:S07]  /*32e0*/  FADD.FTZ R50, R50, 1 ;  /* 0x3f80000032327421 */ /* 0x002fce0000010000 */
[----:B------:R-:W-:Y:S01]  /*32f0*/  MUFU.EX2 R33, R33 ;  /* 0x0000002100217308 */ /* 0x000fe20000000800 */
[----:B--2---:R-:W-:-:S07]  /*3300*/  FADD.FTZ R48, R48, 1 ;  /* 0x3f80000030307421 */ /* 0x004fce0000010000 */
[----:B------:R-:W0:Y:S08]  /*3310*/  MUFU.EX2 R10, R10 ;  /* 0x0000000a000a7308 */ /* 0x000e300000000800 */
        /* <DEDUP_REMOVED lines=24> */
[----:B--2---:R-:W-:-:S07]  /*34a0*/  FMUL.FTZ R67, R112, R67 ;  /* 0x0000004370437220 */ /* 0x004fce0000410000 */
[----:B------:R-:W2:Y:S01]  /*34b0*/  MUFU.RCP R157, R157 ;  /* 0x0000009d009d7308 */ /* 0x000ea20000001000 */
[----:B0-----:R-:W-:-:S07]  /*34c0*/  FMUL.FTZ R41, R54, R41 ;  /* 0x0000002936297220 */ /* 0x001fce0000410000 */
[----:B------:R-:W0:Y:S01]  /*34d0*/  MUFU.RCP R56, R56 ;  /* 0x0000003800387308 */ /* 0x000e220000001000 */
[----:B-1----:R-:W-:-:S05]  /*34e0*/  FMUL.FTZ R82, R129, R40 ;  /* 0x0000002881527220 */ /* 0x002fca0000410000 */
[----:B------:R-:W-:Y:S02]  /*34f0*/  F2FP.BF16.F32.PACK_AB R85, R82, R85 ;  /* 0x000000555255723e */ /* 0x000fe400000010ff */
[----:B------:R1:W3:Y:S01]  /*3500*/  MUFU.RCP R155, R78 ;  /* 0x0000004e009b7308 */ /* 0x0002e20000001000 */
[----:B--2---:R-:W-:-:S07]  /*3510*/  FMUL.FTZ R157, R118, R157 ;  /* 0x0000009d769d7220 */ /* 0x004fce0000410000 */
[----:B------:R2:W4:Y:S01]  /*3520*/  MUFU.RCP R84, R35 ;  /* 0x0000002300547308 */ /* 0x0005220000001000 */
[----:B-1----:R-:W-:Y:S01]  /*3530*/  FADD.FTZ R78, R69, 1 ;  /* 0x3f800000454e7421 */ /* 0x002fe20000010000 */
[----:B------:R-:W-:Y:S01]  /*3540*/  FADD.FTZ R69, R74, 1 ;  /* 0x3f8000004a457421 */ /* 0x000fe20000010000 */
[----:B------:R-:W-:Y:S01]  /*3550*/  FADD.FTZ R74, R63, 1 ;  /* 0x3f8000003f4a7421 */ /* 0x000fe20000010000 */
[----:B0-----:R-:W-:-:S04]  /*3560*/  FMUL.FTZ R87, R87, R56 ;  /* 0x0000003857577220 */ /* 0x001fc80000410000 */
[----:B------:R0:W1:Y:S01]  /*3570*/  MUFU.RCP R63, R62 ;  /* 0x0000003e003f7308 */ /* 0x0000620000001000 */
[----:B--2---:R-:W-:Y:S01]  /*3580*/  FADD.FTZ R35, R33, 1 ;  /* 0x3f80000021237421 */ /* 0x004fe20000010000 */
[----:B---3--:R-:W-:-:S06]  /*3590*/  FMUL.FTZ R155, R122, R155 ;  /* 0x0000009b7a9b7220 */ /* 0x008fcc0000410000 */
[----:B------:R-:W2:Y:S01]  /*35a0*/  MUFU.RCP R154, R154 ;  /* 0x0000009a009a7308 */ /* 0x000ea20000001000 */
[----:B0-----:R-:W-:Y:S01]  /*35b0*/  FADD.FTZ R62, R134, 1 ;  /* 0x3f800000863e7421 */ /* 0x001fe20000010000 */
[----:B----4-:R-:W-:-:S06]  /*35c0*/  FMUL.FTZ R13, R13, R84 ;  /* 0x000000540d0d7220 */ /* 0x010fcc0000410000 */
[----:B------:R-:W0:Y:S01]  /*35d0*/  MUFU.RCP R77, R77 ;  /* 0x0000004d004d7308 */ /* 0x000e220000001000 */
[----:B-1----:R-:W-:-:S07]  /*35e0*/  FMUL.FTZ R63, R104, R63 ;  /* 0x0000003f683f7220 */ /* 0x002fce0000410000 */
[----:B------:R-:W1:Y:S01]  /*35f0*/  MUFU.RCP R70, R70 ;  /* 0x0000004600467308 */ /* 0x000e620000001000 */
[----:B--2---:R-:W-:-:S05]  /*3600*/  FMUL.FTZ R154, R57, R154 ;  /* 0x0000009a399a7220 */ /* 0x004fca0000410000 */
        /* <DEDUP_REMOVED lines=8> */
[----:B--2---:R-:W-:-:S07]  /*3690*/  FMUL.FTZ R65, R124, R65 ;  /* 0x000000417c417220 */ /* 0x004fce0000410000 */
[----:B------:R-:W2:Y:S01]  /*36a0*/  MUFU.RCP R78, R78 ;  /* 0x0000004e004e7308 */ /* 0x000ea20000001000 */
[----:B---3--:R-:W-:-:S05]  /*36b0*/  FMUL.FTZ R72, R123, R72 ;  /* 0x000000487b487220 */ /* 0x008fca0000410000 */
[----:B------:R-:W-:Y:S02]  /*36c0*/  F2FP.BF16.F32.PACK_AB R154, R72, R65 ;  /* 0x00000041489a723e */ /* 0x000fe400000010ff */
[----:B------:R-:W3:Y:S01]  /*36d0*/  MUFU.RCP R66, R66 ;  /* 0x0000004200427308 */ /* 0x000ee20000001000 */
[----:B-1----:R-:W-:-:S07]  /*36e0*/  FMUL.FTZ R43, R114, R43 ;  /* 0x0000002b722b7220 */ /* 0x002fce0000410000 */
[----:B------:R-:W1:Y:S01]  /*36f0*/  MUFU.RCP R53, R53 ;  /* 0x0000003500357308 */ /* 0x000e620000001000 */
[----:B--2---:R-:W-:-:S05]  /*3700*/  FMUL.FTZ R78, R113, R78 ;  /* 0x0000004e714e7220 */ /* 0x004fca0000410000 */
[----:B------:R-:W-:Y:S02]  /*3710*/  F2FP.BF16.F32.PACK_AB R77, R78, R43 ;  /* 0x0000002b4e4d723e */ /* 0x000fe400000010ff */
        /* <DEDUP_REMOVED lines=17> */
[----:B---3--:R-:W-:Y:S02]  /*3830*/  FMUL.FTZ R49, R92, R49 ;  /* 0x000000315c317220 */ /* 0x008fe40000410000 */
[----:B------:R0:W-:Y:S05]  /*3840*/  STG.E.64 desc[UR8][R30.64+0x4600], R42 ;  /* 0x0046002a1e007986 */ /* 0x0001ea000c101b08 */
[----:B------:R-:W3:Y:S01]  /*3850*/  MUFU.RCP R33, R10 ;  /* 0x0000000a00217308 */ /* 0x000ee20000001000 */
[----:B-1----:R-:W-:-:S07]  /*3860*/  FMUL.FTZ R32, R91, R32 ;  /* 0x000000205b207220 */ /* 0x002fce0000410000 */
        /* <DEDUP_REMOVED lines=11> */
[----:B---3--:R-:W-:-:S07]  /*3920*/  FMUL.FTZ R79, R126, R79 ;  /* 0x0000004f7e4f7220 */ /* 0x008fce0000410000 */
[----:B------:R-:W3:Y:S01]  /*3930*/  MUFU.RCP R68, R68 ;  /* 0x0000004400447308 */ /* 0x000ee20000001000 */
[----:B-1----:R-:W-:-:S07]  /*3940*/  FMUL.FTZ R80, R125, R80 ;  /* 0x000000507d507220 */ /* 0x002fce0000410000 */
[----:B------:R-:W1:Y:S01]  /*3950*/  MUFU.RCP R71, R71 ;  /* 0x0000004700477308 */ /* 0x000e620000001000 */
[----:B--2---:R-:W-:-:S05]  /*3960*/  FMUL.FTZ R38, R121, R38 ;  /* 0x0000002679267220 */ /* 0x004fca0000410000 */
[----:B------:R-:W-:Y:S02]  /*3970*/  F2FP.BF16.F32.PACK_AB R155, R38, R155 ;  /* 0x0000009b269b723e */ /* 0x000fe400000010ff */
[----:B------:R-:W2:Y:S01]  /*3980*/  MUFU.RCP R76, R76 ;  /* 0x0000004c004c7308 */ /* 0x000ea20000001000 */
[----:B---3--:R-:W-:Y:S02]  /*3990*/  FMUL.FTZ R68, R117, R68 ;  /* 0x0000004475447220 */ /* 0x008fe40000410000 */
[----:B------:R0:W-:Y:S03]  /*39a0*/  STG.E.64 desc[UR8][R30.64+0x1400], R154 ;  /* 0x0014009a1e007986 */ /* 0x0001e6000c101b08 */
[----:B------:R-:W-:Y:S02]  /*39b0*/  F2FP.BF16.F32.PACK_AB R157, R68, R157 ;  /* 0x0000009d449d723e */ /* 0x000fe400000010ff */
[----:B------:R-:W3:Y:S01]  /*39c0*/  MUFU.RCP R69, R69 ;  /* 0x0000004500457308 */ /* 0x000ee20000001000 */
[----:B-1----:R-:W-:-:S02]  /*39d0*/  FMUL.FTZ R71, R116, R71 ;  /* 0x0000004774477220 */ /* 0x002fc40000410000 */
[----:B------:R0:W-:Y:S05]  /*39e0*/  STG.E.64 desc[UR8][R30.64+0x1e00], R156 ;  /* 0x001e009c1e007986 */ /* 0x0001ea000c101b08 */
[----:B------:R-:W1:Y:S01]  /*39f0*/  MUFU.RCP R34, R34 ;  /* 0x0000002200227308 */ /* 0x000e620000001000 */
[----:B--2---:R-:W-:-:S05]  /*3a00*/  FMUL.FTZ R76, R115, R76 ;  /* 0x0000004c734c7220 */ /* 0x004fca0000410000 */
[----:B------:R-:W-:Y:S02]  /*3a10*/  F2FP.BF16.F32.PACK_AB R76, R76, R71 ;  /* 0x000000474c4c723e */ /* 0x000fe400000010ff */
[----:B------:R-:W2:Y:S01]  /*3a20*/  MUFU.RCP R73, R73 ;  /* 0x0000004900497308 */ /* 0x000ea20000001000 */
[----:B---3--:R-:W-:Y:S02]  /*3a30*/  FMUL.FTZ R69, R110, R69 ;  /* 0x000000456e457220 */ /* 0x008fe40000410000 */
[----:B------:R0:W-:Y:S05]  /*3a40*/  STG.E.64 desc[UR8][R30.64+0x2800], R76 ;  /* 0x0028004c1e007986 */ /* 0x0001ea000c101b08 */
[----:B------:R-:W3:Y:S01]  /*3a50*/  MUFU.RCP R64, R64 ;  /* 0x0000004000407308 */ /* 0x000ee20000001000 */
[----:B-1----:R-:W-:-:S05]  /*3a60*/  FMUL.FTZ R34, R109, R34 ;  /* 0x000000226d227220 */ /* 0x002fca0000410000 */
[----:B------:R-:W-:Y:S02]  /*3a70*/  F2FP.BF16.F32.PACK_AB R67, R34, R69 ;  /* 0x000000452243723e */ /* 0x000fe400000010ff */
[----:B------:R-:W1:Y:S01]  /*3a80*/  MUFU.RCP R75, R75 ;  /* 0x0000004b004b7308 */ /* 0x000e620000001000 */
[----:B--2---:R-:W-:Y:S02]  /*3a90*/  FMUL.FTZ R73, R108, R73 ;  /* 0x000000496c497220 */ /* 0x004fe40000410000 */
[----:B------:R0:W-:Y:S05]  /*3aa0*/  STG.E.64 desc[UR8][R30.64+0x3200], R66 ;  /* 0x003200421e007986 */ /* 0x0001ea000c101b08 */
[----:B------:R-:W2:Y:S01]  /*3ab0*/  MUFU.RCP R52, R52 ;  /* 0x0000003400347308 */ /* 0x000ea20000001000 */
[----:B---3--:R-:W-:-:S05]  /*3ac0*/  FMUL.FTZ R64, R107, R64 ;  /* 0x000000406b407220 */ /* 0x008fca0000410000 */
[----:B------:R-:W-:Y:S02]  /*3ad0*/  F2FP.BF16.F32.PACK_AB R64, R64, R73 ;  /* 0x000000494040723e */ /* 0x000fe400000010ff */
[----:B------:R-:W3:Y:S01]  /*3ae0*/  MUFU.RCP R51, R51 ;  /* 0x0000003300337308 */ /* 0x000ee20000001000 */
[----:B-1----:R-:W-:Y:S02]  /*3af0*/  FMUL.FTZ R75, R100, R75 ;  /* 0x0000004b644b7220 */ /* 0x002fe40000410000 */
[----:B------:R0:W-:Y:S05]  /*3b00*/  STG.E.64 desc[UR8][R30.64+0x3c00], R64 ;  /* 0x003c00401e007986 */ /* 0x0001ea000c101b08 */
[----:B------:R-:W1:Y:S01]  /*3b10*/  MUFU.RCP R36, R36 ;  /* 0x0000002400247308 */ /* 0x000e620000001000 */
[----:B--2---:R-:W-:-:S05]  /*3b20*/  FMUL.FTZ R52, R99, R52 ;  /* 0x0000003463347220 */ /* 0x004fca0000410000 */
[----:B------:R-:W-:Y:S02]  /*3b30*/  F2FP.BF16.F32.PACK_AB R52, R52, R75 ;  /* 0x0000004b3434723e */ /* 0x000fe400000010ff */
[----:B------:R-:W2:Y:S01]  /*3b40*/  MUFU.RCP R59, R59 ;  /* 0x0000003b003b7308 */ /* 0x000ea20000001000 */
[----:B---3--:R-:W-:-:S07]  /*3b50*/  FMUL.FTZ R51, R98, R51 ;  /* 0x0000003362337220 */ /* 0x008fce0000410000 */
        /* <DEDUP_REMOVED lines=20> */
[----:B--2---:R-:W-:Y:S01]  /*3ca0*/  FMUL.FTZ R88, R88, R45 ;  /* 0x0000002d58587220 */ /* 0x004fe20000410000 */
[----:B------:R-:W-:-:S04]  /*3cb0*/  F2FP.BF16.F32.PACK_AB R45, R80, R79 ;  /* 0x0000004f502d723e */ /* 0x000fc800000010ff */
[----:B------:R-:W-:Y:S01]  /*3cc0*/  F2FP.BF16.F32.PACK_AB R88, R87, R88 ;  /* 0x000000585758723e */ /* 0x000fe200000010ff */
[----:B------:R0:W-:Y:S01]  /*3cd0*/  STG.E.64 desc[UR8][R30.64+0xa00], R44 ;  /* 0x000a002c1e007986 */ /* 0x0001e2000c101b08 */
[----:B------:R-:W2:Y:S01]  /*3ce0*/  MUFU.RCP R62, R62 ;  /* 0x0000003e003e7308 */ /* 0x000ea20000001000 */
[----:B---3--:R-:W-:Y:S01]  /*3cf0*/  FMUL.FTZ R133, R132, R133 ;  /* 0x0000008584857220 */ /* 0x008fe20000410000 */
[----:B------:R-:W-:-:S06]  /*3d00*/  MOV R132, R19 ;  /* 0x0000001300847202 */ /* 0x000fcc0000000f00 */
        /* <DEDUP_REMOVED lines=26> */
[----:B-1----:R-:W-:Y:S02]  /*3eb0*/  FMUL.FTZ R118, R143, R118 ;  /* 0x000000768f767220 */ /* 0x002fe40000410000 */
[----:B------:R0:W-:Y:S05]  /*3ec0*/  STG.E.64 desc[UR8][R30.64+0x8200], R2 ;  /* 0x008200021e007986 */ /* 0x0001ea000c101b08 */
[----:B------:R-:W1:Y:S01]  /*3ed0*/  MUFU.RCP R35, R60 ;  /* 0x0000003c00237308 */ /* 0x000e620000001000 */
[----:B--2---:R-:W-:Y:S01]  /*3ee0*/  FMUL.FTZ R142, R142, R11 ;  /* 0x0000000b8e8e7220 */ /* 0x004fe20000410000 */
[----:B------:R-:W-:-:S06]  /*3ef0*/  F2FP.BF16.F32.PACK_AB R11, R48, R55 ;  /* 0x00000037300b723e */ /* 0x000fcc00000010ff */
[----:B------:R-:W2:Y:S01]  /*3f00*/  MUFU.RCP R56, R39 ;  /* 0x0000002700387308 */ /* 0x000ea20000001000 */
[----:B---3--:R-:W-:Y:S01]  /*3f10*/  FMUL.FTZ R139, R139, R10 ;  /* 0x0000000a8b8b7220 */ /* 0x008fe20000410000 */
[----:B------:R-:W-:Y:S02]  /*3f20*/  F2FP.BF16.F32.PACK_AB R10, R32, R49 ;  /* 0x00000031200a723e */ /* 0x000fe400000010ff */
[----:B------:R-:W-:Y:S02]  /*3f30*/  F2FP.BF16.F32.PACK_AB R32, R118, R13 ;  /* 0x0000000d7620723e */ /* 0x000fe400000010ff */
[----:B------:R-:W-:Y:S01]  /*3f40*/  F2FP.BF16.F32.PACK_AB R142, R139, R142 ;  /* 0x0000008e8b8e723e */ /* 0x000fe200000010ff */
[----:B------:R0:W-:Y:S01]  /*3f50*/  STG.E.64 desc[UR8][R30.64+0x6400], R10 ;  /* 0x0064000a1e007986 */ /* 0x0001e2000c101b08 */
[----:B-1----:R-:W-:-:S03]  /*3f60*/  FMUL.FTZ R86, R86, R35 ;  /* 0x0000002356567220 */ /* 0x002fc60000410000 */
[----:B------:R0:W-:Y:S01]  /*3f70*/  STG.E.64 desc[UR8][R30.64+0x8c00], R32 ;  /* 0x008c00201e007986 */ /* 0x0001e2000c101b08 */
[----:B--2---:R-:W-:-:S05]  /*3f80*/  FMUL.FTZ R153, R153, R56 ;  /* 0x0000003899997220 */ /* 0x004fca0000410000 */
[----:B------:R-:W-:-:S05]  /*3f90*/  F2FP.BF16.F32.PACK_AB R143, R153, R86 ;  /* 0x00000056998f723e */ /* 0x000fca00000010ff */
[----:B------:R0:W-:Y:S01]  /*3fa0*/  STG.E.64 desc[UR8][R30.64+0x9600], R142 ;  /* 0x0096008e1e007986 */ /* 0x0001e2000c101b08 */
[----:B------:R-:W-:Y:S05]  /*3fb0*/  @!P1 BRA `(.L_x_598) ;  /* 0xffffffc400289947 */ /* 0x000fea000383ffff */
[----:B------:R-:W-:Y:S05]  /*3fc0*/  EXIT ;  /* 0x000000000000794d */ /* 0x000fea0003800000 */
.L_x_599:
        /* <DEDUP_REMOVED lines=11> */
.L_x_1331:


//--------------------- .text._ZN13group_norm_v214gn_cuda_kernelI13__nv_bfloat16Li320ELi1ELi16ELi20ELi4096ELb1ELi128ELi320ELi320ELi4ELb1ELi4ELb0ELb0ENS_16CompileConditionILi1000EEEEEvPT_PKS4_S7_S7_flPfS8_Pj --------------------------
	.section	.text._ZN13group_norm_v214gn_cuda_kernelI13__nv_bfloat16Li320ELi1ELi16ELi20ELi4096ELb1ELi128ELi320ELi320ELi4ELb1ELi4ELb0ELb0ENS_16CompileConditionILi1000EEEEEvPT_PKS4_S7_S7_flPfS8_Pj,"ax",@progbits
	.align	128
        .global         _ZN13group_norm_v214gn_cuda_kernelI13__nv_bfloat16Li320ELi1ELi16ELi20ELi4096ELb1ELi128ELi320ELi320ELi4ELb1ELi4ELb0ELb0ENS_16CompileConditionILi1000EEEEEvPT_PKS4_S7_S7_flPfS8_Pj
        .type           _ZN13group_norm_v214gn_cuda_kernelI13__nv_bfloat16Li320ELi1ELi16ELi20ELi4096ELb1ELi128ELi320ELi320ELi4ELb1ELi4ELb0ELb0ENS_16CompileConditionILi1000EEEEEvPT_PKS4_S7_S7_flPfS8_Pj,@function
        .size           _ZN13group_norm_v214gn_cuda_kernelI13__nv_bfloat16Li320ELi1ELi16ELi20ELi4096ELb1ELi128ELi320ELi320ELi4ELb1ELi4ELb0ELb0ENS_16CompileConditionILi1000EEEEEvPT_PKS4_S7_S7_flPfS8_Pj,(.L_x_1332 - _ZN13group_norm_v214gn_cuda_kernelI13__nv_bfloat16Li320ELi1ELi16ELi20ELi4096ELb1ELi128ELi320ELi320ELi4ELb1ELi4ELb0ELb0ENS_16CompileConditionILi1000EEEEEvPT_PKS4_S7_S7_flPfS8_Pj)
        .other          _ZN13group_norm_v214gn_cuda_kernelI13__nv_bfloat16Li320ELi1ELi16ELi20ELi4096ELb1ELi128ELi320ELi320ELi4ELb1ELi4ELb0ELb0ENS_16CompileConditionILi1000EEEEEvPT_PKS4_S7_S7_flPfS8_Pj,@"STO_CUDA_ENTRY STV_DEFAULT"
_ZN13group_norm_v214gn_cuda_kernelI13__nv_bfloat16Li320ELi1ELi16ELi20ELi4096ELb1ELi128ELi320ELi320ELi4ELb1ELi4ELb0ELb0ENS_16CompileConditionILi1000EEEEEvPT_PKS4_S7_S7_flPfS8_Pj:
.text._ZN13group_norm_v214gn_cuda_kernelI13__nv_bfloat16Li320ELi1ELi16ELi20ELi4096ELb1ELi128ELi320ELi320ELi4ELb1ELi4ELb0ELb0ENS_16CompileConditionILi1000EEEEEvPT_PKS4_S7_S7_flPfS8_Pj:
        /* <DEDUP_REMOVED lines=16> */
[----:B--2---:R-:W-:-:S03]  /*0100*/  UISETP.EQ.U32.AND UP1, UPT, UR4, URZ, UPT ;  /* 0x000000ff0400728c */ /* 0x004fc6000bf22070 */
[----:B------:R-:W-:Y:S01]  /*0110*/  UMOV UR4, URZ ;  /* 0x000000ff00047c82 */ /* 0x000fe20008000000 */
[----:B-1----:R-:W-:-:S03]  /*0120*/  ULEA UR9, UR10, UR8, 0x18 ;  /* 0x000000080a097291 */ /* 0x002fc6000f8ec0ff */
[----:B------:R-:W1:Y:S01]  /*0130*/  LDC.64 R152, c[0x0][0x398] ;  /* 0x0000e600ff987b82 */ /* 0x000e620000000a00 */
[----:B------:R-:W-:Y:S02]  /*0140*/  UIADD3 UR8, UPT, UPT, UR8, 0xc80, URZ ;  /* 0x00000c8008087890 */ /* 0x000fe4000fffe0ff */
[----:B---3--:R-:W-:Y:S01]  /*0150*/  ULEA UR6, UP2, UR11, UR6, 0x2 ;  /* 0x000000060b067291 */ /* 0x008fe2000f8410ff */
[----:B------:R-:W-:Y:S01]  /*0160*/  MOV R57, UR9 ;  /* 0x0000000900397c02 */ /* 0x000fe20008000f00 */
[----:B------:R-:W-:Y:S01]  /*0170*/  ULEA UR10, UR10, UR8, 0x18 ;  /* 0x000000080a0a7291 */ /* 0x000fe2000f8ec0ff */
[C---:B0-----:R-:W-:Y:S01]  /*0180*/  LOP3.LUT R0, R102.reuse, 0xffff, RZ, 0xc0, !PT ;  /* 0x0000ffff66007812 */ /* 0x041fe200078ec0ff */
[----:B----4-:R-:W-:Y:S01]  /*0190*/  ULOP3.LUT UP0, URZ, UR13, 0x1f, URZ, 0xc0, !UPT ;  /* 0x0000001f0dff7892 */ /* 0x010fe2000f80c0ff */
[----:B------:R-:W-:Y:S01]  /*01a0*/  SHF.R.U32.HI R2, RZ, 0x2, R102 ;  /* 0x00000002ff027819 */ /* 0x000fe20000011666 */
[----:B------:R-:W-:Y:S01]  /*01b0*/  USHF.L.U32 UR9, UR13, 0x1, URZ ;  /* 0x000000010d097899 */ /* 0x000fe200080006ff */
[----:B------:R-:W-:Y:S01]  /*01c0*/  SHF.L.U32 R63, R102, 0x3, RZ ;  /* 0x00000003663f7819 */ /* 0x000fe200000006ff */
[----:B------:R-:W-:Y:S01]  /*01d0*/  IMAD R0, R0, 0xcccd, RZ ;  /* 0x0000cccd00007824 */ /* 0x000fe200078e02ff */
[----:B------:R-:W-:Y:S01]  /*01e0*/  UISETP.EQ.OR.EX UP0, UPT, UR5, URZ, UP0, UP1 ;  /* 0x000000ff0500728c */ /* 0x000fe20008702710 */
[----:B------:R-:W-:Y:S01]  /*01f0*/  IMAD R2, R2, 0xc8, R57 ;  /* 0x000000c802027824 */ /* 0x000fe200078e0239 */
[----:B------:R-:W-:Y:S01]  /*0200*/  USHF.L.U32 UR5, UR13, 0x7, URZ ;  /* 0x000000070d057899 */ /* 0x000fe200080006ff */
[----:B------:R-:W-:Y:S01]  /*0210*/  SHF.L.U32 R61, R102, 0x1, RZ ;  /* 0x00000001663d7819 */ /* 0x000fe200000006ff */
[----:B------:R-:W-:Y:S01]  /*0220*/  ULOP3.LUT UR9, UR9, 0x3e, URZ, 0xc0, !UPT ;  /* 0x0000003e09097892 */ /* 0x000fe2000f8ec0ff */
[----:B------:R-:W-:Y:S01]  /*0230*/  SHF.R.U32.HI R56, RZ, 0x16, R0 ;  /* 0x00000016ff387819 */ /* 0x000fe20000011600 */
[----:B------:R-:W-:Y:S01]  /*0240*/  ULOP3.LUT UR5, UR5, 0xf80, URZ, 0xc0, !UPT ;  /* 0x00000f8005057892 */ /* 0x000fe2000f8ec0ff */
[----:B------:R-:W-:Y:S01]  /*0250*/  PLOP3.LUT P0, PT, PT, PT, UP0, 0x80, 0x8 ;  /* 0x000000000008781c */ /* 0x000fe20003f0f008 */
[----:B------:R-:W-:Y:S01]  /*0260*/  UISETP.NE.AND UP1, UPT, UR13, URZ, UPT ;  /* 0x000000ff0d00728c */ /* 0x000fe2000bf25270 */
[----:B------:R-:W-:Y:S01]  /*0270*/  PRMT R0, R56, 0x9910, RZ ;  /* 0x0000991038007816 */ /* 0x000fe200000000ff */
[----:B------:R-:W-:Y:S01]  /*0280*/  ULEA.HI.X UR7, UR11, UR7, URZ, 0x2, UP2 ;  /* 0x000000070b077291 */ /* 0x000fe200090f14ff */
[C---:B------:R-:W-:Y:S01]  /*0290*/  LEA.HI R59, R102.reuse, UR10, RZ, 0x1f ;  /* 0x0000000a663b7c11 */ /* 0x040fe2000f8ff8ff */
[----:B------:R-:W-:Y:S01]  /*02a0*/  USEL UR8, UR12, 0x7fffffe1, UP1 ;  /* 0x7fffffe10c087887 */ /* 0x000fe20008800000 */
[----:B------:R-:W-:Y:S01]  /*02b0*/  ISETP.GT.U32.OR P0, PT, R102, 0xf, P0 ;  /* 0x0000000f6600780c */ /* 0x000fe20000704470 */
[----:B------:R-:W-:Y:S01]  /*02c0*/  IMAD R0, R0, 0x50, RZ ;  /* 0x0000005000007824 */ /* 0x000fe200078e02ff */
[----:B------:R-:W-:Y:S01]  /*02d0*/  LEA R60, R102, UR9, 0x4 ;  /* 0x00000009663c7c11 */ /* 0x000fe2000f8e20ff */
[----:B------:R-:W-:-:S03]  /*02e0*/  UMOV UR9, UR11 ;  /* 0x0000000b00097c82 */ /* 0x000fc60008000000 */
[----:B------:R-:W-:-:S04]  /*02f0*/  IADD3 R0, PT, PT, RZ, -R0, RZ ;  /* 0x80000000ff007210 */ /* 0x000fc80007ffe0ff */
[----:B------:R-:W-:-:S04]  /*0300*/  PRMT R3, R0, 0x7710, RZ ;  /* 0x0000771000037816 */ /* 0x000fc800000000ff */
[----:B------:R-:W-:Y:S02]  /*0310*/  IADD3 R0, PT, PT, R3, R102, RZ ;  /* 0x0000006603007210 */ /* 0x000fe40007ffe0ff */
[----:B------:R-:W-:Y:S02]  /*0320*/  LOP3.LUT R3, R63, 0x18, RZ, 0xc0, !PT ;  /* 0x000000183f037812 */ /* 0x000fe400078ec0ff */
[----:B------:R-:W-:Y:S02]  /*0330*/  PRMT R4, R0, 0x9910, RZ ;  /* 0x0000991000047816 */ /* 0x000fe400000000ff */
[----:B------:R-:W-:Y:S02]  /*0340*/  IADD3 R62, PT, PT, R2, R3, RZ ;  /* 0x00000003023e7210 */ /* 0x000fe40007ffe0ff */
[----:B------:R-:W-:Y:S01]  /*0350*/  LOP3.LUT R58, R0, 0xffff, RZ, 0xc0, !PT ;  /* 0x0000ffff003a7812 */ /* 0x000fe200078ec0ff */
[----:B------:R-:W-:-:S04]  /*0360*/  IMAD R2, R4, 0x67, RZ ;  /* 0x0000006704027824 */ /* 0x000fc800078e02ff */
[----:B------:R-:W-:Y:S01]  /*0370*/  IMAD R57, R58, 0x28, R57 ;  /* 0x000000283a397824 */ /* 0x000fe200078e0239 */
[----:B------:R-:W-:Y:S02]  /*0380*/  LOP3.LUT R0, R2, 0xffff, RZ, 0xc0, !PT ;  /* 0x0000ffff02007812 */ /* 0x000fe400078ec0ff */
[----:B------:R-:W-:Y:S02]  /*0390*/  SHF.L.U32 R58, R58, 0x2, RZ ;  /* 0x000000023a3a7819 */ /* 0x000fe400000006ff */
[----:B------:R-:W-:Y:S02]  /*03a0*/  SHF.R.U32.HI R0, RZ, 0x9, R0 ;  /* 0x00000009ff007819 */ /* 0x000fe40000011600 */
[----:B------:R-:W-:Y:S01]  /*03b0*/  LEA R57, R56, R57, 0x3 ;  /* 0x0000003938397211 */ /* 0x000fe200078e18ff */
[----:B-----5:R-:W-:Y:S01]  /*03c0*/  IMAD.WIDE.U32 R154, R58, 0x2, R154 ;  /* 0x000000023a9a7825 */ /* 0x020fe200078e009a */
[----:B------:R-:W-:Y:S02]  /*03d0*/  LOP3.LUT R0, R0, 0xffff, RZ, 0xc0, !PT ;  /* 0x0000ffff00007812 */ /* 0x000fe400078ec0ff */
[----:B------:R-:W-:Y:S01]  /*03e0*/  IADD3 R56, PT, PT, R56, UR5, RZ ;  /* 0x0000000538387c10 */ /* 0x000fe2000fffe0ff */
[----:B-1----:R-:W-:Y:S01]  /*03f0*/  IMAD.WIDE.U32 R152, R58, 0x2, R152 ;  /* 0x000000023a987825 */ /* 0x002fe200078e0098 */
[----:B------:R-:W-:Y:S01]  /*0400*/  LEA R55, R0, UR10, 0x3 ;  /* 0x0000000a00377c11 */ /* 0x000fe2000f8e18ff */
[----:B------:R-:W-:-:S06]  /*0410*/  UMOV UR5, URZ ;  /* 0x000000ff00057c82 */ /* 0x000fcc0008000000 */
.L_x_604:
[----:B-1----:R-:W-:Y:S01]  /*0420*/  HFMA2 R3, -RZ, RZ, 0, 0 ;  /* 0x00000000ff037431 */ /* 0x002fe200000001ff */
[----:B------:R-:W-:Y:S01]  /*0430*/  MOV R5, UR9 ;  /* 0x0000000900057c02 */ /* 0x000fe20008000f00 */
[----:B------:R-:W0:Y:S01]  /*0440*/  LDCU.64 UR18, c[0x0][0x388] ;  /* 0x00007100ff1277ac */ /* 0x000e220008000a00 */
[----:B------:R-:W-:Y:S01]  /*0450*/  MOV R2, R58 ;  /* 0x0000003a00027202 */ /* 0x000fe20000000f00 */
[----:B------:R-:W-:Y:S01]  /*0460*/  IMAD R53, R56, 0x140, RZ ;  /* 0x0000014038357824 */ /* 0x000fe200078e02ff */
[----:B------:R-:W-:-:S03]  /*0470*/  UIMAD UR12, UR5, 0x140000, URZ ;  /* 0x00140000050c78a4 */ /* 0x000fc6000f8e02ff */
        /* <DEDUP_REMOVED lines=36> */
[----:B------:R-:W4:Y:S01]  /*06c0*/  LDG.E.64.CONSTANT R96, desc[UR14][R100.64+0x12200] ;  /* 0x0122000e64607981 */ /* 0x000f22000c1e9b00 */
[----:B--2---:R-:W-:-:S02]  /*06d0*/  PRMT R52, R50, 0x7632, R52 ;  /* 0x0000763232347816 */ /* 0x004fc40000000034 */
        /* <DEDUP_REMOVED lines=150> */
[--C-:B------:R-:W-:Y:S01]  /*1040*/  FFMA.FTZ R99, R11, R11, R8.reuse ;  /* 0x0000000b0b637223 */ /* 0x100fe20000010008 */
[C---:B------:R-:W-:Y:S02]  /*1050*/  PRMT R8, R6.reuse, 0x7632, R8 ;  /* 0x0000763206087816 */ /* 0x040fe40000000008 */
[----:B------:R-:W-:Y:S01]  /*1060*/  SHF.L.U32 R9, R6, 0x10, RZ ;  /* 0x0000001006097819 */ /* 0x000fe200000006ff */
[----:B------:R-:W-:Y:S01]  /*1070*/  FADD.FTZ R4, R5, R10 ;  /* 0x0000000a05047221 */ /* 0x000fe20000010000 */
[----:B------:R-:W-:Y:S01]  /*1080*/  FFMA.FTZ R6, R10, R10, R99 ;  /* 0x0000000a0a067223 */ /* 0x000fe20000010063 */
[----:B------:R-:W-:Y:S01]  /*1090*/  SHF.L.U32 R8, R8, 0x10, RZ ;  /* 0x0000001008087819 */ /* 0x000fe200000006ff */
[----:B------:R-:W2:Y:S01]  /*10a0*/  LDG.E.64.CONSTANT R98, desc[UR14][R100.64+0x12c00] ;  /* 0x012c000e64627981 */ /* 0x000ea2000c1e9b00 */
[----:B------:R-:W-:Y:S01]  /*10b0*/  FADD.FTZ R5, R4, R9 ;  /* 0x0000000904057221 */ /* 0x000fe20000010000 */
[--C-:B------:R-:W-:Y:S01]  /*10c0*/  FFMA.FTZ R103, R9, R9, R6.reuse ;  /* 0x0000000909677223 */ /* 0x100fe20000010006 */
[----:B------:R-:W-:-:S02]  /*10d0*/  PRMT R6, R7, 0x7632, R6 ;  /* 0x0000763207067816 */ /* 0x000fc40000000006 */
[----:B------:R-:W-:Y:S01]  /*10e0*/  SHF.L.U32 R7, R7, 0x10, RZ ;  /* 0x0000001007077819 */ /* 0x000fe200000006ff */
[----:B------:R-:W-:Y:S01]  /*10f0*/  FADD.FTZ R4, R5, R8 ;  /* 0x0000000805047221 */ /* 0x000fe20000010000 */
[----:B------:R-:W-:Y:S01]  /*1100*/  FFMA.FTZ R104, R8, R8, R103 ;  /* 0x0000000808687223 */ /* 0x000fe20000010067 */
[----:B------:R-:W-:Y:S02]  /*1110*/  SHF.L.U32 R6, R6, 0x10, RZ ;  /* 0x0000001006067819 */ /* 0x000fe400000006ff */
[----:B------:R-:W-:Y:S01]  /*1120*/  FADD.FTZ R103, R4, R7 ;  /* 0x0000000704677221 */ /* 0x000fe20000010000 */
[----:B------:R-:W-:Y:S01]  /*1130*/  FFMA.FTZ R105, R7, R7, R104 ;  /* 0x0000000707697223 */ /* 0x000fe20000010068 */
[C---:B------:R-:W-:Y:S01]  /*1140*/  PRMT R4, R2.reuse, 0x7632, R4 ;  /* 0x0000763202047816 */ /* 0x040fe20000000004 */
[----:B------:R-:W3:Y:S01]  /*1150*/  LDG.E.64.CONSTANT R100, desc[UR14][R100.64+0x13600] ;  /* 0x0136000e64647981 */ /* 0x000ee2000c1e9b00 */
        /* <DEDUP_REMOVED lines=147> */
[----:B------:R0:W5:Y:S01]  /*1a90*/  LDG.E.64.CONSTANT R68, desc[UR14][R154.64] ;  /* 0x0000000e9a447981 */ /* 0x000162000c1e9b00 */
[----:B------:R-:W-:Y:S01]  /*1aa0*/  SHF.L.U32 R136, R83, 0x10, RZ ;  /* 0x0000001053887819 */ /* 0x000fe200000006ff */
[----:B------:R-:W-:Y:S01]  /*1ab0*/  FADD.FTZ R73, R74, R135 ;  /* 0x000000874a497221 */ /* 0x000fe20000010000 */
[----:B------:R-:W-:Y:S01]  /*1ac0*/  FFMA.FTZ R75, R135, R135, R76 ;  /* 0x00000087874b7223 */ /* 0x000fe2000001004c */
[----:B------:R-:W-:Y:S01]  /*1ad0*/  SHF.L.U32 R83, R72, 0x10, RZ ;  /* 0x0000001048537819 */ /* 0x000fe200000006ff */
[----:B------:R0:W5:Y:S01]  /*1ae0*/  LDG.E.64.CONSTANT R70, desc[UR14][R152.64] ;  /* 0x0000000e98467981 */ /* 0x000162000c1e9b00 */
        /* <DEDUP_REMOVED lines=100> */
[C---:B--2---:R-:W-:Y:S02]  /*2130*/  PRMT R72, R98.reuse, 0x7632, R72 ;  /* 0x0000763262487816 */ /* 0x044fe40000000048 */
        /* <DEDUP_REMOVED lines=13> */
[C---:B---3--:R-:W-:Y:S02]  /*2210*/  PRMT R72, R100.reuse, 0x7632, R72 ;  /* 0x0000763264487816 */ /* 0x048fe40000000048 */
        /* <DEDUP_REMOVED lines=15> */
[----:B------:R-:W-:Y:S01]  /*2310*/  STS.64 [R57], R72 ;  /* 0x0000004839007388 */ /* 0x000fe20000000a00 */
[----:B------:R-:W-:Y:S01]  /*2320*/  BAR.SYNC.DEFER_BLOCKING 0x0 ;  /* 0x0000000000007b1d */ /* 0x000fe20000010000 */
[----:B------:R-:W-:-:S13]  /*2330*/  ISETP.GT.U32.AND P1, PT, R102, 0x3f, PT ;  /* 0x0000003f6600780c */ /* 0x000fda0003f24070 */
[----:B------:R-:W1:Y:S04]  /*2340*/  @!P1 LDS.64 R72, [R62] ;  /* 0x000000003e489984 */ /* 0x000e680000000a00 */
[----:B------:R-:W2:Y:S04]  /*2350*/  @!P1 LDS.64 R74, [R62+0x28] ;  /* 0x000028003e4a9984 */ /* 0x000ea80000000a00 */
[----:B------:R-:W3:Y:S04]  /*2360*/  @!P1 LDS.64 R76, [R62+0x50] ;  /* 0x000050003e4c9984 */ /* 0x000ee80000000a00 */
[----:B------:R-:W4:Y:S04]  /*2370*/  @!P1 LDS.64 R78, [R62+0x78] ;  /* 0x000078003e4e9984 */ /* 0x000f280000000a00 */
[----:B------:R-:W0:Y:S01]  /*2380*/  @!P1 LDS.64 R80, [R62+0xa0] ;  /* 0x0000a0003e509984 */ /* 0x000e220000000a00 */
[----:B-1----:R-:W-:-:S04]  /*2390*/  @!P1 FADD.FTZ R159, RZ, R72 ;  /* 0x00000048ff9f9221 */ /* 0x002fc80000010000 */
[----:B--2---:R-:W-:Y:S01]  /*23a0*/  @!P1 FADD.FTZ R159, R159, R74 ;  /* 0x0000004a9f9f9221 */ /* 0x004fe20000010000 */
[----:B------:R-:W-:-:S04]  /*23b0*/  @!P1 FADD.FTZ R74, RZ, R73 ;  /* 0x00000049ff4a9221 */ /* 0x000fc80000010000 */
[----:B------:R-:W-:Y:S01]  /*23c0*/  @!P1 FADD.FTZ R74, R74, R75 ;  /* 0x0000004b4a4a9221 */ /* 0x000fe20000010000 */
[----:B---3--:R-:W-:-:S03]  /*23d0*/  @!P1 FADD.FTZ R159, R159, R76 ;  /* 0x0000004c9f9f9221 */ /* 0x008fc60000010000 */
[----:B------:R-:W-:Y:S01]  /*23e0*/  @!P1 FADD.FTZ R74, R74, R77 ;  /* 0x0000004d4a4a9221 */ /* 0x000fe20000010000 */
[----:B----4-:R-:W-:Y:S01]  /*23f0*/  @!P1 FADD.FTZ R159, R159, R78 ;  /* 0x0000004e9f9f9221 */ /* 0x010fe20000010000 */
[----:B------:R-:W-:Y:S02]  /*2400*/  CS2R R72, SRZ ;  /* 0x0000000000487805 */ /* 0x000fe4000001ff00 */
[----:B------:R-:W-:Y:S01]  /*2410*/  @!P1 FADD.FTZ R74, R74, R79 ;  /* 0x0000004f4a4a9221 */ /* 0x000fe20000010000 */
[----:B0-----:R-:W-:-:S03]  /*2420*/  @!P1 FADD.FTZ R73, R159, R80 ;  /* 0x000000509f499221 */ /* 0x001fc60000010000 */
[----:B------:R-:W-:Y:S02]  /*2430*/  @!P1 FADD.FTZ R72, R74, R81 ;  /* 0x000000514a489221 */ /* 0x000fe40000010000 */
        /* <DEDUP_REMOVED lines=9> */
[----:B------:R-:W-:Y:S01]  /*24d0*/  @!UP0 UIMAD UR12, UR16, UR4, UR11 ;  /* 0x00000004100c82a4 */ /* 0x000fe2000f8e020b */
[----:B------:R-:W-:-:S05]  /*24e0*/  ISETP.NE.AND P2, PT, R102, RZ, PT ;  /* 0x000000ff6600720c */ /* 0x000fca0003f45270 */
[----:B------:R-:W-:-:S04]  /*24f0*/  MOV R81, UR12 ;  /* 0x0000000c00517c02 */ /* 0x000fc80008000f00 */
[----:B------:R-:W-:Y:S01]  /*2500*/  @!P1 LEA R73, R81, R60, 0xa ;  /* 0x0000003c51499211 */ /* 0x000fe200078e50ff */
[----:B------:R-:W-:Y:S01]  /*2510*/  UIADD3 URZ, UP0, UPT, UR9, 0x4, URZ ;  /* 0x0000000409ff7890 */ /* 0x000fe2000ff1e0ff */
[----:B0-----:R-:W-:-:S03]  /*2520*/  FADD.FTZ R72, R76, R79 ;  /* 0x0000004f4c487221 */ /* 0x001fc60000010000 */
[----:B-1----:R-:W-:-:S04]  /*2530*/  @!P1 IMAD.WIDE.U32 R74, R73, 0x4, R74 ;  /* 0x00000004494a9825 */ /* 0x002fc800078e004a */
[----:B--2---:R-:W-:Y:S01]  /*2540*/  FADD.FTZ R73, R77, R78 ;  /* 0x0000004e4d497221 */ /* 0x004fe20000010000 */
[----:B------:R-:W-:-:S04]  /*2550*/  UIADD3.X UR12, UPT, UPT, URZ, UR5, URZ, UP0, !UPT ;  /* 0x00000005ff0c7290 */ /* 0x000fc800087fe4ff */
[----:B------:R0:W-:Y:S01]  /*2560*/  @!P1 STG.E.64 desc[UR14][R74.64], R72 ;  /* 0x000000484a009986 */ /* 0x0001e2000c101b0e */
[----:B------:R-:W-:Y:S06]  /*2570*/  BAR.SYNC.DEFER_BLOCKING 0x0 ;  /* 0x0000000000007b1d */ /* 0x000fec0000010000 */
[----:B------:R-:W-:Y:S05]  /*2580*/  @P2 BRA `(.L_x_600) ;  /* 0x00000000003c2947 */ /* 0x000fea0003800000 */
[----:B0-----:R-:W-:Y:S02]  /*2590*/  MOV R75, UR8 ;  /* 0x00000008004b7c02 */ /* 0x001fe40008000f00 */
[----:B------:R-:W-:Y:S02]  /*25a0*/  MOV R72, UR6 ;  /* 0x0000000600487c02 */ /* 0x000fe40008000f00 */
[----:B------:R-:W-:Y:S01]  /*25b0*/  MOV R73, UR7 ;  /* 0x0000000700497c02 */ /* 0x000fe20008000f00 */
[----:B------:R-:W-:Y:S06]  /*25c0*/  MEMBAR.ALL.GPU ;  /* 0x0000000000007992 */ /* 0x000fec000000a000 */
[----:B------:R-:W-:-:S00]  /*25d0*/  ERRBAR ;  /* 0x00000000000079ab */ /* 0x000fc00000000000 */
[----:B------:R-:W-:Y:S06]  /*25e0*/  CGAERRBAR ;  /* 0x00000000000075ab */ /* 0x000fec0000000000 */
[----:B------:R0:W5:Y:S02]  /*25f0*/  ATOM.E.ADD.STRONG.GPU PT, R74, desc[UR14][R72.64], R75 ;  /* 0x8000004b484a798a */ /* 0x00016400081ef10e */
.L_x_601:
        /* <DEDUP_REMOVED lines=8> */
.L_x_600:
[----:B------:R-:W-:Y:S01]  /*2680*/  ISETP.GT.U32.AND P1, PT, R102, 0xff, PT ;  /* 0x000000ff6600780c */ /* 0x000fe20003f24070 */
[----:B------:R-:W-:Y:S05]  /*2690*/  WARPSYNC.ALL ;  /* 0x0000000000007948 */ /* 0x000fea0003800000 */
[----:B------:R-:W-:Y:S01]  /*26a0*/  BAR.SYNC.DEFER_BLOCKING 0x0 ;  /* 0x0000000000007b1d */ /* 0x000fe20000010000 */
[----:B------:R-:W-:Y:S02]  /*26b0*/  CS2R R76, SRZ ;  /* 0x00000000004c7805 */ /* 0x000fe4000001ff00 */
[----:B-----5:R-:W-:Y:S02]  /*26c0*/  PRMT R78, R70, 0x7632, R78 ;  /* 0x00007632464e7816 */ /* 0x020fe4000000004e */
[----:B------:R-:W-:Y:S01]  /*26d0*/  PRMT R79, R71, 0x7632, R79 ;  /* 0x00007632474f7816 */ /* 0x000fe2000000004f */
[----:B------:R-:W-:Y:S04]  /*26e0*/  BSSY.RECONVERGENT B0, `(.L_x_602) ;  /* 0x0000013000007945 */ /* 0x000fe80003800200 */
[----:B------:R-:W-:Y:S05]  /*26f0*/  @P1 BRA `(.L_x_603) ;  /* 0x0000000000441947 */ /* 0x000fea0003800000 */
[----:B------:R-:W-:Y:S01]  /*2700*/  UIMAD UR13, UR16, UR4, UR11 ;  /* 0x00000004100d72a4 */ /* 0x000fe2000f8e020b */
[----:B0-----:R-:W0:Y:S01]  /*2710*/  LDC.64 R74, c[0x0][0x3b8] ;  /* 0x0000ee00ff4a7b82 */ /* 0x001e220000000a00 */
[----:B------:R-:W-:-:S04]  /*2720*/  LOP3.LUT R72, R61, 0x1e0, RZ, 0xc0, !PT ;  /* 0x000001e03d487812 */ /* 0x000fc800078ec0ff */
        /* <DEDUP_REMOVED lines=13> */
[----:B------:R-:W-:-:S07]  /*2800*/  FADD.FTZ R76, R75, R76 ;  /* 0x0000004c4b4c7221 */ /* 0x000fce0000010000 */
.L_x_603:
[----:B------:R-:W-:Y:S05]  /*2810*/  BSYNC.RECONVERGENT B0 ;  /* 0x0000000000007941 */ /* 0x000fea0003800200 */
.L_x_602:
[----:B0-----:R-:W0:Y:S01]  /*2820*/  SHFL.BFLY PT, R72, R77, 0x8, 0x1f ;  /* 0x0d001f004d487f89 */ /* 0x001e2200000e0000 */
[----:B------:R-:W-:Y:S01]  /*2830*/  LOP3.LUT P1, RZ, R102, 0x30f, RZ, 0xc0, !PT ;  /* 0x0000030f66ff7812 */ /* 0x000fe2000782c0ff */
[----:B------:R-:W1:Y:S01]  /*2840*/  LDCU UR13, c[0x0][0x3a0] ;  /* 0x00007400ff0d77ac */ /* 0x000e620008000800 */
[----:B------:R-:W-:Y:S01]  /*2850*/  MOV R160, UR5 ;  /* 0x0000000500a07c02 */ /* 0x000fe20008000f00 */
[----:B------:R-:W2:Y:S01]  /*2860*/  SHFL.BFLY PT, R73, R76, 0x8, 0x1f ;  /* 0x0d001f004c497f89 */ /* 0x000ea200000e0000 */
[----:B------:R-:W-:Y:S01]  /*2870*/  SHF.L.U32 R70, R70, 0x10, RZ ;  /* 0x0000001046467819 */ /* 0x000fe200000006ff */
[----:B------:R-:W3:Y:S01]  /*2880*/  LDCU.64 UR18, c[0x0][0x380] ;  /* 0x00007000ff1277ac */ /* 0x000ee20008000a00 */
[----:B------:R-:W-:Y:S01]  /*2890*/  SHF.L.U32 R71, R71, 0x10, RZ ;  /* 0x0000001047477819 */ /* 0x000fe200000006ff */
[----:B------:R-:W-:Y:S01]  /*28a0*/  ULOP3.LUT UR4, UR4, 0x1, URZ, 0x3c, !UPT ;  /* 0x0000000104047892 */ /* 0x000fe2000f8e3cff */
[----:B------:R-:W-:Y:S01]  /*28b0*/  UMOV UR5, UR12 ;  /* 0x0000000c00057c82 */ /* 0x000fe20008000000 */
        /* <DEDUP_REMOVED lines=14> */
[----:B------:R-:W-:Y:S01]  /*29a0*/  @!P1 FMUL.FTZ R72, R72, 1.2207031431898940355e-05 ;  /* 0x374ccccd48489820 */ /* 0x000fe20000410000 */
[----:B--2---:R-:W-:Y:S01]  /*29b0*/  FADD.FTZ R76, R81, R76 ;  /* 0x0000004c514c7221 */ /* 0x004fe20000010000 */
[----:B------:R-:W-:Y:S01]  /*29c0*/  MOV R81, UR9 ;  /* 0x0000000900517c02 */ /* 0x000fe20008000f00 */
[----:B------:R-:W-:Y:S01]  /*29d0*/  UIADD3 UR9, UPT, UPT, UR9, 0x4, URZ ;  /* 0x0000000409097890 */ /* 0x000fe2000fffe0ff */
[----:B------:R-:W-:-:S04]  /*29e0*/  @!P1 FMUL.FTZ R73, R72, R72 ;  /* 0x0000004848499220 */ /* 0x000fc80000410000 */
[----:B------:R-:W-:Y:S02]  /*29f0*/  @!P1 FFMA.FTZ R73, R76, 1.2207031431898940355e-05, -R73 ;  /* 0x374ccccd4c499823 */ /* 0x000fe40000010849 */
[----:B------:R-:W0:Y:S03]  /*2a00*/  @!P0 LDC.64 R76, c[0x0][0x3b0] ;  /* 0x0000ec00ff4c8b82 */ /* 0x000e260000000a00 */
[----:B------:R-:W-:-:S05]  /*2a10*/  @!P1 FMNMX.FTZ R73, RZ, R73, !PT ;  /* 0x00000049ff499209 */ /* 0x000fca0007810000 */
[----:B------:R-:W-:Y:S01]  /*2a20*/  @!P1 STS.64 [R59], R72 ;  /* 0x000000483b009388 */ /* 0x000fe20000000a00 */
[----:B------:R-:W-:Y:S01]  /*2a30*/  BAR.SYNC.DEFER_BLOCKING 0x0 ;  /* 0x0000000000007b1d */ /* 0x000fe20000010000 */
[----:B------:R-:W-:-:S04]  /*2a40*/  @!P0 LEA R80, P1, R80, R61, 0x5 ;  /* 0x0000003d50508211 */ /* 0x000fc800078228ff */
[----:B------:R-:W-:Y:S02]  /*2a50*/  @!P0 LEA.HI.X R81, R81, RZ, R160, 0x5, P1 ;  /* 0x000000ff51518211 */ /* 0x000fe400008f2ca0 */
[----:B0-----:R-:W-:-:S04]  /*2a60*/  @!P0 LEA R76, P1, R80, R76, 0x2 ;  /* 0x0000004c504c8211 */ /* 0x001fc800078210ff */
[----:B------:R-:W-:Y:S01]  /*2a70*/  @!P0 LEA.HI.X R77, R80, R77, R81, 0x2, P1 ;  /* 0x0000004d504d8211 */ /* 0x000fe200008f1451 */
[----:B------:R-:W1:Y:S04]  /*2a80*/  LDS.64 R74, [R55] ;  /* 0x00000000374a7984 */ /* 0x000e680000000a00 */
[----:B------:R-:W0:Y:S01]  /*2a90*/  @!P0 LDS.64 R72, [R63+UR10] ;  /* 0x0000000a3f488984 */ /* 0x000e220008000a00 */
[----:B-1----:R-:W-:Y:S01]  /*2aa0*/  FADD.FTZ R75, R75, UR13 ;  /* 0x0000000d4b4b7e21 */ /* 0x002fe20008010000 */
[--C-:B------:R-:W-:Y:S01]  /*2ab0*/  FADD.FTZ R0, R0, -R74.reuse ;  /* 0x8000004a00007221 */ /* 0x100fe20000010000 */
        /* <DEDUP_REMOVED lines=32> */
[----:B0-----:R0:W-:Y:S01]  /*2cc0*/  @!P0 STG.E.64 desc[UR14][R76.64], R72 ;  /* 0x000000484c008986 */ /* 0x0011e2000c101b0e */
[C---:B-1----:R-:W-:Y:S01]  /*2cd0*/  FMUL.FTZ R0, R75.reuse, R0 ;  /* 0x000000004b007220 */ /* 0x042fe20000410000 */
        /* <DEDUP_REMOVED lines=12> */
[C---:B0-----:R-:W-:Y:S01]  /*2da0*/  PRMT R72, R68.reuse, 0x7632, R72 ;  /* 0x0000763244487816 */ /* 0x041fe20000000048 */
        /* <DEDUP_REMOVED lines=20> */
[----:B------:R-:W-:Y:S01]  /*2ef0*/  FADD.FTZ R51, R51, -R74 ;  /* 0x8000004a33337221 */ /* 0x000fe20000010000 */
        /* <DEDUP_REMOVED lines=64> */
[----:B------:R-:W-:Y:S01]  /*3300*/  PRMT R68, R69, 0x7632, R68 ;  /* 0x0000763245447816 */ /* 0x000fe20000000044 */
        /* <DEDUP_REMOVED lines=197> */
[----:B------:R-:W-:Y:S01]  /*3f60*/  FMUL.FTZ R72, R0, -1.4426950216293334961 ;  /* 0xbfb8aa3b00487820 */ /* 0x000fe20000410000 */
[----:B------:R-:W-:Y:S01]  /*3f70*/  FMUL.FTZ R75, R51, -1.4426950216293334961 ;  /* 0xbfb8aa3b334b7820 */ /* 0x000fe20000410000 */
        /* <DEDUP_REMOVED lines=32> */
[----:B------:R-:W0:Y:S01]  /*4180*/  MUFU.EX2 R72, R72 ;  /* 0x0000004800487308 */ /* 0x000e220000000800 */
[----:B------:R-:W-:Y:S01]  /*4190*/  FMUL.FTZ R73, R52, -1.4426950216293334961 ;  /* 0xbfb8aa3b34497820 */ /* 0x000fe20000410000 */
[--C-:B------:R-:W-:Y:S01]  /*41a0*/  FFMA.FTZ R50, R50, R68, R70.reuse ;  /* 0x0000004432327223 */ /* 0x100fe20000010046 */
[--C-:B------:R-:W-:Y:S01]  /*41b0*/  FFMA.FTZ R69, R68, R34, R70.reuse ;  /* 0x0000002244457223 */ /* 0x100fe20000010046 */
[----:B------:R-:W-:Y:S01]  /*41c0*/  FMUL.FTZ R80, R49, -1.4426950216293334961 ;  /* 0xbfb8aa3b31507820 */ /* 0x000fe20000410000 */
[----:B------:R-:W-:Y:S01]  /*41d0*/  FMUL.FTZ R81, R48, -1.4426950216293334961 ;  /* 0xbfb8aa3b30517820 */ /* 0x000fe20000410000 */
[----:B------:R-:W-:Y:S01]  /*41e0*/  FMUL.FTZ R162, R47, -1.4426950216293334961 ;  /* 0xbfb8aa3b2fa27820 */ /* 0x000fe20000410000 */
[----:B------:R-:W-:Y:S01]  /*41f0*/  FMUL.FTZ R159, R44, -1.4426950216293334961 ;  /* 0xbfb8aa3b2c9f7820 */ /* 0x000fe20000410000 */
[----:B------:R1:W2:Y:S01]  /*4200*/  MUFU.EX2 R10, R75 ;  /* 0x0000004b000a7308 */ /* 0x0002a20000000800 */
[----:B------:R-:W-:Y:S01]  /*4210*/  FMUL.FTZ R76, R40, -1.4426950216293334961 ;  /* 0xbfb8aa3b284c7820 */ /* 0x000fe20000410000 */
[C-C-:B------:R-:W-:Y:S01]  /*4220*/  FFMA.FTZ R42, R68.reuse, R42, R70.reuse ;  /* 0x0000002a442a7223 */ /* 0x140fe20000010046 */
[C-C-:B------:R-:W-:Y:S01]  /*4230*/  FFMA.FTZ R46, R68.reuse, R46, R70.reuse ;  /* 0x0000002e442e7223 */ /* 0x140fe20000010046 */
[C-C-:B------:R-:W-:Y:S01]  /*4240*/  FFMA.FTZ R38, R68.reuse, R38, R70.reuse ;  /* 0x0000002644267223 */ /* 0x140fe20000010046 */
[C-C-:B------:R-:W-:Y:S01]  /*4250*/  FFMA.FTZ R30, R68.reuse, R30, R70.reuse ;  /* 0x0000001e441e7223 */ /* 0x140fe20000010046 */
[C-C-:B------:R-:W-:Y:S01]  /*4260*/  FFMA.FTZ R26, R68.reuse, R26, R70.reuse ;  /* 0x0000001a441a7223 */ /* 0x140fe20000010046 */
[--C-:B------:R-:W-:Y:S01]  /*4270*/  FFMA.FTZ R22, R68, R22, R70.reuse ;  /* 0x0000001644167223 */ /* 0x100fe20000010046 */
[----:B------:R4:W5:Y:S01]  /*4280*/  MUFU.EX2 R34, R73 ;  /* 0x0000004900227308 */ /* 0x0009620000000800 */
[----:B0-----:R-:W-:Y:S01]  /*4290*/  FADD.FTZ R78, R72, 1 ;  /* 0x3f800000484e7421 */ /* 0x001fe20000010000 */
[C-C-:B-1----:R-:W-:Y:S01]  /*42a0*/  FFMA.FTZ R75, R68.reuse, R74, R70.reuse ;  /* 0x0000004a444b7223 */ /* 0x142fe20000010046 */
[----:B------:R-:W-:Y:S01]  /*42b0*/  FMUL.FTZ R74, R43, -1.4426950216293334961 ;  /* 0xbfb8aa3b2b4a7820 */ /* 0x000fe20000410000 */
[C-C-:B------:R-:W-:Y:S01]  /*42c0*/  FFMA.FTZ R18, R68.reuse, R18, R70.reuse ;  /* 0x0000001244127223 */ /* 0x140fe20000010046 */
[C-C-:B------:R-:W-:Y:S01]  /*42d0*/  FFMA.FTZ R14, R68.reuse, R14, R70.reuse ;  /* 0x0000000e440e7223 */ /* 0x140fe20000010046 */
[C-C-:B------:R-:W-:Y:S01]  /*42e0*/  FFMA.FTZ R6, R68.reuse, R6, R70.reuse ;  /* 0x0000000644067223 */ /* 0x140fe20000010046 */
[--C-:B------:R-:W-:Y:S01]  /*42f0*/  FFMA.FTZ R2, R68, R2, R70.reuse ;  /* 0x0000000244027223 */ /* 0x100fe20000010046 */
[----:B------:R-:W0:Y:S01]  /*4300*/  MUFU.RCP R79, R78 ;  /* 0x0000004e004f7308 */ /* 0x000e220000001000 */
[----:B--2---:R-:W-:Y:S01]  /*4310*/  FADD.FTZ R164, R10, 1 ;  /* 0x3f8000000aa47421 */ /* 0x004fe20000010000 */
[----:B----4-:R-:W-:Y:S01]  /*4320*/  FMUL.FTZ R73, R50, -1.4426950216293334961 ;  /* 0xbfb8aa3b32497820 */ /* 0x010fe20000410000 */
[C-C-:B------:R-:W-:Y:S01]  /*4330*/  FFMA.FTZ R65, R68.reuse, R65, R70.reuse ;  /* 0x0000004144417223 */ /* 0x140fe20000010046 */
[C-C-:B------:R-:W-:Y:S01]  /*4340*/  FFMA.FTZ R67, R68.reuse, R67, R70.reuse ;  /* 0x0000004344437223 */ /* 0x140fe20000010046 */
[C-C-:B------:R-:W-:Y:S01]  /*4350*/  FFMA.FTZ R109, R68.reuse, R109, R70.reuse ;  /* 0x0000006d446d7223 */ /* 0x140fe20000010046 */
[C-C-:B------:R-:W-:Y:S01]  /*4360*/  FFMA.FTZ R113, R68.reuse, R113, R70.reuse ;  /* 0x0000007144717223 */ /* 0x140fe20000010046 */
[--C-:B------:R-:W-:Y:S01]  /*4370*/  FFMA.FTZ R117, R68, R117, R70.reuse ;  /* 0x0000007544757223 */ /* 0x100fe20000010046 */
[----:B------:R-:W1:Y:S01]  /*4380*/  MUFU.RCP R164, R164 ;  /* 0x000000a400a47308 */ /* 0x000e620000001000 */
[----:B-----5:R-:W-:Y:S01]  /*4390*/  FADD.FTZ R77, R34, 1 ;  /* 0x3f800000224d7421 */ /* 0x020fe20000010000 */
[C-C-:B------:R-:W-:Y:S01]  /*43a0*/  FFMA.FTZ R121, R68.reuse, R121, R70.reuse ;  /* 0x0000007944797223 */ /* 0x140fe20000010046 */
[C-C-:B------:R-:W-:Y:S01]  /*43b0*/  FFMA.FTZ R125, R68.reuse, R125, R70.reuse ;  /* 0x0000007d447d7223 */ /* 0x140fe20000010046 */
[C-C-:B------:R-:W-:Y:S01]  /*43c0*/  FFMA.FTZ R129, R68.reuse, R129, R70.reuse ;  /* 0x0000008144817223 */ /* 0x140fe20000010046 */
[C-C-:B------:R-:W-:Y:S01]  /*43d0*/  FFMA.FTZ R133, R68.reuse, R133, R70.reuse ;  /* 0x0000008544857223 */ /* 0x140fe20000010046 */
[C-C-:B------:R-:W-:Y:S01]  /*43e0*/  FFMA.FTZ R83, R68.reuse, R83, R70.reuse ;  /* 0x0000005344537223 */ /* 0x140fe20000010046 */
[--C-:B------:R-:W-:Y:S01]  /*43f0*/  FFMA.FTZ R85, R68, R85, R70.reuse ;  /* 0x0000005544557223 */ /* 0x100fe20000010046 */
[----:B------:R-:W2:Y:S01]  /*4400*/  MUFU.EX2 R80, R80 ;  /* 0x0000005000507308 */ /* 0x000ea20000000800 */
[----:B0-----:R-:W-:Y:S01]  /*4410*/  FMUL.FTZ R34, R0, R79 ;  /* 0x0000004f00227220 */ /* 0x001fe20000410000 */
[C-C-:B------:R-:W-:Y:S01]  /*4420*/  FFMA.FTZ R87, R68.reuse, R87, R70.reuse ;  /* 0x0000005744577223 */ /* 0x140fe20000010046 */
[C-C-:B------:R-:W-:Y:S01]  /*4430*/  FFMA.FTZ R89, R68.reuse, R89, R70.reuse ;  /* 0x0000005944597223 */ /* 0x140fe20000010046 */
[C-C-:B------:R-:W-:Y:S01]  /*4440*/  FFMA.FTZ R91, R68.reuse, R91, R70.reuse ;  /* 0x0000005b445b7223 */ /* 0x140fe20000010046 */
[C-C-:B------:R-:W-:Y:S01]  /*4450*/  FFMA.FTZ R93, R68.reuse, R93, R70.reuse ;  /* 0x0000005d445d7223 */ /* 0x140fe20000010046 */
[C-C-:B------:R-:W-:Y:S01]  /*4460*/  FFMA.FTZ R95, R68.reuse, R95, R70.reuse ;  /* 0x0000005f445f7223 */ /* 0x140fe20000010046 */
[C-C-:B------:R-:W-:Y:S01]  /*4470*/  FFMA.FTZ R97, R68.reuse, R97, R70.reuse ;  /* 0x0000006144617223 */ /* 0x140fe20000010046 */
[----:B------:R-:W0:Y:S01]  /*4480*/  MUFU.EX2 R73, R73 ;  /* 0x0000004900497308 */ /* 0x000e220000000800 */
[----:B-1----:R-:W-:Y:S01]  /*4490*/  FMUL.FTZ R79, R51, R164 ;  /* 0x000000a4334f7220 */ /* 0x002fe20000410000 */
[----:B------:R-:W-:Y:S01]  /*44a0*/  FFMA.FTZ R99, R68, R99, R70 ;  /* 0x0000006344637223 */ /* 0x000fe20000010046 */
[----:B------:R-:W-:Y:S01]  /*44b0*/  FMUL.FTZ R68, R42, -1.4426950216293334961 ;  /* 0xbfb8aa3b2a447820 */ /* 0x000fe20000410000 */
[----:B------:R-:W-:Y:S01]  /*44c0*/  FMUL.FTZ R72, R39, -1.4426950216293334961 ;  /* 0xbfb8aa3b27487820 */ /* 0x000fe20000410000 */
[----:B------:R-:W-:Y:S01]  /*44d0*/  FMUL.FTZ R10, R37, -1.4426950216293334961 ;  /* 0xbfb8aa3b250a7820 */ /* 0x000fe20000410000 */
[----:B------:R-:W-:Y:S01]  /*44e0*/  FMUL.FTZ R165, R30, -1.4426950216293334961 ;  /* 0xbfb8aa3b1ea57820 */ /* 0x000fe20000410000 */
[----:B------:R-:W-:Y:S01]  /*44f0*/  FMUL.FTZ R161, R46, -1.4426950216293334961 ;  /* 0xbfb8aa3b2ea17820 */ /* 0x000fe20000410000 */
[----:B------:R-:W1:Y:S01]  /*4500*/  MUFU.EX2 R81, R81 ;  /* 0x0000005100517308 */ /* 0x000e620000000800 */
[----:B--2---:R-:W-:Y:S01]  /*4510*/  FADD.FTZ R164, R80, 1 ;  /* 0x3f80000050a47421 */ /* 0x004fe20000010000 */
[----:B------:R-:W-:Y:S01]  /*4520*/  FMUL.FTZ R160, R45, -1.4426950216293334961 ;  /* 0xbfb8aa3b2da07820 */ /* 0x000fe20000410000 */
[----:B------:R-:W-:Y:S01]  /*4530*/  FMUL.FTZ R70, R41, -1.4426950216293334961 ;  /* 0xbfb8aa3b29467820 */ /* 0x000fe20000410000 */
[----:B------:R-:W-:Y:S01]  /*4540*/  FMUL.FTZ R0, R38, -1.4426950216293334961 ;  /* 0xbfb8aa3b26007820 */ /* 0x000fe20000410000 */
[----:B------:R-:W-:-:S03]  /*4550*/  FMUL.FTZ R51, R69, -1.4426950216293334961 ;  /* 0xbfb8aa3b45337820 */ /* 0x000fc60000410000 */
[----:B------:R-:W2:Y:S01]  /*4560*/  MUFU.RCP R164, R164 ;  /* 0x000000a400a47308 */ /* 0x000ea20000001000 */
[----:B0-----:R-:W-:Y:S01]  /*4570*/  FADD.FTZ R163, R73, 1 ;  /* 0x3f80000049a37421 */ /* 0x001fe20000010000 */
[----:B------:R-:W-:-:S06]  /*4580*/  FMUL.FTZ R73, R33, -1.4426950216293334961 ;  /* 0xbfb8aa3b21497820 */ /* 0x000fcc0000410000 */
[----:B------:R-:W0:Y:S01]  /*4590*/  MUFU.EX2 R162, R162 ;  /* 0x000000a200a27308 */ /* 0x000e220000000800 */
[----:B-1----:R-:W-:-:S07]  /*45a0*/  FADD.FTZ R101, R81, 1 ;  /* 0x3f80000051657421 */ /* 0x002fce0000010000 */
[----:B------:R-:W1:Y:S01]  /*45b0*/  MUFU.RCP R163, R163 ;  /* 0x000000a300a37308 */ /* 0x000e620000001000 */
[----:B--2---:R-:W-:Y:S01]  /*45c0*/  FMUL.FTZ R81, R49, R164 ;  /* 0x000000a431517220 */ /* 0x004fe20000410000 */
[----:B------:R-:W-:-:S06]  /*45d0*/  FMUL.FTZ R49, R31, -1.4426950216293334961 ;  /* 0xbfb8aa3b1f317820 */ /* 0x000fcc0000410000 */
[----:B------:R-:W2:Y:S01]  /*45e0*/  MUFU.EX2 R159, R159 ;  /* 0x0000009f009f7308 */ /* 0x000ea20000000800 */
[----:B0-----:R-:W-:-:S07]  /*45f0*/  FADD.FTZ R164, R162, 1 ;  /* 0x3f800000a2a47421 */ /* 0x001fce0000010000 */
[----:B------:R-:W0:Y:S01]  /*4600*/  MUFU.RCP R164, R164 ;  /* 0x000000a400a47308 */ /* 0x000e220000001000 */
[----:B-1----:R-:W-:Y:S01]  /*4610*/  FMUL.FTZ R80, R50, R163 ;  /* 0x000000a332507220 */ /* 0x002fe20000410000 */
[----:B------:R-:W-:-:S04]  /*4620*/  FMUL.FTZ R50, R32, -1.4426950216293334961 ;  /* 0xbfb8aa3b20327820 */ /* 0x000fc80000410000 */
[----:B------:R-:W-:Y:S02]  /*4630*/  F2FP.BF16.F32.PACK_AB R79, R80, R79 ;  /* 0x0000004f504f723e */ /* 0x000fe400000010ff */
[----:B------:R-:W1:Y:S01]  /*4640*/  MUFU.EX2 R74, R74 ;  /* 0x0000004a004a7308 */ /* 0x000e620000000800 */
[----:B--2---:R-:W-:-:S07]  /*4650*/  FADD.FTZ R163, R159, 1 ;  /* 0x3f8000009fa37421 */ /* 0x004fce0000010000 */
[----:B------:R-:W2:Y:S01]  /*4660*/  MUFU.RCP R163, R163 ;  /* 0x000000a300a37308 */ /* 0x000ea20000001000 */
[----:B0-----:R-:W-:Y:S01]  /*4670*/  FMUL.FTZ R159, R47, R164 ;  /* 0x000000a42f9f7220 */ /* 0x001fe20000410000 */
[----:B------:R-:W-:-:S06]  /*4680*/  FMUL.FTZ R47, R29, -1.4426950216293334961 ;  /* 0xbfb8aa3b1d2f7820 */ /* 0x000fcc0000410000 */
[----:B------:R-:W0:Y:S01]  /*4690*/  MUFU.EX2 R76, R76 ;  /* 0x0000004c004c7308 */ /* 0x000e220000000800 */
[----:B-1----:R-:W-:-:S07]  /*46a0*/  FADD.FTZ R164, R74, 1 ;  /* 0x3f8000004aa47421 */ /* 0x002fce0000010000 */
[----:B------:R-:W1:Y:S01]  /*46b0*/  MUFU.RCP R77, R77 ;  /* 0x0000004d004d7308 */ /* 0x000e620000001000 */
[----:B--2---:R-:W-:-:S07]  /*46c0*/  FMUL.FTZ R44, R44, R163 ;  /* 0x000000a32c2c7220 */ /* 0x004fce0000410000 */
[----:B------:R-:W2:Y:S01]  /*46d0*/  MUFU.RCP R101, R101 ;  /* 0x0000006500657308 */ /* 0x000ea20000001000 */
[----:B0-----:R-:W-:-:S07]  /*46e0*/  FADD.FTZ R163, R76, 1 ;  /* 0x3f8000004ca37421 */ /* 0x001fce0000010000 */
[----:B------:R-:W-:Y:S01]  /*46f0*/  MUFU.EX2 R68, R68 ;  /* 0x0000004400447308 */ /* 0x000fe20000000800 */
[----:B-1----:R-:W-:Y:S01]  /*4700*/  FMUL.FTZ R78, R52, R77 ;  /* 0x0000004d344e7220 */ /* 0x002fe20000410000 */
[----:B------:R-:W-:Y:S01]  /*4710*/  FMUL.FTZ R52, R36, -1.4426950216293334961 ;  /* 0xbfb8aa3b24347820 */ /* 0x000fe20000410000 */
[----:B------:R-:W-:-:S03]  /*4720*/  FMUL.FTZ R77, R35, -1.4426950216293334961 ;  /* 0xbfb8aa3b234d7820 */ /* 0x000fc60000410000 */
[----:B------:R-:W-:Y:S02]  /*4730*/  F2FP.BF16.F32.PACK_AB R78, R78, R34 ;  /* 0x000000224e4e723e */ /* 0x000fe400000010ff */
[----:B------:R-:W-:Y:S01]  /*4740*/  MUFU.RCP R164, R164 ;  /* 0x000000a400a47308 */ /* 0x000fe20000001000 */
[----:B--2---:R-:W-:-:S07]  /*4750*/  FMUL.FTZ R48, R48, R101 ;  /* 0x0000006530307220 */ /* 0x004fce0000410000 */
[----:B------:R-:W-:Y:S08]  /*4760*/  MUFU.EX2 R72, R72 ;  /* 0x0000004800487308 */ /* 0x000ff00000000800 */
[----:B------:R-:W-:Y:S08]  /*4770*/  MUFU.EX2 R10, R10 ;  /* 0x0000000a000a7308 */ /* 0x000ff00000000800 */
[----:B------:R-:W0:Y:S08]  /*4780*/  MUFU.RCP R163, R163 ;  /* 0x000000a300a37308 */ /* 0x000e300000001000 */
[----:B------:R-:W1:Y:S08]  /*4790*/  MUFU.EX2 R52, R52 ;  /* 0x0000003400347308 */ /* 0x000e700000000800 */
[----:B------:R2:W-:Y:S01]  /*47a0*/  MUFU.EX2 R101, R165 ;  /* 0x000000a500657308 */ /* 0x0005e20000000800 */
[----:B0-----:R-:W-:Y:S01]  /*47b0*/  FMUL.FTZ R76, R40, R163 ;  /* 0x000000a3284c7220 */ /* 0x001fe20000410000 */
[----:B------:R-:W-:-:S06]  /*47c0*/  FMUL.FTZ R40, R22, -1.4426950216293334961 ;  /* 0xbfb8aa3b16287820 */ /* 0x000fcc0000410000 */
[----:B------:R-:W-:Y:S01]  /*47d0*/  MUFU.EX2 R77, R77 ;  /* 0x0000004d004d7308 */ /* 0x000fe20000000800 */
[----:B--2---:R-:W-:Y:S01]  /*47e0*/  FADD.FTZ R165, R68, 1 ;  /* 0x3f80000044a57421 */ /* 0x004fe20000010000 */
[----:B------:R-:W-:Y:S01]  /*47f0*/  FMUL.FTZ R68, R43, R164 ;  /* 0x000000a42b447220 */ /* 0x000fe20000410000 */
[----:B------:R-:W-:Y:S01]  /*4800*/  FADD.FTZ R164, R72, 1 ;  /* 0x3f80000048a47421 */ /* 0x000fe20000010000 */
[----:B------:R-:W-:Y:S01]  /*4810*/  FADD.FTZ R72, R10, 1 ;  /* 0x3f8000000a487421 */ /* 0x000fe20000010000 */
[----:B-1----:R-:W-:Y:S01]  /*4820*/  FADD.FTZ R163, R52, 1 ;  /* 0x3f80000034a37421 */ /* 0x002fe20000010000 */
[----:B------:R-:W-:Y:S01]  /*4830*/  FMUL.FTZ R43, R25, -1.4426950216293334961 ;  /* 0xbfb8aa3b192b7820 */ /* 0x000fe20000410000 */
[----:B------:R-:W-:Y:S01]  /*4840*/  FMUL.FTZ R10, R20, -1.4426950216293334961 ;  /* 0xbfb8aa3b140a7820 */ /* 0x000fe20000410000 */
[----:B------:R-:W0:Y:S08]  /*4850*/  MUFU.EX2 R161, R161 ;  /* 0x000000a100a17308 */ /* 0x000e300000000800 */
[----:B------:R-:W1:Y:S08]  /*4860*/  MUFU.RCP R72, R72 ;  /* 0x0000004800487308 */ /* 0x000e700000001000 */
[----:B------:R-:W2:Y:S01]  /*4870*/  MUFU.RCP R163, R163 ;  /* 0x000000a300a37308 */ /* 0x000ea20000001000 */
[----:B0-----:R-:W-:-:S07]  /*4880*/  FADD.FTZ R161, R161, 1 ;  /* 0x3f800000a1a17421 */ /* 0x001fce0000010000 */
[----:B------:R-:W0:Y:S01]  /*4890*/  MUFU.RCP R164, R164 ;  /* 0x000000a400a47308 */ /* 0x000e220000001000 */
[----:B-1----:R-:W-:Y:S01]  /*48a0*/  FMUL.FTZ R52, R37, R72 ;  /* 0x0000004825347220 */ /* 0x002fe20000410000 */
[----:B------:R-:W-:-:S06]  /*48b0*/  FMUL.FTZ R37, R19, -1.4426950216293334961 ;  /* 0xbfb8aa3b13257820 */ /* 0x000fcc0000410000 */
[----:B------:R-:W1:Y:S01]  /*48c0*/  MUFU.EX2 R73, R73 ;  /* 0x0000004900497308 */ /* 0x000e620000000800 */
[----:B--2---:R-:W-:Y:S01]  /*48d0*/  FMUL.FTZ R72, R36, R163 ;  /* 0x000000a324487220 */ /* 0x004fe20000410000 */
[----:B------:R-:W-:Y:S01]  /*48e0*/  FADD.FTZ R163, R77, 1 ;  /* 0x3f8000004da37421 */ /* 0x000fe20000010000 */
[----:B------:R-:W-:-:S03]  /*48f0*/  FMUL.FTZ R36, R18, -1.4426950216293334961 ;  /* 0xbfb8aa3b12247820 */ /* 0x000fc60000410000 */
[----:B------:R-:W-:Y:S02]  /*4900*/  F2FP.BF16.F32.PACK_AB R52, R72, R52 ;  /* 0x000000344834723e */ /* 0x000fe400000010ff */
[----:B------:R-:W2:Y:S01]  /*4910*/  MUFU.EX2 R160, R160 ;  /* 0x000000a000a07308 */ /* 0x000ea20000000800 */
[----:B0-----:R-:W-:-:S07]  /*4920*/  FMUL.FTZ R39, R39, R164 ;  /* 0x000000a427277220 */ /* 0x001fce0000410000 */
[----:B------:R-:W0:Y:S01]  /*4930*/  MUFU.EX2 R70, R70 ;  /* 0x0000004600467308 */ /* 0x000e220000000800 */
[----:B-1----:R-:W-:-:S07]  /*4940*/  FADD.FTZ R164, R73, 1 ;  /* 0x3f80000049a47421 */ /* 0x002fce0000010000 */
[----:B------:R-:W1:Y:S01]  /*4950*/  MUFU.EX2 R50, R50 ;  /* 0x0000003200327308 */ /* 0x000e620000000800 */
[----:B--2---:R-:W-:-:S07]  /*4960*/  FADD.FTZ R162, R160, 1 ;  /* 0x3f800000a0a27421 */ /* 0x004fce0000010000 */
[----:B------:R-:W-:Y:S01]  /*4970*/  MUFU.RCP R165, R165 ;  /* 0x000000a500a57308 */ /* 0x000fe20000001000 */
[----:B0-----:R-:W-:-:S07]  /*4980*/  FADD.FTZ R70, R70, 1 ;  /* 0x3f80000046467421 */ /* 0x001fce0000010000 */
[----:B------:R-:W-:Y:S01]  /*4990*/  MUFU.EX2 R0, R0 ;  /* 0x0000000000007308 */ /* 0x000fe20000000800 */
[----:B-1----:R-:W-:-:S07]  /*49a0*/  FADD.FTZ R50, R50, 1 ;  /* 0x3f80000032327421 */ /* 0x002fce0000010000 */
[----:B------:R-:W-:Y:S08]  /*49b0*/  MUFU.RCP R163, R163 ;  /* 0x000000a300a37308 */ /* 0x000ff00000001000 */
[----:B------:R-:W-:Y:S08]  /*49c0*/  MUFU.EX2 R49, R49 ;  /* 0x0000003100317308 */ /* 0x000ff00000000800 */
[----:B------:R-:W0:Y:S08]  /*49d0*/  MUFU.RCP R161, R161 ;  /* 0x000000a100a17308 */ /* 0x000e300000001000 */
[----:B------:R-:W1:Y:S08]  /*49e0*/  MUFU.RCP R164, R164 ;  /* 0x000000a400a47308 */ /* 0x000e700000001000 */
[----:B------:R-:W2:Y:S01]  /*49f0*/  MUFU.RCP R162, R162 ;  /* 0x000000a200a27308 */ /* 0x000ea20000001000 */
[----:B0-----:R-:W-:Y:S01]  /*4a00*/  FMUL.FTZ R160, R46, R161 ;  /* 0x000000a12ea07220 */ /* 0x001fe20000410000 */
[----:B------:R-:W-:-:S06]  /*4a10*/  FMUL.FTZ R46, R28, -1.4426950216293334961 ;  /* 0xbfb8aa3b1c2e7820 */ /* 0x000fcc0000410000 */
[----:B------:R-:W0:Y:S01]  /*4a20*/  MUFU.EX2 R47, R47 ;  /* 0x0000002f002f7308 */ /* 0x000e220000000800 */
[----:B-1----:R-:W-:Y:S01]  /*4a30*/  FMUL.FTZ R73, R33, R164 ;  /* 0x000000a421497220 */ /* 0x002fe20000410000 */
[----:B------:R-:W-:-:S06]  /*4a40*/  FMUL.FTZ R33, R15, -1.4426950216293334961 ;  /* 0xbfb8aa3b0f217820 */ /* 0x000fcc0000410000 */
[----:B------:R1:W4:Y:S01]  /*4a50*/  MUFU.RCP R74, R70 ;  /* 0x00000046004a7308 */ /* 0x0003220000001000 */
[----:B--2---:R-:W-:Y:S01]  /*4a60*/  FMUL.FTZ R161, R45, R162 ;  /* 0x000000a22da17220 */ /* 0x004fe20000410000 */
[----:B------:R-:W-:Y:S01]  /*4a70*/  FMUL.FTZ R45, R27, -1.4426950216293334961 ;  /* 0xbfb8aa3b1b2d7820 */ /* 0x000fe20000410000 */
[----:B------:R-:W-:-:S05]  /*4a80*/  FMUL.FTZ R162, R26, -1.4426950216293334961 ;  /* 0xbfb8aa3b1aa27820 */ /* 0x000fca0000410000 */
[----:B------:R2:W5:Y:S01]  /*4a90*/  MUFU.RCP R77, R50 ;  /* 0x00000032004d7308 */ /* 0x0005620000001000 */
[----:B-1----:R-:W-:Y:S01]  /*4aa0*/  FMUL.FTZ R70, R42, R165 ;  /* 0x000000a52a467220 */ /* 0x002fe20000410000 */
[----:B------:R-:W-:Y:S01]  /*4ab0*/  FADD.FTZ R165, R0, 1 ;  /* 0x3f80000000a57421 */ /* 0x000fe20000010000 */
[----:B0-----:R-:W-:Y:S01]  /*4ac0*/  FADD.FTZ R164, R47, 1 ;  /* 0x3f8000002fa47421 */ /* 0x001fe20000010000 */
[----:B------:R-:W-:Y:S01]  /*4ad0*/  FMUL.FTZ R42, R24, -1.4426950216293334961 ;  /* 0xbfb8aa3b182a7820 */ /* 0x000fe20000410000 */
[----:B------:R-:W-:-:S03]  /*4ae0*/  FMUL.FTZ R0, R21, -1.4426950216293334961 ;  /* 0xbfb8aa3b15007820 */ /* 0x000fc60000410000 */
[----:B------:R-:W0:Y:S01]  /*4af0*/  MUFU.RCP R165, R165 ;  /* 0x000000a500a57308 */ /* 0x000e220000001000 */
[----:B--2---:R-:W-:Y:S01]  /*4b00*/  FMUL.FTZ R50, R35, R163 ;  /* 0x000000a323327220 */ /* 0x004fe20000410000 */
[----:B------:R-:W-:Y:S01]  /*4b10*/  FADD.FTZ R163, R49, 1 ;  /* 0x3f80000031a37421 */ /* 0x000fe20000010000 */
[----:B------:R-:W-:Y:S01]  /*4b20*/  FADD.FTZ R49, R101, 1 ;  /* 0x3f80000065317421 */ /* 0x000fe20000010000 */
[----:B----4-:R-:W-:Y:S01]  /*4b30*/  FMUL.FTZ R74, R41, R74 ;  /* 0x0000004a294a7220 */ /* 0x010fe20000410000 */
[----:B------:R-:W-:Y:S01]  /*4b40*/  FMUL.FTZ R41, R23, -1.4426950216293334961 ;  /* 0xbfb8aa3b17297820 */ /* 0x000fe20000410000 */
[----:B------:R-:W-:Y:S02]  /*4b50*/  FMUL.FTZ R35, R17, -1.4426950216293334961 ;  /* 0xbfb8aa3b11237820 */ /* 0x000fe40000410000 */
[----:B------:R-:W1:Y:S01]  /*4b60*/  MUFU.EX2 R51, R51 ;  /* 0x0000003300337308 */ /* 0x000e620000000800 */
[----:B-----5:R-:W-:Y:S01]  /*4b70*/  FMUL.FTZ R77, R32, R77 ;  /* 0x0000004d204d7220 */ /* 0x020fe20000410000 */
[----:B------:R-:W-:Y:S01]  /*4b80*/  FMUL.FTZ R32, R14, -1.4426950216293334961 ;  /* 0xbfb8aa3b0e207820 */ /* 0x000fe20000410000 */
[----:B------:R-:W-:-:S05]  /*4b90*/  F2FP.BF16.F32.PACK_AB R74, R76, R74 ;  /* 0x0000004a4c4a723e */ /* 0x000fca00000010ff */
[----:B------:R-:W2:Y:S01]  /*4ba0*/  MUFU.RCP R49, R49 ;  /* 0x0000003100317308 */ /* 0x000ea20000001000 */
[----:B0-----:R-:W-:-:S07]  /*4bb0*/  FMUL.FTZ R38, R38, R165 ;  /* 0x000000a526267220 */ /* 0x001fce0000410000 */
[----:B------:R-:W0:Y:S01]  /*4bc0*/  MUFU.RCP R164, R164 ;  /* 0x000000a400a47308 */ /* 0x000e220000001000 */
[----:B-1----:R-:W-:-:S07]  /*4bd0*/  FADD.FTZ R165, R51, 1 ;  /* 0x3f80000033a57421 */ /* 0x002fce0000010000 */
[----:B------:R-:W1:Y:S01]  /*4be0*/  MUFU.EX2 R45, R45 ;  /* 0x0000002d002d7308 */ /* 0x000e620000000800 */
[----:B--2---:R-:W-:Y:S01]  /*4bf0*/  FMUL.FTZ R47, R30, R49 ;  /* 0x000000311e2f7220 */ /* 0x004fe20000410000 */
[----:B------:R-:W-:-:S06]  /*4c00*/  FMUL.FTZ R30, R12, -1.4426950216293334961 ;  /* 0xbfb8aa3b0c1e7820 */ /* 0x000fcc0000410000 */
[----:B------:R-:W-:Y:S01]  /*4c10*/  MUFU.EX2 R46, R46 ;  /* 0x0000002e002e7308 */ /* 0x000fe20000000800 */
[----:B0-----:R-:W-:Y:S01]  /*4c20*/  FMUL.FTZ R49, R29, R164 ;  /* 0x000000a41d317220 */ /* 0x001fe20000410000 */
[----:B------:R-:W-:-:S06]  /*4c30*/  FMUL.FTZ R29, R11, -1.4426950216293334961 ;  /* 0xbfb8aa3b0b1d7820 */ /* 0x000fcc0000410000 */
[----:B------:R-:W0:Y:S01]  /*4c40*/  MUFU.EX2 R162, R162 ;  /* 0x000000a200a27308 */ /* 0x000e220000000800 */
[----:B-1----:R-:W-:-:S07]  /*4c50*/  FADD.FTZ R164, R45, 1 ;  /* 0x3f8000002da47421 */ /* 0x002fce0000010000 */
[----:B------:R-:W1:Y:S08]  /*4c60*/  MUFU.EX2 R43, R43 ;  /* 0x0000002b002b7308 */ /* 0x000e700000000800 */
[----:B------:R-:W2:Y:S01]  /*4c70*/  MUFU.RCP R163, R163 ;  /* 0x000000a300a37308 */ /* 0x000ea20000001000 */
[----:B0-----:R-:W-:-:S07]  /*4c80*/  FADD.FTZ R45, R162, 1 ;  /* 0x3f800000a22d7421 */ /* 0x001fce0000010000 */
[----:B------:R-:W0:Y:S01]  /*4c90*/  MUFU.EX2 R42, R42 ;  /* 0x0000002a002a7308 */ /* 0x000e220000000800 */
[----:B-1----:R-:W-:-:S07]  /*4ca0*/  FADD.FTZ R162, R43, 1 ;  /* 0x3f8000002ba27421 */ /* 0x002fce0000010000 */
[----:B------:R1:W4:Y:S08]  /*4cb0*/  MUFU.RCP R51, R165 ;  /* 0x000000a500337308 */ /* 0x0003300000001000 */
[----:B------:R-:W5:Y:S01]  /*4cc0*/  MUFU.RCP R164, R164 ;  /* 0x000000a400a47308 */ /* 0x000f620000001000 */
[----:B-1----:R-:W-:Y:S01]  /*4cd0*/  FADD.FTZ R165, R46, 1 ;  /* 0x3f8000002ea57421 */ /* 0x002fe20000010000 */
[----:B--2---:R-:W-:Y:S01]  /*4ce0*/  FMUL.FTZ R46, R31, R163 ;  /* 0x000000a31f2e7220 */ /* 0x004fe20000410000 */
[----:B0-----:R-:W-:Y:S01]  /*4cf0*/  FADD.FTZ R163, R42, 1 ;  /* 0x3f8000002aa37421 */ /* 0x001fe20000010000 */
[----:B------:R-:W-:-:S04]  /*4d00*/  FMUL.FTZ R31, R13, -1.4426950216293334961 ;  /* 0xbfb8aa3b0d1f7820 */ /* 0x000fc80000410000 */
[----:B------:R-:W0:Y:S01]  /*4d10*/  MUFU.EX2 R41, R41 ;  /* 0x0000002900297308 */ /* 0x000e220000000800 */
[----:B----4-:R-:W-:Y:S01]  /*4d20*/  FMUL.FTZ R69, R69, R51 ;  /* 0x0000003345457220 */ /* 0x010fe20000410000 */
[----:B------:R-:W-:-:S06]  /*4d30*/  FMUL.FTZ R51, R16, -1.4426950216293334961 ;  /* 0xbfb8aa3b10337820 */ /* 0x000fcc0000410000 */
[----:B------:R-:W1:Y:S01]  /*4d40*/  MUFU.RCP R162, R162 ;  /* 0x000000a200a27308 */ /* 0x000e620000001000 */
[----:B-----5:R-:W-:Y:S01]  /*4d50*/  FMUL.FTZ R42, R27, R164 ;  /* 0x000000a41b2a7220 */ /* 0x020fe20000410000 */
[----:B------:R-:W-:-:S06]  /*4d60*/  FMUL.FTZ R27, R9, -1.4426950216293334961 ;  /* 0xbfb8aa3b091b7820 */ /* 0x000fcc0000410000 */
[----:B------:R-:W2:Y:S01]  /*4d70*/  MUFU.RCP R163, R163 ;  /* 0x000000a300a37308 */ /* 0x000ea20000001000 */
[----:B0-----:R-:W-:-:S07]  /*4d80*/  FADD.FTZ R164, R41, 1 ;  /* 0x3f80000029a47421 */ /* 0x001fce0000010000 */
[----:B------:R-:W0:Y:S01]  /*4d90*/  MUFU.EX2 R40, R40 ;  /* 0x0000002800287308 */ /* 0x000e220000000800 */
[----:B-1----:R-:W-:-:S07]  /*4da0*/  FMUL.FTZ R25, R25, R162 ;  /* 0x000000a219197220 */ /* 0x002fce0000410000 */
[----:B------:R-:W1:Y:S01]  /*4db0*/  MUFU.EX2 R10, R10 ;  /* 0x0000000a000a7308 */ /* 0x000e620000000800 */
[----:B--2---:R-:W-:Y:S01]  /*4dc0*/  FMUL.FTZ R162, R24, R163 ;  /* 0x000000a318a27220 */ /* 0x004fe20000410000 */
[----:B------:R-:W-:-:S04]  /*4dd0*/  FMUL.FTZ R24, R6, -1.4426950216293334961 ;  /* 0xbfb8aa3b06187820 */ /* 0x000fc80000410000 */
[----:B------:R-:W-:Y:S02]  /*4de0*/  F2FP.BF16.F32.PACK_AB R162, R162, R25 ;  /* 0x00000019a2a2723e */ /* 0x000fe400000010ff */
[----:B------:R-:W2:Y:S01]  /*4df0*/  MUFU.RCP R164, R164 ;  /* 0x000000a400a47308 */ /* 0x000ea20000001000 */
[----:B0-----:R-:W-:-:S07]  /*4e00*/  FADD.FTZ R163, R40, 1 ;  /* 0x3f80000028a37421 */ /* 0x001fce0000010000 */
[----:B------:R-:W0:Y:S01]  /*4e10*/  MUFU.RCP R163, R163 ;  /* 0x000000a300a37308 */ /* 0x000e220000001000 */
[----:B-1----:R-:W-:-:S07]  /*4e20*/  FADD.FTZ R10, R10, 1 ;  /* 0x3f8000000a0a7421 */ /* 0x002fce0000010000 */
[----:B------:R-:W1:Y:S01]  /*4e30*/  MUFU.EX2 R37, R37 ;  /* 0x0000002500257308 */ /* 0x000e620000000800 */
[----:B--2---:R-:W-:Y:S01]  /*4e40*/  FMUL.FTZ R23, R23, R164 ;  /* 0x000000a417177220 */ /* 0x004fe20000410000 */
[----:B------:R-:W-:-:S06]  /*4e50*/  FMUL.FTZ R164, R4, -1.4426950216293334961 ;  /* 0xbfb8aa3b04a47820 */ /* 0x000fcc0000410000 */
[----:B------:R-:W2:Y:S01]  /*4e60*/  MUFU.EX2 R36, R36 ;  /* 0x0000002400247308 */ /* 0x000ea20000000800 */
[----:B0-----:R-:W-:-:S07]  /*4e70*/  FMUL.FTZ R22, R22, R163 ;  /* 0x000000a316167220 */ /* 0x001fce0000410000 */
[----:B------:R-:W0:Y:S01]  /*4e80*/  MUFU.EX2 R35, R35 ;  /* 0x0000002300237308 */ /* 0x000e220000000800 */
[----:B-1----:R-:W-:-:S07]  /*4e90*/  FADD.FTZ R163, R37, 1 ;  /* 0x3f80000025a37421 */ /* 0x002fce0000010000 */
[----:B------:R-:W1:Y:S01]  /*4ea0*/  MUFU.RCP R41, R10 ;  /* 0x0000000a00297308 */ /* 0x000e620000001000 */
[----:B--2---:R-:W-:-:S07]  /*4eb0*/  FADD.FTZ R37, R36, 1 ;  /* 0x3f80000024257421 */ /* 0x004fce0000010000 */
[----:B------:R0:W2:Y:S08]  /*4ec0*/  MUFU.EX2 R10, R164 ;  /* 0x000000a4000a7308 */ /* 0x0000b00000000800 */
[----:B------:R-:W4:Y:S01]  /*4ed0*/  MUFU.RCP R163, R163 ;  /* 0x000000a300a37308 */ /* 0x000f220000001000 */
[----:B0-----:R-:W-:Y:S01]  /*4ee0*/  FADD.FTZ R164, R35, 1 ;  /* 0x3f80000023a47421 */ /* 0x001fe20000010000 */
[----:B-1----:R-:W-:Y:S01]  /*4ef0*/  FMUL.FTZ R41, R20, R41 ;  /* 0x0000002914297220 */ /* 0x002fe20000410000 */
[----:B------:R-:W-:-:S05]  /*4f00*/  FMUL.FTZ R20, R2, -1.4426950216293334961 ;  /* 0xbfb8aa3b02147820 */ /* 0x000fca0000410000 */
[----:B------:R-:W0:Y:S01]  /*4f10*/  MUFU.EX2 R32, R32 ;  /* 0x0000002000207308 */ /* 0x000e220000000800 */
[----:B--2---:R-:W-:-:S07]  /*4f20*/  FADD.FTZ R10, R10, 1 ;  /* 0x3f8000000a0a7421 */ /* 0x004fce0000010000 */
[----:B------:R-:W1:Y:S01]  /*4f30*/  MUFU.RCP R37, R37 ;  /* 0x0000002500257308 */ /* 0x000e620000001000 */
[----:B----4-:R-:W-:Y:S01]  /*4f40*/  FMUL.FTZ R35, R19, R163 ;  /* 0x000000a313237220 */ /* 0x010fe20000410000 */
[----:B------:R-:W-:-:S06]  /*4f50*/  FMUL.FTZ R19, R103, -1.4426950216293334961 ;  /* 0xbfb8aa3b67137820 */ /* 0x000fcc0000410000 */
[----:B------:R-:W2:Y:S01]  /*4f60*/  MUFU.RCP R164, R164 ;  /* 0x000000a400a47308 */ /* 0x000ea20000001000 */
[----:B0-----:R-:W-:-:S07]  /*4f70*/  FADD.FTZ R163, R32, 1 ;  /* 0x3f80000020a37421 */ /* 0x001fce0000010000 */
[----:B------:R-:W0:Y:S01]  /*4f80*/  MUFU.EX2 R33, R33 ;  /* 0x0000002100217308 */ /* 0x000e220000000800 */
[----:B-1----:R-:W-:Y:S01]  /*4f90*/  FMUL.FTZ R36, R18, R37 ;  /* 0x0000002512247220 */ /* 0x002fe20000410000 */
[----:B------:R-:W-:-:S04]  /*4fa0*/  FMUL.FTZ R18, R64, -1.4426950216293334961 ;  /* 0xbfb8aa3b40127820 */ /* 0x000fc80000410000 */
[----:B------:R-:W-:Y:S02]  /*4fb0*/  F2FP.BF16.F32.PACK_AB R35, R36, R35 ;  /* 0x000000232423723e */ /* 0x000fe400000010ff */
[----:B------:R-:W1:Y:S01]  /*4fc0*/  MUFU.RCP R101, R165 ;  /* 0x000000a500657308 */ /* 0x000e620000001000 */
[----:B--2---:R-:W-:Y:S01]  /*4fd0*/  FMUL.FTZ R37, R17, R164 ;  /* 0x000000a411257220 */ /* 0x004fe20000410000 */
[----:B------:R-:W-:-:S06]  /*4fe0*/  FMUL.FTZ R17, R104, -1.4426950216293334961 ;  /* 0xbfb8aa3b68117820 */ /* 0x000fcc0000410000 */
[----:B------:R-:W2:Y:S01]  /*4ff0*/  MUFU.EX2 R0, R0 ;  /* 0x0000000000007308 */ /* 0x000ea20000000800 */
[----:B0-----:R-:W-:-:S07]  /*5000*/  FADD.FTZ R164, R33, 1 ;  /* 0x3f80000021a47421 */ /* 0x001fce0000010000 */
[----:B------:R-:W-:Y:S01]  /*5010*/  MUFU.EX2 R51, R51 ;  /* 0x0000003300337308 */ /* 0x000fe20000000800 */
[----:B-1----:R-:W-:Y:S01]  /*5020*/  FMUL.FTZ R101, R28, R101 ;  /* 0x000000651c657220 */ /* 0x002fe20000410000 */
[----:B------:R-:W-:-:S06]  /*5030*/  FMUL.FTZ R28, R71, -1.4426950216293334961 ;  /* 0xbfb8aa3b471c7820 */ /* 0x000fcc0000410000 */
[----:B------:R-:W0:Y:S01]  /*5040*/  MUFU.EX2 R30, R30 ;  /* 0x0000001e001e7308 */ /* 0x000e220000000800 */
[----:B--2---:R-:W-:Y:S01]  /*5050*/  FADD.FTZ R165, R0, 1 ;  /* 0x3f80000000a57421 */ /* 0x004fe20000010000 */
[----:B------:R-:W-:-:S06]  /*5060*/  FMUL.FTZ R0, R5, -1.4426950216293334961 ;  /* 0xbfb8aa3b05007820 */ /* 0x000fcc0000410000 */
[----:B------:R-:W-:Y:S08]  /*5070*/  MUFU.EX2 R31, R31 ;  /* 0x0000001f001f7308 */ /* 0x000ff00000000800 */
[----:B------:R-:W1:Y:S01]  /*5080*/  MUFU.RCP R45, R45 ;  /* 0x0000002d002d7308 */ /* 0x000e620000001000 */
[----:B0-----:R-:W-:-:S07]  /*5090*/  FADD.FTZ R30, R30, 1 ;  /* 0x3f8000001e1e7421 */ /* 0x001fce0000010000 */
[----:B------:R-:W-:Y:S08]  /*50a0*/  MUFU.RCP R163, R163 ;  /* 0x000000a300a37308 */ /* 0x000ff00000001000 */
[----:B------:R-:W-:Y:S01]  /*50b0*/  MUFU.EX2 R29, R29 ;  /* 0x0000001d001d7308 */ /* 0x000fe20000000800 */
[----:B-1----:R-:W-:Y:S01]  /*50c0*/  FMUL.FTZ R43, R26, R45 ;  /* 0x0000002d1a2b7220 */ /* 0x002fe20000410000 */
[----:B------:R-:W-:Y:S01]  /*50d0*/  FMUL.FTZ R26, R8, -1.4426950216293334961 ;  /* 0xbfb8aa3b081a7820 */ /* 0x000fe20000410000 */
[----:B------:R-:W-:-:S05]  /*50e0*/  FMUL.FTZ R45, R7, -1.4426950216293334961 ;  /* 0xbfb8aa3b072d7820 */ /* 0x000fca0000410000 */
[----:B------:R-:W0:Y:S08]  /*50f0*/  MUFU.RCP R164, R164 ;  /* 0x000000a400a47308 */ /* 0x000e300000001000 */
[----:B------:R-:W1:Y:S08]  /*5100*/  MUFU.EX2 R28, R28 ;  /* 0x0000001c001c7308 */ /* 0x000e700000000800 */
[----:B------:R2:W4:Y:S08]  /*5110*/  MUFU.RCP R40, R165 ;  /* 0x000000a500287308 */ /* 0x0005300000001000 */
[----:B------:R0:W5:Y:S01]  /*5120*/  MUFU.RCP R33, R30 ;  /* 0x0000001e00217308 */ /* 0x0001620000001000 */
[----:B--2---:R-:W-:-:S07]  /*5130*/  FADD.FTZ R165, R51, 1 ;  /* 0x3f80000033a57421 */ /* 0x004fce0000010000 */
[----:B------:R2:W3:Y:S01]  /*5140*/  MUFU.RCP R51, R165 ;  /* 0x000000a500337308 */ /* 0x0004e20000001000 */
[----:B0-----:R-:W-:Y:S01]  /*5150*/  FMUL.FTZ R30, R15, R164 ;  /* 0x000000a40f1e7220 */ /* 0x001fe20000410000 */
[----:B-1----:R-:W-:Y:S01]  /*5160*/  FADD.FTZ R164, R28, 1 ;  /* 0x3f8000001ca47421 */ /* 0x002fe20000010000 */
[----:B----4-:R-:W-:Y:S01]  /*5170*/  FMUL.FTZ R40, R21, R40 ;  /* 0x0000002815287220 */ /* 0x010fe20000410000 */
[----:B------:R-:W-:Y:S01]  /*5180*/  FMUL.FTZ R21, R3, -1.4426950216293334961 ;  /* 0xbfb8aa3b03157820 */ /* 0x000fe20000410000 */
[----:B------:R-:W-:-:S03]  /*5190*/  FMUL.FTZ R15, R105, -1.4426950216293334961 ;  /* 0xbfb8aa3b690f7820 */ /* 0x000fc60000410000 */
[----:B------:R-:W0:Y:S01]  /*51a0*/  MUFU.EX2 R26, R26 ;  /* 0x0000001a001a7308 */ /* 0x000e220000000800 */
[----:B--2---:R-:W-:Y:S01]  /*51b0*/  FADD.FTZ R165, R31, 1 ;  /* 0x3f8000001fa57421 */ /* 0x004fe20000010000 */
[----:B------:R-:W-:Y:S01]  /*51c0*/  FMUL.FTZ R31, R14, R163 ;  /* 0x000000a30e1f7220 */ /* 0x000fe20000410000 */
[----:B------:R-:W-:Y:S01]  /*51d0*/  FADD.FTZ R163, R29, 1 ;  /* 0x3f8000001da37421 */ /* 0x000fe20000010000 */
[----:B-----5:R-:W-:Y:S01]  /*51e0*/  FMUL.FTZ R33, R12, R33 ;  /* 0x000000210c217220 */ /* 0x020fe20000410000 */
[----:B------:R-:W-:Y:S01]  /*51f0*/  FMUL.FTZ R12, R67, -1.4426950216293334961 ;  /* 0xbfb8aa3b430c7820 */ /* 0x000fe20000410000 */
[----:B------:R-:W-:Y:S01]  /*5200*/  FMUL.FTZ R14, R66, -1.4426950216293334961 ;  /* 0xbfb8aa3b420e7820 */ /* 0x000fe20000410000 */
[----:B------:R-:W-:Y:S01]  /*5210*/  F2FP.BF16.F32.PACK_AB R34, R41, R40 ;  /* 0x000000282922723e */ /* 0x000fe200000010ff */
[----:B------:R-:W-:Y:S01]  /*5220*/  MUFU.EX2 R24, R24 ;  /* 0x0000001800187308 */ /* 0x000fe20000000800 */
[----:B---3--:R-:W-:Y:S01]  /*5230*/  FMUL.FTZ R51, R16, R51 ;  /* 0x0000003310337220 */ /* 0x008fe20000410000 */
[----:B------:R-:W-:-:S06]  /*5240*/  FMUL.FTZ R16, R65, -1.4426950216293334961 ;  /* 0xbfb8aa3b41107820 */ /* 0x000fcc0000410000 */
[----:B------:R-:W1:Y:S01]  /*5250*/  MUFU.RCP R163, R163 ;  /* 0x000000a300a37308 */ /* 0x000e620000001000 */
[----:B0-----:R-:W-:-:S07]  /*5260*/  FADD.FTZ R29, R26, 1 ;  /* 0x3f8000001a1d7421 */ /* 0x001fce0000010000 */
[----:B------:R-:W0:Y:S08]  /*5270*/  MUFU.RCP R164, R164 ;  /* 0x000000a400a47308 */ /* 0x000e300000001000 */
[----:B------:R-:W2:Y:S01]  /*5280*/  MUFU.EX2 R45, R45 ;  /* 0x0000002d002d7308 */ /* 0x000ea20000000800 */
[----:B-1----:R-:W-:Y:S01]  /*5290*/  FMUL.FTZ R26, R11, R163 ;  /* 0x000000a30b1a7220 */ /* 0x002fe20000410000 */
[----:B------:R-:W-:Y:S01]  /*52a0*/  FADD.FTZ R163, R24, 1 ;  /* 0x3f80000018a37421 */ /* 0x000fe20000010000 */
[----:B------:R-:W-:-:S05]  /*52b0*/  FMUL.FTZ R11, R108, -1.4426950216293334961 ;  /* 0xbfb8aa3b6c0b7820 */ /* 0x000fca0000410000 */
[----:B------:R-:W-:Y:S01]  /*52c0*/  MUFU.RCP R163, R163 ;  /* 0x000000a300a37308 */ /* 0x000fe20000001000 */
[----:B0-----:R-:W-:-:S07]  /*52d0*/  FMUL.FTZ R71, R71, R164 ;  /* 0x000000a447477220 */ /* 0x001fce0000410000 */
[----:B------:R-:W-:Y:S01]  /*52e0*/  MUFU.EX2 R20, R20 ;  /* 0x0000001400147308 */ /* 0x000fe20000000800 */
[----:B--2---:R-:W-:-:S07]  /*52f0*/  FADD.FTZ R164, R45, 1 ;  /* 0x3f8000002da47421 */ /* 0x004fce0000010000 */
[----:B------:R-:W0:Y:S08]  /*5300*/  MUFU.RCP R164, R164 ;  /* 0x000000a400a47308 */ /* 0x000e300000001000 */
[----:B------:R-:W1:Y:S08]  /*5310*/  MUFU.EX2 R21, R21 ;  /* 0x0000001500157308 */ /* 0x000e700000000800 */
[----:B------:R2:W3:Y:S01]  /*5320*/  MUFU.RCP R45, R10 ;  /* 0x0000000a002d7308 */ /* 0x0004e20000001000 */
[----:B0-----:R-:W-:-:S07]  /*5330*/  FMUL.FTZ R7, R7, R164 ;  /* 0x000000a407077220 */ /* 0x001fce0000410000 */
[----:B------:R-:W0:Y:S01]  /*5340*/  MUFU.EX2 R19, R19 ;  /* 0x0000001300137308 */ /* 0x000e220000000800 */
[----:B--2---:R-:W-:Y:S01]  /*5350*/  FMUL.FTZ R10, R6, R163 ;  /* 0x000000a3060a7220 */ /* 0x004fe20000410000 */
[----:B------:R-:W-:Y:S01]  /*5360*/  FADD.FTZ R163, R20, 1 ;  /* 0x3f80000014a37421 */ /* 0x000fe20000010000 */
[----:B-1----:R-:W-:Y:S01]  /*5370*/  FADD.FTZ R164, R21, 1 ;  /* 0x3f80000015a47421 */ /* 0x002fe20000010000 */
[----:B------:R-:W-:Y:S02]  /*5380*/  FMUL.FTZ R6, R111, -1.4426950216293334961 ;  /* 0xbfb8aa3b6f067820 */ /* 0x000fe40000410000 */
[----:B------:R-:W-:Y:S02]  /*5390*/  F2FP.BF16.F32.PACK_AB R7, R10, R7 ;  /* 0x000000070a07723e */ /* 0x000fe400000010ff */
[----:B------:R-:W1:Y:S01]  /*53a0*/  MUFU.RCP R163, R163 ;  /* 0x000000a300a37308 */ /* 0x000e620000001000 */
[----:B---3--:R-:W-:Y:S01]  /*53b0*/  FMUL.FTZ R45, R4, R45 ;  /* 0x0000002d042d7220 */ /* 0x008fe20000410000 */
[----:B------:R-:W-:-:S06]  /*53c0*/  FMUL.FTZ R4, R113, -1.4426950216293334961 ;  /* 0xbfb8aa3b71047820 */ /* 0x000fcc0000410000 */
[----:B------:R-:W2:Y:S01]  /*53d0*/  MUFU.EX2 R18, R18 ;  /* 0x0000001200127308 */ /* 0x000ea20000000800 */
[----:B0-----:R-:W-:-:S07]  /*53e0*/  FADD.FTZ R20, R19, 1 ;  /* 0x3f80000013147421 */ /* 0x001fce0000010000 */
[----:B------:R-:W0:Y:S01]  /*53f0*/  MUFU.EX2 R17, R17 ;  /* 0x0000001100117308 */ /* 0x000e220000000800 */
[----:B-1----:R-:W-:Y:S01]  /*5400*/  FMUL.FTZ R19, R2, R163 ;  /* 0x000000a302137220 */ /* 0x002fe20000410000 */
[----:B------:R-:W-:-:S06]  /*5410*/  FMUL.FTZ R2, R115, -1.4426950216293334961 ;  /* 0xbfb8aa3b73027820 */ /* 0x000fcc0000410000 */
[----:B------:R-:W1:Y:S01]  /*5420*/  MUFU.RCP R32, R165 ;  /* 0x000000a500207308 */ /* 0x000e620000001000 */
[----:B--2---:R-:W-:-:S07]  /*5430*/  FADD.FTZ R21, R18, 1 ;  /* 0x3f80000012157421 */ /* 0x004fce0000010000 */
[----:B------:R-:W2:Y:S01]  /*5440*/  MUFU.RCP R164, R164 ;  /* 0x000000a400a47308 */ /* 0x000ea20000001000 */
[----:B0-----:R-:W-:-:S07]  /*5450*/  FADD.FTZ R163, R17, 1 ;  /* 0x3f80000011a37421 */ /* 0x001fce0000010000 */
[----:B------:R-:W0:Y:S01]  /*5460*/  MUFU.EX2 R16, R16 ;  /* 0x0000001000107308 */ /* 0x000e220000000800 */
[----:B-1----:R-:W-:Y:S01]  /*5470*/  FMUL.FTZ R32, R13, R32 ;  /* 0x000000200d207220 */ /* 0x002fe20000410000 */
[----:B------:R-:W-:-:S04]  /*5480*/  FMUL.FTZ R13, R106, -1.4426950216293334961 ;  /* 0xbfb8aa3b6a0d7820 */ /* 0x000fc80000410000 */
[----:B------:R-:W-:Y:S02]  /*5490*/  F2FP.BF16.F32.PACK_AB R32, R33, R32 ;  /* 0x000000202120723e */ /* 0x000fe400000010ff */
[----:B------:R-:W1:Y:S01]  /*54a0*/  MUFU.EX2 R27, R27 ;  /* 0x0000001b001b7308 */ /* 0x000e620000000800 */
[----:B--2---:R-:W-:Y:S01]  /*54b0*/  FMUL.FTZ R18, R3, R164 ;  /* 0x000000a403127220 */ /* 0x004fe20000410000 */
[----:B------:R-:W-:Y:S01]  /*54c0*/  FMUL.FTZ R3, R116, -1.4426950216293334961 ;  /* 0xbfb8aa3b74037820 */ /* 0x000fe20000410000 */
[----:B------:R-:W-:-:S03]  /*54d0*/  F2FP.BF16.F32.PACK_AB R33, R71, R26 ;  /* 0x0000001a4721723e */ /* 0x000fc600000010ff */
[----:B------:R-:W-:Y:S02]  /*54e0*/  F2FP.BF16.F32.PACK_AB R25, R19, R18 ;  /* 0x000000121319723e */ /* 0x000fe400000010ff */
[----:B------:R-:W2:Y:S01]  /*54f0*/  MUFU.EX2 R15, R15 ;  /* 0x0000000f000f7308 */ /* 0x000ea20000000800 */
[----:B0-----:R-:W-:-:S07]  /*5500*/  FADD.FTZ R164, R16, 1 ;  /* 0x3f80000010a47421 */ /* 0x001fce0000010000 */
[----:B------:R-:W0:Y:S01]  /*5510*/  MUFU.RCP R163, R163 ;  /* 0x000000a300a37308 */ /* 0x000e220000001000 */
[----:B-1----:R-:W-:Y:S01]  /*5520*/  FADD.FTZ R165, R27, 1 ;  /* 0x3f8000001ba57421 */ /* 0x002fe20000010000 */
[----:B------:R-:W-:-:S06]  /*5530*/  FMUL.FTZ R27, R107, -1.4426950216293334961 ;  /* 0xbfb8aa3b6b1b7820 */ /* 0x000fcc0000410000 */
[----:B------:R-:W1:Y:S01]  /*5540*/  MUFU.EX2 R13, R13 ;  /* 0x0000000d000d7308 */ /* 0x000e620000000800 */
[----:B--2---:R-:W-:Y:S01]  /*5550*/  FADD.FTZ R16, R15, 1 ;  /* 0x3f8000000f107421 */ /* 0x004fe20000010000 */
[----:B------:R-:W-:-:S06]  /*5560*/  FMUL.FTZ R15, R119, -1.4426950216293334961 ;  /* 0xbfb8aa3b770f7820 */ /* 0x000fcc0000410000 */
[----:B------:R-:W2:Y:S01]  /*5570*/  MUFU.RCP R28, R165 ;  /* 0x000000a5001c7308 */ /* 0x000ea20000001000 */
[----:B0-----:R-:W-:-:S07]  /*5580*/  FMUL.FTZ R104, R104, R163 ;  /* 0x000000a368687220 */ /* 0x001fce0000410000 */
[----:B------:R-:W0:Y:S01]  /*5590*/  MUFU.RCP R164, R164 ;  /* 0x000000a400a47308 */ /* 0x000e220000001000 */
[----:B-1----:R-:W-:-:S07]  /*55a0*/  FADD.FTZ R163, R13, 1 ;  /* 0x3f8000000da37421 */ /* 0x002fce0000010000 */
[----:B------:R-:W1:Y:S01]  /*55b0*/  MUFU.EX2 R0, R0 ;  /* 0x0000000000007308 */ /* 0x000e620000000800 */
[----:B--2---:R-:W-:Y:S01]  /*55c0*/  FMUL.FTZ R28, R9, R28 ;  /* 0x0000001c091c7220 */ /* 0x004fe20000410000 */
[----:B------:R-:W-:-:S06]  /*55d0*/  FMUL.FTZ R9, R110, -1.4426950216293334961 ;  /* 0xbfb8aa3b6e097820 */ /* 0x000fcc0000410000 */
[----:B------:R-:W2:Y:S01]  /*55e0*/  MUFU.EX2 R27, R27 ;  /* 0x0000001b001b7308 */ /* 0x000ea20000000800 */
[----:B0-----:R-:W-:Y:S01]  /*55f0*/  FMUL.FTZ R65, R65, R164 ;  /* 0x000000a441417220 */ /* 0x001fe20000410000 */
[----:B------:R-:W-:-:S04]  /*5600*/  FMUL.FTZ R164, R122, -1.4426950216293334961 ;  /* 0xbfb8aa3b7aa47820 */ /* 0x000fc80000410000 */
[----:B------:R-:W-:Y:S02]  /*5610*/  F2FP.BF16.F32.PACK_AB R65, R65, R104 ;  /* 0x000000684141723e */ /* 0x000fe400000010ff */
[----:B------:R-:W0:Y:S01]  /*5620*/  MUFU.RCP R16, R16 ;  /* 0x0000001000107308 */ /* 0x000e220000001000 */
[----:B-1----:R-:W-:Y:S01]  /*5630*/  FADD.FTZ R165, R0, 1 ;  /* 0x3f80000000a57421 */ /* 0x002fe20000010000 */
[----:B------:R-:W-:-:S06]  /*5640*/  FMUL.FTZ R0, R112, -1.4426950216293334961 ;  /* 0xbfb8aa3b70007820 */ /* 0x000fcc0000410000 */
[----:B------:R-:W1:Y:S01]  /*5650*/  MUFU.RCP R163, R163 ;  /* 0x000000a300a37308 */ /* 0x000e620000001000 */
[----:B--2---:R-:W-:-:S07]  /*5660*/  FADD.FTZ R27, R27, 1 ;  /* 0x3f8000001b1b7421 */ /* 0x004fce0000010000 */
[----:B------:R-:W2:Y:S01]  /*5670*/  MUFU.EX2 R9, R9 ;  /* 0x0000000900097308 */ /* 0x000ea20000000800 */
[----:B0-----:R-:W-:-:S07]  /*5680*/  FMUL.FTZ R105, R105, R16 ;  /* 0x0000001069697220 */ /* 0x001fce0000410000 */
[----:B------:R0:W3:Y:S01]  /*5690*/  MUFU.RCP R24, R165 ;  /* 0x000000a500187308 */ /* 0x0000e20000001000 */
[----:B-1----:R-:W-:-:S07]  /*56a0*/  FMUL.FTZ R106, R106, R163 ;  /* 0x000000a36a6a7220 */ /* 0x002fce0000410000 */
[----:B------:R-:W-:Y:S01]  /*56b0*/  MUFU.EX2 R16, R164 ;  /* 0x000000a400107308 */ /* 0x000fe20000000800 */
[----:B--2---:R-:W-:Y:S01]  /*56c0*/  FADD.FTZ R163, R9, 1 ;  /* 0x3f80000009a37421 */ /* 0x004fe20000010000 */
[----:B0-----:R-:W-:-:S06]  /*56d0*/  FMUL.FTZ R165, R118, -1.4426950216293334961 ;  /* 0xbfb8aa3b76a57820 */ /* 0x001fcc0000410000 */
[----:B------:R0:W1:Y:S01]  /*56e0*/  MUFU.RCP R164, R27 ;  /* 0x0000001b00a47308 */ /* 0x0000620000001000 */
[----:B---3--:R-:W-:Y:S01]  /*56f0*/  FMUL.FTZ R24, R5, R24 ;  /* 0x0000001805187220 */ /* 0x008fe20000410000 */
[----:B------:R-:W-:-:S04]  /*5700*/  FMUL.FTZ R5, R114, -1.4426950216293334961 ;  /* 0xbfb8aa3b72057820 */ /* 0x000fc80000410000 */
[----:B------:R-:W-:Y:S02]  /*5710*/  F2FP.BF16.F32.PACK_AB R24, R45, R24 ;  /* 0x000000182d18723e */ /* 0x000fe400000010ff */
[----:B------:R-:W2:Y:S01]  /*5720*/  MUFU.EX2 R6, R6 ;  /* 0x0000000600067308 */ /* 0x000ea20000000800 */
[----:B0-----:R-:W-:-:S07]  /*5730*/  FMUL.FTZ R27, R125, -1.4426950216293334961 ;  /* 0xbfb8aa3b7d1b7820 */ /* 0x001fce0000410000 */
[----:B------:R-:W0:Y:S01]  /*5740*/  MUFU.RCP R163, R163 ;  /* 0x000000a300a37308 */ /* 0x000e220000001000 */
[----:B-1----:R-:W-:-:S07]  /*5750*/  FMUL.FTZ R107, R107, R164 ;  /* 0x000000a46b6b7220 */ /* 0x002fce0000410000 */
[----:B------:R-:W1:Y:S01]  /*5760*/  MUFU.EX2 R5, R5 ;  /* 0x0000000500057308 */ /* 0x000e620000000800 */
[----:B--2---:R-:W-:Y:S01]  /*5770*/  FADD.FTZ R164, R6, 1 ;  /* 0x3f80000006a47421 */ /* 0x004fe20000010000 */
[----:B------:R-:W-:-:S06]  /*5780*/  FMUL.FTZ R6, R127, -1.4426950216293334961 ;  /* 0xbfb8aa3b7f067820 */ /* 0x000fcc0000410000 */
[----:B------:R-:W2:Y:S01]  /*5790*/  MUFU.RCP R164, R164 ;  /* 0x000000a400a47308 */ /* 0x000ea20000001000 */
[----:B0-----:R-:W-:-:S07]  /*57a0*/  FMUL.FTZ R110, R110, R163 ;  /* 0x000000a36e6e7220 */ /* 0x001fce0000410000 */
[----:B------:R-:W0:Y:S01]  /*57b0*/  MUFU.EX2 R2, R2 ;  /* 0x0000000200027308 */ /* 0x000e220000000800 */
[----:B-1----:R-:W-:-:S07]  /*57c0*/  FADD.FTZ R163, R5, 1 ;  /* 0x3f80000005a37421 */ /* 0x002fce0000010000 */
[----:B------:R-:W1:Y:S01]  /*57d0*/  MUFU.RCP R20, R20 ;  /* 0x0000001400147308 */ /* 0x000e620000001000 */
[----:B--2---:R-:W-:-:S07]  /*57e0*/  FMUL.FTZ R111, R111, R164 ;  /* 0x000000a46f6f7220 */ /* 0x004fce0000410000 */
[----:B------:R-:W2:Y:S01]  /*57f0*/  MUFU.EX2 R12, R12 ;  /* 0x0000000c000c7308 */ /* 0x000ea20000000800 */
[----:B0-----:R-:W-:Y:S01]  /*5800*/  FADD.FTZ R164, R2, 1 ;  /* 0x3f80000002a47421 */ /* 0x001fe20000010000 */
[----:B------:R-:W-:-:S06]  /*5810*/  FMUL.FTZ R2, R132, -1.4426950216293334961 ;  /* 0xbfb8aa3b84027820 */ /* 0x000fcc0000410000 */
[----:B------:R-:W0:Y:S01]  /*5820*/  MUFU.RCP R163, R163 ;  /* 0x000000a300a37308 */ /* 0x000e220000001000 */
[----:B-1----:R-:W-:-:S07]  /*5830*/  FMUL.FTZ R103, R103, R20 ;  /* 0x0000001467677220 */ /* 0x002fce0000410000 */
[----:B------:R2:W1:Y:S08]  /*5840*/  MUFU.EX2 R20, R165 ;  /* 0x000000a500147308 */ /* 0x0004700000000800 */
[----:B------:R-:W3:Y:S01]  /*5850*/  MUFU.RCP R164, R164 ;  /* 0x000000a400a47308 */ /* 0x000ee20000001000 */
[----:B--2---:R-:W-:Y:S01]  /*5860*/  FADD.FTZ R165, R12, 1 ;  /* 0x3f8000000ca57421 */ /* 0x004fe20000010000 */
[----:B0-----:R-:W-:-:S06]  /*5870*/  FMUL.FTZ R114, R114, R163 ;  /* 0x000000a372727220 */ /* 0x001fcc0000410000 */
[----:B------:R-:W0:Y:S01]  /*5880*/  MUFU.EX2 R15, R15 ;  /* 0x0000000f000f7308 */ /* 0x000e220000000800 */
[----:B-1----:R-:W-:-:S07]  /*5890*/  FADD.FTZ R163, R20, 1 ;  /* 0x3f80000014a37421 */ /* 0x002fce0000010000 */
[----:B------:R1:W2:Y:S01]  /*58a0*/  MUFU.RCP R12, R165 ;  /* 0x000000a5000c7308 */ /* 0x0002a20000001000 */
[----:B---3--:R-:W-:-:S07]  /*58b0*/  FMUL.FTZ R115, R115, R164 ;  /* 0x000000a473737220 */ /* 0x008fce0000410000 */
[----:B------:R-:W3:Y:S01]  /*58c0*/  MUFU.EX2 R11, R11 ;  /* 0x0000000b000b7308 */ /* 0x000ee20000000800 */
[----:B0-----:R-:W-:Y:S01]  /*58d0*/  FADD.FTZ R164, R15, 1 ;  /* 0x3f8000000fa47421 */ /* 0x001fe20000010000 */
[----:B-1----:R-:W-:Y:S01]  /*58e0*/  FMUL.FTZ R165, R126, -1.4426950216293334961 ;  /* 0xbfb8aa3b7ea57820 */ /* 0x002fe20000410000 */
[----:B------:R-:W-:-:S05]  /*58f0*/  FMUL.FTZ R15, R135, -1.4426950216293334961 ;  /* 0xbfb8aa3b870f7820 */ /* 0x000fca0000410000 */
[----:B------:R-:W0:Y:S01]  /*5900*/  MUFU.RCP R163, R163 ;  /* 0x000000a300a37308 */ /* 0x000e220000001000 */
[----:B--2---:R-:W-:Y:S01]  /*5910*/  FMUL.FTZ R67, R67, R12 ;  /* 0x0000000c43437220 */ /* 0x004fe20000410000 */
[----:B------:R-:W-:-:S04]  /*5920*/  FMUL.FTZ R12, R123, -1.4426950216293334961 ;  /* 0xbfb8aa3b7b0c7820 */ /* 0x000fc80000410000 */
[----:B------:R-:W-:Y:S02]  /*5930*/  F2FP.BF16.F32.PACK_AB R67, R67, R106 ;  /* 0x0000006a4343723e */ /* 0x000fe400000010ff */
[----:B------:R-:W1:Y:S01]  /*5940*/  MUFU.RCP R164, R164 ;  /* 0x000000a400a47308 */ /* 0x000e620000001000 */
[----:B---3--:R-:W-:Y:S01]  /*5950*/  FADD.FTZ R13, R11, 1 ;  /* 0x3f8000000b0d7421 */ /* 0x008fe20000010000 */
[----:B------:R-:W-:-:S06]  /*5960*/  FMUL.FTZ R11, R124, -1.4426950216293334961 ;  /* 0xbfb8aa3b7c0b7820 */ /* 0x000fcc0000410000 */
[----:B------:R-:W2:Y:S01]  /*5970*/  MUFU.EX2 R12, R12 ;  /* 0x0000000c000c7308 */ /* 0x000ea20000000800 */
[----:B0-----:R-:W-:Y:S01]  /*5980*/  FMUL.FTZ R118, R118, R163 ;  /* 0x000000a376767220 */ /* 0x001fe20000410000 */
[----:B------:R-:W-:-:S06]  /*5990*/  FADD.FTZ R163, R16, 1 ;  /* 0x3f80000010a37421 */ /* 0x000fcc0000010000 */
[----:B------:R-:W0:Y:S01]  /*59a0*/  MUFU.RCP R13, R13 ;  /* 0x0000000d000d7308 */ /* 0x000e220000001000 */
[----:B-1----:R-:W-:-:S07]  /*59b0*/  FMUL.FTZ R119, R119, R164 ;  /* 0x000000a477777220 */ /* 0x002fce0000410000 */
[----:B------:R-:W1:Y:S01]  /*59c0*/  MUFU.EX2 R0, R0 ;  /* 0x0000000000007308 */ /* 0x000e620000000800 */
[----:B--2---:R-:W-:Y:S01]  /*59d0*/  FADD.FTZ R164, R12, 1 ;  /* 0x3f8000000ca47421 */ /* 0x004fe20000010000 */
[----:B------:R-:W-:-:S06]  /*59e0*/  FMUL.FTZ R12, R84, -1.4426950216293334961 ;  /* 0xbfb8aa3b540c7820 */ /* 0x000fcc0000410000 */
[----:B------:R-:W2:Y:S01]  /*59f0*/  MUFU.RCP R21, R21 ;  /* 0x0000001500157308 */ /* 0x000ea20000001000 */
[----:B0-----:R-:W-:-:S05]  /*5a00*/  FMUL.FTZ R108, R108, R13 ;  /* 0x0000000d6c6c7220 */ /* 0x001fca0000410000 */
[----:B------:R-:W-:Y:S02]  /*5a10*/  F2FP.BF16.F32.PACK_AB R108, R107, R108 ;  /* 0x0000006c6b6c723e */ /* 0x000fe400000010ff */
[----:B------:R-:W0:Y:S01]  /*5a20*/  MUFU.EX2 R14, R14 ;  /* 0x0000000e000e7308 */ /* 0x000e220000000800 */
[----:B-1----:R-:W-:Y:S01]  /*5a30*/  FADD.FTZ R9, R0, 1 ;  /* 0x3f80000000097421 */ /* 0x002fe20000010000 */
[----:B------:R-:W-:-:S06]  /*5a40*/  FMUL.FTZ R0, R128, -1.4426950216293334961 ;  /* 0xbfb8aa3b80007820 */ /* 0x000fcc0000410000 */
[----:B------:R-:W1:Y:S01]  /*5a50*/  MUFU.RCP R163, R163 ;  /* 0x000000a300a37308 */ /* 0x000e620000001000 */
[----:B--2---:R-:W-:Y:S01]  /*5a60*/  FMUL.FTZ R64, R64, R21 ;  /* 0x0000001540407220 */ /* 0x004fe20000410000 */
[----:B------:R-:W-:-:S04]  /*5a70*/  FMUL.FTZ R21, R117, -1.4426950216293334961 ;  /* 0xbfb8aa3b75157820 */ /* 0x000fc80000410000 */
[----:B------:R-:W-:Y:S02]  /*5a80*/  F2FP.BF16.F32.PACK_AB R64, R64, R103 ;  /* 0x000000674040723e */ /* 0x000fe400000010ff */
[----:B------:R2:W3:Y:S01]  /*5a90*/  MUFU.EX2 R13, R165 ;  /* 0x000000a5000d7308 */ /* 0x0004e20000000800 */
[----:B0-----:R-:W-:Y:S01]  /*5aa0*/  FADD.FTZ R17, R14, 1 ;  /* 0x3f8000000e117421 */ /* 0x001fe20000010000 */
[----:B------:R-:W-:-:S06]  /*5ab0*/  FMUL.FTZ R14, R120, -1.4426950216293334961 ;  /* 0xbfb8aa3b780e7820 */ /* 0x000fcc0000410000 */
[----:B------:R-:W0:Y:S01]  /*5ac0*/  MUFU.RCP R164, R164 ;  /* 0x000000a400a47308 */ /* 0x000e220000001000 */
[----:B-1----:R-:W-:Y:S01]  /*5ad0*/  FMUL.FTZ R122, R122, R163 ;  /* 0x000000a37a7a7220 */ /* 0x002fe20000410000 */
[----:B--2---:R-:W-:-:S06]  /*5ae0*/  FMUL.FTZ R165, R130, -1.4426950216293334961 ;  /* 0xbfb8aa3b82a57820 */ /* 0x004fcc0000410000 */
[----:B------:R-:W1:Y:S01]  /*5af0*/  MUFU.EX2 R3, R3 ;  /* 0x0000000300037308 */ /* 0x000e620000000800 */
[----:B---3--:R-:W-:-:S07]  /*5b00*/  FADD.FTZ R163, R13, 1 ;  /* 0x3f8000000da37421 */ /* 0x008fce0000010000 */
[----:B------:R-:W2:Y:S01]  /*5b10*/  MUFU.EX2 R6, R6 ;  /* 0x0000000600067308 */ /* 0x000ea20000000800 */
[----:B0-----:R-:W-:-:S07]  /*5b20*/  FMUL.FTZ R123, R123, R164 ;  /* 0x000000a47b7b7220 */ /* 0x001fce0000410000 */
[----:B------:R-:W0:Y:S01]  /*5b30*/  MUFU.RCP R9, R9 ;  /* 0x0000000900097308 */ /* 0x000e220000001000 */
[----:B-1----:R-:W-:Y:S01]  /*5b40*/  FADD.FTZ R5, R3, 1 ;  /* 0x3f80000003057421 */ /* 0x002fe20000010000 */
[----:B------:R-:W-:-:S06]  /*5b50*/  FMUL.FTZ R3, R131, -1.4426950216293334961 ;  /* 0xbfb8aa3b83037820 */ /* 0x000fcc0000410000 */
[----:B------:R-:W1:Y:S01]  /*5b60*/  MUFU.EX2 R21, R21 ;  /* 0x0000001500157308 */ /* 0x000e620000000800 */
[----:B--2---:R-:W-:Y:S01]  /*5b70*/  FADD.FTZ R164, R6, 1 ;  /* 0x3f80000006a47421 */ /* 0x004fe20000010000 */
[----:B------:R-:W-:-:S06]  /*5b80*/  FMUL.FTZ R6, R86, -1.4426950216293334961 ;  /* 0xbfb8aa3b56067820 */ /* 0x000fcc0000410000 */
[----:B------:R-:W2:Y:S01]  /*5b90*/  MUFU.RCP R17, R17 ;  /* 0x0000001100117308 */ /* 0x000ea20000001000 */
[----:B0-----:R-:W-:-:S05]  /*5ba0*/  FMUL.FTZ R112, R112, R9 ;  /* 0x0000000970707220 */ /* 0x001fca0000410000 */
[----:B------:R-:W-:Y:S02]  /*5bb0*/  F2FP.BF16.F32.PACK_AB R112, R111, R112 ;  /* 0x000000706f70723e */ /* 0x000fe400000010ff */
[----:B------:R-:W0:Y:S01]  /*5bc0*/  MUFU.EX2 R14, R14 ;  /* 0x0000000e000e7308 */ /* 0x000e220000000800 */
[----:B-1----:R-:W-:-:S07]  /*5bd0*/  FADD.FTZ R20, R21, 1 ;  /* 0x3f80000015147421 */ /* 0x002fce0000010000 */
        /* <DEDUP_REMOVED lines=12> */
[----:B------:R-:W2:Y:S01]  /*5ca0*/  MUFU.RCP R20, R20 ;  /* 0x0000001400147308 */ /* 0x000ea20000001000 */
[----:B0-----:R-:W-:-:S07]  /*5cb0*/  FMUL.FTZ R127, R127, R164 ;  /* 0x000000a47f7f7220 */ /* 0x001fce0000410000 */
[----:B------:R-:W0:Y:S01]  /*5cc0*/  MUFU.EX2 R17, R17 ;  /* 0x0000001100117308 */ /* 0x000e220000000800 */
[----:B-1----:R-:W-:Y:S01]  /*5cd0*/  FADD.FTZ R164, R3, 1 ;  /* 0x3f80000003a47421 */ /* 0x002fe20000010000 */
[----:B------:R-:W-:-:S06]  /*5ce0*/  FMUL.FTZ R3, R88, -1.4426950216293334961 ;  /* 0xbfb8aa3b58037820 */ /* 0x000fcc0000410000 */
[----:B------:R-:W1:Y:S01]  /*5cf0*/  MUFU.RCP R21, R21 ;  /* 0x0000001500157308 */ /* 0x000e620000001000 */
[----:B--2---:R-:W-:Y:S01]  /*5d00*/  FMUL.FTZ R117, R117, R20 ;  /* 0x0000001475757220 */ /* 0x004fe20000410000 */
[----:B------:R-:W-:-:S04]  /*5d10*/  FMUL.FTZ R20, R136, -1.4426950216293334961 ;  /* 0xbfb8aa3b88147820 */ /* 0x000fc80000410000 */
[----:B------:R-:W-:Y:S02]  /*5d20*/  F2FP.BF16.F32.PACK_AB R117, R117, R118 ;  /* 0x000000767575723e */ /* 0x000fe400000010ff */
[----:B------:R-:W2:Y:S01]  /*5d30*/  MUFU.EX2 R14, R14 ;  /* 0x0000000e000e7308 */ /* 0x000ea20000000800 */
[----:B0-----:R-:W-:-:S07]  /*5d40*/  FADD.FTZ R16, R17, 1 ;  /* 0x3f80000011107421 */ /* 0x001fce0000010000 */
[----:B------:R-:W0:Y:S01]  /*5d50*/  MUFU.EX2 R11, R11 ;  /* 0x0000000b000b7308 */ /* 0x000e220000000800 */
[----:B-1----:R-:W-:Y:S01]  /*5d60*/  FMUL.FTZ R120, R120, R21 ;  /* 0x0000001578787220 */ /* 0x002fe20000410000 */
[----:B------:R-:W-:-:S04]  /*5d70*/  FMUL.FTZ R21, R83, -1.4426950216293334961 ;  /* 0xbfb8aa3b53157820 */ /* 0x000fc80000410000 */
[----:B------:R-:W-:Y:S02]  /*5d80*/  F2FP.BF16.F32.PACK_AB R120, R119, R120 ;  /* 0x000000787778723e */ /* 0x000fe400000010ff */
[----:B------:R-:W1:Y:S01]  /*5d90*/  MUFU.EX2 R15, R15 ;  /* 0x0000000f000f7308 */ /* 0x000e620000000800 */
[----:B--2---:R-:W-:-:S07]  /*5da0*/  FADD.FTZ R14, R14, 1 ;  /* 0x3f8000000e0e7421 */ /* 0x004fce0000010000 */
[----:B------:R-:W2:Y:S01]  /*5db0*/  MUFU.RCP R29, R29 ;  /* 0x0000001d001d7308 */ /* 0x000ea20000001000 */
[----:B0-----:R-:W-:Y:S01]  /*5dc0*/  FADD.FTZ R17, R11, 1 ;  /* 0x3f8000000b117421 */ /* 0x001fe20000010000 */
[----:B------:R-:W-:-:S06]  /*5dd0*/  FMUL.FTZ R11, R137, -1.4426950216293334961 ;  /* 0xbfb8aa3b890b7820 */ /* 0x000fcc0000410000 */
[----:B------:R-:W0:Y:S01]  /*5de0*/  MUFU.RCP R163, R163 ;  /* 0x000000a300a37308 */ /* 0x000e220000001000 */
[----:B-1----:R-:W-:-:S07]  /*5df0*/  FADD.FTZ R15, R15, 1 ;  /* 0x3f8000000f0f7421 */ /* 0x002fce0000010000 */
[----:B------:R-:W1:Y:S01]  /*5e00*/  MUFU.RCP R164, R164 ;  /* 0x000000a400a47308 */ /* 0x000e620000001000 */
[----:B--2---:R-:W-:Y:S01]  /*5e10*/  FMUL.FTZ R8, R8, R29 ;  /* 0x0000001d08087220 */ /* 0x004fe20000410000 */
[----:B------:R-:W-:-:S06]  /*5e20*/  FMUL.FTZ R29, R109, -1.4426950216293334961 ;  /* 0xbfb8aa3b6d1d7820 */ /* 0x000fcc0000410000 */
[----:B------:R-:W-:Y:S01]  /*5e30*/  MUFU.EX2 R20, R20 ;  /* 0x0000001400147308 */ /* 0x000fe20000000800 */
[----:B0-----:R-:W-:-:S07]  /*5e40*/  FMUL.FTZ R130, R130, R163 ;  /* 0x000000a382827220 */ /* 0x001fce0000410000 */
[----:B------:R0:W2:Y:S01]  /*5e50*/  MUFU.RCP R163, R14 ;  /* 0x0000000e00a37308 */ /* 0x0000a20000001000 */
[----:B-1----:R-:W-:-:S07]  /*5e60*/  FMUL.FTZ R131, R131, R164 ;  /* 0x000000a483837220 */ /* 0x002fce0000410000 */
[----:B------:R-:W1:Y:S01]  /*5e70*/  MUFU.RCP R16, R16 ;  /* 0x0000001000107308 */ /* 0x000e620000001000 */
[----:B0-----:R-:W-:-:S07]  /*5e80*/  FMUL.FTZ R14, R144, -1.4426950216293334961 ;  /* 0xbfb8aa3b900e7820 */ /* 0x001fce0000410000 */
[----:B------:R0:W3:Y:S01]  /*5e90*/  MUFU.RCP R164, R15 ;  /* 0x0000000f00a47308 */ /* 0x0000e20000001000 */
[----:B--2---:R-:W-:Y:S01]  /*5ea0*/  FMUL.FTZ R82, R82, R163 ;  /* 0x000000a352527220 */ /* 0x004fe20000410000 */
[----:B------:R-:W-:-:S06]  /*5eb0*/  FADD.FTZ R163, R20, 1 ;  /* 0x3f80000014a37421 */ /* 0x000fcc0000010000 */
[----:B------:R-:W2:Y:S01]  /*5ec0*/  MUFU.EX2 R21, R21 ;  /* 0x0000001500157308 */ /* 0x000ea20000000800 */
[----:B-1----:R-:W-:Y:S01]  /*5ed0*/  FMUL.FTZ R121, R121, R16 ;  /* 0x0000001079797220 */ /* 0x002fe20000410000 */
[----:B------:R-:W-:Y:S01]  /*5ee0*/  FMUL.FTZ R16, R138, -1.4426950216293334961 ;  /* 0xbfb8aa3b8a107820 */ /* 0x000fe20000410000 */
[----:B0-----:R-:W-:-:S03]  /*5ef0*/  FMUL.FTZ R15, R91, -1.4426950216293334961 ;  /* 0xbfb8aa3b5b0f7820 */ /* 0x001fc60000410000 */
[----:B------:R-:W-:Y:S02]  /*5f00*/  F2FP.BF16.F32.PACK_AB R121, R121, R122 ;  /* 0x0000007a7979723e */ /* 0x000fe400000010ff */
[----:B------:R-:W0:Y:S01]  /*5f10*/  MUFU.RCP R17, R17 ;  /* 0x0000001100117308 */ /* 0x000e220000001000 */
[----:B---3--:R-:W-:-:S05]  /*5f20*/  FMUL.FTZ R135, R135, R164 ;  /* 0x000000a487877220 */ /* 0x008fca0000410000 */
[----:B------:R-:W-:Y:S02]  /*5f30*/  F2FP.BF16.F32.PACK_AB R82, R135, R82 ;  /* 0x000000528752723e */ /* 0x000fe400000010ff */
[----:B------:R-:W1:Y:S01]  /*5f40*/  MUFU.EX2 R4, R4 ;  /* 0x0000000400047308 */ /* 0x000e620000000800 */
[----:B--2---:R-:W-:-:S07]  /*5f50*/  FADD.FTZ R164, R21, 1 ;  /* 0x3f80000015a47421 */ /* 0x004fce0000010000 */
[----:B------:R-:W2:Y:S01]  /*5f60*/  MUFU.EX2 R29, R29 ;  /* 0x0000001d001d7308 */ /* 0x000ea20000000800 */
[----:B0-----:R-:W-:Y:S01]  /*5f70*/  FMUL.FTZ R124, R124, R17 ;  /* 0x000000117c7c7220 */ /* 0x001fe20000410000 */
[----:B------:R-:W-:-:S04]  /*5f80*/  FMUL.FTZ R17, R85, -1.4426950216293334961 ;  /* 0xbfb8aa3b55117820 */ /* 0x000fc80000410000 */
[----:B------:R-:W-:Y:S02]  /*5f90*/  F2FP.BF16.F32.PACK_AB R124, R123, R124 ;  /* 0x0000007c7b7c723e */ /* 0x000fe400000010ff */
[----:B------:R-:W0:Y:S01]  /*5fa0*/  MUFU.EX2 R0, R0 ;  /* 0x0000000000007308 */ /* 0x000e220000000800 */
[----:B-1----:R-:W-:-:S07]  /*5fb0*/  FADD.FTZ R4, R4, 1 ;  /* 0x3f80000004047421 */ /* 0x002fce0000010000 */
[----:B------:R-:W1:Y:S01]  /*5fc0*/  MUFU.RCP R163, R163 ;  /* 0x000000a300a37308 */ /* 0x000e620000001000 */
[----:B--2---:R-:W-:-:S07]  /*5fd0*/  FADD.FTZ R29, R29, 1 ;  /* 0x3f8000001d1d7421 */ /* 0x004fce0000010000 */
[----:B------:R-:W2:Y:S01]  /*5fe0*/  MUFU.EX2 R16, R16 ;  /* 0x0000001000107308 */ /* 0x000ea20000000800 */
[----:B0-----:R-:W-:Y:S01]  /*5ff0*/  FADD.FTZ R13, R0, 1 ;  /* 0x3f800000000d7421 */ /* 0x001fe20000010000 */
[----:B------:R-:W-:-:S06]  /*6000*/  FMUL.FTZ R0, R139, -1.4426950216293334961 ;  /* 0xbfb8aa3b8b007820 */ /* 0x000fcc0000410000 */
[----:B------:R-:W0:Y:S01]  /*6010*/  MUFU.EX2 R2, R2 ;  /* 0x0000000200027308 */ /* 0x000e220000000800 */
[----:B-1----:R-:W-:-:S07]  /*6020*/  FMUL.FTZ R136, R136, R163 ;  /* 0x000000a388887220 */ /* 0x002fce0000410000 */
[----:B------:R-:W1:Y:S01]  /*6030*/  MUFU.RCP R164, R164 ;  /* 0x000000a400a47308 */ /* 0x000e620000001000 */
[----:B--2---:R-:W-:-:S07]  /*6040*/  FADD.FTZ R163, R16, 1 ;  /* 0x3f80000010a37421 */ /* 0x004fce0000010000 */
[----:B------:R-:W2:Y:S01]  /*6050*/  MUFU.RCP R4, R4 ;  /* 0x0000000400047308 */ /* 0x000ea20000001000 */
[----:B0-----:R-:W-:Y:S01]  /*6060*/  FADD.FTZ R9, R2, 1 ;  /* 0x3f80000002097421 */ /* 0x001fe20000010000 */
[----:B------:R-:W-:-:S06]  /*6070*/  FMUL.FTZ R2, R141, -1.4426950216293334961 ;  /* 0xbfb8aa3b8d027820 */ /* 0x000fcc0000410000 */
[----:B------:R-:W0:Y:S01]  /*6080*/  MUFU.EX2 R17, R17 ;  /* 0x0000001100117308 */ /* 0x000e220000000800 */
[----:B-1----:R-:W-:-:S05]  /*6090*/  FMUL.FTZ R83, R83, R164 ;  /* 0x000000a453537220 */ /* 0x002fca0000410000 */
[----:B------:R-:W-:Y:S02]  /*60a0*/  F2FP.BF16.F32.PACK_AB R83, R83, R136 ;  /* 0x000000885353723e */ /* 0x000fe400000010ff */
[----:B------:R-:W1:Y:S01]  /*60b0*/  MUFU.RCP R29, R29 ;  /* 0x0000001d001d7308 */ /* 0x000e620000001000 */
[----:B--2---:R-:W-:Y:S01]  /*60c0*/  FMUL.FTZ R113, R113, R4 ;  /* 0x0000000471717220 */ /* 0x004fe20000410000 */
[----:B------:R-:W-:-:S04]  /*60d0*/  FMUL.FTZ R4, R134, -1.4426950216293334961 ;  /* 0xbfb8aa3b86047820 */ /* 0x000fc80000410000 */
[----:B------:R-:W-:Y:S02]  /*60e0*/  F2FP.BF16.F32.PACK_AB R113, R113, R114 ;  /* 0x000000727171723e */ /* 0x000fe400000010ff */
[----:B------:R-:W2:Y:S01]  /*60f0*/  MUFU.RCP R13, R13 ;  /* 0x0000000d000d7308 */ /* 0x000ea20000001000 */
[----:B0-----:R-:W-:-:S07]  /*6100*/  FADD.FTZ R164, R17, 1 ;  /* 0x3f80000011a47421 */ /* 0x001fce0000010000 */
[----:B------:R-:W0:Y:S01]  /*6110*/  MUFU.RCP R5, R5 ;  /* 0x0000000500057308 */ /* 0x000e220000001000 */
[----:B-1----:R-:W-:Y:S01]  /*6120*/  FMUL.FTZ R109, R109, R29 ;  /* 0x0000001d6d6d7220 */ /* 0x002fe20000410000 */
[----:B------:R-:W-:-:S04]  /*6130*/  FMUL.FTZ R29, R129, -1.4426950216293334961 ;  /* 0xbfb8aa3b811d7820 */ /* 0x000fc80000410000 */
[----:B------:R-:W-:Y:S02]  /*6140*/  F2FP.BF16.F32.PACK_AB R109, R109, R110 ;  /* 0x0000006e6d6d723e */ /* 0x000fe400000010ff */
[----:B------:R-:W1:Y:S01]  /*6150*/  MUFU.RCP R163, R163 ;  /* 0x000000a300a37308 */ /* 0x000e620000001000 */
[----:B--2---:R-:W-:-:S05]  /*6160*/  FMUL.FTZ R128, R128, R13 ;  /* 0x0000000d80807220 */ /* 0x004fca0000410000 */
[----:B------:R-:W-:Y:S02]  /*6170*/  F2FP.BF16.F32.PACK_AB R128, R127, R128 ;  /* 0x000000807f80723e */ /* 0x000fe400000010ff */
[----:B------:R-:W2:Y:S01]  /*6180*/  MUFU.EX2 R13, R165 ;  /* 0x000000a5000d7308 */ /* 0x000ea20000000800 */
[----:B0-----:R-:W-:Y:S01]  /*6190*/  FMUL.FTZ R116, R116, R5 ;  /* 0x0000000574747220 */ /* 0x001fe20000410000 */
[----:B------:R-:W-:-:S04]  /*61a0*/  FMUL.FTZ R5, R133, -1.4426950216293334961 ;  /* 0xbfb8aa3b85057820 */ /* 0x000fc80000410000 */
[----:B------:R-:W-:Y:S02]  /*61b0*/  F2FP.BF16.F32.PACK_AB R116, R115, R116 ;  /* 0x000000747374723e */ /* 0x000fe400000010ff */
[----:B------:R-:W0:Y:S01]  /*61c0*/  MUFU.RCP R9, R9 ;  /* 0x0000000900097308 */ /* 0x000e220000001000 */
[----:B-1----:R-:W-:-:S07]  /*61d0*/  FMUL.FTZ R138, R138, R163 ;  /* 0x000000a38a8a7220 */ /* 0x002fce0000410000 */
[----:B------:R-:W1:Y:S01]  /*61e0*/  MUFU.RCP R164, R164 ;  /* 0x000000a400a47308 */ /* 0x000e620000001000 */
[----:B--2---:R-:W-:-:S07]  /*61f0*/  FADD.FTZ R163, R13, 1 ;  /* 0x3f8000000da37421 */ /* 0x004fce0000010000 */
[----:B------:R-:W2:Y:S01]  /*6200*/  MUFU.EX2 R4, R4 ;  /* 0x0000000400047308 */ /* 0x000ea20000000800 */
[----:B0-----:R-:W-:Y:S01]  /*6210*/  FMUL.FTZ R132, R132, R9 ;  /* 0x0000000984847220 */ /* 0x001fe20000410000 */
[----:B------:R-:W-:-:S04]  /*6220*/  FMUL.FTZ R9, R142, -1.4426950216293334961 ;  /* 0xbfb8aa3b8e097820 */ /* 0x000fc80000410000 */
[----:B------:R-:W-:Y:S02]  /*6230*/  F2FP.BF16.F32.PACK_AB R132, R131, R132 ;  /* 0x000000848384723e */ /* 0x000fe400000010ff */
[----:B------:R-:W0:Y:S01]  /*6240*/  MUFU.EX2 R2, R2 ;  /* 0x0000000200027308 */ /* 0x000e220000000800 */
[----:B-1----:R-:W-:-:S05]  /*6250*/  FMUL.FTZ R85, R85, R164 ;  /* 0x000000a455557220 */ /* 0x002fca0000410000 */
[----:B------:R-:W-:Y:S02]  /*6260*/  F2FP.BF16.F32.PACK_AB R85, R85, R138 ;  /* 0x0000008a5555723e */ /* 0x000fe400000010ff */
[----:B------:R-:W1:Y:S01]  /*6270*/  MUFU.EX2 R27, R27 ;  /* 0x0000001b001b7308 */ /* 0x000e620000000800 */
[----:B--2---:R-:W-:Y:S01]  /*6280*/  FADD.FTZ R165, R4, 1 ;  /* 0x3f80000004a57421 */ /* 0x004fe20000010000 */
[----:B------:R-:W-:-:S06]  /*6290*/  FMUL.FTZ R4, R143, -1.4426950216293334961 ;  /* 0xbfb8aa3b8f047820 */ /* 0x000fcc0000410000 */
[----:B------:R-:W2:Y:S01]  /*62a0*/  MUFU.EX2 R29, R29 ;  /* 0x0000001d001d7308 */ /* 0x000ea20000000800 */
[----:B0-----:R-:W-:Y:S01]  /*62b0*/  FADD.FTZ R164, R2, 1 ;  /* 0x3f80000002a47421 */ /* 0x001fe20000010000 */
[----:B------:R-:W-:-:S06]  /*62c0*/  FMUL.FTZ R2, R149, -1.4426950216293334961 ;  /* 0xbfb8aa3b95027820 */ /* 0x000fcc0000410000 */
[----:B------:R-:W0:Y:S01]  /*62d0*/  MUFU.EX2 R5, R5 ;  /* 0x0000000500057308 */ /* 0x000e220000000800 */
[----:B-1----:R-:W-:-:S07]  /*62e0*/  FADD.FTZ R27, R27, 1 ;  /* 0x3f8000001b1b7421 */ /* 0x002fce0000010000 */
[----:B------:R-:W1:Y:S01]  /*62f0*/  MUFU.RCP R163, R163 ;  /* 0x000000a300a37308 */ /* 0x000e620000001000 */
[----:B--2---:R-:W-:-:S07]  /*6300*/  FADD.FTZ R29, R29, 1 ;  /* 0x3f8000001d1d7421 */ /* 0x004fce0000010000 */
[----:B------:R-:W2:Y:S01]  /*6310*/  MUFU.EX2 R9, R9 ;  /* 0x0000000900097308 */ /* 0x000ea20000000800 */
[----:B0-----:R-:W-:-:S07]  /*6320*/  FADD.FTZ R5, R5, 1 ;  /* 0x3f80000005057421 */ /* 0x001fce0000010000 */
[----:B------:R-:W0:Y:S01]  /*6330*/  MUFU.EX2 R11, R11 ;  /* 0x0000000b000b7308 */ /* 0x000e220000000800 */
[----:B-1----:R-:W-:-:S07]  /*6340*/  FMUL.FTZ R140, R140, R163 ;  /* 0x000000a38c8c7220 */ /* 0x002fce0000410000 */
[----:B------:R-:W1:Y:S01]  /*6350*/  MUFU.EX2 R12, R12 ;  /* 0x0000000c000c7308 */ /* 0x000e620000000800 */
[----:B--2---:R-:W-:-:S07]  /*6360*/  FADD.FTZ R163, R9, 1 ;  /* 0x3f80000009a37421 */ /* 0x004fce0000010000 */
[----:B------:R-:W2:Y:S01]  /*6370*/  MUFU.RCP R164, R164 ;  /* 0x000000a400a47308 */ /* 0x000ea20000001000 */
[----:B0-----:R-:W-:Y:S01]  /*6380*/  FADD.FTZ R20, R11, 1 ;  /* 0x3f8000000b147421 */ /* 0x001fe20000010000 */
[----:B------:R-:W-:-:S06]  /*6390*/  FMUL.FTZ R11, R145, -1.4426950216293334961 ;  /* 0xbfb8aa3b910b7820 */ /* 0x000fcc0000410000 */
[----:B------:R-:W0:Y:S01]  /*63a0*/  MUFU.RCP R27, R27 ;  /* 0x0000001b001b7308 */ /* 0x000e220000001000 */
[----:B-1----:R-:W-:Y:S01]  /*63b0*/  FADD.FTZ R21, R12, 1 ;  /* 0x3f8000000c157421 */ /* 0x002fe20000010000 */
[----:B------:R-:W-:-:S06]  /*63c0*/  FMUL.FTZ R12, R92, -1.4426950216293334961 ;  /* 0xbfb8aa3b5c0c7820 */ /* 0x000fcc0000410000 */
[----:B------:R-:W1:Y:S01]  /*63d0*/  MUFU.EX2 R4, R4 ;  /* 0x0000000400047308 */ /* 0x000e620000000800 */
[----:B--2---:R-:W-:-:S07]  /*63e0*/  FMUL.FTZ R141, R141, R164 ;  /* 0x000000a48d8d7220 */ /* 0x004fce0000410000 */
[----:B------:R-:W2:Y:S01]  /*63f0*/  MUFU.RCP R29, R29 ;  /* 0x0000001d001d7308 */ /* 0x000ea20000001000 */
[----:B0-----:R-:W-:Y:S01]  /*6400*/  FMUL.FTZ R125, R125, R27 ;  /* 0x0000001b7d7d7220 */ /* 0x001fe20000410000 */
[----:B------:R-:W-:-:S04]  /*6410*/  FMUL.FTZ R27, R87, -1.4426950216293334961 ;  /* 0xbfb8aa3b571b7820 */ /* 0x000fc80000410000 */
[----:B------:R-:W-:Y:S02]  /*6420*/  F2FP.BF16.F32.PACK_AB R125, R125, R126 ;  /* 0x0000007e7d7d723e */ /* 0x000fe400000010ff */
[----:B------:R-:W0:Y:S01]  /*6430*/  MUFU.RCP R165, R165 ;  /* 0x000000a500a57308 */ /* 0x000e220000001000 */
[----:B-1----:R-:W-:Y:S01]  /*6440*/  FADD.FTZ R164, R4, 1 ;  /* 0x3f80000004a47421 */ /* 0x002fe20000010000 */
[----:B------:R-:W-:-:S06]  /*6450*/  FMUL.FTZ R4, R151, -1.4426950216293334961 ;  /* 0xbfb8aa3b97047820 */ /* 0x000fcc0000410000 */
[----:B------:R-:W1:Y:S01]  /*6460*/  MUFU.EX2 R0, R0 ;  /* 0x0000000000007308 */ /* 0x000e620000000800 */
[----:B--2---:R-:W-:Y:S01]  /*6470*/  FMUL.FTZ R129, R129, R29 ;  /* 0x0000001d81817220 */ /* 0x004fe20000410000 */
[----:B------:R-:W-:-:S04]  /*6480*/  FMUL.FTZ R29, R89, -1.4426950216293334961 ;  /* 0xbfb8aa3b591d7820 */ /* 0x000fc80000410000 */
[----:B------:R-:W-:Y:S02]  /*6490*/  F2FP.BF16.F32.PACK_AB R129, R129, R130 ;  /* 0x000000828181723e */ /* 0x000fe400000010ff */
[----:B------:R-:W2:Y:S01]  /*64a0*/  MUFU.RCP R5, R5 ;  /* 0x0000000500057308 */ /* 0x000ea20000001000 */
[----:B0-----:R-:W-:Y:S01]  /*64b0*/  FMUL.FTZ R134, R134, R165 ;  /* 0x000000a586867220 */ /* 0x001fe20000410000 */
[----:B------:R-:W-:-:S06]  /*64c0*/  FMUL.FTZ R165, R90, -1.4426950216293334961 ;  /* 0xbfb8aa3b5aa57820 */ /* 0x000fcc0000410000 */
[----:B------:R-:W0:Y:S01]  /*64d0*/  MUFU.EX2 R6, R6 ;  /* 0x0000000600067308 */ /* 0x000e220000000800 */
[----:B-1----:R-:W-:Y:S01]  /*64e0*/  FADD.FTZ R16, R0, 1 ;  /* 0x3f80000000107421 */ /* 0x002fe20000010000 */
[----:B------:R-:W-:-:S06]  /*64f0*/  FMUL.FTZ R0, R147, -1.4426950216293334961 ;  /* 0xbfb8aa3b93007820 */ /* 0x000fcc0000410000 */
[----:B------:R-:W1:Y:S01]  /*6500*/  MUFU.RCP R163, R163 ;  /* 0x000000a300a37308 */ /* 0x000e620000001000 */
[----:B--2---:R-:W-:-:S05]  /*6510*/  FMUL.FTZ R133, R133, R5 ;  /* 0x0000000585857220 */ /* 0x004fca0000410000 */
[----:B------:R-:W-:Y:S02]  /*6520*/  F2FP.BF16.F32.PACK_AB R133, R133, R134 ;  /* 0x000000868585723e */ /* 0x000fe400000010ff */
[----:B------:R-:W2:Y:S01]  /*6530*/  MUFU.EX2 R14, R14 ;  /* 0x0000000e000e7308 */ /* 0x000ea20000000800 */
[----:B0-----:R-:W-:Y:S01]  /*6540*/  FADD.FTZ R17, R6, 1 ;  /* 0x3f80000006117421 */ /* 0x001fe20000010000 */
[----:B------:R-:W-:-:S06]  /*6550*/  FMUL.FTZ R6, R94, -1.4426950216293334961 ;  /* 0xbfb8aa3b5e067820 */ /* 0x000fcc0000410000 */
[----:B------:R-:W0:Y:S01]  /*6560*/  MUFU.RCP R20, R20 ;  /* 0x0000001400147308 */ /* 0x000e220000001000 */
[----:B-1----:R-:W-:-:S07]  /*6570*/  FMUL.FTZ R142, R142, R163 ;  /* 0x000000a38e8e7220 */ /* 0x002fce0000410000 */
[----:B------:R-:W1:Y:S01]  /*6580*/  MUFU.RCP R21, R21 ;  /* 0x0000001500157308 */ /* 0x000e620000001000 */
[----:B--2---:R-:W-:-:S07]  /*6590*/  FADD.FTZ R163, R14, 1 ;  /* 0x3f8000000ea37421 */ /* 0x004fce0000010000 */
[----:B------:R-:W2:Y:S01]  /*65a0*/  MUFU.RCP R164, R164 ;  /* 0x000000a400a47308 */ /* 0x000ea20000001000 */
[----:B0-----:R-:W-:-:S07]  /*65b0*/  FMUL.FTZ R137, R137, R20 ;  /* 0x0000001489897220 */ /* 0x001fce0000410000 */
[----:B------:R-:W0:Y:S01]  /*65c0*/  MUFU.EX2 R27, R27 ;  /* 0x0000001b001b7308 */ /* 0x000e220000000800 */
[----:B-1----:R-:W-:Y:S01]  /*65d0*/  FMUL.FTZ R84, R84, R21 ;  /* 0x0000001554547220 */ /* 0x002fe20000410000 */
[----:B------:R-:W-:-:S04]  /*65e0*/  FMUL.FTZ R21, R93, -1.4426950216293334961 ;  /* 0xbfb8aa3b5d157820 */ /* 0x000fc80000410000 */
[----:B------:R-:W-:Y:S02]  /*65f0*/  F2FP.BF16.F32.PACK_AB R84, R84, R137 ;  /* 0x000000895454723e */ /* 0x000fe400000010ff */
[----:B------:R1:W3:Y:S01]  /*6600*/  MUFU.EX2 R5, R165 ;  /* 0x000000a500057308 */ /* 0x0002e20000000800 */
[----:B--2---:R-:W-:-:S07]  /*6610*/  FMUL.FTZ R143, R143, R164 ;  /* 0x000000a48f8f7220 */ /* 0x004fce0000410000 */
[----:B------:R-:W2:Y:S01]  /*6620*/  MUFU.EX2 R11, R11 ;  /* 0x0000000b000b7308 */ /* 0x000ea20000000800 */
[----:B-1----:R-:W-:Y:S01]  /*6630*/  FMUL.FTZ R165, R146, -1.4426950216293334961 ;  /* 0xbfb8aa3b92a57820 */ /* 0x002fe20000410000 */
[----:B0-----:R-:W-:-:S06]  /*6640*/  FADD.FTZ R13, R27, 1 ;  /* 0x3f8000001b0d7421 */ /* 0x001fcc0000010000 */
[----:B------:R-:W0:Y:S01]  /*6650*/  MUFU.EX2 R3, R3 ;  /* 0x0000000300037308 */ /* 0x000e220000000800 */
[----:B---3--:R-:W-:Y:S01]  /*6660*/  FADD.FTZ R9, R5, 1 ;  /* 0x3f80000005097421 */ /* 0x008fe20000010000 */
[----:B------:R-:W-:-:S06]  /*6670*/  FMUL.FTZ R5, R98, -1.4426950216293334961 ;  /* 0xbfb8aa3b62057820 */ /* 0x000fcc0000410000 */
[----:B------:R-:W1:Y:S01]  /*6680*/  MUFU.EX2 R29, R29 ;  /* 0x0000001d001d7308 */ /* 0x000e620000000800 */
[----:B--2---:R-:W-:-:S07]  /*6690*/  FADD.FTZ R164, R11, 1 ;  /* 0x3f8000000ba47421 */ /* 0x004fce0000010000 */
[----:B------:R-:W2:Y:S01]  /*66a0*/  MUFU.EX2 R12, R12 ;  /* 0x0000000c000c7308 */ /* 0x000ea20000000800 */
[----:B0-----:R-:W-:Y:S01]  /*66b0*/  FADD.FTZ R27, R3, 1 ;  /* 0x3f800000031b7421 */ /* 0x001fe20000010000 */
[----:B------:R-:W-:-:S06]  /*66c0*/  FMUL.FTZ R3, R96, -1.4426950216293334961 ;  /* 0xbfb8aa3b60037820 */ /* 0x000fcc0000410000 */
[----:B------:R-:W0:Y:S01]  /*66d0*/  MUFU.RCP R16, R16 ;  /* 0x0000001000107308 */ /* 0x000e220000001000 */
[----:B-1----:R-:W-:-:S07]  /*66e0*/  FADD.FTZ R29, R29, 1 ;  /* 0x3f8000001d1d7421 */ /* 0x002fce0000010000 */
[----:B------:R-:W-:Y:S01]  /*66f0*/  MUFU.EX2 R15, R15 ;  /* 0x0000000f000f7308 */ /* 0x000fe20000000800 */
[----:B--2---:R-:W-:Y:S01]  /*6700*/  FADD.FTZ R11, R12, 1 ;  /* 0x3f8000000c0b7421 */ /* 0x004fe20000010000 */
[----:B------:R-:W-:-:S06]  /*6710*/  FMUL.FTZ R12, R158, -1.4426950216293334961 ;  /* 0xbfb8aa3b9e0c7820 */ /* 0x000fcc0000410000 */
[----:B------:R-:W1:Y:S01]  /*6720*/  MUFU.RCP R17, R17 ;  /* 0x0000001100117308 */ /* 0x000e620000001000 */
[----:B0-----:R-:W-:-:S07]  /*6730*/  FMUL.FTZ R139, R139, R16 ;  /* 0x000000108b8b7220 */ /* 0x001fce0000410000 */
[----:B------:R0:W-:Y:S08]  /*6740*/  MUFU.EX2 R20, R165 ;  /* 0x000000a500147308 */ /* 0x0001f00000000800 */
[----:B------:R-:W2:Y:S01]  /*6750*/  MUFU.RCP R163, R163 ;  /* 0x000000a300a37308 */ /* 0x000ea20000001000 */
[----:B0-----:R-:W-:Y:S01]  /*6760*/  FMUL.FTZ R165, R148, -1.4426950216293334961 ;  /* 0xbfb8aa3b94a57820 */ /* 0x001fe20000410000 */
[----:B-1----:R-:W-:Y:S01]  /*6770*/  FMUL.FTZ R86, R86, R17 ;  /* 0x0000001156567220 */ /* 0x002fe20000410000 */
[----:B------:R-:W-:-:S04]  /*6780*/  FMUL.FTZ R17, R95, -1.4426950216293334961 ;  /* 0xbfb8aa3b5f117820 */ /* 0x000fc80000410000 */
[----:B------:R-:W-:Y:S01]  /*6790*/  F2FP.BF16.F32.PACK_AB R86, R86, R139 ;  /* 0x0000008b5656723e */ /* 0x000fe200000010ff */
[----:B------:R0:W-:Y:S08]  /*67a0*/  MUFU.EX2 R16, R165 ;  /* 0x000000a500107308 */ /* 0x0001f00000000800 */
[----:B------:R-:W1:Y:S01]  /*67b0*/  MUFU.EX2 R21, R21 ;  /* 0x0000001500157308 */ /* 0x000e620000000800 */
[----:B0-----:R-:W-:Y:S01]  /*67c0*/  FADD.FTZ R165, R15, 1 ;  /* 0x3f8000000fa57421 */ /* 0x001fe20000010000 */
[----:B------:R-:W-:Y:S01]  /*67d0*/  FMUL.FTZ R15, R157, -1.4426950216293334961 ;  /* 0xbfb8aa3b9d0f7820 */ /* 0x000fe20000410000 */
[----:B--2---:R-:W-:-:S05]  /*67e0*/  FMUL.FTZ R144, R144, R163 ;  /* 0x000000a390907220 */ /* 0x004fca0000410000 */
[----:B------:R-:W0:Y:S08]  /*67f0*/  MUFU.EX2 R0, R0 ;  /* 0x0000000000007308 */ /* 0x000e300000000800 */
[----:B------:R-:W2:Y:S01]  /*6800*/  MUFU.RCP R9, R9 ;  /* 0x0000000900097308 */ /* 0x000ea20000001000 */
[----:B-1----:R-:W-:-:S07]  /*6810*/  FADD.FTZ R163, R21, 1 ;  /* 0x3f80000015a37421 */ /* 0x002fce0000010000 */
[----:B------:R-:W1:Y:S01]  /*6820*/  MUFU.RCP R13, R13 ;  /* 0x0000000d000d7308 */ /* 0x000e620000001000 */
[----:B0-----:R-:W-:Y:S01]  /*6830*/  FADD.FTZ R21, R0, 1 ;  /* 0x3f80000000157421 */ /* 0x001fe20000010000 */
[----:B------:R-:W-:-:S06]  /*6840*/  FADD.FTZ R0, R16, 1 ;  /* 0x3f80000010007421 */ /* 0x000fcc0000010000 */
[----:B------:R-:W0:Y:S01]  /*6850*/  MUFU.RCP R27, R27 ;  /* 0x0000001b001b7308 */ /* 0x000e220000001000 */
[----:B--2---:R-:W-:Y:S01]  /*6860*/  FMUL.FTZ R90, R90, R9 ;  /* 0x000000095a5a7220 */ /* 0x004fe20000410000 */
[----:B------:R-:W-:-:S04]  /*6870*/  FMUL.FTZ R9, R99, -1.4426950216293334961 ;  /* 0xbfb8aa3b63097820 */ /* 0x000fc80000410000 */
[----:B------:R-:W-:Y:S02]  /*6880*/  F2FP.BF16.F32.PACK_AB R90, R90, R143 ;  /* 0x0000008f5a5a723e */ /* 0x000fe400000010ff */
[----:B------:R-:W2:Y:S01]  /*6890*/  MUFU.RCP R29, R29 ;  /* 0x0000001d001d7308 */ /* 0x000ea20000001000 */
[----:B-1----:R-:W-:Y:S01]  /*68a0*/  FMUL.FTZ R87, R87, R13 ;  /* 0x0000000d57577220 */ /* 0x002fe20000410000 */
[----:B------:R-:W-:-:S04]  /*68b0*/  FMUL.FTZ R13, R150, -1.4426950216293334961 ;  /* 0xbfb8aa3b960d7820 */ /* 0x000fc80000410000 */
[----:B------:R-:W-:Y:S02]  /*68c0*/  F2FP.BF16.F32.PACK_AB R87, R87, R140 ;  /* 0x0000008c5757723e */ /* 0x000fe400000010ff */
[----:B------:R-:W1:Y:S01]  /*68d0*/  MUFU.RCP R11, R11 ;  /* 0x0000000b000b7308 */ /* 0x000e620000001000 */
[----:B0-----:R-:W-:Y:S01]  /*68e0*/  FMUL.FTZ R88, R88, R27 ;  /* 0x0000001b58587220 */ /* 0x001fe20000410000 */
[----:B------:R-:W-:-:S04]  /*68f0*/  FMUL.FTZ R27, R97, -1.4426950216293334961 ;  /* 0xbfb8aa3b611b7820 */ /* 0x000fc80000410000 */
[----:B------:R-:W-:Y:S02]  /*6900*/  F2FP.BF16.F32.PACK_AB R88, R88, R141 ;  /* 0x0000008d5858723e */ /* 0x000fe400000010ff */
[----:B------:R-:W0:Y:S01]  /*6910*/  MUFU.RCP R14, R165 ;  /* 0x000000a5000e7308 */ /* 0x000e220000001000 */
[----:B--2---:R-:W-:Y:S01]  /*6920*/  FMUL.FTZ R89, R89, R29 ;  /* 0x0000001d59597220 */ /* 0x004fe20000410000 */
[----:B------:R-:W-:-:S04]  /*6930*/  FMUL.FTZ R29, R156, -1.4426950216293334961 ;  /* 0xbfb8aa3b9c1d7820 */ /* 0x000fc80000410000 */
[----:B------:R-:W-:Y:S02]  /*6940*/  F2FP.BF16.F32.PACK_AB R89, R89, R142 ;  /* 0x0000008e5959723e */ /* 0x000fe400000010ff */
[----:B------:R-:W2:Y:S01]  /*6950*/  MUFU.RCP R164, R164 ;  /* 0x000000a400a47308 */ /* 0x000ea20000001000 */
[----:B-1----:R-:W-:Y:S01]  /*6960*/  FMUL.FTZ R92, R92, R11 ;  /* 0x0000000b5c5c7220 */ /* 0x002fe20000410000 */
[----:B------:R-:W-:-:S06]  /*6970*/  FMUL.FTZ R11, R75, -1.4426950216293334961 ;  /* 0xbfb8aa3b4b0b7820 */ /* 0x000fcc0000410000 */
[----:B------:R-:W1:Y:S01]  /*6980*/  MUFU.EX2 R6, R6 ;  /* 0x0000000600067308 */ /* 0x000e620000000800 */
[----:B0-----:R-:W-:Y:S01]  /*6990*/  FMUL.FTZ R91, R91, R14 ;  /* 0x0000000e5b5b7220 */ /* 0x001fe20000410000 */
[----:B------:R-:W-:-:S04]  /*69a0*/  FMUL.FTZ R14, R100, -1.4426950216293334961 ;  /* 0xbfb8aa3b640e7820 */ /* 0x000fc80000410000 */
[----:B------:R-:W-:Y:S02]  /*69b0*/  F2FP.BF16.F32.PACK_AB R91, R91, R144 ;  /* 0x000000905b5b723e */ /* 0x000fe400000010ff */
[----:B------:R-:W0:Y:S01]  /*69c0*/  MUFU.EX2 R17, R17 ;  /* 0x0000001100117308 */ /* 0x000e220000000800 */
[----:B--2---:R-:W-:Y:S01]  /*69d0*/  FMUL.FTZ R145, R145, R164 ;  /* 0x000000a491917220 */ /* 0x004fe20000410000 */
[----:B------:R-:W-:-:S04]  /*69e0*/  FADD.FTZ R164, R20, 1 ;  /* 0x3f80000014a47421 */ /* 0x000fc80000010000 */
[----:B------:R-:W-:Y:S02]  /*69f0*/  F2FP.BF16.F32.PACK_AB R92, R92, R145 ;  /* 0x000000915c5c723e */ /* 0x000fe400000010ff */
[----:B------:R-:W2:Y:S01]  /*6a00*/  MUFU.EX2 R2, R2 ;  /* 0x0000000200027308 */ /* 0x000ea20000000800 */
[----:B-1----:R-:W-:-:S07]  /*6a10*/  FADD.FTZ R20, R6, 1 ;  /* 0x3f80000006147421 */ /* 0x002fce0000010000 */
[----:B------:R-:W1:Y:S01]  /*6a20*/  MUFU.EX2 R3, R3 ;  /* 0x0000000300037308 */ /* 0x000e620000000800 */
[----:B0-----:R-:W-:-:S07]  /*6a30*/  FADD.FTZ R6, R17, 1 ;  /* 0x3f80000011067421 */ /* 0x001fce0000010000 */
[----:B------:R-:W0:Y:S01]  /*6a40*/  MUFU.EX2 R15, R15 ;  /* 0x0000000f000f7308 */ /* 0x000e220000000800 */
[----:B--2---:R-:W-:-:S07]  /*6a50*/  FADD.FTZ R2, R2, 1 ;  /* 0x3f80000002027421 */ /* 0x004fce0000010000 */
[----:B------:R-:W2:Y:S01]  /*6a60*/  MUFU.EX2 R9, R9 ;  /* 0x0000000900097308 */ /* 0x000ea20000000800 */
[----:B-1----:R-:W-:-:S07]  /*6a70*/  FADD.FTZ R3, R3, 1 ;  /* 0x3f80000003037421 */ /* 0x002fce0000010000 */
[----:B------:R-:W1:Y:S01]  /*6a80*/  MUFU.RCP R0, R0 ;  /* 0x0000000000007308 */ /* 0x000e620000001000 */
[----:B0-----:R-:W-:-:S07]  /*6a90*/  FADD.FTZ R15, R15, 1 ;  /* 0x3f8000000f0f7421 */ /* 0x001fce0000010000 */
[----:B------:R-:W0:Y:S01]  /*6aa0*/  MUFU.EX2 R13, R13 ;  /* 0x0000000d000d7308 */ /* 0x000e220000000800 */
[----:B--2---:R-:W-:-:S07]  /*6ab0*/  FADD.FTZ R9, R9, 1 ;  /* 0x3f80000009097421 */ /* 0x004fce0000010000 */
[----:B------:R-:W2:Y:S01]  /*6ac0*/  MUFU.EX2 R27, R27 ;  /* 0x0000001b001b7308 */ /* 0x000ea20000000800 */
[----:B-1----:R-:W-:-:S07]  /*6ad0*/  FMUL.FTZ R148, R148, R0 ;  /* 0x0000000094947220 */ /* 0x002fce0000410000 */
[----:B------:R-:W1:Y:S01]  /*6ae0*/  MUFU.EX2 R4, R4 ;  /* 0x0000000400047308 */ /* 0x000e620000000800 */
[----:B0-----:R-:W-:-:S07]  /*6af0*/  FADD.FTZ R13, R13, 1 ;  /* 0x3f8000000d0d7421 */ /* 0x001fce0000010000 */
[----:B------:R-:W0:Y:S01]  /*6b00*/  MUFU.EX2 R5, R5 ;  /* 0x0000000500057308 */ /* 0x000e220000000800 */
[----:B--2---:R-:W-:-:S07]  /*6b10*/  FADD.FTZ R16, R27, 1 ;  /* 0x3f8000001b107421 */ /* 0x004fce0000010000 */
[----:B------:R-:W2:Y:S01]  /*6b20*/  MUFU.EX2 R29, R29 ;  /* 0x0000001d001d7308 */ /* 0x000ea20000000800 */
[----:B-1----:R-:W-:-:S07]  /*6b30*/  FADD.FTZ R4, R4, 1 ;  /* 0x3f80000004047421 */ /* 0x002fce0000010000 */
[----:B------:R-:W1:Y:S01]  /*6b40*/  MUFU.EX2 R12, R12 ;  /* 0x0000000c000c7308 */ /* 0x000e620000000800 */
[----:B0-----:R-:W-:-:S07]  /*6b50*/  FADD.FTZ R5, R5, 1 ;  /* 0x3f80000005057421 */ /* 0x001fce0000010000 */
[----:B------:R-:W0:Y:S01]  /*6b60*/  MUFU.EX2 R11, R11 ;  /* 0x0000000b000b7308 */ /* 0x000e220000000800 */
[----:B--2---:R-:W-:-:S07]  /*6b70*/  FADD.FTZ R17, R29, 1 ;  /* 0x3f8000001d117421 */ /* 0x004fce0000010000 */
[----:B------:R-:W2:Y:S01]  /*6b80*/  MUFU.EX2 R14, R14 ;  /* 0x0000000e000e7308 */ /* 0x000ea20000000800 */
[----:B-1----:R-:W-:Y:S01]  /*6b90*/  FADD.FTZ R0, R12, 1 ;  /* 0x3f8000000c007421 */ /* 0x002fe20000010000 */
[----:B------:R-:W-:-:S06]  /*6ba0*/  F2FP.BF16.F32.PACK_AB R12, R101, R49 ;  /* 0x00000031650c723e */ /* 0x000fcc00000010ff */
[----:B------:R-:W1:Y:S01]  /*6bb0*/  MUFU.RCP R6, R6 ;  /* 0x0000000600067308 */ /* 0x000e620000001000 */
[----:B0-----:R-:W-:-:S07]  /*6bc0*/  FADD.FTZ R11, R11, 1 ;  /* 0x3f8000000b0b7421 */ /* 0x001fce0000010000 */
[----:B------:R-:W0:Y:S01]  /*6bd0*/  MUFU.RCP R2, R2 ;  /* 0x0000000200027308 */ /* 0x000e220000001000 */
[----:B--2---:R-:W-:-:S07]  /*6be0*/  FADD.FTZ R14, R14, 1 ;  /* 0x3f8000000e0e7421 */ /* 0x004fce0000010000 */
[----:B------:R-:W2:Y:S01]  /*6bf0*/  MUFU.RCP R3, R3 ;  /* 0x0000000300037308 */ /* 0x000ea20000001000 */
[----:B-1----:R-:W-:-:S05]  /*6c00*/  FMUL.FTZ R95, R95, R6 ;  /* 0x000000065f5f7220 */ /* 0x002fca0000410000 */
[----:B------:R-:W-:Y:S02]  /*6c10*/  F2FP.BF16.F32.PACK_AB R95, R95, R148 ;  /* 0x000000945f5f723e */ /* 0x000fe400000010ff */
[----:B------:R-:W1:Y:S01]  /*6c20*/  MUFU.RCP R15, R15 ;  /* 0x0000000f000f7308 */ /* 0x000e620000001000 */
[----:B0-----:R-:W-:Y:S01]  /*6c30*/  FMUL.FTZ R149, R149, R2 ;  /* 0x0000000295957220 */ /* 0x001fe20000410000 */
[----:B------:R-:W-:-:S06]  /*6c40*/  F2FP.BF16.F32.PACK_AB R2, R48, R81 ;  /* 0x000000513002723e */ /* 0x000fcc00000010ff */
[----:B------:R-:W0:Y:S01]  /*6c50*/  MUFU.RCP R9, R9 ;  /* 0x0000000900097308 */ /* 0x000e220000001000 */
[----:B--2---:R-:W-:Y:S01]  /*6c60*/  FMUL.FTZ R96, R96, R3 ;  /* 0x0000000360607220 */ /* 0x004fe20000410000 */
[----:B------:R-:W-:-:S04]  /*6c70*/  F2FP.BF16.F32.PACK_AB R3, R160, R159 ;  /* 0x0000009fa003723e */ /* 0x000fc800000010ff */
[----:B------:R-:W-:Y:S02]  /*6c80*/  F2FP.BF16.F32.PACK_AB R96, R96, R149 ;  /* 0x000000956060723e */ /* 0x000fe400000010ff */
[----:B------:R-:W2:Y:S01]  /*6c90*/  MUFU.RCP R164, R164 ;  /* 0x000000a400a47308 */ /* 0x000ea20000001000 */
[----:B-1----:R-:W-:-:S07]  /*6ca0*/  FMUL.FTZ R157, R157, R15 ;  /* 0x0000000f9d9d7220 */ /* 0x002fce0000410000 */
[----:B------:R-:W1:Y:S01]  /*6cb0*/  MUFU.RCP R163, R163 ;  /* 0x000000a300a37308 */ /* 0x000e620000001000 */
[----:B0-----:R-:W-:-:S07]  /*6cc0*/  FMUL.FTZ R99, R99, R9 ;  /* 0x0000000963637220 */ /* 0x001fce0000410000 */
[----:B------:R-:W0:Y:S01]  /*6cd0*/  MUFU.RCP R21, R21 ;  /* 0x0000001500157308 */ /* 0x000e220000001000 */
[----:B--2---:R-:W-:-:S07]  /*6ce0*/  FMUL.FTZ R146, R146, R164 ;  /* 0x000000a492927220 */ /* 0x004fce0000410000 */
[----:B------:R-:W2:Y:S01]  /*6cf0*/  MUFU.RCP R20, R20 ;  /* 0x0000001400147308 */ /* 0x000ea20000001000 */
[----:B-1----:R-:W-:Y:S01]  /*6d00*/  FMUL.FTZ R93, R93, R163 ;  /* 0x000000a35d5d7220 */ /* 0x002fe20000410000 */
[----:B------:R-:W-:-:S04]  /*6d10*/  F2FP.BF16.F32.PACK_AB R163, R22, R23 ;  /* 0x0000001716a3723e */ /* 0x000fc800000010ff */
[----:B------:R-:W-:Y:S02]  /*6d20*/  F2FP.BF16.F32.PACK_AB R93, R93, R146 ;  /* 0x000000925d5d723e */ /* 0x000fe400000010ff */
[----:B------:R-:W1:Y:S01]  /*6d30*/  MUFU.RCP R13, R13 ;  /* 0x0000000d000d7308 */ /* 0x000e620000001000 */
[----:B0-----:R-:W-:-:S07]  /*6d40*/  FMUL.FTZ R147, R147, R21 ;  /* 0x0000001593937220 */ /* 0x001fce0000410000 */
[----:B------:R-:W0:Y:S01]  /*6d50*/  MUFU.RCP R16, R16 ;  /* 0x0000001000107308 */ /* 0x000e220000001000 */
[----:B--2---:R-:W-:-:S05]  /*6d60*/  FMUL.FTZ R94, R94, R20 ;  /* 0x000000145e5e7220 */ /* 0x004fca0000410000 */
[----:B------:R-:W-:Y:S02]  /*6d70*/  F2FP.BF16.F32.PACK_AB R94, R94, R147 ;  /* 0x000000935e5e723e */ /* 0x000fe400000010ff */
[----:B------:R-:W2:Y:S01]  /*6d80*/  MUFU.RCP R4, R4 ;  /* 0x0000000400047308 */ /* 0x000ea20000001000 */
[----:B-1----:R-:W-:Y:S01]  /*6d90*/  FMUL.FTZ R150, R150, R13 ;  /* 0x0000000d96967220 */ /* 0x002fe20000410000 */
[----:B------:R-:W-:-:S06]  /*6da0*/  F2FP.BF16.F32.PACK_AB R13, R43, R42 ;  /* 0x0000002a2b0d723e */ /* 0x000fcc00000010ff */
[----:B------:R-:W1:Y:S01]  /*6db0*/  MUFU.RCP R5, R5 ;  /* 0x0000000500057308 */ /* 0x000e620000001000 */
[----:B0-----:R-:W-:-:S05]  /*6dc0*/  FMUL.FTZ R16, R97, R16 ;  /* 0x0000001061107220 */ /* 0x001fca0000410000 */
[----:B------:R-:W-:Y:S02]  /*6dd0*/  F2FP.BF16.F32.PACK_AB R97, R16, R150 ;  /* 0x000000961061723e */ /* 0x000fe400000010ff */
[----:B------:R-:W0:Y:S01]  /*6de0*/  MUFU.RCP R17, R17 ;  /* 0x0000001100117308 */ /* 0x000e220000001000 */
[----:B--2---:R-:W-:Y:S01]  /*6df0*/  FMUL.FTZ R151, R151, R4 ;  /* 0x0000000497977220 */ /* 0x004fe20000410000 */
[----:B------:R-:W-:-:S06]  /*6e00*/  F2FP.BF16.F32.PACK_AB R4, R77, R73 ;  /* 0x000000494d04723e */ /* 0x000fcc00000010ff */
[----:B------:R2:W3:Y:S01]  /*6e10*/  MUFU.RCP R6, R14 ;  /* 0x0000000e00067308 */ /* 0x0004e20000001000 */
[----:B-1----:R-:W-:Y:S01]  /*6e20*/  FMUL.FTZ R98, R98, R5 ;  /* 0x0000000562627220 */ /* 0x002fe20000410000 */
[----:B------:R-:W-:-:S04]  /*6e30*/  F2FP.BF16.F32.PACK_AB R5, R47, R46 ;  /* 0x0000002e2f05723e */ /* 0x000fc800000010ff */
[----:B------:R-:W-:Y:S02]  /*6e40*/  F2FP.BF16.F32.PACK_AB R98, R98, R151 ;  /* 0x000000976262723e */ /* 0x000fe400000010ff */
[----:B------:R-:W1:Y:S01]  /*6e50*/  MUFU.RCP R0, R0 ;  /* 0x0000000000007308 */ /* 0x000e620000001000 */
[----:B--2---:R-:W-:Y:S01]  /*6e60*/  IADD3 R14, P1, PT, R54, UR18, RZ ;  /* 0x00000012360e7c10 */ /* 0x004fe2000ff3e0ff */
[----:B0-----:R-:W-:-:S03]  /*6e70*/  FMUL.FTZ R17, R156, R17 ;  /* 0x000000119c117220 */ /* 0x001fc60000410000 */
[----:B------:R-:W-:Y:S01]  /*6e80*/  IADD3.X R15, PT, PT, R53, UR19, RZ, P1, !PT ;  /* 0x00000013350f7c10 */ /* 0x000fe20008ffe4ff */
[----:B------:R-:W0:Y:S01]  /*6e90*/  LDCU.64 UR18, c[0x0][0x3a8] ;  /* 0x00007500ff1277ac */ /* 0x000e220008000a00 */
[----:B------:R-:W-:Y:S01]  /*6ea0*/  F2FP.BF16.F32.PACK_AB R53, R69, R50 ;  /* 0x000000324535723e */ /* 0x000fe200000010ff */
[----:B------:R-:W2:Y:S01]  /*6eb0*/  MUFU.RCP R11, R11 ;  /* 0x0000000b000b7308 */ /* 0x000ea20000001000 */
[----:B---3--:R-:W-:Y:S01]  /*6ec0*/  FMUL.FTZ R100, R100, R6 ;  /* 0x0000000664647220 */ /* 0x008fe20000410000 */
[----:B------:R3:W-:Y:S01]  /*6ed0*/  STG.E.64 desc[UR14][R14.64+0xa00], R2 ;  /* 0x000a00020e007986 */ /* 0x0007e2000c101b0e */
[----:B------:R-:W-:Y:S02]  /*6ee0*/  F2FP.BF16.F32.PACK_AB R6, R8, R28 ;  /* 0x0000001c0806723e */ /* 0x000fe400000010ff */
[----:B------:R-:W-:Y:S01]  /*6ef0*/  F2FP.BF16.F32.PACK_AB R99, R99, R17 ;  /* 0x000000116363723e */ /* 0x000fe200000010ff */
[----:B------:R-:W-:Y:S01]  /*6f00*/  STG.E.64 desc[UR14][R14.64], R78 ;  /* 0x0000004e0e007986 */ /* 0x000fe2000c101b0e */
[----:B------:R-:W-:Y:S01]  /*6f10*/  F2FP.BF16.F32.PACK_AB R8, R100, R157 ;  /* 0x0000009d6408723e */ /* 0x000fe200000010ff */
[----:B-1----:R-:W-:-:S02]  /*6f20*/  FMUL.FTZ R0, R158, R0 ;  /* 0x000000009e007220 */ /* 0x002fc40000410000 */
[----:B------:R-:W-:Y:S04]  /*6f30*/  STG.E.64 desc[UR14][R14.64+0x2800], R52 ;  /* 0x002800340e007986 */ /* 0x000fe8000c101b0e */
[----:B------:R-:W-:Y:S01]  /*6f40*/  STG.E.64 desc[UR14][R14.64+0x3200], R4 ;  /* 0x003200040e007986 */ /* 0x000fe2000c101b0e */
[----:B---3--:R-:W-:Y:S01]  /*6f50*/  F2FP.BF16.F32.PACK_AB R2, R44, R161 ;  /* 0x000000a12c02723e */ /* 0x008fe200000010ff */
[----:B--2---:R-:W-:Y:S01]  /*6f60*/  FMUL.FTZ R9, R75, R11 ;  /* 0x0000000b4b097220 */ /* 0x004fe20000410000 */
[----:B------:R-:W-:Y:S01]  /*6f70*/  F2FP.BF16.F32.PACK_AB R3, R70, R68 ;  /* 0x000000444603723e */ /* 0x000fe200000010ff */
[----:B------:R-:W-:Y:S01]  /*6f80*/  STG.E.64 desc[UR14][R14.64+0x3c00], R12 ;  /* 0x003c000c0e007986 */ /* 0x000fe2000c101b0e */
[----:B------:R-:W-:Y:S01]  /*6f90*/  F2FP.BF16.F32.PACK_AB R75, R38, R39 ;  /* 0x00000027264b723e */ /* 0x000fe200000010ff */
[----:B0-----:R-:W-:Y:S01]  /*6fa0*/  UISETP.GE.U32.AND UP0, UPT, UR9, UR18, UPT ;  /* 0x000000120900728c */ /* 0x001fe2000bf06070 */
[----:B------:R-:W-:Y:S01]  /*6fb0*/  F2FP.BF16.F32.PACK_AB R9, R9, R0 ;  /* 0x000000000909723e */ /* 0x000fe200000010ff */
[----:B------:R0:W-:Y:S02]  /*6fc0*/  STG.E.64 desc[UR14][R14.64+0x1400], R2 ;  /* 0x001400020e007986 */ /* 0x0001e4000c101b0e */
[----:B------:R-:W-:-:S02]  /*6fd0*/  UISETP.GE.AND.EX UP0, UPT, UR12, UR19, UPT, UP0 ;  /* 0x000000130c00728c */ /* 0x000fc4000bf06300 */
[----:B------:R1:W-:Y:S04]  /*6fe0*/  STG.E.64 desc[UR14][R14.64+0x1e00], R74 ;  /* 0x001e004a0e007986 */ /* 0x0003e8000c101b0e */
[----:B------:R1:W-:Y:S04]  /*6ff0*/  STG.E.64 desc[UR14][R14.64+0x4600], R162 ;  /* 0x004600a20e007986 */ /* 0x0003e8000c101b0e */
[----:B------:R1:W-:Y:S01]  /*7000*/  STG.E.64 desc[UR14][R14.64+0x5000], R34 ;  /* 0x005000220e007986 */ /* 0x0003e2000c101b0e */
[----:B0-----:R-:W-:Y:S02]  /*7010*/  F2FP.BF16.F32.PACK_AB R2, R51, R37 ;  /* 0x000000253302723e */ /* 0x001fe400000010ff */
        /* <DEDUP_REMOVED lines=26> */
.L_x_605:
        /* <DEDUP_REMOVED lines=12> */
.L_x_1332:


//--------------------- .text._ZN13group_norm_v214gn_cuda_kernelI13__nv_bfloat16Li320ELi2ELi16ELi20ELi4096ELb1ELi64ELi320ELi320ELi4ELb1ELi4ELb0ELb0ENS_16CompileConditionILi1000EEEEEvPT_PKS4_S7_S7_flPfS8_Pj --------------------------
	.section	.text._ZN13group_norm_v214gn_cuda_kernelI13__nv_bfloat16Li320ELi2ELi16ELi20ELi4096ELb1ELi64ELi320ELi320ELi4ELb1ELi4ELb0ELb0ENS_16CompileConditionILi1000EEEEEvPT_PKS4_S7_S7_flPfS8_Pj,"ax",@progbits
	.align	128
        .global         _ZN13group_norm_v214gn_cuda_kernelI13__nv_bfloat16Li320ELi2ELi16ELi20ELi4096ELb1ELi64ELi320ELi320ELi4ELb1ELi4ELb0ELb0ENS_16CompileConditionILi1000EEEEEvPT_PKS4_S7_S7_flPfS8_Pj
        .type           _ZN13group_norm_v214gn_cuda_kernelI13__nv_bfloat16Li320ELi2ELi16ELi20ELi4096ELb1ELi64ELi320ELi320ELi4ELb1ELi4ELb0ELb0ENS_16CompileConditionILi1000EEEEEvPT_PKS4_S7_S7_flPfS8_Pj,@function
        .size           _ZN13group_norm_v214gn_cuda_kernelI13__nv_bfloat16Li320ELi2ELi16ELi20ELi4096ELb1ELi64ELi320ELi320ELi4ELb1ELi4ELb0ELb0ENS_16CompileConditionILi1000EEEEEvPT_PKS4_S7_S7_flPfS8_Pj,(.L_x_1333 - _ZN13group_norm_v214gn_cuda_kernelI13__nv_bfloat16Li320ELi2ELi16ELi20ELi4096ELb1ELi64ELi320ELi320ELi4ELb1ELi4ELb0ELb0ENS_16CompileConditionILi1000EEEEEvPT_PKS4_S7_S7_flPfS8_Pj)
        .other          _ZN13group_norm_v214gn_cuda_kernelI13__nv_bfloat16Li320ELi2ELi16ELi20ELi4096ELb1ELi64ELi320ELi320ELi4ELb1ELi4ELb0ELb0ENS_16CompileConditionILi1000EEEEEvPT_PKS4_S7_S7_flPfS8_Pj,@"STO_CUDA_ENTRY STV_DEFAULT"
_ZN13group_norm_v214gn_cuda_kernelI13__nv_bfloat16Li320ELi2ELi16ELi20ELi4096ELb1ELi64ELi320ELi320ELi4ELb1ELi4ELb0ELb0ENS_16CompileConditionILi1000EEEEEvPT_PKS4_S7_S7_flPfS8_Pj:
.text._ZN13group_norm_v214gn_cuda_kernelI13__nv_bfloat16Li320ELi2ELi16ELi20ELi4096ELb1ELi64ELi320ELi320ELi4ELb1ELi4ELb0ELb0ENS_16CompileConditionILi1000EEEEEvPT_PKS4_S7_S7_flPfS8_Pj:
[----:B------:R-:W-:Y:S08]  /*0000*/  LDC R1, c[0x0][0x37c] ;  /* 0x0000df00ff017b82 */ /* 0x000ff00000000800 */
[----:B------:R-:W0:Y:S08]  /*0010*/  S2UR UR9, SR_CTAID.Y ;  /* 0x00000000000979c3 */ /* 0x000e300000002600 */
[----:B------:R-:W0:Y:S02]  /*0020*/  LDC.64 R2, c[0x0][0x3a8] ;  /* 0x0000ea00ff027b82 */ /* 0x000e240000000a00 */
[----:B0-----:R-:W-:-:S04]  /*0030*/  ISETP.LE.U32.AND P0, PT, R2, UR9, PT ;  /* 0x0000000902007c0c */ /* 0x001fc8000bf03070 */
[----:B------:R-:W-:-:S13]  /*0040*/  ISETP.GE.AND.EX P0, PT, RZ, R3, PT, P0 ;  /* 0x00000003ff00720c */ /* 0x000fda0003f06300 */
[----:B------:R-:W-:Y:S05]  /*0050*/  @P0 EXIT ;  /* 0x000000000000094d */ /* 0x000fea0003800000 */
[----:B------:R-:W0:Y:S01]  /*0060*/  S2R R12, SR_TID.X ;  /* 0x00000000000c7919 */ /* 0x000e220000002100 */
[----:B------:R-:W1:Y:S01]  /*0070*/  S2UR UR4, SR_CTAID.X ;  /* 0x00000000000479c3 */ /* 0x000e620000002500 */
[----:B------:R-:W2:Y:S01]  /*0080*/  LDCU.64 UR6, c[0x0][0x3b0] ;  /* 0x00007600ff0677ac */ /* 0x000ea20008000a00 */
[----:B------:R-:W-:Y:S01]  /*0090*/  MOV R2, 0x400 ;  /* 0x0000040000027802 */ /* 0x000fe20000000f00 */
[----:B------:R-:W3:Y:S01]  /*00a0*/  S2R R5, SR_CgaCtaId ;  /* 0x0000000000057919 */ /* 0x000ee20000008800 */
[----:B------:R-:W4:Y:S02]  /*00b0*/  LDCU.64 UR16, c[0x0][0x358] ;  /* 0x00006b00ff1077ac */ /* 0x000f240008000a00 */
[----:B------:R-:W-:Y:S01]  /*00c0*/  IADD3 R4, PT, PT, R2, 0xc80, RZ ;  /* 0x00000c8002047810 */ /* 0x000fe20007ffe0ff */
[----:B------:R-:W-:Y:S01]  /*00d0*/  UMOV UR10, UR9 ;  /* 0x00000009000a7c82 */ /* 0x000fe20008000000 */
[----:B------:R-:W-:Y:S01]  /*00e0*/  UMOV UR5, URZ ;  /* 0x000000ff00057c82 */ /* 0x000fe20008000000 */
[----:B--2---:R-:W-:-:S02]  /*00f0*/  UISETP.EQ.U32.AND UP1, UPT, UR6, URZ, UPT ;  /* 0x000000ff0600728c */ /* 0x004fc4000bf22070 */
[----:B-1----:R-:W-:Y:S02]  /*0100*/  ULOP3.LUT UP0, URZ, UR4, 0x3f, URZ, 0xc0, !UPT ;  /* 0x0000003f04ff7892 */ /* 0x002fe4000f80c0ff */
[----:B------:R-:W-:Y:S02]  /*0110*/  USHF.L.U32 UR4, UR4, 0x6, URZ ;  /* 0x0000000604047899 */ /* 0x000fe400080006ff */
[----:B------:R-:W-:Y:S02]  /*0120*/  UISETP.EQ.OR.EX UP0, UPT, UR7, URZ, UP0, UP1 ;  /* 0x000000ff0700728c */ /* 0x000fe40008702710 */
[----:B------:R-:W-:Y:S01]  /*0130*/  ULOP3.LUT UR6, UR4, 0xfc0, URZ, 0xc0, !UPT ;  /* 0x00000fc004067892 */ /* 0x000fe2000f8ec0ff */
[----:B0-----:R-:W-:Y:S02]  /*0140*/  LOP3.LUT R0, R12, 0xffff, RZ, 0xc0, !PT ;  /* 0x0000ffff0c007812 */ /* 0x001fe400078ec0ff */
[----:B------:R-:W-:Y:S01]  /*0150*/  UMOV UR4, URZ ;  /* 0x000000ff00047c82 */ /* 0x000fe20008000000 */
[----:B------:R-:W-:-:S02]  /*0160*/  PLOP3.LUT P0, PT, PT, PT, UP0, 0x80, 0x8 ;  /* 0x000000000008781c */ /* 0x000fc40003f0f008 */
[----:B------:R-:W-:Y:S01]  /*0170*/  IMAD R0, R0, 0xcccd, RZ ;  /* 0x0000cccd00007824 */ /* 0x000fe200078e02ff */
[----:B---3--:R-:W-:Y:S02]  /*0180*/  LEA R4, R5, R4, 0x18 ;  /* 0x0000000405047211 */ /* 0x008fe400078ec0ff */
[----:B------:R-:W-:Y:S02]  /*0190*/  ISETP.GT.U32.OR P0, PT, R12, 0xf, P0 ;  /* 0x0000000f0c00780c */ /* 0x000fe40000704470 */
[----:B------:R-:W-:-:S04]  /*01a0*/  SHF.R.U32.HI R10, RZ, 0x16, R0 ;  /* 0x00000016ff0a7819 */ /* 0x000fc80000011600 */
[----:B------:R-:W-:-:S05]  /*01b0*/  PRMT R0, R10, 0x9910, RZ ;  /* 0x000099100a007816 */ /* 0x000fca00000000ff */
[----:B------:R-:W-:-:S05]  /*01c0*/  IMAD R0, R0, 0x50, RZ ;  /* 0x0000005000007824 */ /* 0x000fca00078e02ff */
[----:B------:R-:W-:-:S04]  /*01d0*/  IADD3 R0, PT, PT, RZ, -R0, RZ ;  /* 0x80000000ff007210 */ /* 0x000fc80007ffe0ff */
[----:B------:R-:W-:-:S04]  /*01e0*/  PRMT R3, R0, 0x7710, RZ ;  /* 0x0000771000037816 */ /* 0x000fc800000000ff */
[----:B------:R-:W-:-:S04]  /*01f0*/  IADD3 R0, PT, PT, R3, R12, RZ ;  /* 0x0000000c03007210 */ /* 0x000fc80007ffe0ff */
[C---:B------:R-:W-:Y:S02]  /*0200*/  PRMT R3, R0.reuse, 0x9910, RZ ;  /* 0x0000991000037816 */ /* 0x040fe400000000ff */
[----:B------:R-:W-:-:S03]  /*0210*/  LOP3.LUT R0, R0, 0xffff, RZ, 0xc0, !PT ;  /* 0x0000ffff00007812 */ /* 0x000fc600078ec0ff */
[----:B------:R-:W-:-:S05]  /*0220*/  IMAD R3, R3, 0x67, RZ ;  /* 0x0000006703037824 */ /* 0x000fca00078e02ff */
[----:B------:R-:W-:Y:S02]  /*0230*/  LOP3.LUT R6, R3, 0xffff, RZ, 0xc0, !PT ;  /* 0x0000ffff03067812 */ /* 0x000fe400078ec0ff */
[----:B------:R-:W-:Y:S02]  /*0240*/  LEA R3, R5, R2, 0x18 ;  /* 0x0000000205037211 */ /* 0x000fe400078ec0ff */
[----:B------:R-:W-:Y:S02]  /*0250*/  SHF.R.U32.HI R2, RZ, 0x9, R6 ;  /* 0x00000009ff027819 */ /* 0x000fe40000011606 */
[C---:B------:R-:W-:Y:S01]  /*0260*/  SHF.L.U32 R6, R0.reuse, 0x2, RZ ;  /* 0x0000000200067819 */ /* 0x040fe200000006ff */
[----:B------:R-:W-:Y:S01]  /*0270*/  IMAD R3, R0, 0x28, R3 ;  /* 0x0000002800037824 */ /* 0x000fe200078e0203 */
[----:B------:R-:W-:-:S04]  /*0280*/  LOP3.LUT R5, R2, 0xffff, RZ, 0xc0, !PT ;  /* 0x0000ffff02057812 */ /* 0x000fc800078ec0ff */
[----:B------:R-:W-:Y:S02]  /*0290*/  LEA R8, R5, R4, 0x3 ;  /* 0x0000000405087211 */ /* 0x000fe400078e18ff */
[----:B----4-:R-:W-:-:S07]  /*02a0*/  LEA R4, R10, R3, 0x3 ;  /* 0x000000030a047211 */ /* 0x010fce00078e18ff */
.L_x_618:
[----:B------:R-:W-:Y:S01]  /*02b0*/  UIMAD.WIDE.U32 UR12, UR10, 0x140000, URZ ;  /* 0x001400000a0c78a5 */ /* 0x000fe2000f8e00ff */
[----:B------:R-:W-:Y:S01]  /*02c0*/  IADD3 R0, PT, PT, R10, UR6, RZ ;  /* 0x000000060a007c10 */ /* 0x000fe2000fffe0ff */
[----:B------:R-:W0:Y:S01]  /*02d0*/  LDCU.64 UR14, c[0x0][0x388] ;  /* 0x00007100ff0e77ac */ /* 0x000e220008000a00 */
[----:B------:R-:W1:Y:S01]  /*02e0*/  LDC.64 R60, c[0x0][0x390] ;  /* 0x0000e400ff3c7b82 */ /* 0x000e620000000a00 */
[----:B------:R-:W-:Y:S02]  /*02f0*/  UIMAD UR7, UR5, 0x140000, URZ ;  /* 0x00140000050778a4 */ /* 0x000fe4000f8e02ff */
[----:B------:R-:W-:Y:S01]  /*0300*/  IMAD R5, R0, 0x140, RZ ;  /* 0x0000014000057824 */ /* 0x000fe200078e02ff */
[----:B------:R-:W-:-:S04]  /*0310*/  LOP3.LUT R0, R6, UR12, RZ, 0xfc, !PT ;  /* 0x0000000c06007c12 */ /* 0x000fc8000f8efcff */
[----:B---3--:R-:W2:Y:S01]  /*0320*/  LDC.64 R58, c[0x0][0x398] ;  /* 0x0000e600ff3a7b82 */ /* 0x008ea20000000a00 */
[----:B------:R-:W-:Y:S02]  /*0330*/  MOV R3, UR7 ;  /* 0x0000000700037c02 */ /* 0x000fe40008000f00 */
[----:B------:R-:W-:-:S04]  /*0340*/  IADD3 R0, P1, PT, R5, R0, RZ ;  /* 0x0000000005007210 */ /* 0x000fc80007f3e0ff */
[----:B------:R-:W-:Y:S02]  /*0350*/  IADD3.X R3, PT, PT, R3, UR13, RZ, P1, !PT ;  /* 0x0000000d03037c10 */ /* 0x000fe40008ffe4ff */
        /* <DEDUP_REMOVED lines=25> */
[----:B------:R-:W-:Y:S01]  /*04f0*/  UIADD3 UR11, UP0, UPT, UR10, 0x4, URZ ;  /* 0x000000040a0b7890 */ /* 0x000fe2000ff1e0ff */
[----:B------:R-:W-:Y:S03]  /*0500*/  BSSY.RECONVERGENT B0, `(.L_x_606) ;  /* 0x00000fd000007945 */ /* 0x000fe60003800200 */
[----:B------:R-:W-:Y:S01]  /*0510*/  UIADD3.X UR14, UPT, UPT, URZ, UR5, URZ, UP0, !UPT ;  /* 0x00000005ff0e7290 */ /* 0x000fe200087fe4ff */
[----:B---3--:R-:W-:-:S02]  /*0520*/  PRMT R57, R54, 0x7632, R57 ;  /* 0x0000763236397816 */ /* 0x008fc40000000039 */
[----:B------:R-:W-:Y:S02]  /*0530*/  SHF.L.U32 R3, R54, 0x10, RZ ;  /* 0x0000001036037819 */ /* 0x000fe400000006ff */
[----:B------:R-:W-:Y:S02]  /*0540*/  SHF.L.U32 R57, R57, 0x10, RZ ;  /* 0x0000001039397819 */ /* 0x000fe400000006ff */
[----:B------:R-:W-:Y:S01]  /*0550*/  PRMT R53, R55, 0x7632, R53 ;  /* 0x0000763237357816 */ /* 0x000fe20000000035 */
[----:B------:R-:W-:Y:S01]  /*0560*/  FADD.FTZ R18, RZ, R3 ;  /* 0x00000003ff127221 */ /* 0x000fe20000010000 */
[----:B0-----:R-:W-:Y:S01]  /*0570*/  FFMA.FTZ R16, R3, R3, RZ ;  /* 0x0000000303107223 */ /* 0x001fe200000100ff */
[----:B------:R-:W-:Y:S02]  /*0580*/  SHF.L.U32 R55, R55, 0x10, RZ ;  /* 0x0000001037377819 */ /* 0x000fe400000006ff */
        /* <DEDUP_REMOVED lines=221> */
[----:B0-----:R-:W0:Y:S01]  /*1360*/  S2R R65, SR_CgaCtaId ;  /* 0x0000000000417919 */ /* 0x001e220000008800 */
[----:B------:R-:W-:Y:S02]  /*1370*/  MOV R64, 0x400 ;  /* 0x0000040000407802 */ /* 0x000fe40000000f00 */
[----:B------:R-:W-:Y:S02]  /*1380*/  SHF.R.U32.HI R62, RZ, 0x2, R12 ;  /* 0x00000002ff3e7819 */ /* 0x000fe4000001160c */
[----:B0-----:R-:W-:Y:S02]  /*1390*/  LEA R65, R65, R64, 0x18 ;  /* 0x0000004041417211 */ /* 0x001fe400078ec0ff */
        /* <DEDUP_REMOVED lines=19> */
.L_x_607:
[----:B------:R-:W-:Y:S05]  /*14d0*/  BSYNC.RECONVERGENT B0 ;  /* 0x0000000000007941 */ /* 0x000fea0003800200 */
.L_x_606:
        /* <DEDUP_REMOVED lines=14> */
[----:B------:R-:W1:Y:S07]  /*15c0*/  LDCU UR7, c[0x0][0x374] ;  /* 0x00006e80ff0777ac */ /* 0x000e6e0008000800 */
[----:B------:R-:W2:Y:S01]  /*15d0*/  LDC.64 R66, c[0x0][0x3b8] ;  /* 0x0000ee00ff427b82 */ /* 0x000ea20000000a00 */
[----:B-1----:R-:W-:Y:S02]  /*15e0*/  UIMAD UR7, UR7, UR4, UR9 ;  /* 0x00000004070772a4 */ /* 0x002fe4000f8e0209 */
[----:B0-----:R-:W-:-:S04]  /*15f0*/  USHF.L.U32 UR8, UR8, 0x1, URZ ;  /* 0x0000000108087899 */ /* 0x001fc800080006ff */
[----:B------:R-:W-:Y:S01]  /*1600*/  MOV R69, UR7 ;  /* 0x0000000700457c02 */ /* 0x000fe20008000f00 */
[----:B------:R-:W-:-:S06]  /*1610*/  ULOP3.LUT UR8, UR8, 0x7e, URZ, 0xc0, !UPT ;  /* 0x0000007e08087892 */ /* 0x000fcc000f8ec0ff */
[----:B------:R-:W-:-:S04]  /*1620*/  LEA R62, R12, UR8, 0x5 ;  /* 0x000000080c3e7c11 */ /* 0x000fc8000f8e28ff */
[----:B------:R-:W-:-:S05]  /*1630*/  LEA R69, R69, R62, 0xb ;  /* 0x0000003e45457211 */ /* 0x000fca00078e58ff */
[----:B--2---:R-:W-:-:S05]  /*1640*/  IMAD.WIDE.U32 R66, R69, 0x4, R66 ;  /* 0x0000000445427825 */ /* 0x004fca00078e0042 */
[----:B------:R0:W-:Y:S02]  /*1650*/  STG.E.64 desc[UR16][R66.64], R64 ;  /* 0x0000004042007986 */ /* 0x0001e4000c101b10 */
.L_x_609:
[----:B------:R-:W-:Y:S05]  /*1660*/  BSYNC.RECONVERGENT B0 ;  /* 0x0000000000007941 */ /* 0x000fea0003800200 */
.L_x_608:
[----:B------:R-:W-:Y:S01]  /*1670*/  BAR.SYNC.DEFER_BLOCKING 0x0 ;  /* 0x0000000000007b1d */ /* 0x000fe20000010000 */
[----:B0-----:R-:W-:Y:S01]  /*1680*/  HFMA2 R66, -RZ, RZ, 0, 0 ;  /* 0x00000000ff427431 */ /* 0x001fe200000001ff */
[----:B------:R-:W-:-:S04]  /*1690*/  MOV R72, RZ ;  /* 0x000000ff00487202 */ /* 0x000fc80000000f00 */
[----:B------:R-:W-:Y:S05]  /*16a0*/  @P3 BRA `(.L_x_610) ;  /* 0x00000000004c3947 */ /* 0x000fea0003800000 */
[----:B------:R-:W0:Y:S01]  /*16b0*/  S2UR UR15, SR_CTAID.X ;  /* 0x00000000000f79c3 */ /* 0x000e220000002500 */
[----:B------:R-:W1:Y:S01]  /*16c0*/  LDCU.64 UR12, c[0x0][0x3c0] ;  /* 0x00007800ff0c77ac */ /* 0x000e620008000a00 */
[----:B------:R-:W-:Y:S01]  /*16d0*/  MOV R67, 0x7fffffc1 ;  /* 0x7fffffc100437802 */ /* 0x000fe20000000f00 */
[----:B-1----:R-:W-:-:S04]  /*16e0*/  ULEA UR7, UP0, UR9, UR12, 0x2 ;  /* 0x0000000c09077291 */ /* 0x002fc8000f8010ff */
[----:B------:R-:W-:Y:S01]  /*16f0*/  ULEA.HI.X UR8, UR9, UR13, URZ, 0x2, UP0 ;  /* 0x0000000d09087291 */ /* 0x000fe200080f14ff */
[----:B0-----:R-:W-:Y:S02]  /*1700*/  ISETP.NE.AND P2, PT, RZ, UR15, PT ;  /* 0x0000000fff007c0c */ /* 0x001fe4000bf45270 */
[----:B------:R-:W-:Y:S02]  /*1710*/  MOV R64, UR7 ;  /* 0x0000000700407c02 */ /* 0x000fe40008000f00 */
[----:B------:R-:W-:Y:S02]  /*1720*/  SEL R67, R67, 0x1, !P2 ;  /* 0x0000000143437807 */ /* 0x000fe40005000000 */
[----:B------:R-:W-:Y:S01]  /*1730*/  MOV R65, UR8 ;  /* 0x0000000800417c02 */ /* 0x000fe20008000f00 */
[----:B------:R-:W-:Y:S06]  /*1740*/  MEMBAR.ALL.GPU ;  /* 0x0000000000007992 */ /* 0x000fec000000a000 */
[----:B------:R-:W-:-:S00]  /*1750*/  ERRBAR ;  /* 0x00000000000079ab */ /* 0x000fc00000000000 */
[----:B------:R-:W-:Y:S06]  /*1760*/  CGAERRBAR ;  /* 0x00000000000075ab */ /* 0x000fec0000000000 */
[----:B------:R0:W5:Y:S02]  /*1770*/  ATOM.E.ADD.STRONG.GPU PT, R67, desc[UR16][R64.64], R67 ;  /* 0x800000434043798a */ /* 0x00016400081ef110 */
.L_x_611:
[----:B------:R-:W2:Y:S04]  /*1780*/  LD.E.STRONG.GPU R62, desc[UR16][R64.64] ;  /* 0x00000010403e7980 */ /* 0x000ea8000c10f900 */
[----:B--2---:R-:W-:Y:S01]  /*1790*/  CCTL.IVALL ;  /* 0x00000000ff00798f */ /* 0x004fe20002000000 */
[----:B------:R-:W-:Y:S05]  /*17a0*/  YIELD ;  /* 0x0000000000007946 */ /* 0x000fea0003800000 */
[----:B-----5:R-:W-:-:S04]  /*17b0*/  LOP3.LUT R62, R62, R67, RZ, 0x3c, !PT ;  /* 0x000000433e3e7212 */ /* 0x020fc800078e3cff */
[----:B------:R-:W-:-:S13]  /*17c0*/  ISETP.GT.AND P2, PT, R62, -0x1, PT ;  /* 0xffffffff3e00780c */ /* 0x000fda0003f44270 */
[----:B------:R-:W-:Y:S05]  /*17d0*/  @P2 BRA `(.L_x_611) ;  /* 0xfffffffc00e82947 */ /* 0x000fea000383ffff */
.L_x_610:
[----:B------:R-:W-:Y:S05]  /*17e0*/  WARPSYNC.ALL ;  /* 0x0000000000007948 */ /* 0x000fea0003800000 */
[----:B------:R-:W-:Y:S06]  /*17f0*/  BAR.SYNC.DEFER_BLOCKING 0x0 ;  /* 0x0000000000007b1d */ /* 0x000fec0000010000 */
[----:B------:R-:W-:Y:S04]  /*1800*/  BSSY.RECONVERGENT B0, `(.L_x_612) ;  /* 0x000001f000007945 */ /* 0x000fe80003800200 */
[----:B------:R-:W-:Y:S05]  /*1810*/  @P1 BRA `(.L_x_613) ;  /* 0x0000000000741947 */ /* 0x000fea0003800000 */
[----:B------:R-:W1:Y:S01]  /*1820*/  LDCU UR7, c[0x0][0x374] ;  /* 0x00006e80ff0777ac */ /* 0x000e620008000800 */
[----:B------:R-:W2:Y:S01]  /*1830*/  LDC.64 R70, c[0x0][0x3b8] ;  /* 0x0000ee00ff467b82 */ /* 0x000ea20000000a00 */
[C---:B------:R-:W-:Y:S02]  /*1840*/  SHF.L.U32 R62, R12.reuse, 0x2, RZ ;  /* 0x000000020c3e7819 */ /* 0x040fe400000006ff */
[----:B0-----:R-:W-:Y:S02]  /*1850*/  LOP3.LUT R65, R12, 0xf, RZ, 0xc0, !PT ;  /* 0x0000000f0c417812 */ /* 0x001fe400078ec0ff */
[----:B------:R-:W-:Y:S01]  /*1860*/  LOP3.LUT R62, R62, 0x3c0, RZ, 0xc0, !PT ;  /* 0x000003c03e3e7812 */ /* 0x000fe200078ec0ff */
[----:B-1----:R-:W-:-:S06]  /*1870*/  UIMAD UR7, UR7, UR4, UR9 ;  /* 0x00000004070772a4 */ /* 0x002fcc000f8e0209 */
[----:B------:R-:W-:-:S04]  /*1880*/  MOV R67, UR7 ;  /* 0x0000000700437c02 */ /* 0x000fc80008000f00 */
        /* <DEDUP_REMOVED lines=17> */
[----:B------:R-:W-:-:S03]  /*19a0*/  FADD.FTZ R62, R67, R62 ;  /* 0x0000003e433e7221 */ /* 0x000fc60000010000 */
[----:B----4-:R-:W-:Y:S01]  /*19b0*/  FADD.FTZ R73, R68, R73 ;  /* 0x0000004944497221 */ /* 0x010fe20000010000 */
[----:B------:R-:W-:-:S03]  /*19c0*/  FADD.FTZ R62, R69, R62 ;  /* 0x0000003e453e7221 */ /* 0x000fc60000010000 */
[----:B------:R-:W-:Y:S01]  /*19d0*/  FADD.FTZ R72, R70, R73 ;  /* 0x0000004946487221 */ /* 0x000fe20000010000 */
[----:B------:R-:W-:-:S07]  /*19e0*/  FADD.FTZ R66, R71, R62 ;  /* 0x0000003e47427221 */ /* 0x000fce0000010000 */
.L_x_613:
[----:B------:R-:W-:Y:S05]  /*19f0*/  BSYNC.RECONVERGENT B0 ;  /* 0x0000000000007941 */ /* 0x000fea0003800200 */
.L_x_612:
        /* <DEDUP_REMOVED lines=29> */
.L_x_615:
[----:B------:R-:W-:Y:S05]  /*1bd0*/  BSYNC.RECONVERGENT B0 ;  /* 0x0000000000007941 */ /* 0x000fea0003800200 */
.L_x_614:
[----:B------:R-:W-:Y:S01]  /*1be0*/  BAR.SYNC.DEFER_BLOCKING 0x0 ;  /* 0x0000000000007b1d */ /* 0x000fe20000010000 */
[----:B-----5:R-:W-:Y:S02]  /*1bf0*/  PRMT R70, R60, 0x7632, R70 ;  /* 0x000076323c467816 */ /* 0x020fe40000000046 */
[----:B------:R-:W-:Y:S02]  /*1c00*/  PRMT R69, R61, 0x7632, R69 ;  /* 0x000076323d457816 */ /* 0x000fe40000000045 */
[----:B------:R-:W-:Y:S01]  /*1c10*/  PRMT R68, R58, 0x7632, R68 ;  /* 0x000076323a447816 */ /* 0x000fe20000000044 */
[----:B------:R-:W-:Y:S01]  /*1c20*/  BSSY.RECONVERGENT B0, `(.L_x_616) ;  /* 0x0000013000007945 */ /* 0x000fe20003800200 */
[----:B------:R-:W-:-:S03]  /*1c30*/  PRMT R62, R59, 0x7632, R62 ;  /* 0x000076323b3e7816 */ /* 0x000fc6000000003e */
[----:B------:R-:W-:Y:S05]  /*1c40*/  @P0 BRA `(.L_x_617) ;  /* 0x0000000000400947 */ /* 0x000fea0003800000 */
[----:B------:R-:W1:Y:S01]  /*1c50*/  S2UR UR8, SR_CgaCtaId ;  /* 0x00000000000879c3 */ /* 0x000e620000008800 */
[----:B------:R-:W-:Y:S01]  /*1c60*/  UMOV UR7, 0x400 ;  /* 0x0000040000077882 */ /* 0x000fe20000000000 */
[----:B------:R-:W2:Y:S01]  /*1c70*/  LDCU.64 UR12, c[0x0][0x3b0] ;  /* 0x00007600ff0c77ac */ /* 0x000ea20008000a00 */
[----:B0-----:R-:W-:Y:S02]  /*1c80*/  SHF.L.U32 R66, R12, 0x1, RZ ;  /* 0x000000010c427819 */ /* 0x001fe400000006ff */
[----:B------:R-:W-:Y:S01]  /*1c90*/  MOV R67, UR10 ;  /* 0x0000000a00437c02 */ /* 0x000fe20008000f00 */
[----:B------:R-:W-:Y:S01]  /*1ca0*/  UIADD3 UR7, UPT, UPT, UR7, 0xc80, URZ ;  /* 0x00000c8007077890 */ /* 0x000fe2000fffe0ff */
[----:B------:R-:W-:Y:S02]  /*1cb0*/  MOV R72, UR10 ;  /* 0x0000000a00487c02 */ /* 0x000fe40008000f00 */
[----:B------:R-:W-:Y:S02]  /*1cc0*/  LEA R67, P1, R67, R66, 0x5 ;  /* 0x0000004243437211 */ /* 0x000fe400078228ff */
[----:B------:R-:W-:-:S04]  /*1cd0*/  MOV R71, UR5 ;  /* 0x0000000500477c02 */ /* 0x000fc80008000f00 */
[----:B------:R-:W-:Y:S02]  /*1ce0*/  LEA.HI.X R72, R72, RZ, R71, 0x5, P1 ;  /* 0x000000ff48487211 */ /* 0x000fe400008f2c47 */
[----:B--2---:R-:W-:Y:S01]  /*1cf0*/  LEA R66, P1, R67, UR12, 0x2 ;  /* 0x0000000c43427c11 */ /* 0x004fe2000f8210ff */
[----:B-1----:R-:W-:-:S03]  /*1d00*/  ULEA UR7, UR8, UR7, 0x18 ;  /* 0x0000000708077291 */ /* 0x002fc6000f8ec0ff */
[----:B------:R-:W-:-:S03]  /*1d10*/  LEA.HI.X R67, R67, UR13, R72, 0x2, P1 ;  /* 0x0000000d43437c11 */ /* 0x000fc600088f1448 */
[----:B------:R-:W-:-:S06]  /*1d20*/  LEA R64, R12, UR7, 0x3 ;  /* 0x000000070c407c11 */ /* 0x000fcc000f8e18ff */
[----:B------:R-:W0:Y:S04]  /*1d30*/  LDS.64 R64, [R64] ;  /* 0x0000000040407984 */ /* 0x000e280000000a00 */
[----:B0-----:R1:W-:Y:S02]  /*1d40*/  STG.E.64 desc[UR16][R66.64], R64 ;  /* 0x0000004042007986 */ /* 0x0013e4000c101b10 */
.L_x_617:
[----:B------:R-:W-:Y:S05]  /*1d50*/  BSYNC.RECONVERGENT B0 ;  /* 0x0000000000007941 */ /* 0x000fea0003800200 */
.L_x_616:
[----:B01----:R-:W0:Y:S01]  /*1d60*/  LDS.64 R64, [R8] ;  /* 0x0000000008407984 */ /* 0x003e220000000a00 */
[----:B------:R-:W0:Y:S01]  /*1d70*/  LDCU UR5, c[0x0][0x3a0] ;  /* 0x00007400ff0577ac */ /* 0x000e220008000800 */
[----:B------:R-:W-:Y:S02]  /*1d80*/  SHF.L.U32 R60, R60, 0x10, RZ ;  /* 0x000000103c3c7819 */ /* 0x000fe400000006ff */
[----:B------:R-:W-:Y:S01]  /*1d90*/  SHF.L.U32 R58, R58, 0x10, RZ ;  /* 0x000000103a3a7819 */ /* 0x000fe200000006ff */
[----:B------:R-:W1:Y:S01]  /*1da0*/  LDCU.64 UR12, c[0x0][0x380] ;  /* 0x00007000ff0c77ac */ /* 0x000e620008000a00 */
[----:B------:R-:W-:Y:S02]  /*1db0*/  SHF.L.U32 R61, R61, 0x10, RZ ;  /* 0x000000103d3d7819 */ /* 0x000fe400000006ff */
[----:B------:R-:W-:Y:S01]  /*1dc0*/  SHF.L.U32 R70, R70, 0x10, RZ ;  /* 0x0000001046467819 */ /* 0x000fe200000006ff */
[----:B------:R-:W-:Y:S01]  /*1dd0*/  ULOP3.LUT UR4, UR4, 0x1, URZ, 0x3c, !UPT ;  /* 0x0000000104047892 */ /* 0x000fe2000f8e3cff */
[----:B------:R-:W-:Y:S01]  /*1de0*/  SHF.L.U32 R69, R69, 0x10, RZ ;  /* 0x0000001045457819 */ /* 0x000fe200000006ff */
[----:B------:R-:W-:Y:S01]  /*1df0*/  UMOV UR10, UR11 ;  /* 0x0000000b000a7c82 */ /* 0x000fe20008000000 */
[----:B------:R-:W-:-:S02]  /*1e00*/  SHF.L.U32 R62, R62, 0x10, RZ ;  /* 0x000000103e3e7819 */ /* 0x000fc400000006ff */
[----:B-1----:R-:W-:Y:S01]  /*1e10*/  IADD3 R2, P1, PT, R2, UR12, RZ ;  /* 0x0000000c02027c10 */ /* 0x002fe2000ff3e0ff */
[----:B0-----:R-:W-:Y:S01]  /*1e20*/  FADD.FTZ R65, R65, UR5 ;  /* 0x0000000541417e21 */ /* 0x001fe20008010000 */
[--C-:B------:R-:W-:Y:S01]  /*1e30*/  FADD.FTZ R3, R3, -R64.reuse ;  /* 0x8000004003037221 */ /* 0x100fe20000010000 */
[--C-:B------:R-:W-:Y:S01]  /*1e40*/  FADD.FTZ R51, R51, -R64.reuse ;  /* 0x8000004033337221 */ /* 0x100fe20000010000 */
[--C-:B------:R-:W-:Y:S01]  /*1e50*/  FADD.FTZ R43, R43, -R64.reuse ;  /* 0x800000402b2b7221 */ /* 0x100fe20000010000 */
[----:B------:R0:W1:Y:S01]  /*1e60*/  MUFU.RSQ R66, R65 ;  /* 0x0000004100427308 */ /* 0x0000620000001400 */
        /* <DEDUP_REMOVED lines=12> */
[--C-:B0-----:R-:W-:Y:S01]  /*1f30*/  FADD.FTZ R65, R78, -R64.reuse ;  /* 0x800000404e417221 */ /* 0x101fe20000010000 */
[--C-:B------:R-:W-:Y:S01]  /*1f40*/  FADD.FTZ R55, R55, -R64.reuse ;  /* 0x8000004037377221 */ /* 0x100fe20000010000 */
[--C-:B------:R-:W-:Y:S01]  /*1f50*/  FADD.FTZ R57, R57, -R64.reuse ;  /* 0x8000004039397221 */ /* 0x100fe20000010000 */
[--C-:B------:R-:W-:Y:S01]  /*1f60*/  FADD.FTZ R49, R49, -R64.reuse ;  /* 0x8000004031317221 */ /* 0x100fe20000010000 */
        /* <DEDUP_REMOVED lines=31> */
[----:B------:R-:W-:Y:S01]  /*2160*/  SHF.L.U32 R42, R59, 0x10, RZ ;  /* 0x000000103b2a7819 */ /* 0x000fe200000006ff */
        /* <DEDUP_REMOVED lines=81> */
[----:B------:R-:W-:Y:S01]  /*2680*/  FMUL.FTZ R70, R55, -1.4426950216293334961 ;  /* 0xbfb8aa3b37467820 */ /* 0x000fe20000410000 */
[C---:B------:R-:W-:Y:S01]  /*2690*/  FMUL.FTZ R81, R66.reuse, R53 ;  /* 0x0000003542517220 */ /* 0x040fe20000410000 */
[C---:B------:R-:W-:Y:S01]  /*26a0*/  FMUL.FTZ R53, R66.reuse, R39 ;  /* 0x0000002742357220 */ /* 0x040fe20000410000 */
[C---:B------:R-:W-:Y:S01]  /*26b0*/  FMUL.FTZ R47, R66.reuse, R47 ;  /* 0x0000002f422f7220 */ /* 0x040fe20000410000 */
[----:B------:R-:W0:Y:S01]  /*26c0*/  MUFU.EX2 R39, R70 ;  /* 0x0000004600277308 */ /* 0x000e220000000800 */
        /* <DEDUP_REMOVED lines=29> */
[----:B0-----:R-:W-:Y:S01]  /*28a0*/  FADD.FTZ R88, R39, 1 ;  /* 0x3f80000027587421 */ /* 0x001fe20000010000 */
[----:B------:R-:W-:Y:S01]  /*28b0*/  FMUL.FTZ R61, R43, -1.4426950216293334961 ;  /* 0xbfb8aa3b2b3d7820 */ /* 0x000fe20000410000 */
[----:B------:R-:W-:Y:S01]  /*28c0*/  FMUL.FTZ R68, R14, -1.4426950216293334961 ;  /* 0xbfb8aa3b0e447820 */ /* 0x000fe20000410000 */
[----:B------:R-:W-:Y:S01]  /*28d0*/  FMUL.FTZ R70, R47, -1.4426950216293334961 ;  /* 0xbfb8aa3b2f467820 */ /* 0x000fe20000410000 */
[----:B------:R-:W-:Y:S01]  /*28e0*/  FMUL.FTZ R17, R3, -1.4426950216293334961 ;  /* 0xbfb8aa3b03117820 */ /* 0x000fe20000410000 */
[C---:B------:R-:W-:Y:S01]  /*28f0*/  FMUL.FTZ R5, R66.reuse, R5 ;  /* 0x0000000542057220 */ /* 0x040fe20000410000 */
[----:B------:R-:W0:Y:S01]  /*2900*/  MUFU.RCP R88, R88 ;  /* 0x0000005800587308 */ /* 0x000e220000001000 */
[----:B------:R-:W-:Y:S01]  /*2910*/  FMUL.FTZ R78, R53, -1.4426950216293334961 ;  /* 0xbfb8aa3b354e7820 */ /* 0x000fe20000410000 */
[C---:B------:R-:W-:Y:S01]  /*2920*/  FMUL.FTZ R45, R66.reuse, R45 ;  /* 0x0000002d422d7220 */ /* 0x040fe20000410000 */
[C---:B------:R-:W-:Y:S01]  /*2930*/  FMUL.FTZ R42, R66.reuse, R37 ;  /* 0x00000025422a7220 */ /* 0x040fe20000410000 */
[C---:B------:R-:W-:Y:S01]  /*2940*/  FMUL.FTZ R29, R66.reuse, R29 ;  /* 0x0000001d421d7220 */ /* 0x040fe20000410000 */
[C---:B------:R-:W-:Y:S01]  /*2950*/  FMUL.FTZ R21, R66.reuse, R21 ;  /* 0x0000001542157220 */ /* 0x040fe20000410000 */
[C---:B------:R-:W-:Y:S01]  /*2960*/  FMUL.FTZ R13, R66.reuse, R13 ;  /* 0x0000000d420d7220 */ /* 0x040fe20000410000 */
[C---:B------:R-:W-:Y:S01]  /*2970*/  FMUL.FTZ R63, R66.reuse, R63 ;  /* 0x0000003f423f7220 */ /* 0x040fe20000410000 */
[----:B------:R-:W1:Y:S01]  /*2980*/  MUFU.EX2 R61, R61 ;  /* 0x0000003d003d7308 */ /* 0x000e620000000800 */
[C---:B------:R-:W-:Y:S01]  /*2990*/  FMUL.FTZ R91, R66.reuse, R91 ;  /* 0x0000005b425b7220 */ /* 0x040fe20000410000 */
[C---:B------:R-:W-:Y:S01]  /*29a0*/  FMUL.FTZ R18, R66.reuse, R18 ;  /* 0x0000001242127220 */ /* 0x040fe20000410000 */
[C---:B------:R-:W-:Y:S01]  /*29b0*/  FMUL.FTZ R26, R66.reuse, R26 ;  /* 0x0000001a421a7220 */ /* 0x040fe20000410000 */
[C---:B------:R-:W-:Y:S01]  /*29c0*/  FMUL.FTZ R34, R66.reuse, R34 ;  /* 0x0000002242227220 */ /* 0x040fe20000410000 */
[C---:B------:R-:W-:Y:S01]  /*29d0*/  FMUL.FTZ R71, R66.reuse, R71 ;  /* 0x0000004742477220 */ /* 0x040fe20000410000 */
[C---:B------:R-:W-:Y:S01]  /*29e0*/  FMUL.FTZ R75, R66.reuse, R75 ;  /* 0x0000004b424b7220 */ /* 0x040fe20000410000 */
[C---:B------:R-:W-:Y:S01]  /*29f0*/  FMUL.FTZ R77, R66.reuse, R77 ;  /* 0x0000004d424d7220 */ /* 0x040fe20000410000 */
[----:B------:R2:W3:Y:S01]  /*2a00*/  MUFU.EX2 R60, R68 ;  /* 0x00000044003c7308 */ /* 0x0004e20000000800 */
[----:B0-----:R-:W-:Y:S01]  /*2a10*/  FMUL.FTZ R55, R55, R88 ;  /* 0x0000005837377220 */ /* 0x001fe20000410000 */
[----:B------:R-:W-:Y:S01]  /*2a20*/  FMUL.FTZ R79, R66, R79 ;  /* 0x0000004f424f7220 */ /* 0x000fe20000410000 */
[--C-:B------:R-:W-:Y:S01]  /*2a30*/  FFMA.FTZ R66, R69, R5, R62.reuse ;  /* 0x0000000545427223 */ /* 0x100fe2000001003e */
[----:B------:R-:W-:Y:S01]  /*2a40*/  FMUL.FTZ R20, R51, -1.4426950216293334961 ;  /* 0xbfb8aa3b33147820 */ /* 0x000fe20000410000 */
[----:B------:R-:W-:Y:S01]  /*2a50*/  FMUL.FTZ R72, R57, -1.4426950216293334961 ;  /* 0xbfb8aa3b39487820 */ /* 0x000fe20000410000 */
[C-C-:B------:R-:W-:Y:S01]  /*2a60*/  FFMA.FTZ R45, R69.reuse, R45, R62.reuse ;  /* 0x0000002d452d7223 */ /* 0x140fe2000001003e */
[--C-:B------:R-:W-:Y:S01]  /*2a70*/  FFMA.FTZ R42, R69, R42, R62.reuse ;  /* 0x0000002a452a7223 */ /* 0x100fe2000001003e */
[----:B------:R-:W-:Y:S01]  /*2a80*/  MUFU.EX2 R70, R70 ;  /* 0x0000004600467308 */ /* 0x000fe20000000800 */
[----:B--2---:R-:W-:Y:S01]  /*2a90*/  FMUL.FTZ R68, R64, -1.4426950216293334961 ;  /* 0xbfb8aa3b40447820 */ /* 0x004fe20000410000 */
[----:B-1----:R-:W-:Y:S01]  /*2aa0*/  FADD.FTZ R88, R61, 1 ;  /* 0x3f8000003d587421 */ /* 0x002fe20000010000 */
[C-C-:B------:R-:W-:Y:S01]  /*2ab0*/  FFMA.FTZ R29, R69.reuse, R29, R62.reuse ;  /* 0x0000001d451d7223 */ /* 0x140fe2000001003e */
[C-C-:B------:R-:W-:Y:S01]  /*2ac0*/  FFMA.FTZ R21, R69.reuse, R21, R62.reuse ;  /* 0x0000001545157223 */ /* 0x140fe2000001003e */
[C-C-:B------:R-:W-:Y:S01]  /*2ad0*/  FFMA.FTZ R13, R69.reuse, R13, R62.reuse ;  /* 0x0000000d450d7223 */ /* 0x140fe2000001003e */
[C-C-:B------:R-:W-:Y:S01]  /*2ae0*/  FFMA.FTZ R63, R69.reuse, R63, R62.reuse ;  /* 0x0000003f453f7223 */ /* 0x140fe2000001003e */
[C-C-:B------:R-:W-:Y:S01]  /*2af0*/  FFMA.FTZ R91, R69.reuse, R91, R62.reuse ;  /* 0x0000005b455b7223 */ /* 0x140fe2000001003e */
[----:B------:R-:W0:Y:S01]  /*2b00*/  MUFU.EX2 R68, R68 ;  /* 0x0000004400447308 */ /* 0x000e220000000800 */
[C-C-:B------:R-:W-:Y:S01]  /*2b10*/  FFMA.FTZ R18, R69.reuse, R18, R62.reuse ;  /* 0x0000001245127223 */ /* 0x140fe2000001003e */
[C-C-:B------:R-:W-:Y:S01]  /*2b20*/  FFMA.FTZ R26, R69.reuse, R26, R62.reuse ;  /* 0x0000001a451a7223 */ /* 0x140fe2000001003e */
[C-C-:B------:R-:W-:Y:S01]  /*2b30*/  FFMA.FTZ R34, R69.reuse, R34, R62.reuse ;  /* 0x0000002245227223 */ /* 0x140fe2000001003e */
[C-C-:B------:R-:W-:Y:S01]  /*2b40*/  FFMA.FTZ R74, R69.reuse, R71, R62.reuse ;  /* 0x00000047454a7223 */ /* 0x140fe2000001003e */
[C-C-:B------:R-:W-:Y:S01]  /*2b50*/  FFMA.FTZ R75, R69.reuse, R75, R62.reuse ;  /* 0x0000004b454b7223 */ /* 0x140fe2000001003e */
[C-C-:B------:R-:W-:Y:S01]  /*2b60*/  FFMA.FTZ R77, R69.reuse, R77, R62.reuse ;  /* 0x0000004d454d7223 */ /* 0x140fe2000001003e */
[----:B------:R-:W-:Y:S01]  /*2b70*/  FFMA.FTZ R79, R69, R79, R62 ;  /* 0x0000004f454f7223 */ /* 0x000fe2000001003e */
[----:B------:R-:W1:Y:S01]  /*2b80*/  MUFU.RCP R88, R88 ;  /* 0x0000005800587308 */ /* 0x000e620000001000 */
[----:B------:R-:W-:Y:S01]  /*2b90*/  FMUL.FTZ R62, R35, -1.4426950216293334961 ;  /* 0xbfb8aa3b233e7820 */ /* 0x000fe20000410000 */
[----:B---3--:R-:W-:Y:S01]  /*2ba0*/  FADD.FTZ R86, R60, 1 ;  /* 0x3f8000003c567421 */ /* 0x008fe20000010000 */
[----:B------:R-:W-:Y:S01]  /*2bb0*/  FMUL.FTZ R82, R42, -1.4426950216293334961 ;  /* 0xbfb8aa3b2a527820 */ /* 0x000fe20000410000 */
[----:B------:R-:W-:Y:S01]  /*2bc0*/  FMUL.FTZ R69, R49, -1.4426950216293334961 ;  /* 0xbfb8aa3b31457820 */ /* 0x000fe20000410000 */
[----:B------:R-:W-:Y:S01]  /*2bd0*/  FMUL.FTZ R60, R27, -1.4426950216293334961 ;  /* 0xbfb8aa3b1b3c7820 */ /* 0x000fe20000410000 */
[----:B------:R-:W-:Y:S01]  /*2be0*/  FMUL.FTZ R39, R44, -1.4426950216293334961 ;  /* 0xbfb8aa3b2c277820 */ /* 0x000fe20000410000 */
[----:B------:R-:W-:Y:S01]  /*2bf0*/  UMOV UR5, UR14 ;  /* 0x0000000e00057c82 */ /* 0x000fe20008000000 */
[----:B------:R-:W2:Y:S01]  /*2c00*/  MUFU.EX2 R17, R17 ;  /* 0x0000001100117308 */ /* 0x000ea20000000800 */
[----:B0-----:R-:W-:-:S07]  /*2c10*/  FADD.FTZ R90, R68, 1 ;  /* 0x3f800000445a7421 */ /* 0x001fce0000010000 */
[----:B------:R0:W3:Y:S01]  /*2c20*/  MUFU.EX2 R5, R78 ;  /* 0x0000004e00057308 */ /* 0x0000e20000000800 */
[----:B-1----:R-:W-:Y:S01]  /*2c30*/  FMUL.FTZ R61, R43, R88 ;  /* 0x000000582b3d7220 */ /* 0x002fe20000410000 */
[----:B------:R-:W-:-:S06]  /*2c40*/  FMUL.FTZ R43, R66, -1.4426950216293334961 ;  /* 0xbfb8aa3b422b7820 */ /* 0x000fcc0000410000 */
[----:B------:R-:W1:Y:S01]  /*2c50*/  MUFU.EX2 R20, R20 ;  /* 0x0000001400147308 */ /* 0x000e620000000800 */
[----:B--2---:R-:W-:Y:S01]  /*2c60*/  FADD.FTZ R80, R17, 1 ;  /* 0x3f80000011507421 */ /* 0x004fe20000010000 */
[----:B------:R-:W-:Y:S01]  /*2c70*/  FMUL.FTZ R17, R29, -1.4426950216293334961 ;  /* 0xbfb8aa3b1d117820 */ /* 0x000fe20000410000 */
[----:B0-----:R-:W-:-:S05]  /*2c80*/  FMUL.FTZ R78, R31, -1.4426950216293334961 ;  /* 0xbfb8aa3b1f4e7820 */ /* 0x001fca0000410000 */
[----:B------:R0:W-:Y:S01]  /*2c90*/  MUFU.EX2 R23, R72 ;  /* 0x0000004800177308 */ /* 0x0001e20000000800 */
[----:B---3--:R-:W-:Y:S01]  /*2ca0*/  FADD.FTZ R88, R5, 1 ;  /* 0x3f80000005587421 */ /* 0x008fe20000010000 */
[----:B------:R-:W-:-:S06]  /*2cb0*/  FMUL.FTZ R5, R83, -1.4426950216293334961 ;  /* 0xbfb8aa3b53057820 */ /* 0x000fcc0000410000 */
[----:B------:R2:W3:Y:S01]  /*2cc0*/  MUFU.RCP R68, R90 ;  /* 0x0000005a00447308 */ /* 0x0004e20000001000 */
[----:B0-----:R-:W-:Y:S01]  /*2cd0*/  FMUL.FTZ R72, R45, -1.4426950216293334961 ;  /* 0xbfb8aa3b2d487820 */ /* 0x001fe20000410000 */
[----:B-1----:R-:W-:Y:S01]  /*2ce0*/  FADD.FTZ R92, R20, 1 ;  /* 0x3f800000145c7421 */ /* 0x002fe20000010000 */
[----:B------:R-:W-:-:S05]  /*2cf0*/  FMUL.FTZ R20, R19, -1.4426950216293334961 ;  /* 0xbfb8aa3b13147820 */ /* 0x000fca0000410000 */
[----:B------:R0:W1:Y:S01]  /*2d00*/  MUFU.EX2 R37, R72 ;  /* 0x0000004800257308 */ /* 0x0000620000000800 */
[----:B--2---:R-:W-:-:S07]  /*2d10*/  FADD.FTZ R90, R70, 1 ;  /* 0x3f800000465a7421 */ /* 0x004fce0000010000 */
[----:B------:R-:W2:Y:S01]  /*2d20*/  MUFU.EX2 R62, R62 ;  /* 0x0000003e003e7308 */ /* 0x000ea20000000800 */
[----:B0-----:R-:W-:Y:S01]  /*2d30*/  FMUL.FTZ R72, R50, -1.4426950216293334961 ;  /* 0xbfb8aa3b32487820 */ /* 0x001fe20000410000 */
[----:B---3--:R-:W-:Y:S01]  /*2d40*/  FMUL.FTZ R68, R64, R68 ;  /* 0x0000004440447220 */ /* 0x008fe20000410000 */
[----:B------:R-:W-:-:S04]  /*2d50*/  FMUL.FTZ R64, R15, -1.4426950216293334961 ;  /* 0xbfb8aa3b0f407820 */ /* 0x000fc80000410000 */
[----:B------:R-:W-:Y:S01]  /*2d60*/  F2FP.BF16.F32.PACK_AB R55, R68, R55 ;  /* 0x000000374437723e */ /* 0x000fe200000010ff */
[----:B------:R-:W0:Y:S01]  /*2d70*/  MUFU.RCP R90, R90 ;  /* 0x0000005a005a7308 */ /* 0x000e220000001000 */
[----:B-1----:R-:W-:-:S07]  /*2d80*/  FADD.FTZ R37, R37, 1 ;  /* 0x3f80000025257421 */ /* 0x002fce0000010000 */
[----:B------:R-:W1:Y:S01]  /*2d90*/  MUFU.EX2 R72, R72 ;  /* 0x0000004800487308 */ /* 0x000e620000000800 */
[----:B--2---:R-:W-:-:S07]  /*2da0*/  FADD.FTZ R62, R62, 1 ;  /* 0x3f8000003e3e7421 */ /* 0x004fce0000010000 */
[----:B------:R-:W-:Y:S01]  /*2db0*/  MUFU.RCP R88, R88 ;  /* 0x0000005800587308 */ /* 0x000fe20000001000 */
[----:B0-----:R-:W-:-:S07]  /*2dc0*/  FMUL.FTZ R47, R47, R90 ;  /* 0x0000005a2f2f7220 */ /* 0x001fce0000410000 */
[----:B------:R-:W-:Y:S01]  /*2dd0*/  MUFU.EX2 R17, R17 ;  /* 0x0000001100117308 */ /* 0x000fe20000000800 */
[----:B-1----:R-:W-:-:S07]  /*2de0*/  FADD.FTZ R90, R72, 1 ;  /* 0x3f800000485a7421 */ /* 0x002fce0000010000 */
[----:B------:R-:W0:Y:S08]  /*2df0*/  MUFU.RCP R84, R86 ;  /* 0x0000005600547308 */ /* 0x000e300000001000 */
[----:B------:R1:W2:Y:S08]  /*2e00*/  MUFU.RCP R86, R92 ;  /* 0x0000005c00567308 */ /* 0x0002b00000001000 */
[----:B------:R3:W4:Y:S01]  /*2e10*/  MUFU.RCP R72, R62 ;  /* 0x0000003e00487308 */ /* 0x0007220000001000 */
[----:B-1----:R-:W-:Y:S01]  /*2e20*/  FADD.FTZ R92, R23, 1 ;  /* 0x3f800000175c7421 */ /* 0x002fe20000010000 */
[----:B0-----:R-:W-:Y:S01]  /*2e30*/  FMUL.FTZ R84, R14, R84 ;  /* 0x000000540e547220 */ /* 0x001fe20000410000 */
[----:B------:R-:W-:Y:S01]  /*2e40*/  FMUL.FTZ R14, R21, -1.4426950216293334961 ;  /* 0xbfb8aa3b150e7820 */ /* 0x000fe20000410000 */
[----:B------:R-:W-:-:S04]  /*2e50*/  FMUL.FTZ R23, R11, -1.4426950216293334961 ;  /* 0xbfb8aa3b0b177820 */ /* 0x000fc80000410000 */
[----:B------:R-:W0:Y:S01]  /*2e60*/  MUFU.RCP R92, R92 ;  /* 0x0000005c005c7308 */ /* 0x000e220000001000 */
[----:B---3--:R-:W-:Y:S01]  /*2e70*/  FMUL.FTZ R62, R53, R88 ;  /* 0x00000058353e7220 */ /* 0x008fe20000410000 */
[----:B------:R-:W-:Y:S01]  /*2e80*/  FADD.FTZ R88, R17, 1 ;  /* 0x3f80000011587421 */ /* 0x000fe20000010000 */
[----:B--2---:R-:W-:Y:S01]  /*2e90*/  FMUL.FTZ R86, R51, R86 ;  /* 0x0000005633567220 */ /* 0x004fe20000410000 */
[----:B------:R-:W-:Y:S01]  /*2ea0*/  FMUL.FTZ R51, R13, -1.4426950216293334961 ;  /* 0xbfb8aa3b0d337820 */ /* 0x000fe20000410000 */
[----:B------:R-:W-:Y:S01]  /*2eb0*/  FMUL.FTZ R17, R89, -1.4426950216293334961 ;  /* 0xbfb8aa3b59117820 */ /* 0x000fe20000410000 */
[----:B------:R-:W-:Y:S02]  /*2ec0*/  FMUL.FTZ R53, R38, -1.4426950216293334961 ;  /* 0xbfb8aa3b26357820 */ /* 0x000fe40000410000 */
[----:B------:R-:W-:Y:S01]  /*2ed0*/  MUFU.EX2 R71, R82 ;  /* 0x0000005200477308 */ /* 0x000fe20000000800 */
[----:B----4-:R-:W-:Y:S01]  /*2ee0*/  FMUL.FTZ R72, R35, R72 ;  /* 0x0000004823487220 */ /* 0x010fe20000410000 */
[----:B------:R-:W-:-:S06]  /*2ef0*/  FMUL.FTZ R35, R63, -1.4426950216293334961 ;  /* 0xbfb8aa3b3f237820 */ /* 0x000fcc0000410000 */
[----:B------:R-:W1:Y:S01]  /*2f00*/  MUFU.EX2 R69, R69 ;  /* 0x0000004500457308 */ /* 0x000e620000000800 */
[----:B0-----:R-:W-:Y:S01]  /*2f10*/  FMUL.FTZ R57, R57, R92 ;  /* 0x0000005c39397220 */ /* 0x001fe20000410000 */
[----:B------:R-:W-:-:S06]  /*2f20*/  FMUL.FTZ R92, R41, -1.4426950216293334961 ;  /* 0xbfb8aa3b295c7820 */ /* 0x000fcc0000410000 */
[----:B------:R-:W-:Y:S08]  /*2f30*/  MUFU.RCP R88, R88 ;  /* 0x0000005800587308 */ /* 0x000ff00000001000 */
[----:B------:R-:W-:Y:S01]  /*2f40*/  MUFU.EX2 R14, R14 ;  /* 0x0000000e000e7308 */ /* 0x000fe20000000800 */
[----:B-1----:R-:W-:-:S07]  /*2f50*/  FADD.FTZ R69, R69, 1 ;  /* 0x3f80000045457421 */ /* 0x002fce0000010000 */
[----:B------:R-:W0:Y:S08]  /*2f60*/  MUFU.RCP R70, R37 ;  /* 0x0000002500467308 */ /* 0x000e300000001000 */
[----:B------:R1:W-:Y:S08]  /*2f70*/  MUFU.EX2 R37, R92 ;  /* 0x0000005c00257308 */ /* 0x0003f00000000800 */
[----:B------:R-:W2:Y:S01]  /*2f80*/  MUFU.RCP R90, R90 ;  /* 0x0000005a005a7308 */ /* 0x000ea20000001000 */
[----:B-1----:R-:W-:Y:S01]  /*2f90*/  FADD.FTZ R92, R71, 1 ;  /* 0x3f800000475c7421 */ /* 0x002fe20000010000 */
[----:B0-----:R-:W-:Y:S01]  /*2fa0*/  FMUL.FTZ R70, R45, R70 ;  /* 0x000000462d467220 */ /* 0x001fe20000410000 */
[----:B------:R-:W-:-:S05]  /*2fb0*/  FMUL.FTZ R45, R7, -1.4426950216293334961 ;  /* 0xbfb8aa3b072d7820 */ /* 0x000fca0000410000 */
[----:B------:R-:W0:Y:S08]  /*2fc0*/  MUFU.EX2 R78, R78 ;  /* 0x0000004e004e7308 */ /* 0x000e300000000800 */
[----:B------:R-:W1:Y:S01]  /*2fd0*/  MUFU.RCP R80, R80 ;  /* 0x0000005000507308 */ /* 0x000e620000001000 */
[----:B--2---:R-:W-:-:S07]  /*2fe0*/  FMUL.FTZ R50, R50, R90 ;  /* 0x0000005a32327220 */ /* 0x004fce0000410000 */
[----:B------:R-:W2:Y:S01]  /*2ff0*/  MUFU.RCP R71, R92 ;  /* 0x0000005c00477308 */ /* 0x000ea20000001000 */
[----:B0-----:R-:W-:-:S07]  /*3000*/  FADD.FTZ R90, R78, 1 ;  /* 0x3f8000004e5a7421 */ /* 0x001fce0000010000 */
[----:B------:R0:W3:Y:S01]  /*3010*/  MUFU.RCP R92, R69 ;  /* 0x00000045005c7308 */ /* 0x0000e20000001000 */
[----:B-1----:R-:W-:Y:S01]  /*3020*/  FMUL.FTZ R82, R3, R80 ;  /* 0x0000005003527220 */ /* 0x002fe20000410000 */
[----:B------:R-:W-:Y:S01]  /*3030*/  FMUL.FTZ R80, R28, -1.4426950216293334961 ;  /* 0xbfb8aa3b1c507820 */ /* 0x000fe20000410000 */
[----:B------:R-:W-:-:S05]  /*3040*/  FMUL.FTZ R3, R46, -1.4426950216293334961 ;  /* 0xbfb8aa3b2e037820 */ /* 0x000fca0000410000 */
[----:B------:R-:W-:Y:S01]  /*3050*/  MUFU.EX2 R51, R51 ;  /* 0x0000003300337308 */ /* 0x000fe20000000800 */
[----:B0-----:R-:W-:Y:S01]  /*3060*/  FMUL.FTZ R69, R29, R88 ;  /* 0x000000581d457220 */ /* 0x001fe20000410000 */
[----:B------:R-:W-:Y:S01]  /*3070*/  FADD.FTZ R88, R14, 1 ;  /* 0x3f8000000e587421 */ /* 0x000fe20000010000 */
[----:B--2---:R-:W-:Y:S01]  /*3080*/  FMUL.FTZ R71, R42, R71 ;  /* 0x000000472a477220 */ /* 0x004fe20000410000 */
[----:B------:R-:W-:Y:S01]  /*3090*/  FMUL.FTZ R42, R85, -1.4426950216293334961 ;  /* 0xbfb8aa3b552a7820 */ /* 0x000fe20000410000 */
[----:B------:R-:W-:Y:S01]  /*30a0*/  FMUL.FTZ R29, R93, -1.4426950216293334961 ;  /* 0xbfb8aa3b5d1d7820 */ /* 0x000fe20000410000 */
[----:B------:R-:W-:Y:S02]  /*30b0*/  FMUL.FTZ R14, R30, -1.4426950216293334961 ;  /* 0xbfb8aa3b1e0e7820 */ /* 0x000fe40000410000 */
[----:B------:R-:W0:Y:S01]  /*30c0*/  MUFU.RCP R88, R88 ;  /* 0x0000005800587308 */ /* 0x000e220000001000 */
[----:B---3--:R-:W-:Y:S01]  /*30d0*/  FMUL.FTZ R49, R49, R92 ;  /* 0x0000005c31317220 */ /* 0x008fe20000410000 */
[----:B------:R-:W-:-:S04]  /*30e0*/  F2FP.BF16.F32.PACK_AB R71, R71, R62 ;  /* 0x0000003e4747723e */ /* 0x000fc800000010ff */
[----:B------:R-:W-:Y:S02]  /*30f0*/  F2FP.BF16.F32.PACK_AB R68, R49, R72 ;  /* 0x000000483144723e */ /* 0x000fe400000010ff */
[----:B------:R-:W1:Y:S08]  /*3100*/  MUFU.EX2 R60, R60 ;  /* 0x0000003c003c7308 */ /* 0x000e700000000800 */
[----:B------:R-:W-:Y:S01]  /*3110*/  MUFU.RCP R90, R90 ;  /* 0x0000005a005a7308 */ /* 0x000fe20000001000 */
[----:B0-----:R-:W-:Y:S01]  /*3120*/  FMUL.FTZ R21, R21, R88 ;  /* 0x0000005815157220 */ /* 0x001fe20000410000 */
[----:B------:R-:W-:-:S06]  /*3130*/  FADD.FTZ R88, R51, 1 ;  /* 0x3f80000033587421 */ /* 0x000fcc0000010000 */
[----:B------:R-:W-:Y:S01]  /*3140*/  MUFU.EX2 R80, R80 ;  /* 0x0000005000507308 */ /* 0x000fe20000000800 */
[----:B-1----:R-:W-:-:S07]  /*3150*/  FADD.FTZ R60, R60, 1 ;  /* 0x3f8000003c3c7421 */ /* 0x002fce0000010000 */
[----:B------:R-:W0:Y:S08]  /*3160*/  MUFU.RCP R88, R88 ;  /* 0x0000005800587308 */ /* 0x000e300000001000 */
[----:B------:R-:W1:Y:S08]  /*3170*/  MUFU.EX2 R5, R5 ;  /* 0x0000000500057308 */ /* 0x000e700000000800 */
[----:B------:R2:W3:Y:S01]  /*3180*/  MUFU.RCP R78, R60 ;  /* 0x0000003c004e7308 */ /* 0x0004e20000001000 */
[----:B0-----:R-:W-:Y:S01]  /*3190*/  FMUL.FTZ R51, R13, R88 ;  /* 0x000000580d337220 */ /* 0x001fe20000410000 */
[----:B------:R-:W-:-:S06]  /*31a0*/  FMUL.FTZ R13, R87, -1.4426950216293334961 ;  /* 0xbfb8aa3b570d7820 */ /* 0x000fcc0000410000 */
[----:B------:R-:W0:Y:S01]  /*31b0*/  MUFU.EX2 R3, R3 ;  /* 0x0000000300037308 */ /* 0x000e220000000800 */
[----:B--2---:R-:W-:Y:S01]  /*31c0*/  FMUL.FTZ R60, R31, R90 ;  /* 0x0000005a1f3c7220 */ /* 0x004fe20000410000 */
[----:B------:R-:W-:Y:S01]  /*31d0*/  FADD.FTZ R90, R80, 1 ;  /* 0x3f800000505a7421 */ /* 0x000fe20000010000 */
[----:B-1----:R-:W-:Y:S01]  /*31e0*/  FADD.FTZ R88, R5, 1 ;  /* 0x3f80000005587421 */ /* 0x002fe20000010000 */
[----:B------:R-:W-:Y:S01]  /*31f0*/  FMUL.FTZ R31, R33, -1.4426950216293334961 ;  /* 0xbfb8aa3b211f7820 */ /* 0x000fe20000410000 */
[----:B------:R-:W-:Y:S01]  /*3200*/  FMUL.FTZ R5, R32, -1.4426950216293334961 ;  /* 0xbfb8aa3b20057820 */ /* 0x000fe20000410000 */
[----:B------:R-:W-:Y:S02]  /*3210*/  F2FP.BF16.F32.PACK_AB R69, R69, R60 ;  /* 0x0000003c4545723e */ /* 0x000fe400000010ff */
[----:B------:R-:W1:Y:S01]  /*3220*/  MUFU.RCP R90, R90 ;  /* 0x0000005a005a7308 */ /* 0x000e620000001000 */
[----:B---3--:R-:W-:Y:S01]  /*3230*/  FMUL.FTZ R78, R27, R78 ;  /* 0x0000004e1b4e7220 */ /* 0x008fe20000410000 */
[----:B------:R-:W-:-:S06]  /*3240*/  FMUL.FTZ R27, R91, -1.4426950216293334961 ;  /* 0xbfb8aa3b5b1b7820 */ /* 0x000fcc0000410000 */
[----:B------:R-:W2:Y:S01]  /*3250*/  MUFU.EX2 R64, R64 ;  /* 0x0000004000407308 */ /* 0x000ea20000000800 */
[----:B0-----:R-:W-:-:S07]  /*3260*/  FADD.FTZ R92, R3, 1 ;  /* 0x3f800000035c7421 */ /* 0x001fce0000010000 */
[----:B------:R-:W-:Y:S01]  /*3270*/  MUFU.EX2 R39, R39 ;  /* 0x0000002700277308 */ /* 0x000fe20000000800 */
[----:B-1----:R-:W-:-:S05]  /*3280*/  FMUL.FTZ R28, R28, R90 ;  /* 0x0000005a1c1c7220 */ /* 0x002fca0000410000 */
[----:B------:R-:W-:Y:S02]  /*3290*/  F2FP.BF16.F32.PACK_AB R21, R21, R28 ;  /* 0x0000001c1515723e */ /* 0x000fe400000010ff */
[----:B------:R-:W0:Y:S01]  /*32a0*/  MUFU.RCP R88, R88 ;  /* 0x0000005800587308 */ /* 0x000e220000001000 */
[----:B--2---:R-:W-:-:S07]  /*32b0*/  FADD.FTZ R90, R64, 1 ;  /* 0x3f800000405a7421 */ /* 0x004fce0000010000 */
[----:B------:R-:W1:Y:S08]  /*32c0*/  MUFU.EX2 R17, R17 ;  /* 0x0000001100117308 */ /* 0x000e700000000800 */
[----:B------:R2:W3:Y:S01]  /*32d0*/  MUFU.RCP R3, R92 ;  /* 0x0000005c00037308 */ /* 0x0004e20000001000 */
[----:B0-----:R-:W-:-:S07]  /*32e0*/  FMUL.FTZ R83, R83, R88 ;  /* 0x0000005853537220 */ /* 0x001fce0000410000 */
[----:B------:R-:W0:Y:S01]  /*32f0*/  MUFU.EX2 R45, R45 ;  /* 0x0000002d002d7308 */ /* 0x000e220000000800 */
[----:B--2---:R-:W-:Y:S01]  /*3300*/  FADD.FTZ R92, R39, 1 ;  /* 0x3f800000275c7421 */ /* 0x004fe20000010000 */
[----:B-1----:R-:W-:Y:S01]  /*3310*/  FADD.FTZ R88, R17, 1 ;  /* 0x3f80000011587421 */ /* 0x002fe20000010000 */
[----:B------:R-:W-:-:S05]  /*3320*/  FMUL.FTZ R17, R40, -1.4426950216293334961 ;  /* 0xbfb8aa3b28117820 */ /* 0x000fca0000410000 */
[----:B------:R1:W2:Y:S01]  /*3330*/  MUFU.RCP R39, R92 ;  /* 0x0000005c00277308 */ /* 0x0002a20000001000 */
[----:B---3--:R-:W-:Y:S01]  /*3340*/  FMUL.FTZ R46, R46, R3 ;  /* 0x000000032e2e7220 */ /* 0x008fe20000410000 */
[----:B------:R-:W-:-:S06]  /*3350*/  FMUL.FTZ R3, R16, -1.4426950216293334961 ;  /* 0xbfb8aa3b10037820 */ /* 0x000fcc0000410000 */
[----:B------:R-:W3:Y:S01]  /*3360*/  MUFU.RCP R90, R90 ;  /* 0x0000005a005a7308 */ /* 0x000ee20000001000 */
[----:B0-----:R-:W-:Y:S01]  /*3370*/  FADD.FTZ R45, R45, 1 ;  /* 0x3f8000002d2d7421 */ /* 0x001fe20000010000 */
[----:B-1----:R-:W-:-:S06]  /*3380*/  FADD.FTZ R92, R37, 1 ;  /* 0x3f800000255c7421 */ /* 0x002fcc0000010000 */
[----:B------:R-:W0:Y:S01]  /*3390*/  MUFU.EX2 R23, R23 ;  /* 0x0000001700177308 */ /* 0x000e220000000800 */
[----:B--2---:R-:W-:-:S07]  /*33a0*/  FMUL.FTZ R39, R44, R39 ;  /* 0x000000272c277220 */ /* 0x004fce0000410000 */
[----:B------:R-:W1:Y:S01]  /*33b0*/  MUFU.EX2 R31, R31 ;  /* 0x0000001f001f7308 */ /* 0x000e620000000800 */
[----:B---3--:R-:W-:Y:S01]  /*33c0*/  FMUL.FTZ R44, R15, R90 ;  /* 0x0000005a0f2c7220 */ /* 0x008fe20000410000 */
[----:B------:R-:W-:-:S04]  /*33d0*/  FMUL.FTZ R15, R25, -1.4426950216293334961 ;  /* 0xbfb8aa3b190f7820 */ /* 0x000fc80000410000 */
[----:B------:R-:W-:Y:S02]  /*33e0*/  F2FP.BF16.F32.PACK_AB R51, R51, R44 ;  /* 0x0000002c3333723e */ /* 0x000fe400000010ff */
[----:B------:R-:W2:Y:S01]  /*33f0*/  MUFU.RCP R88, R88 ;  /* 0x0000005800587308 */ /* 0x000ea20000001000 */
[----:B0-----:R-:W-:-:S07]  /*3400*/  FADD.FTZ R23, R23, 1 ;  /* 0x3f80000017177421 */ /* 0x001fce0000010000 */
[----:B------:R-:W0:Y:S01]  /*3410*/  MUFU.EX2 R20, R20 ;  /* 0x0000001400147308 */ /* 0x000e220000000800 */
[----:B-1----:R-:W-:-:S07]  /*3420*/  FADD.FTZ R31, R31, 1 ;  /* 0x3f8000001f1f7421 */ /* 0x002fce0000010000 */
[----:B------:R1:W3:Y:S01]  /*3430*/  MUFU.RCP R90, R45 ;  /* 0x0000002d005a7308 */ /* 0x0002e20000001000 */
[----:B--2---:R-:W-:-:S07]  /*3440*/  FMUL.FTZ R89, R89, R88 ;  /* 0x0000005859597220 */ /* 0x004fce0000410000 */
[----:B------:R-:W2:Y:S01]  /*3450*/  MUFU.EX2 R42, R42 ;  /* 0x0000002a002a7308 */ /* 0x000ea20000000800 */
[----:B0-----:R-:W-:Y:S01]  /*3460*/  FADD.FTZ R20, R20, 1 ;  /* 0x3f80000014147421 */ /* 0x001fe20000010000 */
[----:B-1----:R-:W-:-:S06]  /*3470*/  FMUL.FTZ R45, R34, -1.4426950216293334961 ;  /* 0xbfb8aa3b222d7820 */ /* 0x002fcc0000410000 */
[----:B------:R-:W0:Y:S01]  /*3480*/  MUFU.EX2 R3, R3 ;  /* 0x0000000300037308 */ /* 0x000e220000000800 */
[----:B---3--:R-:W-:Y:S01]  /*3490*/  FMUL.FTZ R37, R7, R90 ;  /* 0x0000005a07257220 */ /* 0x008fe20000410000 */
[----:B------:R-:W-:-:S06]  /*34a0*/  FMUL.FTZ R7, R22, -1.4426950216293334961 ;  /* 0xbfb8aa3b16077820 */ /* 0x000fcc0000410000 */
[----:B------:R1:W3:Y:S01]  /*34b0*/  MUFU.RCP R64, R23 ;  /* 0x0000001700407308 */ /* 0x0002e20000001000 */
[----:B--2---:R-:W-:-:S07]  /*34c0*/  FADD.FTZ R90, R42, 1 ;  /* 0x3f8000002a5a7421 */ /* 0x004fce0000010000 */
[----:B------:R-:W2:Y:S01]  /*34d0*/  MUFU.RCP R88, R31 ;  /* 0x0000001f00587308 */ /* 0x000ea20000001000 */
[----:B-1----:R-:W-:Y:S01]  /*34e0*/  FMUL.FTZ R23, R24, -1.4426950216293334961 ;  /* 0xbfb8aa3b18177820 */ /* 0x002fe20000410000 */
[----:B0-----:R-:W-:-:S06]  /*34f0*/  FADD.FTZ R3, R3, 1 ;  /* 0x3f80000003037421 */ /* 0x001fcc0000010000 */
[----:B------:R-:W0:Y:S01]  /*3500*/  MUFU.RCP R92, R92 ;  /* 0x0000005c005c7308 */ /* 0x000e220000001000 */
[----:B---3--:R-:W-:Y:S01]  /*3510*/  FMUL.FTZ R64, R11, R64 ;  /* 0x000000400b407220 */ /* 0x008fe20000410000 */
[----:B------:R-:W-:-:S06]  /*3520*/  FMUL.FTZ R11, R26, -1.4426950216293334961 ;  /* 0xbfb8aa3b1a0b7820 */ /* 0x000fcc0000410000 */
[----:B------:R-:W1:Y:S01]  /*3530*/  MUFU.EX2 R35, R35 ;  /* 0x0000002300237308 */ /* 0x000e620000000800 */
[----:B--2---:R-:W-:Y:S01]  /*3540*/  FMUL.FTZ R88, R33, R88 ;  /* 0x0000005821587220 */ /* 0x004fe20000410000 */
[----:B------:R-:W-:-:S04]  /*3550*/  FMUL.FTZ R33, R73, -1.4426950216293334961 ;  /* 0xbfb8aa3b49217820 */ /* 0x000fc80000410000 */
[----:B------:R-:W-:Y:S02]  /*3560*/  F2FP.BF16.F32.PACK_AB R88, R88, R89 ;  /* 0x000000595858723e */ /* 0x000fe400000010ff */
[----:B------:R-:W-:Y:S01]  /*3570*/  MUFU.EX2 R23, R23 ;  /* 0x0000001700177308 */ /* 0x000fe20000000800 */
[----:B0-----:R-:W-:-:S07]  /*3580*/  FMUL.FTZ R41, R41, R92 ;  /* 0x0000005c29297220 */ /* 0x001fce0000410000 */
[----:B------:R-:W0:Y:S01]  /*3590*/  MUFU.EX2 R29, R29 ;  /* 0x0000001d001d7308 */ /* 0x000e220000000800 */
[----:B-1----:R-:W-:Y:S01]  /*35a0*/  FADD.FTZ R92, R35, 1 ;  /* 0x3f800000235c7421 */ /* 0x002fe20000010000 */
[----:B------:R-:W-:-:S06]  /*35b0*/  FMUL.FTZ R35, R9, -1.4426950216293334961 ;  /* 0xbfb8aa3b09237820 */ /* 0x000fcc0000410000 */
[----:B------:R1:W2:Y:S08]  /*35c0*/  MUFU.RCP R80, R20 ;  /* 0x0000001400507308 */ /* 0x0002b00000001000 */
[----:B------:R-:W3:Y:S01]  /*35d0*/  MUFU.EX2 R27, R27 ;  /* 0x0000001b001b7308 */ /* 0x000ee20000000800 */
[----:B-1----:R-:W-:Y:S01]  /*35e0*/  FMUL.FTZ R20, R81, -1.4426950216293334961 ;  /* 0xbfb8aa3b51147820 */ /* 0x002fe20000410000 */
[----:B0-----:R-:W-:-:S06]  /*35f0*/  FADD.FTZ R29, R29, 1 ;  /* 0x3f8000001d1d7421 */ /* 0x001fcc0000010000 */
[----:B------:R-:W0:Y:S01]  /*3600*/  MUFU.RCP R90, R90 ;  /* 0x0000005a005a7308 */ /* 0x000e220000001000 */
[----:B--2---:R-:W-:Y:S01]  /*3610*/  FMUL.FTZ R80, R19, R80 ;  /* 0x0000005013507220 */ /* 0x004fe20000410000 */
[----:B------:R-:W-:-:S06]  /*3620*/  FMUL.FTZ R19, R18, -1.4426950216293334961 ;  /* 0xbfb8aa3b12137820 */ /* 0x000fcc0000410000 */
[----:B------:R-:W1:Y:S01]  /*3630*/  MUFU.RCP R31, R3 ;  /* 0x00000003001f7308 */ /* 0x000e620000001000 */
[----:B---3--:R-:W-:-:S07]  /*3640*/  FADD.FTZ R27, R27, 1 ;  /* 0x3f8000001b1b7421 */ /* 0x008fce0000010000 */
[----:B------:R2:W3:Y:S01]  /*3650*/  MUFU.EX2 R3, R33 ;  /* 0x0000002100037308 */ /* 0x0004e20000000800 */
[----:B0-----:R-:W-:-:S07]  /*3660*/  FMUL.FTZ R85, R85, R90 ;  /* 0x0000005a55557220 */ /* 0x001fce0000410000 */
[----:B------:R-:W0:Y:S01]  /*3670*/  MUFU.EX2 R43, R43 ;  /* 0x0000002b002b7308 */ /* 0x000e220000000800 */
[----:B--2---:R-:W-:Y:S01]  /*3680*/  FADD.FTZ R33, R23, 1 ;  /* 0x3f80000017217421 */ /* 0x004fe20000010000 */
[----:B-1----:R-:W-:Y:S01]  /*3690*/  FMUL.FTZ R16, R16, R31 ;  /* 0x0000001f10107220 */ /* 0x002fe20000410000 */
[----:B------:R-:W-:Y:S01]  /*36a0*/  FMUL.FTZ R23, R52, -1.4426950216293334961 ;  /* 0xbfb8aa3b34177820 */ /* 0x000fe20000410000 */
[----:B------:R-:W-:-:S04]  /*36b0*/  FMUL.FTZ R31, R75, -1.4426950216293334961 ;  /* 0xbfb8aa3b4b1f7820 */ /* 0x000fc80000410000 */
[----:B------:R-:W1:Y:S01]  /*36c0*/  MUFU.EX2 R53, R53 ;  /* 0x0000003500357308 */ /* 0x000e620000000800 */
[----:B---3--:R-:W-:-:S07]  /*36d0*/  FADD.FTZ R3, R3, 1 ;  /* 0x3f80000003037421 */ /* 0x008fce0000010000 */
[----:B------:R-:W2:Y:S01]  /*36e0*/  MUFU.EX2 R20, R20 ;  /* 0x0000001400147308 */ /* 0x000ea20000000800 */
[----:B0-----:R-:W-:-:S07]  /*36f0*/  FADD.FTZ R43, R43, 1 ;  /* 0x3f8000002b2b7421 */ /* 0x001fce0000010000 */
[----:B------:R-:W0:Y:S01]  /*3700*/  MUFU.RCP R42, R92 ;  /* 0x0000005c002a7308 */ /* 0x000e220000001000 */
[----:B-1----:R-:W-:-:S07]  /*3710*/  FADD.FTZ R53, R53, 1 ;  /* 0x3f80000035357421 */ /* 0x002fce0000010000 */
[----:B------:R1:W3:Y:S01]  /*3720*/  MUFU.RCP R92, R29 ;  /* 0x0000001d005c7308 */ /* 0x0002e20000001000 */
[----:B--2---:R-:W-:-:S07]  /*3730*/  FADD.FTZ R20, R20, 1 ;  /* 0x3f80000014147421 */ /* 0x004fce0000010000 */
[----:B------:R-:W2:Y:S01]  /*3740*/  MUFU.EX2 R14, R14 ;  /* 0x0000000e000e7308 */ /* 0x000ea20000000800 */
[----:B0-----:R-:W-:Y:S01]  /*3750*/  FMUL.FTZ R42, R63, R42 ;  /* 0x0000002a3f2a7220 */ /* 0x001fe20000410000 */
[----:B------:R-:W-:Y:S01]  /*3760*/  FMUL.FTZ R63, R74, -1.4426950216293334961 ;  /* 0xbfb8aa3b4a3f7820 */ /* 0x000fe20000410000 */
[----:B-1----:R-:W-:-:S05]  /*3770*/  FMUL.FTZ R29, R48, -1.4426950216293334961 ;  /* 0xbfb8aa3b301d7820 */ /* 0x002fca0000410000 */
[----:B------:R-:W0:Y:S01]  /*3780*/  MUFU.RCP R33, R33 ;  /* 0x0000002100217308 */ /* 0x000e220000001000 */
[----:B---3--:R-:W-:-:S07]  /*3790*/  FMUL.FTZ R93, R93, R92 ;  /* 0x0000005c5d5d7220 */ /* 0x008fce0000410000 */
[----:B------:R-:W1:Y:S01]  /*37a0*/  MUFU.EX2 R15, R15 ;  /* 0x0000000f000f7308 */ /* 0x000e620000000800 */
[----:B--2---:R-:W-:-:S07]  /*37b0*/  FADD.FTZ R92, R14, 1 ;  /* 0x3f8000000e5c7421 */ /* 0x004fce0000010000 */
[----:B------:R2:W3:Y:S01]  /*37c0*/  MUFU.RCP R90, R27 ;  /* 0x0000001b005a7308 */ /* 0x0004e20000001000 */
[----:B0-----:R-:W-:-:S07]  /*37d0*/  FMUL.FTZ R24, R24, R33 ;  /* 0x0000002118187220 */ /* 0x001fce0000410000 */
[----:B------:R-:W0:Y:S01]  /*37e0*/  MUFU.EX2 R19, R19 ;  /* 0x0000001300137308 */ /* 0x000e220000000800 */
[----:B-1----:R-:W-:Y:S01]  /*37f0*/  FADD.FTZ R33, R15, 1 ;  /* 0x3f8000000f217421 */ /* 0x002fe20000010000 */
[----:B--2---:R-:W-:-:S06]  /*3800*/  FMUL.FTZ R27, R54, -1.4426950216293334961 ;  /* 0xbfb8aa3b361b7820 */ /* 0x004fcc0000410000 */
[----:B------:R-:W1:Y:S01]  /*3810*/  MUFU.EX2 R5, R5 ;  /* 0x0000000500057308 */ /* 0x000e620000000800 */
[----:B---3--:R-:W-:-:S05]  /*3820*/  FMUL.FTZ R90, R91, R90 ;  /* 0x0000005a5b5a7220 */ /* 0x008fca0000410000 */
[----:B------:R-:W-:Y:S02]  /*3830*/  F2FP.BF16.F32.PACK_AB R89, R90, R93 ;  /* 0x0000005d5a59723e */ /* 0x000fe400000010ff */
[----:B------:R-:W-:Y:S01]  /*3840*/  MUFU.EX2 R13, R13 ;  /* 0x0000000d000d7308 */ /* 0x000fe20000000800 */
[----:B0-----:R-:W-:-:S07]  /*3850*/  FADD.FTZ R91, R19, 1 ;  /* 0x3f800000135b7421 */ /* 0x001fce0000010000 */
[----:B------:R-:W-:Y:S01]  /*3860*/  MUFU.EX2 R11, R11 ;  /* 0x0000000b000b7308 */ /* 0x000fe20000000800 */
[----:B-1----:R-:W-:Y:S01]  /*3870*/  FADD.FTZ R15, R5, 1 ;  /* 0x3f800000050f7421 */ /* 0x002fe20000010000 */
[----:B------:R-:W-:-:S06]  /*3880*/  FMUL.FTZ R5, R65, -1.4426950216293334961 ;  /* 0xbfb8aa3b41057820 */ /* 0x000fcc0000410000 */
[----:B------:R-:W0:Y:S08]  /*3890*/  MUFU.RCP R43, R43 ;  /* 0x0000002b002b7308 */ /* 0x000e300000001000 */
[----:B------:R-:W1:Y:S08]  /*38a0*/  MUFU.RCP R53, R53 ;  /* 0x0000003500357308 */ /* 0x000e700000001000 */
[----:B------:R2:W3:Y:S01]  /*38b0*/  MUFU.RCP R14, R92 ;  /* 0x0000005c000e7308 */ /* 0x0004e20000001000 */
[----:B0-----:R-:W-:Y:S01]  /*38c0*/  FMUL.FTZ R66, R66, R43 ;  /* 0x0000002b42427220 */ /* 0x001fe20000410000 */
[----:B------:R-:W-:-:S06]  /*38d0*/  FMUL.FTZ R43, R36, -1.4426950216293334961 ;  /* 0xbfb8aa3b242b7820 */ /* 0x000fcc0000410000 */
[----:B------:R-:W0:Y:S01]  /*38e0*/  MUFU.RCP R20, R20 ;  /* 0x0000001400147308 */ /* 0x000e220000001000 */
[----:B--2---:R-:W-:Y:S01]  /*38f0*/  FADD.FTZ R92, R13, 1 ;  /* 0x3f8000000d5c7421 */ /* 0x004fe20000010000 */
[----:B------:R-:W-:Y:S01]  /*3900*/  FADD.FTZ R13, R11, 1 ;  /* 0x3f8000000b0d7421 */ /* 0x000fe20000010000 */
[----:B-1----:R-:W-:Y:S01]  /*3910*/  FMUL.FTZ R38, R38, R53 ;  /* 0x0000003526267220 */ /* 0x002fe20000410000 */
[----:B------:R-:W-:Y:S01]  /*3920*/  FMUL.FTZ R53, R67, -1.4426950216293334961 ;  /* 0xbfb8aa3b43357820 */ /* 0x000fe20000410000 */
[----:B------:R-:W-:-:S03]  /*3930*/  FMUL.FTZ R11, R59, -1.4426950216293334961 ;  /* 0xbfb8aa3b3b0b7820 */ /* 0x000fc60000410000 */
[----:B------:R-:W1:Y:S01]  /*3940*/  MUFU.RCP R91, R91 ;  /* 0x0000005b005b7308 */ /* 0x000e620000001000 */
[----:B---3--:R-:W-:Y:S01]  /*3950*/  FMUL.FTZ R19, R30, R14 ;  /* 0x0000000e1e137220 */ /* 0x008fe20000410000 */
[----:B------:R-:W-:Y:S01]  /*3960*/  FMUL.FTZ R14, R76, -1.4426950216293334961 ;  /* 0xbfb8aa3b4c0e7820 */ /* 0x000fe20000410000 */
[----:B------:R-:W-:Y:S01]  /*3970*/  FMUL.FTZ R30, R77, -1.4426950216293334961 ;  /* 0xbfb8aa3b4d1e7820 */ /* 0x000fe20000410000 */
[----:B------:R-:W-:-:S04]  /*3980*/  F2FP.BF16.F32.PACK_AB R38, R38, R83 ;  /* 0x000000532626723e */ /* 0x000fc800000010ff */
[----:B------:R-:W2:Y:S01]  /*3990*/  MUFU.RCP R15, R15 ;  /* 0x0000000f000f7308 */ /* 0x000ea20000001000 */
[----:B0-----:R-:W-:Y:S01]  /*39a0*/  FMUL.FTZ R81, R81, R20 ;  /* 0x0000001451517220 */ /* 0x001fe20000410000 */
[----:B------:R-:W-:-:S06]  /*39b0*/  FMUL.FTZ R20, R58, -1.4426950216293334961 ;  /* 0xbfb8aa3b3a147820 */ /* 0x000fcc0000410000 */
[----:B------:R-:W0:Y:S01]  /*39c0*/  MUFU.EX2 R7, R7 ;  /* 0x0000000700077308 */ /* 0x000e220000000800 */
[----:B-1----:R-:W-:Y:S01]  /*39d0*/  FMUL.FTZ R18, R18, R91 ;  /* 0x0000005b12127220 */ /* 0x002fe20000410000 */
[----:B------:R-:W-:-:S04]  /*39e0*/  FMUL.FTZ R91, R56, -1.4426950216293334961 ;  /* 0xbfb8aa3b385b7820 */ /* 0x000fc80000410000 */
[----:B------:R-:W-:Y:S02]  /*39f0*/  F2FP.BF16.F32.PACK_AB R81, R18, R81 ;  /* 0x000000511251723e */ /* 0x000fe400000010ff */
[----:B------:R-:W1:Y:S01]  /*3a00*/  MUFU.EX2 R17, R17 ;  /* 0x0000001100117308 */ /* 0x000e620000000800 */
[----:B--2---:R-:W-:Y:S01]  /*3a10*/  FMUL.FTZ R32, R32, R15 ;  /* 0x0000000f20207220 */ /* 0x004fe20000410000 */
[----:B------:R-:W-:-:S06]  /*3a20*/  FMUL.FTZ R15, R79, -1.4426950216293334961 ;  /* 0xbfb8aa3b4f0f7820 */ /* 0x000fcc0000410000 */
[----:B------:R-:W2:Y:S01]  /*3a30*/  MUFU.RCP R13, R13 ;  /* 0x0000000d000d7308 */ /* 0x000ea20000001000 */
[----:B0-----:R-:W-:-:S07]  /*3a40*/  FADD.FTZ R7, R7, 1 ;  /* 0x3f80000007077421 */ /* 0x001fce0000010000 */
[----:B------:R-:W0:Y:S01]  /*3a50*/  MUFU.RCP R33, R33 ;  /* 0x0000002100217308 */ /* 0x000e220000001000 */
[----:B-1----:R-:W-:-:S07]  /*3a60*/  FADD.FTZ R17, R17, 1 ;  /* 0x3f80000011117421 */ /* 0x002fce0000010000 */
[----:B------:R-:W1:Y:S01]  /*3a70*/  MUFU.EX2 R43, R43 ;  /* 0x0000002b002b7308 */ /* 0x000e620000000800 */
[----:B--2---:R-:W-:-:S07]  /*3a80*/  FMUL.FTZ R26, R26, R13 ;  /* 0x0000000d1a1a7220 */ /* 0x004fce0000410000 */
[----:B------:R-:W2:Y:S01]  /*3a90*/  MUFU.RCP R92, R92 ;  /* 0x0000005c005c7308 */ /* 0x000ea20000001000 */
[----:B0-----:R-:W-:-:S05]  /*3aa0*/  FMUL.FTZ R25, R25, R33 ;  /* 0x0000002119197220 */ /* 0x001fca0000410000 */
[----:B------:R-:W-:Y:S02]  /*3ab0*/  F2FP.BF16.F32.PACK_AB R24, R25, R24 ;  /* 0x000000181918723e */ /* 0x000fe400000010ff */
[----:B------:R-:W0:Y:S01]  /*3ac0*/  MUFU.EX2 R45, R45 ;  /* 0x0000002d002d7308 */ /* 0x000e220000000800 */
[----:B-1----:R-:W-:-:S07]  /*3ad0*/  FADD.FTZ R33, R43, 1 ;  /* 0x3f8000002b217421 */ /* 0x002fce0000010000 */
[----:B------:R-:W1:Y:S01]  /*3ae0*/  MUFU.EX2 R35, R35 ;  /* 0x0000002300237308 */ /* 0x000e620000000800 */
[----:B--2---:R-:W-:-:S05]  /*3af0*/  FMUL.FTZ R87, R87, R92 ;  /* 0x0000005c57577220 */ /* 0x004fca0000410000 */
[----:B------:R-:W-:Y:S02]  /*3b00*/  F2FP.BF16.F32.PACK_AB R25, R26, R87 ;  /* 0x000000571a19723e */ /* 0x000fe400000010ff */
        /* <DEDUP_REMOVED lines=26> */
[----:B------:R-:W0:Y:S01]  /*3cb0*/  MUFU.RCP R7, R7 ;  /* 0x0000000700077308 */ /* 0x000e220000001000 */
[----:B-1----:R-:W-:-:S07]  /*3cc0*/  FADD.FTZ R11, R11, 1 ;  /* 0x3f8000000b0b7421 */ /* 0x002fce0000010000 */
[----:B------:R-:W1:Y:S01]  /*3cd0*/  MUFU.RCP R17, R17 ;  /* 0x0000001100117308 */ /* 0x000e620000001000 */
[----:B--2---:R-:W-:-:S07]  /*3ce0*/  FADD.FTZ R15, R15, 1 ;  /* 0x3f8000000f0f7421 */ /* 0x004fce0000010000 */
[----:B------:R-:W2:Y:S01]  /*3cf0*/  MUFU.RCP R3, R3 ;  /* 0x0000000300037308 */ /* 0x000ea20000001000 */
[----:B0-----:R-:W-:-:S05]  /*3d00*/  FMUL.FTZ R7, R22, R7 ;  /* 0x0000000716077220 */ /* 0x001fca0000410000 */
[----:B------:R-:W-:Y:S02]  /*3d10*/  F2FP.BF16.F32.PACK_AB R32, R7, R32 ;  /* 0x000000200720723e */ /* 0x000fe400000010ff */
[----:B------:R-:W0:Y:S01]  /*3d20*/  MUFU.RCP R29, R29 ;  /* 0x0000001d001d7308 */ /* 0x000e220000001000 */
[----:B-1----:R-:W-:-:S07]  /*3d30*/  FMUL.FTZ R17, R40, R17 ;  /* 0x0000001128117220 */ /* 0x002fce0000410000 */
[----:B------:R-:W1:Y:S01]  /*3d40*/  MUFU.RCP R33, R33 ;  /* 0x0000002100217308 */ /* 0x000e620000001000 */
[----:B--2---:R-:W-:Y:S01]  /*3d50*/  FMUL.FTZ R73, R73, R3 ;  /* 0x0000000349497220 */ /* 0x004fe20000410000 */
[----:B------:R-:W-:Y:S01]  /*3d60*/  IADD3.X R3, PT, PT, R0, UR13, RZ, P1, !PT ;  /* 0x0000000d00037c10 */ /* 0x000fe20008ffe4ff */
[----:B------:R-:W2:Y:S04]  /*3d70*/  LDCU.64 UR12, c[0x0][0x3a8] ;  /* 0x00007500ff0c77ac */ /* 0x000ea80008000a00 */
[----:B------:R3:W-:Y:S01]  /*3d80*/  STG.E.64 desc[UR16][R2.64+0x1e00], R68 ;  /* 0x001e004402007986 */ /* 0x0007e2000c101b10 */
[----:B------:R-:W4:Y:S01]  /*3d90*/  MUFU.RCP R43, R43 ;  /* 0x0000002b002b7308 */ /* 0x000f220000001000 */
[----:B0-----:R-:W-:Y:S02]  /*3da0*/  FMUL.FTZ R29, R48, R29 ;  /* 0x0000001d301d7220 */ /* 0x001fe40000410000 */
[----:B------:R3:W-:Y:S04]  /*3db0*/  STG.E.64 desc[UR16][R2.64+0x5000], R88 ;  /* 0x0050005802007986 */ /* 0x0007e8000c101b10 */
[----:B------:R3:W-:Y:S01]  /*3dc0*/  STG.E.64 desc[UR16][R2.64+0x6400], R24 ;  /* 0x0064001802007986 */ /* 0x0007e2000c101b10 */
[----:B------:R-:W0:Y:S01]  /*3dd0*/  MUFU.RCP R23, R23 ;  /* 0x0000001700177308 */ /* 0x000e220000001000 */
[----:B-1----:R-:W-:Y:S01]  /*3de0*/  FMUL.FTZ R33, R36, R33 ;  /* 0x0000002124217220 */ /* 0x002fe20000410000 */
[----:B--2---:R-:W-:-:S06]  /*3df0*/  UISETP.GE.U32.AND UP0, UPT, UR11, UR12, UPT ;  /* 0x0000000c0b00728c */ /* 0x004fcc000bf06070 */
[----:B------:R-:W1:Y:S01]  /*3e00*/  MUFU.RCP R14, R14 ;  /* 0x0000000e000e7308 */ /* 0x000e620000001000 */
[----:B----4-:R-:W-:Y:S01]  /*3e10*/  FMUL.FTZ R34, R34, R43 ;  /* 0x0000002b22227220 */ /* 0x010fe20000410000 */
[----:B------:R-:W-:-:S04]  /*3e20*/  UISETP.GE.AND.EX UP0, UPT, UR14, UR13, UPT, UP0 ;  /* 0x0000000d0e00728c */ /* 0x000fc8000bf06300 */
[----:B------:R-:W-:Y:S02]  /*3e30*/  F2FP.BF16.F32.PACK_AB R33, R34, R33 ;  /* 0x000000212221723e */ /* 0x000fe400000010ff */
[----:B------:R-:W2:Y:S01]  /*3e40*/  MUFU.RCP R92, R92 ;  /* 0x0000005c005c7308 */ /* 0x000ea20000001000 */
[----:B0-----:R-:W-:Y:S02]  /*3e50*/  FMUL.FTZ R23, R52, R23 ;  /* 0x0000001734177220 */ /* 0x001fe40000410000 */
[----:B------:R3:W-:Y:S05]  /*3e60*/  STG.E.64 desc[UR16][R2.64+0x6e00], R32 ;  /* 0x006e002002007986 */ /* 0x0007ea000c101b10 */
[----:B------:R-:W0:Y:S01]  /*3e70*/  MUFU.RCP R35, R35 ;  /* 0x0000002300237308 */ /* 0x000e220000001000 */
[----:B-1----:R-:W-:Y:S01]  /*3e80*/  FMUL.FTZ R48, R77, R14 ;  /* 0x0000000e4d307220 */ /* 0x002fe20000410000 */
[----:B------:R-:W-:-:S06]  /*3e90*/  F2FP.BF16.F32.PACK_AB R14, R57, R86 ;  /* 0x00000056390e723e */ /* 0x000fcc00000010ff */
[----:B------:R-:W1:Y:S01]  /*3ea0*/  MUFU.RCP R45, R45 ;  /* 0x0000002d002d7308 */ /* 0x000e620000001000 */
[----:B--2---:R-:W-:-:S05]  /*3eb0*/  FMUL.FTZ R92, R9, R92 ;  /* 0x0000005c095c7220 */ /* 0x004fca0000410000 */
[----:B------:R-:W-:Y:S02]  /*3ec0*/  F2FP.BF16.F32.PACK_AB R34, R92, R17 ;  /* 0x000000115c22723e */ /* 0x000fe400000010ff */
[----:B------:R-:W2:Y:S01]  /*3ed0*/  MUFU.RCP R27, R27 ;  /* 0x0000001b001b7308 */ /* 0x000ea20000001000 */
[----:B0-----:R-:W-:-:S07]  /*3ee0*/  FMUL.FTZ R35, R67, R35 ;  /* 0x0000002343237220 */ /* 0x001fce0000410000 */
[----:B------:R-:W0:Y:S01]  /*3ef0*/  MUFU.RCP R31, R31 ;  /* 0x0000001f001f7308 */ /* 0x000e220000001000 */
[----:B-1----:R-:W-:-:S05]  /*3f00*/  FMUL.FTZ R74, R74, R45 ;  /* 0x0000002d4a4a7220 */ /* 0x002fca0000410000 */
[----:B------:R-:W-:Y:S02]  /*3f10*/  F2FP.BF16.F32.PACK_AB R35, R74, R35 ;  /* 0x000000234a23723e */ /* 0x000fe400000010ff */
[----:B------:R-:W1:Y:S01]  /*3f20*/  MUFU.RCP R53, R53 ;  /* 0x0000003500357308 */ /* 0x000e620000001000 */
[----:B--2---:R-:W-:Y:S01]  /*3f30*/  FMUL.FTZ R30, R54, R27 ;  /* 0x0000001b361e7220 */ /* 0x004fe20000410000 */
[----:B------:R-:W-:Y:S01]  /*3f40*/  F2FP.BF16.F32.PACK_AB R54, R84, R82 ;  /* 0x000000525436723e */ /* 0x000fe200000010ff */
[----:B------:R3:W-:Y:S03]  /*3f50*/  STG.E.64 desc[UR16][R2.64+0x7800], R34 ;  /* 0x0078002202007986 */ /* 0x0007e6000c101b10 */
[----:B------:R-:W-:Y:S01]  /*3f60*/  F2FP.BF16.F32.PACK_AB R28, R30, R73 ;  /* 0x000000491e1c723e */ /* 0x000fe200000010ff */
[----:B------:R3:W-:Y:S01]  /*3f70*/  STG.E.64 desc[UR16][R2.64], R54 ;  /* 0x0000003602007986 */ /* 0x0007e2000c101b10 */
[----:B------:R-:W2:Y:S01]  /*3f80*/  MUFU.RCP R63, R63 ;  /* 0x0000003f003f7308 */ /* 0x000ea20000001000 */
[----:B0-----:R-:W-:-:S05]  /*3f90*/  FMUL.FTZ R36, R75, R31 ;  /* 0x0000001f4b247220 */ /* 0x001fca0000410000 */
[----:B------:R-:W-:Y:S02]  /*3fa0*/  F2FP.BF16.F32.PACK_AB R29, R36, R29 ;  /* 0x0000001d241d723e */ /* 0x000fe400000010ff */
[----:B------:R-:W0:Y:S01]  /*3fb0*/  MUFU.RCP R20, R20 ;  /* 0x0000001400147308 */ /* 0x000e220000001000 */
[----:B-1----:R-:W-:Y:S02]  /*3fc0*/  FMUL.FTZ R53, R76, R53 ;  /* 0x000000354c357220 */ /* 0x002fe40000410000 */
[----:B------:R3:W-:Y:S05]  /*3fd0*/  STG.E.64 desc[UR16][R2.64+0x8200], R28 ;  /* 0x0082001c02007986 */ /* 0x0007ea000c101b10 */
[----:B------:R-:W1:Y:S01]  /*3fe0*/  MUFU.RCP R22, R11 ;  /* 0x0000000b00167308 */ /* 0x000e620000001000 */
[----:B--2---:R-:W-:-:S05]  /*3ff0*/  FMUL.FTZ R58, R58, R63 ;  /* 0x0000003f3a3a7220 */ /* 0x004fca0000410000 */
[----:B------:R-:W-:Y:S02]  /*4000*/  F2FP.BF16.F32.PACK_AB R58, R58, R53 ;  /* 0x000000353a3a723e */ /* 0x000fe400000010ff */
[----:B------:R-:W2:Y:S01]  /*4010*/  MUFU.RCP R5, R5 ;  /* 0x0000000500057308 */ /* 0x000ea20000001000 */
[----:B0-----:R-:W-:Y:S01]  /*4020*/  FMUL.FTZ R65, R65, R20 ;  /* 0x0000001441417220 */ /* 0x001fe20000410000 */
[----:B------:R-:W-:-:S05]  /*4030*/  F2FP.BF16.F32.PACK_AB R20, R46, R78 ;  /* 0x0000004e2e14723e */ /* 0x000fca00000010ff */
[----:B------:R3:W-:Y:S01]  /*4040*/  STG.E.64 desc[UR16][R2.64+0x2800], R20 ;  /* 0x0028001402007986 */ /* 0x0007e2000c101b10 */
[----:B------:R0:W4:Y:S01]  /*4050*/  MUFU.RCP R40, R15 ;  /* 0x0000000f00287308 */ /* 0x0001220000001000 */
[----:B-1----:R-:W-:Y:S01]  /*4060*/  FMUL.FTZ R22, R59, R22 ;  /* 0x000000163b167220 */ /* 0x002fe20000410000 */
[----:B------:R-:W-:-:S04]  /*4070*/  F2FP.BF16.F32.PACK_AB R59, R48, R23 ;  /* 0x00000017303b723e */ /* 0x000fc800000010ff */
[----:B------:R-:W-:Y:S01]  /*4080*/  F2FP.BF16.F32.PACK_AB R22, R22, R65 ;  /* 0x000000411616723e */ /* 0x000fe200000010ff */
[----:B------:R3:W-:Y:S01]  /*4090*/  STG.E.64 desc[UR16][R2.64+0x8c00], R58 ;  /* 0x008c003a02007986 */ /* 0x0007e2000c101b10 */
[----:B--2---:R-:W-:Y:S01]  /*40a0*/  FMUL.FTZ R5, R56, R5 ;  /* 0x0000000538057220 */ /* 0x004fe20000410000 */
[----:B0-----:R-:W-:Y:S02]  /*40b0*/  F2FP.BF16.F32.PACK_AB R15, R70, R47 ;  /* 0x0000002f460f723e */ /* 0x001fe400000010ff */
[----:B------:R-:W-:Y:S02]  /*40c0*/  F2FP.BF16.F32.PACK_AB R70, R50, R61 ;  /* 0x0000003d3246723e */ /* 0x000fe400000010ff */
[----:B------:R-:W-:Y:S01]  /*40d0*/  F2FP.BF16.F32.PACK_AB R50, R39, R80 ;  /* 0x000000502732723e */ /* 0x000fe200000010ff */
[----:B------:R3:W-:Y:S01]  /*40e0*/  STG.E.64 desc[UR16][R2.64+0xa00], R14 ;  /* 0x000a000e02007986 */ /* 0x0007e2000c101b10 */
[----:B------:R-:W-:Y:S01]  /*40f0*/  F2FP.BF16.F32.PACK_AB R39, R42, R85 ;  /* 0x000000552a27723e */ /* 0x000fe200000010ff */
[----:B----4-:R-:W-:Y:S01]  /*4100*/  FMUL.FTZ R0, R79, R40 ;  /* 0x000000284f007220 */ /* 0x010fe20000410000 */
        /* <DEDUP_REMOVED lines=9> */
[----:B------:R3:W-:Y:S01]  /*41a0*/  STG.E.64 desc[UR16][R2.64+0x9600], R22 ;  /* 0x0096001602007986 */ /* 0x0007e2000c101b10 */
[----:B------:R-:W-:Y:S05]  /*41b0*/  BRA.U !UP0, `(.L_x_618) ;  /* 0xffffffc1083c7547 */ /* 0x000fea000b83ffff */
[----:B------:R-:W-:Y:S05]  /*41c0*/  EXIT ;  /* 0x000000000000794d */ /* 0x000fea0003800000 */
.L_x_619:
        /* <DEDUP_REMOVED lines=11> */
.L_x_1333:


//--------------------- .text._ZN13group_norm_v214gn_cuda_kernelI13__nv_bfloat16Li320ELi3ELi16ELi20ELi4096ELb1ELi64ELi320ELi320ELi4ELb1ELi5ELb0ELb0ENS_16CompileConditionILi1000EEEEEvPT_PKS4_S7_S7_flPfS8_Pj --------------------------
	.section	.text._ZN13group_norm_v214gn_cuda_kernelI13__nv_bfloat16Li320ELi3ELi16ELi20ELi4096ELb1ELi64ELi320ELi320ELi4ELb1ELi5ELb0ELb0ENS_16CompileConditionILi1000EEEEEvPT_PKS4_S7_S7_flPfS8_Pj,"ax",@progbits
	.align	128
        .global         _ZN13group_norm_v214gn_cuda_kernelI13__nv_bfloat16Li320ELi3ELi16ELi20ELi4096ELb1ELi64ELi320ELi320ELi4ELb1ELi5ELb0ELb0ENS_16CompileConditionILi1000EEEEEvPT_PKS4_S7_S7_flPfS8_Pj
        .type           _ZN13group_norm_v214gn_cuda_kernelI13__nv_bfloat16Li320ELi3ELi16ELi20ELi4096ELb1ELi64ELi320ELi320ELi4ELb1ELi5ELb0ELb0ENS_16CompileConditionILi1000EEEEEvPT_PKS4_S7_S7_flPfS8_Pj,@function
        .size           _ZN13group_norm_v214gn_cuda_kernelI13__nv_bfloat16Li320ELi3ELi16ELi20ELi4096ELb1ELi64ELi320ELi320ELi4ELb1ELi5ELb0ELb0ENS_16CompileConditionILi1000EEEEEvPT_PKS4_S7_S7_flPfS8_Pj,(.L_x_1334 - _ZN13group_norm_v214gn_cuda_kernelI13__nv_bfloat16Li320ELi3ELi16ELi20ELi4096ELb1ELi64ELi320ELi320ELi4ELb1ELi5ELb0ELb0ENS_16CompileConditionILi1000EEEEEvPT_PKS4_S7_S7_flPfS8_Pj)
        .other          _ZN13group_norm_v214gn_cuda_kernelI13__nv_bfloat16Li320ELi3ELi16ELi20ELi4096ELb1ELi64ELi320ELi320ELi4ELb1ELi5ELb0ELb0ENS_16CompileConditionILi1000EEEEEvPT_PKS4_S7_S7_flPfS8_Pj,@"STO_CUDA_ENTRY STV_DEFAULT"
_ZN13group_norm_v214gn_cuda_kernelI13__nv_bfloat16Li320ELi3ELi16ELi20ELi4096ELb1ELi64ELi320ELi320ELi4ELb1ELi5ELb0ELb0ENS_16CompileConditionILi1000EEEEEvPT_PKS4_S7_S7_flPfS8_Pj:
.text._ZN13group_norm_v214gn_cuda_kernelI13__nv_bfloat16Li320ELi3ELi16ELi20ELi4096ELb1ELi64ELi320ELi320ELi4ELb1ELi5ELb0ELb0ENS_16CompileConditionILi1000EEEEEvPT_PKS4_S7_S7_flPfS8_Pj:
        /* <DEDUP_REMOVED lines=8> */
[----:B------:R-:W-:Y:S01]  /*0080*/  MOV R2, 0x400 ;  /* 0x0000040000027802 */ /* 0x000fe20000000f00 */
[----:B------:R-:W1:Y:S01]  /*0090*/  LDC.64 R8, c[0x0][0x3b0] ;  /* 0x0000ec00ff087b82 */ /* 0x000e620000000a00 */
[----:B------:R-:W2:Y:S01]  /*00a0*/  LDCU.64 UR8, c[0x0][0x358] ;  /* 0x00006b00ff0877ac */ /* 0x000ea20008000a00 */
[----:B------:R-:W3:Y:S01]  /*00b0*/  S2R R5, SR_CgaCtaId ;  /* 0x0000000000057919 */ /* 0x000ee20000008800 */
[----:B------:R-:W-:Y:S01]  /*00c0*/  IADD3 R4, PT, PT, R2, 0xc80, RZ ;  /* 0x00000c8002047810 */ /* 0x000fe20007ffe0ff */
[----:B------:R-:W4:Y:S01]  /*00d0*/  S2R R6, SR_CTAID.X ;  /* 0x0000000000067919 */ /* 0x000f220000002500 */
[----:B-1----:R-:W-:Y:S02]  /*00e0*/  ISETP.EQ.U32.AND P1, PT, R8, RZ, PT ;  /* 0x000000ff0800720c */ /* 0x002fe40003f22070 */
[----:B0-----:R-:W-:Y:S02]  /*00f0*/  LOP3.LUT R0, R10, 0xffff, RZ, 0xc0, !PT ;  /* 0x0000ffff0a007812 */ /* 0x001fe400078ec0ff */
[----:B---3--:R-:W-:-:S03]  /*0100*/  LEA R2, R5, R2, 0x18 ;  /* 0x0000000205027211 */ /* 0x008fc600078ec0ff */
[----:B------:R-:W-:Y:S01]  /*0110*/  IMAD R0, R0, 0xcccd, RZ ;  /* 0x0000cccd00007824 */ /* 0x000fe200078e02ff */
[----:B------:R-:W-:Y:S02]  /*0120*/  LEA R4, R5, R4, 0x18 ;  /* 0x0000000405047211 */ /* 0x000fe400078ec0ff */
[----:B----4-:R-:W-:Y:S02]  /*0130*/  LOP3.LUT P0, RZ, R6, 0x3f, RZ, 0xc0, !PT ;  /* 0x0000003f06ff7812 */ /* 0x010fe4000780c0ff */
        /* <DEDUP_REMOVED lines=10> */
[----:B------:R-:W-:Y:S02]  /*01e0*/  IMAD R3, R3, 0x67, RZ ;  /* 0x0000006703037824 */ /* 0x000fe400078e02ff */
[----:B------:R-:W-:Y:S01]  /*01f0*/  IMAD R0, R5, 0x28, R2 ;  /* 0x0000002805007824 */ /* 0x000fe200078e0202 */
[----:B------:R-:W-:Y:S01]  /*0200*/  MOV R2, UR4 ;  /* 0x0000000400027c02 */ /* 0x000fe20008000f00 */
[----:B------:R-:W-:Y:S01]  /*0210*/  UMOV UR4, URZ ;  /* 0x000000ff00047c82 */ /* 0x000fe20008000000 */
[----:B------:R-:W-:Y:S02]  /*0220*/  LOP3.LUT R3, R3, 0xffff, RZ, 0xc0, !PT ;  /* 0x0000ffff03037812 */ /* 0x000fe400078ec0ff */
[----:B------:R-:W-:Y:S02]  /*0230*/  LEA R0, R7, R0, 0x3 ;  /* 0x0000000007007211 */ /* 0x000fe400078e18ff */
[----:B------:R-:W-:-:S04]  /*0240*/  SHF.R.U32.HI R3, RZ, 0x9, R3 ;  /* 0x00000009ff037819 */ /* 0x000fc80000011603 */
[----:B------:R-:W-:-:S04]  /*0250*/  LOP3.LUT R3, R3, 0xffff, RZ, 0xc0, !PT ;  /* 0x0000ffff03037812 */ /* 0x000fc800078ec0ff */
[----:B------:R-:W-:-:S05]  /*0260*/  LEA R3, R3, R4, 0x3 ;  /* 0x0000000403037211 */ /* 0x000fca00078e18ff */
[----:B------:R0:W-:Y:S04]  /*0270*/  STL [R1+0x88], R3 ;  /* 0x0000880301007387 */ /* 0x0001e80000100800 */
[----:B------:R1:W-:Y:S01]  /*0280*/  STL [R1+0x58], RZ ;  /* 0x000058ff01007387 */ /* 0x0003e20000100800 */
[----:B0-----:R-:W-:-:S05]  /*0290*/  SHF.L.U32 R3, R5, 0x2, RZ ;  /* 0x0000000205037819 */ /* 0x001fca00000006ff */
[----:B------:R1:W-:Y:S04]  /*02a0*/  STL [R1+0x84], R3 ;  /* 0x0000840301007387 */ /* 0x0003e80000100800 */
[----:B--2---:R1:W-:Y:S02]  /*02b0*/  STL [R1+0x8c], R0 ;  /* 0x00008c0001007387 */ /* 0x0043e40000100800 */
.L_x_632:
[----:B------:R-:W2:Y:S01]  /*02c0*/  LDL R22, [R1+0x84] ;  /* 0x0000840001167983 */ /* 0x000ea20000100800 */
[----:B------:R-:W0:Y:S01]  /*02d0*/  LDCU.64 UR6, c[0x0][0x388] ;  /* 0x00007100ff0677ac */ /* 0x000e220008000a00 */
[----:B------:R-:W3:Y:S02]  /*02e0*/  LDC.64 R28, c[0x0][0x390] ;  /* 0x0000e400ff1c7b82 */ /* 0x000ee40000000a00 */
[----:B-1----:R-:W4:Y:S01]  /*02f0*/  LDL R3, [R1+0x58] ;  /* 0x0000580001037983 */ /* 0x002f220000100800 */
[----:B------:R-:W1:Y:S05]  /*0300*/  S2R R0, SR_TID.X ;  /* 0x0000000000007919 */ /* 0x000e6a0000002100 */
[----:B------:R-:W3:Y:S01]  /*0310*/  LDC.64 R26, c[0x0][0x398] ;  /* 0x0000e600ff1a7b82 */ /* 0x000ee20000000a00 */
[----:B------:R-:W0:Y:S01]  /*0320*/  S2R R4, SR_CTAID.X ;  /* 0x0000000000047919 */ /* 0x000e220000002500 */
[----:B-1----:R-:W-:-:S02]  /*0330*/  LOP3.LUT R0, R0, 0xffff, RZ, 0xc0, !PT ;  /* 0x0000ffff00007812 */ /* 0x002fc400078ec0ff */
[----:B0-----:R-:W-:-:S03]  /*0340*/  SHF.L.U32 R4, R4, 0x6, RZ ;  /* 0x0000000604047819 */ /* 0x001fc600000006ff */
[----:B------:R-:W-:Y:S01]  /*0350*/  IMAD R0, R0, 0xcccd, RZ ;  /* 0x0000cccd00007824 */ /* 0x000fe200078e02ff */
[----:B------:R-:W-:-:S04]  /*0360*/  LOP3.LUT R4, R4, 0xfc0, RZ, 0xc0, !PT ;  /* 0x00000fc004047812 */ /* 0x000fc800078ec0ff */
[----:B------:R-:W-:-:S04]  /*0370*/  SHF.R.U32.HI R0, RZ, 0x16, R0 ;  /* 0x00000016ff007819 */ /* 0x000fc80000011600 */
[----:B------:R-:W-:Y:S01]  /*0380*/  IADD3 R0, PT, PT, R0, R4, RZ ;  /* 0x0000000400007210 */ /* 0x000fe20007ffe0ff */
[----:B------:R-:W-:-:S04]  /*0390*/  IMAD.WIDE.U32 R4, R2, 0x140000, RZ ;  /* 0x0014000002047825 */ /* 0x000fc800078e00ff */
[----:B------:R-:W-:Y:S01]  /*03a0*/  IMAD R7, R0, 0x140, RZ ;  /* 0x0000014000077824 */ /* 0x000fe200078e02ff */
[----:B--2---:R-:W-:Y:S01]  /*03b0*/  LOP3.LUT R0, R4, R22, RZ, 0xfc, !PT ;  /* 0x0000001604007212 */ /* 0x004fe200078efcff */
[----:B----4-:R-:W-:-:S03]  /*03c0*/  IMAD R3, R3, 0x140000, RZ ;  /* 0x0014000003037824 */ /* 0x010fc600078e02ff */
[----:B------:R-:W-:-:S04]  /*03d0*/  IADD3 R0, P1, PT, R7, R0, RZ ;  /* 0x0000000007007210 */ /* 0x000fc80007f3e0ff */
[----:B------:R-:W-:Y:S02]  /*03e0*/  IADD3.X R5, PT, PT, R5, R3, RZ, P1, !PT ;  /* 0x0000000305057210 */ /* 0x000fe40000ffe4ff */
[C---:B------:R-:W-:Y:S02]  /*03f0*/  SHF.L.U32 R8, R0.reuse, 0x1, RZ ;  /* 0x0000000100087819 */ /* 0x040fe400000006ff */
[----:B------:R-:W-:Y:S02]  /*0400*/  SHF.L.U64.HI R6, R0, 0x1, R5 ;  /* 0x0000000100067819 */ /* 0x000fe40000010205 */
[----:B------:R-:W-:-:S04]  /*0410*/  IADD3 R20, P1, PT, R8, UR6, RZ ;  /* 0x0000000608147c10 */ /* 0x000fc8000ff3e0ff */
[----:B------:R-:W-:-:S05]  /*0420*/  IADD3.X R21, PT, PT, R6, UR7, RZ, P1, !PT ;  /* 0x0000000706157c10 */ /* 0x000fca0008ffe4ff */
[----:B------:R-:W2:Y:S04]  /*0430*/  LDG.E.64.CONSTANT R18, desc[UR8][R20.64] ;  /* 0x0000000814127981 */ /* 0x000ea8000c1e9b00 */
[----:B------:R-:W4:Y:S04]  /*0440*/  LDG.E.64.CONSTANT R60, desc[UR8][R20.64+0xa00] ;  /* 0x000a0008143c7981 */ /* 0x000f28000c1e9b00 */
[----:B------:R-:W4:Y:S04]  /*0450*/  LDG.E.64.CONSTANT R54, desc[UR8][R20.64+0x1400] ;  /* 0x0014000814367981 */ /* 0x000f28000c1e9b00 */
[----:B------:R-:W4:Y:S04]  /*0460*/  LDG.E.64.CONSTANT R48, desc[UR8][R20.64+0x1e00] ;  /* 0x001e000814307981 */ /* 0x000f28000c1e9b00 */
[----:B------:R-:W4:Y:S04]  /*0470*/  LDG.E.64.CONSTANT R4, desc[UR8][R20.64+0x2800] ;  /* 0x0028000814047981 */ /* 0x000f28000c1e9b00 */
[----:B------:R0:W-:Y:S04]  /*0480*/  STL [R1+0x4c], R8 ;  /* 0x00004c0801007387 */ /* 0x0001e80000100800 */
[----:B------:R-:W4:Y:S04]  /*0490*/  LDG.E.64.CONSTANT R16, desc[UR8][R20.64+0x3c00] ;  /* 0x003c000814107981 */ /* 0x000f28000c1e9b00 */
[----:B------:R-:W4:Y:S04]  /*04a0*/  LDG.E.64.CONSTANT R24, desc[UR8][R20.64+0x4600] ;  /* 0x0046000814187981 */ /* 0x000f28000c1e9b00 */
[----:B0-----:R-:W4:Y:S04]  /*04b0*/  LDG.E.64.CONSTANT R8, desc[UR8][R20.64+0x3200] ;  /* 0x0032000814087981 */ /* 0x001f28000c1e9b00 */
[----:B------:R-:W4:Y:S04]  /*04c0*/  LDG.E.64.CONSTANT R14, desc[UR8][R20.64+0x5000] ;  /* 0x00500008140e7981 */ /* 0x000f28000c1e9b00 */
[----:B------:R0:W-:Y:S04]  /*04d0*/  STL [R1+0x50], R6 ;  /* 0x0000500601007387 */ /* 0x0001e80000100800 */
[----:B------:R-:W4:Y:S04]  /*04e0*/  LDG.E.64.CONSTANT R58, desc[UR8][R20.64+0x5a00] ;  /* 0x005a0008143a7981 */ /* 0x000f28000c1e9b00 */
[----:B------:R-:W4:Y:S04]  /*04f0*/  LDG.E.64.CONSTANT R12, desc[UR8][R20.64+0x6400] ;  /* 0x00640008140c7981 */ /* 0x000f28000c1e9b00 */
[----:B------:R-:W4:Y:S04]  /*0500*/  LDG.E.64.CONSTANT R52, desc[UR8][R20.64+0x6e00] ;  /* 0x006e000814347981 */ /* 0x000f28000c1e9b00 */
[----:B------:R-:W4:Y:S04]  /*0510*/  LDG.E.64.CONSTANT R10, desc[UR8][R20.64+0x7800] ;  /* 0x00780008140a7981 */ /* 0x000f28000c1e9b00 */
[----:B------:R-:W4:Y:S04]  /*0520*/  LDG.E.64.CONSTANT R46, desc[UR8][R20.64+0x8200] ;  /* 0x00820008142e7981 */ /* 0x000f28000c1e9b00 */
[----:B0-----:R-:W4:Y:S04]  /*0530*/  LDG.E.64.CONSTANT R6, desc[UR8][R20.64+0x8c00] ;  /* 0x008c000814067981 */ /* 0x001f28000c1e9b00 */
[----:B------:R0:W4:Y:S01]  /*0540*/  LDG.E.64.CONSTANT R30, desc[UR8][R20.64+0x9600] ;  /* 0x00960008141e7981 */ /* 0x000122000c1e9b00 */
[----:B---3--:R-:W-:-:S04]  /*0550*/  IMAD.WIDE.U32 R28, R22, 0x2, R28 ;  /* 0x00000002161c7825 */ /* 0x008fc800078e001c */
[----:B------:R-:W-:Y:S02]  /*0560*/  IMAD.WIDE.U32 R26, R22, 0x2, R26 ;  /* 0x00000002161a7825 */ /* 0x000fe400078e001a */
[----:B------:R-:W5:Y:S04]  /*0570*/  LDG.E.64.CONSTANT R28, desc[UR8][R28.64] ;  /* 0x000000081c1c7981 */ /* 0x000f68000c1e9b00 */
[----:B------:R-:W5:Y:S01]  /*0580*/  LDG.E.64.CONSTANT R26, desc[UR8][R26.64] ;  /* 0x000000081a1a7981 */ /* 0x000f62000c1e9b00 */
[C---:B--2---:R-:W-:Y:S02]  /*0590*/  PRMT R43, R18.reuse, 0x7632, R43 ;  /* 0x00007632122b7816 */ /* 0x044fe4000000002b */
[----:B------:R-:W-:Y:S02]  /*05a0*/  SHF.L.U32 R0, R18, 0x10, RZ ;  /* 0x0000001012007819 */ /* 0x000fe400000006ff */
[----:B------:R-:W-:-:S03]  /*05b0*/  SHF.L.U32 R43, R43, 0x10, RZ ;  /* 0x000000102b2b7819 */ /* 0x000fc600000006ff */
[----:B------:R-:W-:Y:S01]  /*05c0*/  FADD.FTZ R18, RZ, R0 ;  /* 0x00000000ff127221 */ /* 0x000fe20000010000 */
[----:B0-----:R-:W-:Y:S01]  /*05d0*/  FFMA.FTZ R20, R0, R0, RZ ;  /* 0x0000000000147223 */ /* 0x001fe200000100ff */
[C---:B------:R-:W-:Y:S02]  /*05e0*/  PRMT R3, R19.reuse, 0x7632, R3 ;  /* 0x0000763213037816 */ /* 0x040fe40000000003 */
[----:B------:R-:W-:Y:S01]  /*05f0*/  SHF.L.U32 R42, R19, 0x10, RZ ;  /* 0x00000010132a7819 */ /* 0x000fe200000006ff */
        /* <DEDUP_REMOVED lines=16> */
[----:B------:R0:W-:Y:S02]  /*0700*/  STL [R1+0x4], R22 ;  /* 0x0000041601007387 */ /* 0x0001e40000100800 */
[----:B------:R-:W-:Y:S01]  /*0710*/  FADD.FTZ R18, R18, R23 ;  /* 0x0000001712127221 */ /* 0x000fe20000010000 */
[----:B------:R-:W-:Y:S01]  /*0720*/  FFMA.FTZ R20, R23, R23, R20 ;  /* 0x0000001717147223 */ /* 0x000fe20000010014 */
[----:B------:R-:W-:-:S02]  /*0730*/  PRMT R51, R54, 0x7632, R51 ;  /* 0x0000763236337816 */ /* 0x000fc40000000033 */
[----:B------:R-:W-:Y:S02]  /*0740*/  SHF.L.U32 R54, R54, 0x10, RZ ;  /* 0x0000001036367819 */ /* 0x000fe400000006ff */
[----:B0-----:R-:W-:Y:S02]  /*0750*/  SHF.L.U32 R22, R3, 0x10, RZ ;  /* 0x0000001003167819 */ /* 0x001fe400000006ff */
[----:B------:R-:W-:-:S03]  /*0760*/  SHF.L.U32 R51, R51, 0x10, RZ ;  /* 0x0000001033337819 */ /* 0x000fc600000006ff */
[----:B------:R-:W-:Y:S01]  /*0770*/  FADD.FTZ R3, R18, R22 ;  /* 0x0000001612037221 */ /* 0x000fe20000010000 */
[----:B------:R-:W-:Y:S01]  /*0780*/  FFMA.FTZ R19, R22, R22, R20 ;  /* 0x0000001616137223 */ /* 0x000fe20000010014 */
[----:B------:R-:W-:Y:S02]  /*0790*/  STL [R1+0x24], R23 ;  /* 0x0000241701007387 */ /* 0x000fe40000100800 */
[----:B------:R-:W-:Y:S01]  /*07a0*/  FADD.FTZ R18, R3, R54 ;  /* 0x0000003603127221 */ /* 0x000fe20000010000 */
[----:B------:R-:W-:Y:S01]  /*07b0*/  FFMA.FTZ R20, R54, R54, R19 ;  /* 0x0000003636147223 */ /* 0x000fe20000010013 */
[----:B------:R0:W-:Y:S01]  /*07c0*/  STL [R1+0x3c], R22 ;  /* 0x00003c1601007387 */ /* 0x0001e20000100800 */
[----:B------:R-:W-:Y:S01]  /*07d0*/  PRMT R3, R55, 0x7632, R3 ;  /* 0x0000763237037816 */ /* 0x000fe20000000003 */
[----:B------:R-:W-:Y:S01]  /*07e0*/  FADD.FTZ R18, R18, R51 ;  /* 0x0000003312127221 */ /* 0x000fe20000010000 */
[----:B------:R-:W-:Y:S02]  /*07f0*/  FFMA.FTZ R20, R51, R51, R20 ;  /* 0x0000003333147223 */ /* 0x000fe40000010014 */
[----:B------:R-:W-:-:S02]  /*0800*/  SHF.L.U32 R21, R3, 0x10, RZ ;  /* 0x0000001003157819 */ /* 0x000fc400000006ff */
[----:B0-----:R-:W-:Y:S02]  /*0810*/  SHF.L.U32 R22, R55, 0x10, RZ ;  /* 0x0000001037167819 */ /* 0x001fe400000006ff */
[----:B------:R-:W-:-:S03]  /*0820*/  PRMT R45, R48, 0x7632, R45 ;  /* 0x00007632302d7816 */ /* 0x000fc6000000002d */
        /* <DEDUP_REMOVED lines=8> */
[----:B------:R0:W-:Y:S01]  /*08b0*/  STL [R1+0x20], R22 ;  /* 0x0000201601007387 */ /* 0x0001e20000100800 */
[----:B------:R-:W-:Y:S01]  /*08c0*/  PRMT R3, R49, 0x7632, R3 ;  /* 0x0000763231037816 */ /* 0x000fe20000000003 */
[----:B------:R-:W-:Y:S01]  /*08d0*/  FADD.FTZ R18, R18, R45 ;  /* 0x0000002d12127221 */ /* 0x000fe20000010000 */
[----:B------:R-:W-:Y:S01]  /*08e0*/  FFMA.FTZ R20, R45, R45, R20 ;  /* 0x0000002d2d147223 */ /* 0x000fe20000010014 */
[----:B------:R1:W-:Y:S01]  /*08f0*/  STL [R1+0x38], R21 ;  /* 0x0000381501007387 */ /* 0x0003e20000100800 */
[----:B0-----:R-:W-:-:S02]  /*0900*/  SHF.L.U32 R22, R49, 0x10, RZ ;  /* 0x0000001031167819 */ /* 0x001fc400000006ff */
[----:B-1----:R-:W-:-:S03]  /*0910*/  SHF.L.U32 R21, R3, 0x10, RZ ;  /* 0x0000001003157819 */ /* 0x002fc600000006ff */
[----:B------:R-:W-:Y:S01]  /*0920*/  FADD.FTZ R18, R18, R22 ;  /* 0x0000001612127221 */ /* 0x000fe20000010000 */
[----:B------:R-:W-:Y:S01]  /*0930*/  FFMA.FTZ R20, R22, R22, R20 ;  /* 0x0000001616147223 */ /* 0x000fe20000010014 */
[C---:B------:R-:W-:Y:S02]  /*0940*/  PRMT R40, R4.reuse, 0x7632, R40 ;  /* 0x0000763204287816 */ /* 0x040fe40000000028 */
[----:B------:R-:W-:Y:S01]  /*0950*/  SHF.L.U32 R41, R4, 0x10, RZ ;  /* 0x0000001004297819 */ /* 0x000fe200000006ff */
[----:B------:R-:W-:Y:S01]  /*0960*/  FADD.FTZ R18, R18, R21 ;  /* 0x0000001512127221 */ /* 0x000fe20000010000 */
[----:B------:R-:W-:Y:S01]  /*0970*/  FFMA.FTZ R20, R21, R21, R20 ;  /* 0x0000001515147223 */ /* 0x000fe20000010014 */
[----:B------:R-:W-:Y:S01]  /*0980*/  STL [R1+0x18], R22 ;  /* 0x0000181601007387 */ /* 0x000fe20000100800 */
[----:B------:R-:W-:Y:S01]  /*0990*/  SHF.L.U32 R40, R40, 0x10, RZ ;  /* 0x0000001028287819 */ /* 0x000fe200000006ff */
[----:B------:R-:W-:Y:S02]  /*09a0*/  FADD.FTZ R19, R18, R41 ;  /* 0x0000002912137221 */ /* 0x000fe40000010000 */
[----:B------:R0:W-:Y:S01]  /*09b0*/  STL [R1+0x34], R21 ;  /* 0x0000341501007387 */ /* 0x0001e20000100800 */
[----:B------:R-:W-:Y:S01]  /*09c0*/  PRMT R3, R5, 0x7632, R3 ;  /* 0x0000763205037816 */ /* 0x000fe20000000003 */
[----:B------:R-:W-:Y:S01]  /*09d0*/  FADD.FTZ R19, R19, R40 ;  /* 0x0000002813137221 */ /* 0x000fe20000010000 */
[----:B------:R-:W-:Y:S01]  /*09e0*/  SHF.L.U32 R23, R5, 0x10, RZ ;  /* 0x0000001005177819 */ /* 0x000fe200000006ff */
[----:B0-----:R-:W-:Y:S01]  /*09f0*/  FFMA.FTZ R21, R41, R41, R20 ;  /* 0x0000002929157223 */ /* 0x001fe20000010014 */
[----:B------:R-:W-:-:S03]  /*0a00*/  SHF.L.U32 R22, R3, 0x10, RZ ;  /* 0x0000001003167819 */ /* 0x000fc600000006ff */
[----:B------:R-:W-:Y:S01]  /*0a10*/  FFMA.FTZ R21, R40, R40, R21 ;  /* 0x0000002828157223 */ /* 0x000fe20000010015 */
[----:B------:R-:W-:Y:S01]  /*0a20*/  FADD.FTZ R19, R19, R23 ;  /* 0x0000001713137221 */ /* 0x000fe20000010000 */
[C---:B------:R-:W-:Y:S02]  /*0a30*/  PRMT R4, R8.reuse, 0x7632, R4 ;  /* 0x0000763208047816 */ /* 0x040fe40000000004 */
[----:B------:R-:W-:Y:S01]  /*0a40*/  FFMA.FTZ R21, R23, R23, R21 ;  /* 0x0000001717157223 */ /* 0x000fe20000010015 */
[----:B------:R-:W-:Y:S01]  /*0a50*/  SHF.L.U32 R8, R8, 0x10, RZ ;  /* 0x0000001008087819 */ /* 0x000fe200000006ff */
[----:B------:R-:W-:Y:S02]  /*0a60*/  FADD.FTZ R19, R19, R22 ;  /* 0x0000001613137221 */ /* 0x000fe40000010000 */
[----:B------:R-:W-:Y:S01]  /*0a70*/  FFMA.FTZ R5, R22, R22, R21 ;  /* 0x0000001616057223 */ /* 0x000fe20000010015 */
[----:B------:R-:W-:Y:S01]  /*0a80*/  SHF.L.U32 R4, R4, 0x10, RZ ;  /* 0x0000001004047819 */ /* 0x000fe200000006ff */
[----:B------:R-:W-:-:S02]  /*0a90*/  FADD.FTZ R19, R19, R8 ;  /* 0x0000000813137221 */ /* 0x000fc40000010000 */
[----:B------:R-:W-:Y:S01]  /*0aa0*/  FFMA.FTZ R5, R8, R8, R5 ;  /* 0x0000000808057223 */ /* 0x000fe20000010005 */
[----:B------:R0:W-:Y:S01]  /*0ab0*/  STL [R1+0x14], R23 ;  /* 0x0000141701007387 */ /* 0x0001e20000100800 */
[C---:B------:R-:W-:Y:S02]  /*0ac0*/  PRMT R3, R9.reuse, 0x7632, R3 ;  /* 0x0000763209037816 */ /* 0x040fe40000000003 */
[----:B------:R-:W-:Y:S01]  /*0ad0*/  FFMA.FTZ R32, R4, R4, R5 ;  /* 0x0000000404207223 */ /* 0x000fe20000010005 */
[----:B------:R1:W-:Y:S01]  /*0ae0*/  STL [R1+0x40], R22 ;  /* 0x0000401601007387 */ /* 0x0003e20000100800 */
[----:B0-----:R-:W-:Y:S01]  /*0af0*/  SHF.L.U32 R23, R9, 0x10, RZ ;  /* 0x0000001009177819 */ /* 0x001fe200000006ff */
[----:B------:R-:W-:Y:S01]  /*0b00*/  FADD.FTZ R9, R19, R4 ;  /* 0x0000000413097221 */ /* 0x000fe20000010000 */
[----:B-1----:R-:W-:-:S03]  /*0b10*/  SHF.L.U32 R22, R3, 0x10, RZ ;  /* 0x0000001003167819 */ /* 0x002fc600000006ff */
        /* <DEDUP_REMOVED lines=9> */
[----:B------:R0:W-:Y:S01]  /*0bb0*/  STL [R1+0x10], R23 ;  /* 0x0000101701007387 */ /* 0x0001e20000100800 */
[----:B------:R-:W-:-:S02]  /*0bc0*/  PRMT R9, R17, 0x7632, R9 ;  /* 0x0000763211097816 */ /* 0x000fc40000000009 */
        /* <DEDUP_REMOVED lines=20> */
[C---:B------:R-:W-:Y:S02]  /*0d10*/  PRMT R25, R14.reuse, 0x7632, R25 ;  /* 0x000076320e197816 */ /* 0x040fe40000000019 */
[----:B-1----:R-:W-:Y:S01]  /*0d20*/  SHF.L.U32 R22, R9, 0x10, RZ ;  /* 0x0000001009167819 */ /* 0x002fe200000006ff */
[----:B------:R0:W-:Y:S01]  /*0d30*/  STL [R1+0x8], R23 ;  /* 0x0000081701007387 */ /* 0x0001e20000100800 */
[----:B------:R-:W-:Y:S01]  /*0d40*/  FADD.FTZ R17, R17, R23 ;  /* 0x0000001711117221 */ /* 0x000fe20000010000 */
[----:B------:R-:W-:Y:S02]  /*0d50*/  FFMA.FTZ R32, R23, R23, R32 ;  /* 0x0000001717207223 */ /* 0x000fe40000010020 */
[----:B------:R1:W-:Y:S01]  /*0d60*/  STL [R1+0x1c], R22 ;  /* 0x00001c1601007387 */ /* 0x0003e20000100800 */
[----:B0-----:R-:W-:Y:S02]  /*0d70*/  SHF.L.U32 R23, R14, 0x10, RZ ;  /* 0x000000100e177819 */ /* 0x001fe400000006ff */
[----:B------:R-:W-:-:S05]  /*0d80*/  SHF.L.U32 R14, R15, 0x10, RZ ;  /* 0x000000100f0e7819 */ /* 0x000fca00000006ff */
[----:B------:R0:W-:Y:S04]  /*0d90*/  STL [R1], R14 ;  /* 0x0000000e01007387 */ /* 0x0001e80000100800 */
[----:B------:R-:W2:Y:S01]  /*0da0*/  LDL R33, [R1+0x8c] ;  /* 0x00008c0001217983 */ /* 0x000ea20000100800 */
[----:B------:R-:W-:Y:S01]  /*0db0*/  FADD.FTZ R17, R17, R22 ;  /* 0x0000001611117221 */ /* 0x000fe20000010000 */
[----:B------:R-:W-:Y:S01]  /*0dc0*/  FFMA.FTZ R32, R22, R22, R32 ;  /* 0x0000001616207223 */ /* 0x000fe20000010020 */
[----:B------:R-:W-:Y:S02]  /*0dd0*/  SHF.L.U32 R25, R25, 0x10, RZ ;  /* 0x0000001019197819 */ /* 0x000fe400000006ff */
[----:B------:R-:W-:Y:S01]  /*0de0*/  FADD.FTZ R17, R17, R23 ;  /* 0x0000001711117221 */ /* 0x000fe20000010000 */
[----:B------:R-:W-:Y:S01]  /*0df0*/  FFMA.FTZ R32, R23, R23, R32 ;  /* 0x0000001717207223 */ /* 0x000fe20000010020 */
[----:B------:R-:W-:-:S02]  /*0e00*/  PRMT R61, R15, 0x7632, R61 ;  /* 0x000076320f3d7816 */ /* 0x000fc4000000003d */
[----:B------:R-:W-:Y:S01]  /*0e10*/  FADD.FTZ R17, R17, R25 ;  /* 0x0000001911117221 */ /* 0x000fe20000010000 */
[----:B------:R-:W-:Y:S01]  /*0e20*/  FFMA.FTZ R32, R25, R25, R32 ;  /* 0x0000001919207223 */ /* 0x000fe20000010020 */
[----:B------:R-:W-:Y:S02]  /*0e30*/  SHF.L.U32 R61, R61, 0x10, RZ ;  /* 0x000000103d3d7819 */ /* 0x000fe400000006ff */
[----:B------:R-:W-:Y:S01]  /*0e40*/  FADD.FTZ R17, R17, R14 ;  /* 0x0000000e11117221 */ /* 0x000fe20000010000 */
[----:B------:R-:W-:Y:S01]  /*0e50*/  FFMA.FTZ R32, R14, R14, R32 ;  /* 0x0000000e0e207223 */ /* 0x000fe20000010020 */
[C---:B------:R-:W-:Y:S02]  /*0e60*/  PRMT R21, R58.reuse, 0x7632, R21 ;  /* 0x000076323a157816 */ /* 0x040fe40000000015 */
[----:B-1----:R-:W-:Y:S01]  /*0e70*/  SHF.L.U32 R22, R58, 0x10, RZ ;  /* 0x000000103a167819 */ /* 0x002fe200000006ff */
        /* <DEDUP_REMOVED lines=27> */
[----:B0-----:R-:W-:Y:S01]  /*1030*/  SHF.L.U32 R14, R52, 0x10, RZ ;  /* 0x00000010340e7819 */ /* 0x001fe200000006ff */
        /* <DEDUP_REMOVED lines=37> */
[----:B------:R-:W0:Y:S01]  /*1290*/  S2R R34, SR_TID.X ;  /* 0x0000000000227919 */ /* 0x000e220000002100 */
[----:B------:R-:W-:Y:S01]  /*12a0*/  SHF.L.U32 R46, R46, 0x10, RZ ;  /* 0x000000102e2e7819 */ /* 0x000fe200000006ff */
        /* <DEDUP_REMOVED lines=27> */
[----:B0-----:R-:W-:Y:S02]  /*1460*/  ISETP.GT.U32.AND P1, PT, R34, 0x3f, PT ;  /* 0x0000003f2200780c */ /* 0x001fe40003f24070 */
[----:B------:R-:W-:Y:S01]  /*1470*/  SHF.L.U32 R38, R38, 0x10, RZ ;  /* 0x0000001026267819 */ /* 0x000fe200000006ff */
[----:B------:R-:W-:Y:S01]  /*1480*/  FADD.FTZ R30, R30, R17 ;  /* 0x000000111e1e7221 */ /* 0x000fe20000010000 */
[----:B------:R-:W-:-:S03]  /*1490*/  FFMA.FTZ R31, R17, R17, R31 ;  /* 0x00000011111f7223 */ /* 0x000fc6000001001f */
[----:B------:R-:W-:Y:S01]  /*14a0*/  FADD.FTZ R30, R30, R38 ;  /* 0x000000261e1e7221 */ /* 0x000fe20000010000 */
[----:B------:R-:W-:Y:S01]  /*14b0*/  FFMA.FTZ R31, R38, R38, R31 ;  /* 0x00000026261f7223 */ /* 0x000fe2000001001f */
[----:B------:R-:W-:Y:S04]  /*14c0*/  BSSY.RECONVERGENT B0, `(.L_x_620) ;  /* 0x000001d000007945 */ /* 0x000fe80003800200 */
[----:B--2---:R0:W-:Y:S02]  /*14d0*/  STS.64 [R33], R30 ;  /* 0x0000001e21007388 */ /* 0x0041e40000000a00 */
[----:B0-----:R-:W-:Y:S01]  /*14e0*/  CS2R R30, SRZ ;  /* 0x00000000001e7805 */ /* 0x001fe2000001ff00 */
[----:B------:R-:W-:Y:S06]  /*14f0*/  BAR.SYNC.DEFER_BLOCKING 0x0 ;  /* 0x0000000000007b1d */ /* 0x000fec0000010000 */
[----:B------:R-:W-:Y:S05]  /*1500*/  @P1 BRA `(.L_x_621) ;  /* 0x0000000000601947 */ /* 0x000fea0003800000 */
[----:B------:R-:W0:Y:S01]  /*1510*/  S2R R30, SR_CgaCtaId ;  /* 0x00000000001e7919 */ /* 0x000e220000008800 */
[----:B------:R-:W-:Y:S01]  /*1520*/  MOV R31, 0x400 ;  /* 0x00000400001f7802 */ /* 0x000fe20000000f00 */
[----:B------:R-:W1:Y:S03]  /*1530*/  S2R R34, SR_TID.X ;  /* 0x0000000000227919 */ /* 0x000e660000002100 */
[----:B0-----:R-:W-:Y:S02]  /*1540*/  LEA R30, R30, R31, 0x18 ;  /* 0x0000001f1e1e7211 */ /* 0x001fe400078ec0ff */
[----:B-1----:R-:W-:Y:S02]  /*1550*/  SHF.R.U32.HI R31, RZ, 0x2, R34 ;  /* 0x00000002ff1f7819 */ /* 0x002fe40000011622 */
[----:B------:R-:W-:-:S03]  /*1560*/  SHF.L.U32 R34, R34, 0x3, RZ ;  /* 0x0000000322227819 */ /* 0x000fc600000006ff */
[----:B------:R-:W-:Y:S01]  /*1570*/  IMAD R30, R31, 0xc8, R30 ;  /* 0x000000c81f1e7824 */ /* 0x000fe200078e021e */
[----:B------:R-:W-:-:S04]  /*1580*/  LOP3.LUT R34, R34, 0x18, RZ, 0xc0, !PT ;  /* 0x0000001822227812 */ /* 0x000fc800078ec0ff */
[----:B------:R-:W-:-:S05]  /*1590*/  IADD3 R34, PT, PT, R30, R34, RZ ;  /* 0x000000221e227210 */ /* 0x000fca0007ffe0ff */
        /* <DEDUP_REMOVED lines=15> */
.L_x_621:
[----:B------:R-:W-:Y:S05]  /*1690*/  BSYNC.RECONVERGENT B0 ;  /* 0x0000000000007941 */ /* 0x000fea0003800200 */
.L_x_620:
        /* <DEDUP_REMOVED lines=8> */
[C---:B--2---:R-:W-:Y:S02]  /*1720*/  LOP3.LUT P2, RZ, R34.reuse, 0x3c3, RZ, 0xc0, !PT ;  /* 0x000003c322ff7812 */ /* 0x044fe4000784c0ff */
[C---:B------:R-:W-:Y:S02]  /*1730*/  ISETP.NE.AND P3, PT, R34.reuse, RZ, PT ;  /* 0x000000ff2200720c */ /* 0x040fe40003f65270 */
[----:B------:R-:W-:Y:S01]  /*1740*/  ISETP.GT.U32.AND P1, PT, R34, 0xff, PT ;  /* 0x000000ff2200780c */ /* 0x000fe20003f24070 */
[----:B0-----:R-:W-:Y:S01]  /*1750*/  FADD.FTZ R30, R30, R33 ;  /* 0x000000211e1e7221 */ /* 0x001fe20000010000 */
[----:B-1----:R-:W-:-:S07]  /*1760*/  FADD.FTZ R31, R31, R32 ;  /* 0x000000201f1f7221 */ /* 0x002fce0000010000 */
[----:B------:R-:W-:Y:S05]  /*1770*/  @P2 BRA `(.L_x_623) ;  /* 0x00000000002c2947 */ /* 0x000fea0003800000 */
[----:B------:R-:W0:Y:S01]  /*1780*/  S2UR UR5, SR_CTAID.X ;  /* 0x00000000000579c3 */ /* 0x000e220000002500 */
[----:B------:R-:W1:Y:S07]  /*1790*/  S2R R33, SR_CTAID.Y ;  /* 0x0000000000217919 */ /* 0x000e6e0000002600 */
[----:B------:R-:W1:Y:S01]  /*17a0*/  LDC R32, c[0x0][0x374] ;  /* 0x0000dd00ff207b82 */ /* 0x000e620000000800 */
[----:B0-----:R-:W-:-:S04]  /*17b0*/  USHF.L.U32 UR5, UR5, 0x1, URZ ;  /* 0x0000000105057899 */ /* 0x001fc800080006ff */
[----:B------:R-:W-:Y:S01]  /*17c0*/  ULOP3.LUT UR5, UR5, 0x7e, URZ, 0xc0, !UPT ;  /* 0x0000007e05057892 */ /* 0x000fe2000f8ec0ff */
[----:B-1----:R-:W-:-:S05]  /*17d0*/  IMAD R32, R32, UR4, R33 ;  /* 0x0000000420207c24 */ /* 0x002fca000f8e0221 */
[----:B------:R-:W-:Y:S02]  /*17e0*/  LEA R33, R34, UR5, 0x5 ;  /* 0x0000000522217c11 */ /* 0x000fe4000f8e28ff */
[----:B------:R-:W0:Y:S02]  /*17f0*/  LDC.64 R34, c[0x0][0x3b8] ;  /* 0x0000ee00ff227b82 */ /* 0x000e240000000a00 */
[----:B------:R-:W-:-:S05]  /*1800*/  LEA R32, R32, R33, 0xb ;  /* 0x0000002120207211 */ /* 0x000fca00078e58ff */
[----:B0-----:R-:W-:-:S05]  /*1810*/  IMAD.WIDE.U32 R32, R32, 0x4, R34 ;  /* 0x0000000420207825 */ /* 0x001fca00078e0022 */
[----:B------:R0:W-:Y:S02]  /*1820*/  STG.E.64 desc[UR8][R32.64], R30 ;  /* 0x0000001e20007986 */ /* 0x0001e4000c101b08 */
.L_x_623:
[----:B------:R-:W-:Y:S05]  /*1830*/  BSYNC.RECONVERGENT B0 ;  /* 0x0000000000007941 */ /* 0x000fea0003800200 */
.L_x_622:
[----:B------:R-:W-:Y:S06]  /*1840*/  BAR.SYNC.DEFER_BLOCKING 0x0 ;  /* 0x0000000000007b1d */ /* 0x000fec0000010000 */
[----:B------:R-:W-:Y:S05]  /*1850*/  @P3 BRA `(.L_x_624) ;  /* 0x0000000000443947 */ /* 0x000fea0003800000 */
[----:B0-----:R-:W0:Y:S01]  /*1860*/  S2R R32, SR_CTAID.Y ;  /* 0x0000000000207919 */ /* 0x001e220000002600 */
        /* <DEDUP_REMOVED lines=10> */
.L_x_625:
[----:B------:R-:W2:Y:S04]  /*1910*/  LD.E.STRONG.GPU R33, desc[UR8][R30.64] ;  /* 0x000000081e217980 */ /* 0x000ea8000c10f900 */
[----:B--2---:R-:W-:Y:S01]  /*1920*/  CCTL.IVALL ;  /* 0x00000000ff00798f */ /* 0x004fe20002000000 */
[----:B------:R-:W-:Y:S05]  /*1930*/  YIELD ;  /* 0x0000000000007946 */ /* 0x000fea0003800000 */
[----:B-----5:R-:W-:-:S04]  /*1940*/  LOP3.LUT R33, R33, R32, RZ, 0x3c, !PT ;  /* 0x0000002021217212 */ /* 0x020fc800078e3cff */
[----:B------:R-:W-:-:S13]  /*1950*/  ISETP.GT.AND P2, PT, R33, -0x1, PT ;  /* 0xffffffff2100780c */ /* 0x000fda0003f44270 */
[----:B------:R-:W-:Y:S05]  /*1960*/  @P2 BRA `(.L_x_625) ;  /* 0xfffffffc00e82947 */ /* 0x000fea000383ffff */
.L_x_624:
[----:B------:R-:W-:Y:S05]  /*1970*/  WARPSYNC.ALL ;  /* 0x0000000000007948 */ /* 0x000fea0003800000 */
[----:B------:R-:W-:Y:S01]  /*1980*/  BAR.SYNC.DEFER_BLOCKING 0x0 ;  /* 0x0000000000007b1d */ /* 0x000fe20000010000 */
[----:B------:R-:W-:-:S05]  /*1990*/  CS2R R34, SRZ ;  /* 0x0000000000227805 */ /* 0x000fca000001ff00 */
[----:B------:R-:W-:Y:S04]  /*19a0*/  BSSY.RECONVERGENT B0, `(.L_x_626) ;  /* 0x0000022000007945 */ /* 0x000fe80003800200 */
[----:B------:R-:W-:Y:S05]  /*19b0*/  @P1 BRA `(.L_x_627) ;  /* 0x0000000000801947 */ /* 0x000fea0003800000 */
[----:B0-----:R-:W0:Y:S01]  /*19c0*/  S2R R31, SR_CTAID.Y ;  /* 0x00000000001f7919 */ /* 0x001e220000002600 */
[----:B------:R-:W0:Y:S01]  /*19d0*/  LDC R30, c[0x0][0x374] ;  /* 0x0000dd00ff1e7b82 */ /* 0x000e220000000800 */
[----:B------:R-:W1:Y:S01]  /*19e0*/  S2R R33, SR_TID.X ;  /* 0x0000000000217919 */ /* 0x000e620000002100 */
[----:B------:R2:W-:Y:S06]  /*19f0*/  STL.64 [R1+0x90], R2 ;  /* 0x0000900201007387 */ /* 0x0005ec0000100a00 */
[----:B--2---:R-:W2:Y:S01]  /*1a00*/  LDC.64 R2, c[0x0][0x3b8] ;  /* 0x0000ee00ff027b82 */ /* 0x004ea20000000a00 */
[----:B0-----:R-:W-:Y:S01]  /*1a10*/  IMAD R30, R30, UR4, R31 ;  /* 0x000000041e1e7c24 */ /* 0x001fe2000f8e021f */
[----:B-1----:R-:W-:-:S04]  /*1a20*/  SHF.L.U32 R31, R33, 0x2, RZ ;  /* 0x00000002211f7819 */ /* 0x002fc800000006ff */
[----:B------:R-:W-:-:S04]  /*1a30*/  LOP3.LUT R31, R31, 0x3c0, RZ, 0xc0, !PT ;  /* 0x000003c01f1f7812 */ /* 0x000fc800078ec0ff */
[----:B------:R-:W-:Y:S02]  /*1a40*/  LEA R30, R30, R31, 0xa ;  /* 0x0000001f1e1e7211 */ /* 0x000fe400078e50ff */
[----:B------:R-:W-:-:S04]  /*1a50*/  LOP3.LUT R31, R33, 0xf, RZ, 0xc0, !PT ;  /* 0x0000000f211f7812 */ /* 0x000fc800078ec0ff */
        /* <DEDUP_REMOVED lines=12> */
[----:B------:R-:W4:Y:S04]  /*1b20*/  LDG.E.64 R36, desc[UR8][R36.64] ;  /* 0x0000000824247981 */ /* 0x000f28000c1e1b00 */
[----:B------:R1:W5:Y:S01]  /*1b30*/  LDL.LU.64 R2, [R1+0x90] ;  /* 0x0000900001027983 */ /* 0x0003620000300a00 */
[----:B--2---:R-:W-:Y:S01]  /*1b40*/  FADD.FTZ R30, RZ, R30 ;  /* 0x0000001eff1e7221 */ /* 0x004fe20000010000 */
[----:B------:R-:W-:-:S03]  /*1b50*/  FADD.FTZ R31, RZ, R31 ;  /* 0x0000001fff1f7221 */ /* 0x000fc60000010000 */
[----:B---3--:R-:W-:Y:S01]  /*1b60*/  FADD.FTZ R30, R32, R30 ;  /* 0x0000001e201e7221 */ /* 0x008fe20000010000 */
[----:B------:R-:W-:-:S03]  /*1b70*/  FADD.FTZ R33, R33, R31 ;  /* 0x0000001f21217221 */ /* 0x000fc60000010000 */
[----:B----4-:R-:W-:Y:S01]  /*1b80*/  FADD.FTZ R34, R34, R30 ;  /* 0x0000001e22227221 */ /* 0x010fe20000010000 */
[----:B------:R-:W-:-:S03]  /*1b90*/  FADD.FTZ R35, R35, R33 ;  /* 0x0000002123237221 */ /* 0x000fc60000010000 */
[----:B------:R-:W-:Y:S01]  /*1ba0*/  FADD.FTZ R34, R36, R34 ;  /* 0x0000002224227221 */ /* 0x000fe20000010000 */
[----:B-1----:R-:W-:-:S07]  /*1bb0*/  FADD.FTZ R35, R37, R35 ;  /* 0x0000002325237221 */ /* 0x002fce0000010000 */
.L_x_627:
[----:B------:R-:W-:Y:S05]  /*1bc0*/  BSYNC.RECONVERGENT B0 ;  /* 0x0000000000007941 */ /* 0x000fea0003800200 */
.L_x_626:
        /* <DEDUP_REMOVED lines=30> */
.L_x_629:
[----:B------:R-:W-:Y:S05]  /*1db0*/  BSYNC.RECONVERGENT B0 ;  /* 0x0000000000007941 */ /* 0x000fea0003800200 */
.L_x_628:
        /* <DEDUP_REMOVED lines=9> */
[----:B------:R-:W1:Y:S01]  /*1e50*/  LDCU.64 UR10, c[0x0][0x3b0] ;  /* 0x00007600ff0a77ac */ /* 0x000e620008000a00 */
[----:B------:R-:W3:Y:S01]  /*1e60*/  S2R R33, SR_TID.X ;  /* 0x0000000000217919 */ /* 0x000ee20000002100 */
[----:B------:R-:W-:Y:S02]  /*1e70*/  UMOV UR5, 0x400 ;  /* 0x0000040000057882 */ /* 0x000fe40000000000 */
[----:B------:R-:W-:-:S04]  /*1e80*/  UIADD3 UR5, UPT, UPT, UR5, 0xc80, URZ ;  /* 0x00000c8005057890 */ /* 0x000fc8000fffe0ff */
[----:B0-----:R-:W-:Y:S01]  /*1e90*/  ULEA UR5, UR6, UR5, 0x18 ;  /* 0x0000000506057291 */ /* 0x001fe2000f8ec0ff */
[----:B---3--:R-:W-:-:S04]  /*1ea0*/  SHF.L.U32 R31, R33, 0x1, RZ ;  /* 0x00000001211f7819 */ /* 0x008fc800000006ff */
[----:B------:R-:W-:-:S04]  /*1eb0*/  LEA R31, P1, R2, R31, 0x5 ;  /* 0x0000001f021f7211 */ /* 0x000fc800078228ff */
[----:B--2---:R-:W-:Y:S02]  /*1ec0*/  LEA.HI.X R32, R2, RZ, R30, 0x5, P1 ;  /* 0x000000ff02207211 */ /* 0x004fe400008f2c1e */
[----:B-1----:R-:W-:-:S04]  /*1ed0*/  LEA R30, P1, R31, UR10, 0x2 ;  /* 0x0000000a1f1e7c11 */ /* 0x002fc8000f8210ff */
[----:B------:R-:W-:Y:S02]  /*1ee0*/  LEA.HI.X R31, R31, UR11, R32, 0x2, P1 ;  /* 0x0000000b1f1f7c11 */ /* 0x000fe400088f1420 */
[----:B------:R-:W-:-:S06]  /*1ef0*/  LEA R32, R33, UR5, 0x3 ;  /* 0x0000000521207c11 */ /* 0x000fcc000f8e18ff */
[----:B------:R-:W0:Y:S04]  /*1f00*/  LDS.64 R32, [R32] ;  /* 0x0000000020207984 */ /* 0x000e280000000a00 */
[----:B0-----:R1:W-:Y:S02]  /*1f10*/  STG.E.64 desc[UR8][R30.64], R32 ;  /* 0x000000201e007986 */ /* 0x0013e4000c101b08 */
.L_x_631:
[----:B------:R-:W-:Y:S05]  /*1f20*/  BSYNC.RECONVERGENT B0 ;  /* 0x0000000000007941 */ /* 0x000fea0003800200 */
.L_x_630:
[----:B01----:R-:W2:Y:S01]  /*1f30*/  LDL R30, [R1+0x88] ;  /* 0x00008800011e7983 */ /* 0x003ea20000100800 */
[----:B------:R-:W0:Y:S03]  /*1f40*/  LDCU UR5, c[0x0][0x3a0] ;  /* 0x00007400ff0577ac */ /* 0x000e260008000800 */
[----:B------:R-:W-:Y:S01]  /*1f50*/  STL [R1+0xd4], R49 ;  /* 0x0000d43101007387 */ /* 0x000fe20000100800 */
[----:B------:R-:W-:Y:S01]  /*1f60*/  SHF.L.U32 R33, R26, 0x10, RZ ;  /* 0x000000101a217819 */ /* 0x000fe200000006ff */
[----:B------:R-:W1:Y:S02]  /*1f70*/  LDCU.64 UR6, c[0x0][0x380] ;  /* 0x00007000ff0677ac */ /* 0x000e640008000a00 */
[----:B------:R-:W-:Y:S04]  /*1f80*/  STL [R1+0xd0], R46 ;  /* 0x0000d02e01007387 */ /* 0x000fe80000100800 */
[----:B------:R-:W-:Y:S04]  /*1f90*/  STL [R1+0xcc], R7 ;  /* 0x0000cc0701007387 */ /* 0x000fe80000100800 */
[----:B------:R-:W-:Y:S04]  /*1fa0*/  STL [R1+0xc8], R38 ;  /* 0x0000c82601007387 */ /* 0x000fe80000100800 */
[----:B------:R3:W-:Y:S04]  /*1fb0*/  STL [R1+0x90], R2 ;  /* 0x0000900201007387 */ /* 0x0007e80000100800 */
[----:B---3--:R-:W3:Y:S01]  /*1fc0*/  LDL.LU R2, [R1+0x4] ;  /* 0x0000040001027983 */ /* 0x008ee20000300800 */
[----:B------:R-:W-:-:S02]  /*1fd0*/  SHF.L.U32 R49, R28, 0x10, RZ ;  /* 0x000000101c317819 */ /* 0x000fc400000006ff */
[----:B------:R-:W-:Y:S02]  /*1fe0*/  SHF.L.U32 R46, R36, 0x10, RZ ;  /* 0x00000010242e7819 */ /* 0x000fe400000006ff */
[----:B------:R-:W-:Y:S02]  /*1ff0*/  SHF.L.U32 R37, R37, 0x10, RZ ;  /* 0x0000001025257819 */ /* 0x000fe400000006ff */
[----:B------:R-:W-:Y:S02]  /*2000*/  SHF.L.U32 R38, R29, 0x10, RZ ;  /* 0x000000101d267819 */ /* 0x000fe400000006ff */
[----:B------:R-:W-:Y:S02]  /*2010*/  SHF.L.U32 R7, R27, 0x10, RZ ;  /* 0x000000101b077819 */ /* 0x000fe400000006ff */
[----:B------:R-:W-:Y:S01]  /*2020*/  SHF.L.U32 R29, R35, 0x10, RZ ;  /* 0x00000010231d7819 */ /* 0x000fe200000006ff */
[----:B--2---:R-:W0:Y:S02]  /*2030*/  LDS.64 R30, [R30] ;  /* 0x000000001e1e7984 */ /* 0x004e240000000a00 */
[----:B0-----:R-:W-:-:S06]  /*2040*/  FADD.FTZ R31, R31, UR5 ;  /* 0x000000051f1f7e21 */ /* 0x001fcc0008010000 */
[----:B------:R-:W0:Y:S01]  /*2050*/  MUFU.RSQ R31, R31 ;  /* 0x0000001f001f7308 */ /* 0x000e220000001400 */
[----:B------:R-:W-:-:S04]  /*2060*/  FADD.FTZ R0, R0, -R30 ;  /* 0x8000001e00007221 */ /* 0x000fc80000010000 */
[----:B0-----:R-:W-:-:S04]  /*2070*/  FMUL.FTZ R0, R31, R0 ;  /* 0x000000001f007220 */ /* 0x001fc80000410000 */
[----:B------:R-:W-:-:S04]  /*2080*/  FFMA.FTZ R0, R0, R49, R33 ;  /* 0x0000003100007223 */ /* 0x000fc80000010021 */
[----:B------:R-:W-:-:S06]  /*2090*/  FMUL.FTZ R26, R0, -1.4426950216293334961 ;  /* 0xbfb8aa3b001a7820 */ /* 0x000fcc0000410000 */
[----:B------:R-:W0:Y:S01]  /*20a0*/  MUFU.EX2 R26, R26 ;  /* 0x0000001a001a7308 */ /* 0x000e220000000800 */
[----:B------:R-:W-:Y:S01]  /*20b0*/  FADD.FTZ R43, R43, -R30 ;  /* 0x8000001e2b2b7221 */ /* 0x000fe20000010000 */
[----:B0-----:R-:W-:-:S06]  /*20c0*/  FADD.FTZ R26, R26, 1 ;  /* 0x3f8000001a1a7421 */ /* 0x001fcc0000010000 */
[----:B------:R-:W0:Y:S01]  /*20d0*/  MUFU.RCP R26, R26 ;  /* 0x0000001a001a7308 */ /* 0x000e220000001000 */
[----:B------:R-:W-:-:S04]  /*20e0*/  FMUL.FTZ R28, R31, R43 ;  /* 0x0000002b1f1c7220 */ /* 0x000fc80000410000 */
[----:B------:R-:W-:Y:S01]  /*20f0*/  FFMA.FTZ R28, R28, R46, R37 ;  /* 0x0000002e1c1c7223 */ /* 0x000fe20000010025 */
[----:B0-----:R-:W-:-:S03]  /*2100*/  FMUL.FTZ R26, R0, R26 ;  /* 0x0000001a001a7220 */ /* 0x001fc60000410000 */
[----:B------:R-:W-:-:S06]  /*2110*/  FMUL.FTZ R0, R28, -1.4426950216293334961 ;  /* 0xbfb8aa3b1c007820 */ /* 0x000fcc0000410000 */
[----:B------:R-:W0:Y:S02]  /*2120*/  MUFU.EX2 R0, R0 ;  /* 0x0000000000007308 */ /* 0x000e240000000800 */
[----:B0-----:R-:W-:-:S06]  /*2130*/  FADD.FTZ R0, R0, 1 ;  /* 0x3f80000000007421 */ /* 0x001fcc0000010000 */
[----:B------:R-:W0:Y:S01]  /*2140*/  MUFU.RCP R0, R0 ;  /* 0x0000000000007308 */ /* 0x000e220000001000 */
[----:B------:R-:W-:Y:S01]  /*2150*/  FADD.FTZ R42, R42, -R30 ;  /* 0x8000001e2a2a7221 */ /* 0x000fe20000010000 */
[----:B0-----:R-:W-:-:S03]  /*2160*/  FMUL.FTZ R0, R28, R0 ;  /* 0x000000001c007220 */ /* 0x001fc60000410000 */
[----:B------:R-:W-:-:S04]  /*2170*/  FMUL.FTZ R28, R31, R42 ;  /* 0x0000002a1f1c7220 */ /* 0x000fc80000410000 */
[----:B------:R-:W-:Y:S01]  /*2180*/  FFMA.FTZ R28, R28, R38, R7 ;  /* 0x000000261c1c7223 */ /* 0x000fe20000010007 */
[----:B------:R-:W-:-:S03]  /*2190*/  F2FP.BF16.F32.PACK_AB R26, R0, R26 ;  /* 0x0000001a001a723e */ /* 0x000fc600000010ff */
[----:B------:R-:W-:-:S06]  /*21a0*/  FMUL.FTZ R0, R28, -1.4426950216293334961 ;  /* 0xbfb8aa3b1c007820 */ /* 0x000fcc0000410000 */
[----:B------:R-:W0:Y:S01]  /*21b0*/  MUFU.EX2 R0, R0 ;  /* 0x0000000000007308 */ /* 0x000e220000000800 */
[----:B---3--:R-:W-:Y:S01]  /*21c0*/  FADD.FTZ R27, R2, -R30 ;  /* 0x8000001e021b7221 */ /* 0x008fe20000010000 */
[----:B------:R-:W-:Y:S01]  /*21d0*/  SHF.L.U32 R2, R34, 0x10, RZ ;  /* 0x0000001022027819 */ /* 0x000fe200000006ff */
        /* <DEDUP_REMOVED lines=18> */
[--C-:B------:R-:W-:Y:S01]  /*2300*/  FADD.FTZ R22, R22, -R30.reuse ;  /* 0x8000001e16167221 */ /* 0x100fe20000010000 */
[----:B------:R-:W-:Y:S01]  /*2310*/  FMUL.FTZ R5, R31, R5 ;  /* 0x000000051f057220 */ /* 0x000fe20000410000 */
[--C-:B------:R-:W-:Y:S01]  /*2320*/  FADD.FTZ R15, R15, -R30.reuse ;  /* 0x8000001e0f0f7221 */ /* 0x100fe20000010000 */
[----:B------:R-:W-:Y:S01]  /*2330*/  FMUL.FTZ R23, R31, R23 ;  /* 0x000000171f177220 */ /* 0x000fe20000410000 */
[----:B0-----:R-:W-:Y:S01]  /*2340*/  FMUL.FTZ R27, R27, R0 ;  /* 0x000000001b1b7220 */ /* 0x001fe20000410000 */
[----:B------:R-:W-:Y:S01]  /*2350*/  FMUL.FTZ R0, R31, R12 ;  /* 0x0000000c1f007220 */ /* 0x000fe20000410000 */
[C-C-:B------:R-:W-:Y:S01]  /*2360*/  FFMA.FTZ R12, R49.reuse, R60, R33.reuse ;  /* 0x0000003c310c7223 */ /* 0x140fe20000010021 */
[C-C-:B------:R-:W-:Y:S01]  /*2370*/  FFMA.FTZ R60, R49.reuse, R8, R33.reuse ;  /* 0x00000008313c7223 */ /* 0x140fe20000010021 */
[----:B------:R0:W-:Y:S01]  /*2380*/  STL [R1+0x68], R2 ;  /* 0x0000680201007387 */ /* 0x0001e20000100800 */
[--C-:B------:R-:W-:Y:S01]  /*2390*/  FADD.FTZ R14, R14, -R30.reuse ;  /* 0x8000001e0e0e7221 */ /* 0x100fe20000010000 */
[--C-:B------:R-:W-:Y:S01]  /*23a0*/  FFMA.FTZ R8, R49, R24, R33.reuse ;  /* 0x0000001831087223 */ /* 0x100fe20000010021 */
[C---:B------:R-:W-:Y:S01]  /*23b0*/  FMUL.FTZ R22, R31.reuse, R22 ;  /* 0x000000161f167220 */ /* 0x040fe20000410000 */
[----:B------:R-:W-:Y:S01]  /*23c0*/  FMUL.FTZ R15, R31, R15 ;  /* 0x0000000f1f0f7220 */ /* 0x000fe20000410000 */
[--C-:B------:R-:W-:Y:S01]  /*23d0*/  FADD.FTZ R13, R13, -R30.reuse ;  /* 0x8000001e0d0d7221 */ /* 0x100fe20000010000 */
[----:B------:R-:W-:Y:S01]  /*23e0*/  STL [R1+0x4], R29 ;  /* 0x0000041d01007387 */ /* 0x000fe20000100800 */
[----:B------:R-:W-:Y:S01]  /*23f0*/  FMUL.FTZ R14, R31, R14 ;  /* 0x0000000e1f0e7220 */ /* 0x000fe20000410000 */
[C-C-:B0-----:R-:W-:Y:S01]  /*2400*/  FFMA.FTZ R2, R49.reuse, R5, R33.reuse ;  /* 0x0000000531027223 */ /* 0x141fe20000010021 */
[C-C-:B------:R-:W-:Y:S01]  /*2410*/  FFMA.FTZ R5, R49.reuse, R23, R33.reuse ;  /* 0x0000001731057223 */ /* 0x140fe20000010021 */
[----:B------:R-:W-:Y:S01]  /*2420*/  FFMA.FTZ R22, R49, R22, R33 ;  /* 0x0000001631167223 */ /* 0x000fe20000010021 */
[----:B------:R0:W-:Y:S01]  /*2430*/  STL [R1+0x48], R8 ;  /* 0x0000480801007387 */ /* 0x0001e20000100800 */
[----:B------:R-:W-:Y:S01]  /*2440*/  FADD.FTZ R11, R11, -R30 ;  /* 0x8000001e0b0b7221 */ /* 0x000fe20000010000 */
[----:B------:R-:W-:-:S02]  /*2450*/  FMUL.FTZ R13, R31, R13 ;  /* 0x0000000d1f0d7220 */ /* 0x000fc40000410000 */
[----:B------:R2:W-:Y:S01]  /*2460*/  STL [R1+0x54], R5 ;  /* 0x0000540501007387 */ /* 0x0005e20000100800 */
[--C-:B------:R-:W-:Y:S01]  /*2470*/  FADD.FTZ R54, R54, -R30.reuse ;  /* 0x8000001e36367221 */ /* 0x100fe20000010000 */
[--C-:B------:R-:W-:Y:S01]  /*2480*/  FADD.FTZ R48, R48, -R30.reuse ;  /* 0x8000001e30307221 */ /* 0x100fe20000010000 */
[--C-:B------:R-:W-:Y:S01]  /*2490*/  FADD.FTZ R41, R41, -R30.reuse ;  /* 0x8000001e29297221 */ /* 0x100fe20000010000 */
[--C-:B0-----:R-:W-:Y:S01]  /*24a0*/  FFMA.FTZ R8, R49, R15, R33.reuse ;  /* 0x0000000f31087223 */ /* 0x101fe20000010021 */
[----:B------:R-:W-:Y:S01]  /*24b0*/  FADD.FTZ R6, R6, -R30 ;  /* 0x8000001e06067221 */ /* 0x000fe20000010000 */
[----:B------:R-:W-:Y:S01]  /*24c0*/  FMUL.FTZ R29, R31, R11 ;  /* 0x0000000b1f1d7220 */ /* 0x000fe20000410000 */
[C-C-:B--2---:R-:W-:Y:S01]  /*24d0*/  FFMA.FTZ R5, R49.reuse, R14, R33.reuse ;  /* 0x0000000e31057223 */ /* 0x144fe20000010021 */
[----:B------:R-:W-:Y:S01]  /*24e0*/  STL [R1+0x60], R22 ;  /* 0x0000601601007387 */ /* 0x000fe20000100800 */
[----:B------:R-:W-:Y:S01]  /*24f0*/  FFMA.FTZ R13, R49, R13, R33 ;  /* 0x0000000d310d7223 */ /* 0x000fe20000010021 */
[----:B------:R-:W-:-:S02]  /*2500*/  FMUL.FTZ R54, R31, R54 ;  /* 0x000000361f367220 */ /* 0x000fc40000410000 */
[----:B------:R0:W-:Y:S01]  /*2510*/  STL [R1+0x6c], R8 ;  /* 0x00006c0801007387 */ /* 0x0001e20000100800 */
[C---:B------:R-:W-:Y:S01]  /*2520*/  FMUL.FTZ R48, R31.reuse, R48 ;  /* 0x000000301f307220 */ /* 0x040fe20000410000 */
[C---:B------:R-:W-:Y:S01]  /*2530*/  FMUL.FTZ R34, R31.reuse, R41 ;  /* 0x000000291f227220 */ /* 0x040fe20000410000 */
[----:B------:R-:W-:Y:S01]  /*2540*/  FMUL.FTZ R32, R31, R6 ;  /* 0x000000061f207220 */ /* 0x000fe20000410000 */
[----:B------:R2:W-:Y:S01]  /*2550*/  STL [R1+0x70], R5 ;  /* 0x0000700501007387 */ /* 0x0005e20000100800 */
[C-C-:B------:R-:W-:Y:S01]  /*2560*/  FFMA.FTZ R11, R49.reuse, R54, R33.reuse ;  /* 0x00000036310b7223 */ /* 0x140fe20000010021 */
[C-C-:B0-----:R-:W-:Y:S02]  /*2570*/  FFMA.FTZ R8, R49.reuse, R0, R33.reuse ;  /* 0x0000000031087223 */ /* 0x141fe40000010021 */
[----:B------:R0:W-:Y:S01]  /*2580*/  STL [R1+0x74], R13 ;  /* 0x0000740d01007387 */ /* 0x0001e20000100800 */
[C-C-:B--2---:R-:W-:Y:S01]  /*2590*/  FFMA.FTZ R5, R49.reuse, R29, R33.reuse ;  /* 0x0000001d31057223 */ /* 0x144fe20000010021 */
[C-C-:B------:R-:W-:Y:S01]  /*25a0*/  FFMA.FTZ R6, R49.reuse, R48, R33.reuse ;  /* 0x0000003031067223 */ /* 0x140fe20000010021 */
[C-C-:B------:R-:W-:Y:S01]  /*25b0*/  FFMA.FTZ R34, R49.reuse, R34, R33.reuse ;  /* 0x0000002231227223 */ /* 0x140fe20000010021 */
[----:B------:R-:W-:Y:S01]  /*25c0*/  FFMA.FTZ R0, R49, R32, R33 ;  /* 0x0000002031007223 */ /* 0x000fe20000010021 */
[----:B------:R-:W-:Y:S04]  /*25d0*/  STL [R1+0x78], R8 ;  /* 0x0000780801007387 */ /* 0x000fe80000100800 */
[----:B------:R-:W2:Y:S04]  /*25e0*/  LDL.LU R49, [R1+0xd4] ;  /* 0x0000d40001317983 */ /* 0x000ea80000300800 */
[----:B------:R-:W-:Y:S04]  /*25f0*/  STL [R1+0x7c], R5 ;  /* 0x00007c0501007387 */ /* 0x000fe80000100800 */
[----:B------:R-:W1:Y:S01]  /*2600*/  LDL.LU R43, [R1+0x4c] ;  /* 0x00004c00012b7983 */ /* 0x000e620000300800 */
[----:B------:R-:W-:-:S03]  /*2610*/  FADD.FTZ R20, R20, -R30 ;  /* 0x8000001e14147221 */ /* 0x000fc60000010000 */
[----:B------:R-:W3:Y:S04]  /*2620*/  LDL.LU R41, [R1+0x50] ;  /* 0x0000500001297983 */ /* 0x000ee80000300800 */
[----:B------:R4:W-:Y:S04]  /*2630*/  STL [R1+0x80], R0 ;  /* 0x0000800001007387 */ /* 0x0009e80000100800 */
[----:B------:R-:W5:Y:S04]  /*2640*/  LDL.LU R35, [R1+0x24] ;  /* 0x0000240001237983 */ /* 0x000f680000300800 */
[----:B------:R-:W2:Y:S04]  /*2650*/  LDL.LU R29, [R1+0x20] ;  /* 0x00002000011d7983 */ /* 0x000ea80000300800 */
[----:B0-----:R-:W2:Y:S01]  /*2660*/  LDL.LU R13, [R1+0x18] ;  /* 0x00001800010d7983 */ /* 0x001ea20000300800 */
[----:B----4-:R-:W-:-:S03]  /*2670*/  FMUL.FTZ R0, R31, R20 ;  /* 0x000000141f007220 */ /* 0x010fc60000410000 */
[----:B------:R-:W4:Y:S04]  /*2680*/  LDL.LU R14, [R1+0x14] ;  /* 0x00001400010e7983 */ /* 0x000f280000300800 */
[----:B------:R-:W4:Y:S04]  /*2690*/  LDL.LU R24, [R1+0x10] ;  /* 0x0000100001187983 */ /* 0x000f280000300800 */
[----:B------:R-:W4:Y:S04]  /*26a0*/  LDL.LU R23, [R1+0xc] ;  /* 0x00000c0001177983 */ /* 0x000f280000300800 */
[----:B------:R-:W4:Y:S04]  /*26b0*/  LDL.LU R22, [R1+0x8] ;  /* 0x0000080001167983 */ /* 0x000f280000300800 */
[----:B------:R-:W4:Y:S01]  /*26c0*/  LDL.LU R20, [R1] ;  /* 0x0000000001147983 */ /* 0x000f220000300800 */
[--C-:B------:R-:W-:Y:S01]  /*26d0*/  FADD.FTZ R3, R3, -R30.reuse ;  /* 0x8000001e03037221 */ /* 0x100fe20000010000 */
[--C-:B------:R-:W-:Y:S01]  /*26e0*/  FADD.FTZ R18, R18, -R30.reuse ;  /* 0x8000001e12127221 */ /* 0x100fe20000010000 */
[--C-:B------:R-:W-:Y:S01]  /*26f0*/  FADD.FTZ R16, R16, -R30.reuse ;  /* 0x8000001e10107221 */ /* 0x100fe20000010000 */
[--C-:B------:R-:W-:Y:S01]  /*2700*/  FADD.FTZ R4, R4, -R30.reuse ;  /* 0x8000001e04047221 */ /* 0x100fe20000010000 */
[--C-:B------:R-:W-:Y:S01]  /*2710*/  FADD.FTZ R10, R10, -R30.reuse ;  /* 0x8000001e0a0a7221 */ /* 0x100fe20000010000 */
[C---:B------:R-:W-:Y:S01]  /*2720*/  FMUL.FTZ R3, R31.reuse, R3 ;  /* 0x000000031f037220 */ /* 0x040fe20000410000 */
[----:B------:R-:W-:Y:S01]  /*2730*/  FMUL.FTZ R18, R31, R18 ;  /* 0x000000121f127220 */ /* 0x000fe20000410000 */
[--C-:B------:R-:W-:Y:S01]  /*2740*/  FADD.FTZ R39, R39, -R30.reuse ;  /* 0x8000001e27277221 */ /* 0x100fe20000010000 */
        /* <DEDUP_REMOVED lines=11> */
[C-C-:B------:R-:W-:Y:S01]  /*2800*/  FFMA.FTZ R48, R46.reuse, R3, R37.reuse ;  /* 0x000000032e307223 */ /* 0x140fe20000010025 */
[C-C-:B------:R-:W-:Y:S01]  /*2810*/  FFMA.FTZ R3, R46.reuse, R18, R37.reuse ;  /* 0x000000122e037223 */ /* 0x140fe20000010025 */
        /* <DEDUP_REMOVED lines=13> */
[----:B------:R0:W-:Y:S01]  /*28f0*/  STL [R1+0x30], R3 ;  /* 0x0000300301007387 */ /* 0x0001e20000100800 */
        /* <DEDUP_REMOVED lines=8> */
[----:B------:R-:W-:Y:S01]  /*2980*/  STL [R1+0x5c], R16 ;  /* 0x00005c1001007387 */ /* 0x000fe20000100800 */
[----:B0-----:R-:W-:-:S03]  /*2990*/  FFMA.FTZ R3, R46, R9, R37 ;  /* 0x000000092e037223 */ /* 0x001fc60000010025 */
[----:B------:R-:W4:Y:S04]  /*29a0*/  LDL.LU R46, [R1+0xd0] ;  /* 0x0000d000012e7983 */ /* 0x000f280000300800 */
[----:B------:R1:W-:Y:S01]  /*29b0*/  STL [R1+0x64], R4 ;  /* 0x0000640401007387 */ /* 0x0003e20000100800 */
[----:B------:R-:W-:-:S03]  /*29c0*/  FADD.FTZ R47, R47, -R30 ;  /* 0x8000001e2f2f7221 */ /* 0x000fc60000010000 */
[----:B------:R5:W-:Y:S01]  /*29d0*/  STL [R1+0x44], R3 ;  /* 0x0000440301007387 */ /* 0x000be20000100800 */
[----:B------:R-:W-:Y:S01]  /*29e0*/  F2FP.BF16.F32.PACK_AB R27, R27, R28 ;  /* 0x0000001c1b1b723e */ /* 0x000fe200000010ff */
[----:B------:R-:W-:Y:S01]  /*29f0*/  FMUL.FTZ R21, R12, -1.4426950216293334961 ;  /* 0xbfb8aa3b0c157820 */ /* 0x000fe20000410000 */
[----:B------:R-:W-:-:S05]  /*2a00*/  FMUL.FTZ R47, R31, R47 ;  /* 0x0000002f1f2f7220 */ /* 0x000fca0000410000 */
[----:B------:R-:W0:Y:S01]  /*2a10*/  MUFU.EX2 R21, R21 ;  /* 0x0000001500157308 */ /* 0x000e220000000800 */
[--C-:B------:R-:W-:Y:S01]  /*2a20*/  FADD.FTZ R44, R44, -R30.reuse ;  /* 0x8000001e2c2c7221 */ /* 0x100fe20000010000 */
[--C-:B------:R-:W-:Y:S01]  /*2a30*/  FADD.FTZ R59, R59, -R30.reuse ;  /* 0x8000001e3b3b7221 */ /* 0x100fe20000010000 */
[--C-:B------:R-:W-:Y:S01]  /*2a40*/  FADD.FTZ R56, R56, -R30.reuse ;  /* 0x8000001e38387221 */ /* 0x100fe20000010000 */
[--C-:B------:R-:W-:Y:S01]  /*2a50*/  FADD.FTZ R53, R53, -R30.reuse ;  /* 0x8000001e35357221 */ /* 0x100fe20000010000 */
[----:B------:R-:W-:Y:S01]  /*2a60*/  FMUL.FTZ R44, R31, R44 ;  /* 0x0000002c1f2c7220 */ /* 0x000fe20000410000 */
[--C-:B------:R-:W-:Y:S01]  /*2a70*/  FADD.FTZ R50, R50, -R30.reuse ;  /* 0x8000001e32327221 */ /* 0x100fe20000010000 */
[----:B------:R-:W-:Y:S01]  /*2a80*/  FADD.FTZ R17, R17, -R30 ;  /* 0x8000001e11117221 */ /* 0x000fe20000010000 */
[C---:B------:R-:W-:Y:S02]  /*2a90*/  FMUL.FTZ R56, R31.reuse, R56 ;  /* 0x000000381f387220 */ /* 0x040fe40000410000 */
[C---:B------:R-:W-:Y:S01]  /*2aa0*/  FMUL.FTZ R50, R31.reuse, R50 ;  /* 0x000000321f327220 */ /* 0x040fe20000410000 */
[----:B------:R-:W-:Y:S01]  /*2ab0*/  FMUL.FTZ R17, R31, R17 ;  /* 0x000000111f117220 */ /* 0x000fe20000410000 */
[----:B-1----:R-:W-:-:S04]  /*2ac0*/  IADD3 R4, P1, PT, R43, UR6, RZ ;  /* 0x000000062b047c10 */ /* 0x002fc8000ff3e0ff */
[----:B---3--:R-:W-:Y:S01]  /*2ad0*/  IADD3.X R5, PT, PT, R41, UR7, RZ, P1, !PT ;  /* 0x0000000729057c10 */ /* 0x008fe20008ffe4ff */
[----:B------:R-:W-:Y:S01]  /*2ae0*/  STL [R1+0x98], R4 ;  /* 0x0000980401007387 */ /* 0x000fe20000100800 */
[----:B-----5:R-:W-:-:S03]  /*2af0*/  FADD.FTZ R3, R35, -R30 ;  /* 0x8000001e23037221 */ /* 0x020fc60000010000 */
[----:B------:R-:W-:Y:S01]  /*2b00*/  STL [R1+0x94], R5 ;  /* 0x0000940501007387 */ /* 0x000fe20000100800 */
[----:B--2---:R-:W-:-:S03]  /*2b10*/  FADD.FTZ R9, R29, -R30 ;  /* 0x8000001e1d097221 */ /* 0x004fc60000010000 */
[----:B------:R-:W2:Y:S01]  /*2b20*/  LDL.LU R25, [R1+0x3c] ;  /* 0x00003c0001197983 */ /* 0x000ea20000300800 */
[----:B----4-:R-:W-:-:S03]  /*2b30*/  FADD.FTZ R16, R24, -R30 ;  /* 0x8000001e18107221 */ /* 0x010fc60000010000 */
[----:B------:R1:W-:Y:S01]  /*2b40*/  STG.E.64 desc[UR8][R4.64], R26 ;  /* 0x0000001a04007986 */ /* 0x0003e2000c101b08 */
[--C-:B------:R-:W-:Y:S01]  /*2b50*/  FADD.FTZ R18, R23, -R30.reuse ;  /* 0x8000001e17127221 */ /* 0x100fe20000010000 */
[--C-:B------:R-:W-:Y:S02]  /*2b60*/  FADD.FTZ R19, R22, -R30.reuse ;  /* 0x8000001e16137221 */ /* 0x100fe40000010000 */
[----:B------:R-:W3:Y:S01]  /*2b70*/  LDL.LU R23, [R1+0x38] ;  /* 0x0000380001177983 */ /* 0x000ee20000300800 */
[----:B------:R-:W-:-:S03]  /*2b80*/  FADD.FTZ R20, R20, -R30 ;  /* 0x8000001e14147221 */ /* 0x000fc60000010000 */
[----:B------:R-:W4:Y:S01]  /*2b90*/  LDL.LU R24, [R1+0x34] ;  /* 0x0000340001187983 */ /* 0x000f220000300800 */
[----:B------:R-:W-:Y:S01]  /*2ba0*/  FMUL.FTZ R19, R31, R19 ;  /* 0x000000131f137220 */ /* 0x000fe20000410000 */
[--C-:B------:R-:W-:Y:S01]  /*2bb0*/  FADD.FTZ R13, R13, -R30.reuse ;  /* 0x8000001e0d0d7221 */ /* 0x100fe20000010000 */
[----:B------:R-:W-:Y:S01]  /*2bc0*/  FMUL.FTZ R20, R31, R20 ;  /* 0x000000141f147220 */ /* 0x000fe20000410000 */
[--C-:B-1----:R-:W-:Y:S01]  /*2bd0*/  FFMA.FTZ R4, R38, R47, R7.reuse ;  /* 0x0000002f26047223 */ /* 0x102fe20000010007 */
[----:B------:R-:W5:Y:S01]  /*2be0*/  LDL.LU R28, [R1+0x4] ;  /* 0x00000400011c7983 */ /* 0x000f620000300800 */
[--C-:B------:R-:W-:Y:S01]  /*2bf0*/  FADD.FTZ R14, R14, -R30.reuse ;  /* 0x8000001e0e0e7221 */ /* 0x100fe20000010000 */
[C-C-:B------:R-:W-:Y:S01]  /*2c00*/  FFMA.FTZ R40, R38.reuse, R20, R7.reuse ;  /* 0x0000001426287223 */ /* 0x140fe20000010007 */
[--C-:B------:R-:W-:Y:S01]  /*2c10*/  FADD.FTZ R41, R61, -R30.reuse ;  /* 0x8000001e3d297221 */ /* 0x100fe20000010000 */
[----:B------:R-:W5:Y:S01]  /*2c20*/  LDL.LU R57, [R1+0x68] ;  /* 0x0000680001397983 */ /* 0x000f620000300800 */
[----:B------:R-:W-:Y:S01]  /*2c30*/  FFMA.FTZ R43, R38, R19, R7 ;  /* 0x00000013262b7223 */ /* 0x000fe20000010007 */
[--C-:B------:R-:W-:Y:S01]  /*2c40*/  FADD.FTZ R58, R58, -R30.reuse ;  /* 0x8000001e3a3a7221 */ /* 0x100fe20000010000 */
[----:B------:R-:W-:Y:S01]  /*2c50*/  FADD.FTZ R55, R55, -R30 ;  /* 0x8000001e37377221 */ /* 0x000fe20000010000 */
[----:B------:R-:W4:Y:S01]  /*2c60*/  LDL.LU R26, [R1+0x40] ;  /* 0x00004000011a7983 */ /* 0x000f220000300800 */
[----:B------:R-:W1:Y:S03]  /*2c70*/  LDCU.64 UR6, c[0x0][0x3a8] ;  /* 0x00007500ff0677ac */ /* 0x000e660008000a00 */
[----:B------:R-:W4:Y:S01]  /*2c80*/  LDL.LU R20, [R1+0x2c] ;  /* 0x00002c0001147983 */ /* 0x000f220000300800 */
[----:B------:R-:W-:-:S03]  /*2c90*/  FMUL.FTZ R16, R31, R16 ;  /* 0x000000101f107220 */ /* 0x000fc60000410000 */
[----:B------:R1:W-:Y:S01]  /*2ca0*/  STL [R1+0x8], R4 ;  /* 0x0000080401007387 */ /* 0x0003e20000100800 */
[----:B------:R-:W-:-:S03]  /*2cb0*/  FMUL.FTZ R18, R31, R18 ;  /* 0x000000121f127220 */ /* 0x000fc60000410000 */
[----:B------:R-:W3:Y:S01]  /*2cc0*/  LDL.LU R19, [R1+0x28] ;  /* 0x0000280001137983 */ /* 0x000ee20000300800 */
[C-C-:B------:R-:W-:Y:S01]  /*2cd0*/  FFMA.FTZ R37, R38.reuse, R16, R7.reuse ;  /* 0x0000001026257223 */ /* 0x140fe20000010007 */
[C-C-:B------:R-:W-:Y:S01]  /*2ce0*/  FFMA.FTZ R16, R38.reuse, R18, R7.reuse ;  /* 0x0000001226107223 */ /* 0x140fe20000010007 */
[C---:B------:R-:W-:Y:S01]  /*2cf0*/  FMUL.FTZ R3, R31.reuse, R3 ;  /* 0x000000031f037220 */ /* 0x040fe20000410000 */
[C---:B------:R-:W-:Y:S01]  /*2d00*/  FMUL.FTZ R54, R31.reuse, R9 ;  /* 0x000000091f367220 */ /* 0x040fe20000410000 */
[C---:B------:R-:W-:Y:S01]  /*2d10*/  FMUL.FTZ R13, R31.reuse, R13 ;  /* 0x0000000d1f0d7220 */ /* 0x040fe20000410000 */
[C-C-:B------:R-:W-:Y:S01]  /*2d20*/  FFMA.FTZ R18, R38.reuse, R44, R7.reuse ;  /* 0x0000002c26127223 */ /* 0x140fe20000010007 */
[C---:B------:R-:W-:Y:S01]  /*2d30*/  FMUL.FTZ R14, R31.reuse, R14 ;  /* 0x0000000e1f0e7220 */ /* 0x040fe20000410000 */
[C---:B------:R-:W-:Y:S01]  /*2d40*/  FMUL.FTZ R27, R31.reuse, R59 ;  /* 0x0000003b1f1b7220 */ /* 0x040fe20000410000 */
[----:B------:R-:W-:Y:S01]  /*2d50*/  FMUL.FTZ R9, R31, R53 ;  /* 0x000000351f097220 */ /* 0x000fe20000410000 */
[----:B0-----:R-:W-:Y:S01]  /*2d60*/  FADD.FTZ R22, R21, 1 ;  /* 0x3f80000015167421 */ /* 0x001fe20000010000 */
[C-C-:B------:R-:W-:Y:S01]  /*2d70*/  FFMA.FTZ R21, R38.reuse, R3, R7.reuse ;  /* 0x0000000326157223 */ /* 0x140fe20000010007 */
[C-C-:B------:R-:W-:Y:S01]  /*2d80*/  FFMA.FTZ R33, R38.reuse, R13, R7.reuse ;  /* 0x0000000d26217223 */ /* 0x140fe20000010007 */
[----:B------:R-:W4:Y:S01]  /*2d90*/  LDL.LU R5, [R1+0x1c] ;  /* 0x00001c0001057983 */ /* 0x000f220000300800 */
[C-C-:B------:R-:W-:Y:S01]  /*2da0*/  FFMA.FTZ R54, R38.reuse, R54, R7.reuse ;  /* 0x0000003626367223 */ /* 0x140fe20000010007 */
[C-C-:B------:R-:W-:Y:S01]  /*2db0*/  FFMA.FTZ R35, R38.reuse, R14, R7.reuse ;  /* 0x0000000e26237223 */ /* 0x140fe20000010007 */
[C-C-:B------:R-:W-:Y:S01]  /*2dc0*/  FFMA.FTZ R27, R38.reuse, R27, R7.reuse ;  /* 0x0000001b261b7223 */ /* 0x140fe20000010007 */
[C-C-:B------:R-:W-:Y:S01]  /*2dd0*/  FFMA.FTZ R3, R38.reuse, R56, R7.reuse ;  /* 0x0000003826037223 */ /* 0x140fe20000010007 */
[C-C-:B------:R-:W-:Y:S01]  /*2de0*/  FFMA.FTZ R9, R38.reuse, R9, R7.reuse ;  /* 0x0000000926097223 */ /* 0x140fe20000010007 */
[C-C-:B------:R-:W-:Y:S01]  /*2df0*/  FFMA.FTZ R13, R38.reuse, R50, R7.reuse ;  /* 0x00000032260d7223 */ /* 0x140fe20000010007 */
[----:B-1----:R-:W-:Y:S01]  /*2e00*/  FFMA.FTZ R4, R38, R17, R7 ;  /* 0x0000001126047223 */ /* 0x002fe20000010007 */
[----:B------:R0:W-:Y:S04]  /*2e10*/  STL [R1+0x10], R18 ;  /* 0x0000101201007387 */ /* 0x0001e80000100800 */
[----:B------:R-:W4:Y:S04]  /*2e20*/  LDL.LU R7, [R1+0xcc] ;  /* 0x0000cc0001077983 */ /* 0x000f280000300800 */
[----:B------:R-:W4:Y:S01]  /*2e30*/  LDL.LU R38, [R1+0xc8] ;  /* 0x0000c80001267983 */ /* 0x000f220000300800 */
[----:B------:R-:W-:Y:S01]  /*2e40*/  FMUL.FTZ R14, R10, -1.4426950216293334961 ;  /* 0xbfb8aa3b0a0e7820 */ /* 0x000fe20000410000 */
[----:B0-----:R-:W-:-:S05]  /*2e50*/  FMUL.FTZ R18, R21, -1.4426950216293334961 ;  /* 0xbfb8aa3b15127820 */ /* 0x001fca0000410000 */
[----:B------:R-:W0:Y:S08]  /*2e60*/  MUFU.EX2 R14, R14 ;  /* 0x0000000e000e7308 */ /* 0x000e300000000800 */
[----:B------:R-:W-:Y:S08]  /*2e70*/  MUFU.EX2 R18, R18 ;  /* 0x0000001200127308 */ /* 0x000ff00000000800 */
[----:B------:R-:W1:Y:S01]  /*2e80*/  MUFU.RCP R22, R22 ;  /* 0x0000001600167308 */ /* 0x000e620000001000 */
[----:B0-----:R-:W-:Y:S01]  /*2e90*/  FADD.FTZ R14, R14, 1 ;  /* 0x3f8000000e0e7421 */ /* 0x001fe20000010000 */
[----:B------:R1:W-:Y:S01]  /*2ea0*/  STL [R1+0xc4], R4 ;  /* 0x0000c40401007387 */ /* 0x0003e20000100800 */
[----:B------:R-:W-:Y:S01]  /*2eb0*/  FMUL.FTZ R41, R31, R41 ;  /* 0x000000291f297220 */ /* 0x000fe20000410000 */
[----:B-1----:R-:W-:Y:S01]  /*2ec0*/  FMUL.FTZ R4, R12, R22 ;  /* 0x000000160c047220 */ /* 0x002fe20000410000 */
[----:B------:R-:W-:-:S04]  /*2ed0*/  FADD.FTZ R12, R52, -R30 ;  /* 0x8000001e340c7221 */ /* 0x000fc80000010000 */
[----:B------:R0:W-:Y:S01]  /*2ee0*/  STL [R1+0x20], R4 ;  /* 0x0000200401007387 */ /* 0x0001e20000100800 */
[----:B--2---:R-:W-:-:S04]  /*2ef0*/  FADD.FTZ R17, R25, -R30 ;  /* 0x8000001e19117221 */ /* 0x004fc80000010000 */
[----:B------:R-:W-:Y:S01]  /*2f00*/  FMUL.FTZ R17, R31, R17 ;  /* 0x000000111f117220 */ /* 0x000fe20000410000 */
[----:B------:R1:W2:Y:S03]  /*2f10*/  MUFU.RCP R25, R14 ;  /* 0x0000000e00197308 */ /* 0x0002a60000001000 */
[----:B-----5:R-:W-:-:S04]  /*2f20*/  FFMA.FTZ R29, R57, R17, R28 ;  /* 0x00000011391d7223 */ /* 0x020fc8000001001c */
[----:B-1----:R-:W-:-:S06]  /*2f30*/  FMUL.FTZ R14, R29, -1.4426950216293334961 ;  /* 0xbfb8aa3b1d0e7820 */ /* 0x002fcc0000410000 */
[----:B------:R-:W1:Y:S01]  /*2f40*/  MUFU.EX2 R14, R14 ;  /* 0x0000000e000e7308 */ /* 0x000e620000000800 */
[----:B---3--:R-:W-:Y:S01]  /*2f50*/  FADD.FTZ R47, R19, -R30 ;  /* 0x8000001e132f7221 */ /* 0x008fe20000010000 */
[----:B------:R-:W-:-:S06]  /*2f60*/  FADD.FTZ R19, R18, 1 ;  /* 0x3f80000012137421 */ /* 0x000fcc0000010000 */
[----:B------:R-:W0:Y:S01]  /*2f70*/  MUFU.RCP R19, R19 ;  /* 0x0000001300137308 */ /* 0x000e220000001000 */
[--C-:B------:R-:W-:Y:S01]  /*2f80*/  FADD.FTZ R23, R23, -R30.reuse ;  /* 0x8000001e17177221 */ /* 0x100fe20000010000 */
[--C-:B----4-:R-:W-:Y:S01]  /*2f90*/  FADD.FTZ R17, R20, -R30.reuse ;  /* 0x8000001e14117221 */ /* 0x110fe20000010000 */
[--C-:B------:R-:W-:Y:S01]  /*2fa0*/  FADD.FTZ R24, R24, -R30.reuse ;  /* 0x8000001e18187221 */ /* 0x100fe20000010000 */
[--C-:B------:R-:W-:Y:S01]  /*2fb0*/  FADD.FTZ R50, R26, -R30.reuse ;  /* 0x8000001e1a327221 */ /* 0x100fe20000010000 */
[--C-:B------:R-:W-:Y:S01]  /*2fc0*/  FADD.FTZ R20, R49, -R30.reuse ;  /* 0x8000001e31147221 */ /* 0x100fe20000010000 */
[--C-:B------:R-:W-:Y:S01]  /*2fd0*/  FADD.FTZ R44, R5, -R30.reuse ;  /* 0x8000001e052c7221 */ /* 0x100fe20000010000 */
[--C-:B------:R-:W-:Y:S01]  /*2fe0*/  FADD.FTZ R18, R46, -R30.reuse ;  /* 0x8000001e2e127221 */ /* 0x100fe20000010000 */
[C---:B------:R-:W-:Y:S01]  /*2ff0*/  FMUL.FTZ R23, R31.reuse, R23 ;  /* 0x000000171f177220 */ /* 0x040fe20000410000 */
[C---:B------:R-:W-:Y:S01]  /*3000*/  FMUL.FTZ R49, R31.reuse, R17 ;  /* 0x000000111f317220 */ /* 0x040fe20000410000 */
[----:B--2---:R-:W-:Y:S01]  /*3010*/  FMUL.FTZ R5, R10, R25 ;  /* 0x000000190a057220 */ /* 0x004fe20000410000 */
[C---:B------:R-:W-:Y:S01]  /*3020*/  FMUL.FTZ R52, R31.reuse, R24 ;  /* 0x000000181f347220 */ /* 0x040fe20000410000 */
[----:B------:R-:W-:Y:S01]  /*3030*/  FMUL.FTZ R50, R31, R50 ;  /* 0x000000321f327220 */ /* 0x000fe20000410000 */
[--C-:B------:R-:W-:Y:S01]  /*3040*/  FADD.FTZ R22, R7, -R30.reuse ;  /* 0x8000001e07167221 */ /* 0x100fe20000010000 */
[----:B------:R-:W-:Y:S01]  /*3050*/  FMUL.FTZ R7, R11, -1.4426950216293334961 ;  /* 0xbfb8aa3b0b077820 */ /* 0x000fe20000410000 */
[----:B------:R-:W-:-:S03]  /*3060*/  FADD.FTZ R30, R38, -R30 ;  /* 0x8000001e261e7221 */ /* 0x000fc60000010000 */
[----:B------:R2:W-:Y:S01]  /*3070*/  MUFU.EX2 R17, R7 ;  /* 0x0000000700117308 */ /* 0x0005e20000000800 */
[C---:B------:R-:W-:Y:S01]  /*3080*/  FMUL.FTZ R47, R31.reuse, R47 ;  /* 0x0000002f1f2f7220 */ /* 0x040fe20000410000 */
[C---:B------:R-:W-:Y:S01]  /*3090*/  FMUL.FTZ R44, R31.reuse, R44 ;  /* 0x0000002c1f2c7220 */ /* 0x040fe20000410000 */
[----:B------:R-:W-:Y:S01]  /*30a0*/  FMUL.FTZ R38, R31, R58 ;  /* 0x0000003a1f267220 */ /* 0x000fe20000410000 */
[----:B------:R-:W-:Y:S01]  /*30b0*/  FMUL.FTZ R24, R15, -1.4426950216293334961 ;  /* 0xbfb8aa3b0f187820 */ /* 0x000fe20000410000 */
[C---:B------:R-:W-:Y:S01]  /*30c0*/  FMUL.FTZ R10, R31.reuse, R12 ;  /* 0x0000000c1f0a7220 */ /* 0x040fe20000410000 */
[C---:B------:R-:W-:Y:S01]  /*30d0*/  FMUL.FTZ R20, R31.reuse, R20 ;  /* 0x000000141f147220 */ /* 0x040fe20000410000 */
[C---:B------:R-:W-:Y:S01]  /*30e0*/  FMUL.FTZ R18, R31.reuse, R18 ;  /* 0x000000121f127220 */ /* 0x040fe20000410000 */
[C---:B------:R-:W-:Y:S01]  /*30f0*/  FMUL.FTZ R22, R31.reuse, R22 ;  /* 0x000000161f167220 */ /* 0x040fe20000410000 */
[C---:B--2---:R-:W-:Y:S01]  /*3100*/  FMUL.FTZ R7, R31.reuse, R55 ;  /* 0x000000371f077220 */ /* 0x044fe20000410000 */
[----:B------:R-:W-:Y:S01]  /*3110*/  FMUL.FTZ R26, R31, R30 ;  /* 0x0000001e1f1a7220 */ /* 0x000fe20000410000 */
[----:B------:R-:W-:Y:S01]  /*3120*/  FFMA.FTZ R31, R57, R23, R28 ;  /* 0x00000017391f7223 */ /* 0x000fe2000001001c */
[----:B-1----:R-:W-:Y:S01]  /*3130*/  FADD.FTZ R14, R14, 1 ;  /* 0x3f8000000e0e7421 */ /* 0x002fe20000010000 */
[----:B------:R1:W2:Y:S01]  /*3140*/  MUFU.EX2 R12, R24 ;  /* 0x00000018000c7308 */ /* 0x0002a20000000800 */
[----:B0-----:R-:W-:Y:S01]  /*3150*/  FMUL.FTZ R4, R21, R19 ;  /* 0x0000001315047220 */ /* 0x001fe20000410000 */
[----:B------:R-:W-:-:S06]  /*3160*/  FMUL.FTZ R21, R31, -1.4426950216293334961 ;  /* 0xbfb8aa3b1f157820 */ /* 0x000fcc0000410000 */
[----:B------:R0:W3:Y:S01]  /*3170*/  MUFU.RCP R23, R14 ;  /* 0x0000000e00177308 */ /* 0x0000e20000001000 */
[----:B-1----:R-:W-:Y:S01]  /*3180*/  FMUL.FTZ R24, R54, -1.4426950216293334961 ;  /* 0xbfb8aa3b36187820 */ /* 0x002fe20000410000 */
[----:B0-----:R-:W-:-:S06]  /*3190*/  FFMA.FTZ R14, R57, R20, R28 ;  /* 0x00000014390e7223 */ /* 0x001fcc000001001c */
[----:B------:R0:W1:Y:S01]  /*31a0*/  MUFU.EX2 R20, R21 ;  /* 0x0000001500147308 */ /* 0x0000620000000800 */
[----:B--2---:R-:W-:-:S07]  /*31b0*/  FADD.FTZ R12, R12, 1 ;  /* 0x3f8000000c0c7421 */ /* 0x004fce0000010000 */
[----:B------:R2:W4:Y:S01]  /*31c0*/  MUFU.EX2 R19, R24 ;  /* 0x0000001800137308 */ /* 0x0005220000000800 */
[----:B---3--:R-:W-:Y:S01]  /*31d0*/  FMUL.FTZ R29, R29, R23 ;  /* 0x000000171d1d7220 */ /* 0x008fe20000410000 */
[----:B------:R-:W-:Y:S01]  /*31e0*/  FMUL.FTZ R23, R32, -1.4426950216293334961 ;  /* 0xbfb8aa3b20177820 */ /* 0x000fe20000410000 */
[----:B0-----:R-:W-:-:S05]  /*31f0*/  FMUL.FTZ R21, R6, -1.4426950216293334961 ;  /* 0xbfb8aa3b06157820 */ /* 0x001fca0000410000 */
[----:B------:R1:W-:Y:S01]  /*3200*/  MUFU.RCP R55, R12 ;  /* 0x0000000c00377308 */ /* 0x0003e20000001000 */
[----:B--2---:R-:W-:Y:S01]  /*3210*/  FMUL.FTZ R24, R33, -1.4426950216293334961 ;  /* 0xbfb8aa3b21187820 */ /* 0x004fe20000410000 */
[----:B-1----:R-:W-:-:S06]  /*3220*/  FADD.FTZ R12, R20, 1 ;  /* 0x3f800000140c7421 */ /* 0x002fcc0000010000 */
[----:B------:R-:W-:Y:S01]  /*3230*/  MUFU.EX2 R23, R23 ;  /* 0x0000001700177308 */ /* 0x000fe20000000800 */
[----:B----4-:R-:W-:-:S07]  /*3240*/  FADD.FTZ R19, R19, 1 ;  /* 0x3f80000013137421 */ /* 0x010fce0000010000 */
[----:B------:R-:W0:Y:S08]  /*3250*/  MUFU.RCP R12, R12 ;  /* 0x0000000c000c7308 */ /* 0x000e300000001000 */
[----:B------:R-:W1:Y:S08]  /*3260*/  MUFU.EX2 R21, R21 ;  /* 0x0000001500157308 */ /* 0x000e700000000800 */
[----:B------:R-:W2:Y:S08]  /*3270*/  MUFU.EX2 R24, R24 ;  /* 0x0000001800187308 */ /* 0x000eb00000000800 */
[----:B------:R-:W3:Y:S01]  /*3280*/  MUFU.RCP R19, R19 ;  /* 0x0000001300137308 */ /* 0x000ee20000001000 */
[----:B------:R-:W-:Y:S01]  /*3290*/  FADD.FTZ R17, R17, 1 ;  /* 0x3f80000011117421 */ /* 0x000fe20000010000 */
[----:B0-----:R-:W-:Y:S01]  /*32a0*/  FMUL.FTZ R31, R31, R12 ;  /* 0x0000000c1f1f7220 */ /* 0x001fe20000410000 */
[----:B------:R0:W-:Y:S01]  /*32b0*/  STL [R1+0x9c], R5 ;  /* 0x00009c0501007387 */ /* 0x0001e20000100800 */
[----:B------:R-:W-:Y:S01]  /*32c0*/  FADD.FTZ R12, R23, 1 ;  /* 0x3f800000170c7421 */ /* 0x000fe20000010000 */
[----:B-1----:R-:W-:-:S02]  /*32d0*/  FADD.FTZ R21, R21, 1 ;  /* 0x3f80000015157421 */ /* 0x002fc40000010000 */
[----:B------:R1:W-:Y:S01]  /*32e0*/  STL [R1+0xc], R4 ;  /* 0x00000c0401007387 */ /* 0x0003e20000100800 */
[----:B------:R-:W4:Y:S01]  /*32f0*/  MUFU.RCP R30, R17 ;  /* 0x00000011001e7308 */ /* 0x000f220000001000 */
[----:B--2---:R-:W-:Y:S02]  /*3300*/  FADD.FTZ R23, R24, 1 ;  /* 0x3f80000018177421 */ /* 0x004fe40000010000 */
[----:B0-----:R-:W2:Y:S05]  /*3310*/  LDL.LU R5, [R1+0x48] ;  /* 0x0000480001057983 */ /* 0x001eaa0000300800 */
[----:B------:R-:W0:Y:S01]  /*3320*/  MUFU.RCP R53, R21 ;  /* 0x0000001500357308 */ /* 0x000e220000001000 */
[----:B---3--:R-:W-:Y:S01]  /*3330*/  FMUL.FTZ R54, R54, R19 ;  /* 0x0000001336367220 */ /* 0x008fe20000410000 */
[----:B------:R-:W-:Y:S01]  /*3340*/  FMUL.FTZ R19, R60, -1.4426950216293334961 ;  /* 0xbfb8aa3b3c137820 */ /* 0x000fe20000410000 */
[----:B------:R-:W3:Y:S01]  /*3350*/  LDL.LU R59, [R1+0x54] ;  /* 0x00005400013b7983 */ /* 0x000ee20000300800 */
[----:B------:R-:W-:Y:S01]  /*3360*/  FFMA.FTZ R26, R57, R26, R28 ;  /* 0x0000001a391a7223 */ /* 0x000fe2000001001c */
[----:B------:R-:W-:-:S02]  /*3370*/  FMUL.FTZ R55, R15, R55 ;  /* 0x000000370f377220 */ /* 0x000fc40000410000 */
[----:B------:R-:W5:Y:S01]  /*3380*/  LDL.LU R56, [R1+0x60] ;  /* 0x0000600001387983 */ /* 0x000f620000300800 */
[----:B------:R-:W1:Y:S08]  /*3390*/  MUFU.RCP R12, R12 ;  /* 0x0000000c000c7308 */ /* 0x000e700000001000 */
[----:B------:R-:W1:Y:S01]  /*33a0*/  MUFU.RCP R23, R23 ;  /* 0x0000001700177308 */ /* 0x000e620000001000 */
[----:B----4-:R-:W-:-:S07]  /*33b0*/  FMUL.FTZ R30, R11, R30 ;  /* 0x0000001e0b1e7220 */ /* 0x010fce0000410000 */
[----:B------:R-:W4:Y:S01]  /*33c0*/  MUFU.EX2 R19, R19 ;  /* 0x0000001300137308 */ /* 0x000f220000000800 */
[----:B------:R-:W-:Y:S01]  /*33d0*/  STL [R1+0xc0], R26 ;  /* 0x0000c01a01007387 */ /* 0x000fe20000100800 */
[----:B0-----:R-:W-:Y:S01]  /*33e0*/  FMUL.FTZ R53, R6, R53 ;  /* 0x0000003506357220 */ /* 0x001fe20000410000 */
[----:B-1----:R-:W-:Y:S02]  /*33f0*/  FMUL.FTZ R32, R32, R12 ;  /* 0x0000000c20207220 */ /* 0x002fe40000410000 */
[----:B------:R-:W-:Y:S04]  /*3400*/  STL [R1+0xa0], R29 ;  /* 0x0000a01d01007387 */ /* 0x000fe80000100800 */
[----:B------:R-:W-:Y:S01]  /*3410*/  STL [R1+0xa4], R30 ;  /* 0x0000a41e01007387 */ /* 0x000fe20000100800 */
[----:B------:R-:W-:-:S03]  /*3420*/  FMUL.FTZ R33, R33, R23 ;  /* 0x0000001721217220 */ /* 0x000fc60000410000 */
[----:B------:R-:W-:Y:S04]  /*3430*/  STL [R1+0xa8], R55 ;  /* 0x0000a83701007387 */ /* 0x000fe80000100800 */
[----:B------:R-:W-:Y:S01]  /*3440*/  STL [R1+0xac], R54 ;  /* 0x0000ac3601007387 */ /* 0x000fe20000100800 */
[----:B------:R-:W-:-:S03]  /*3450*/  FFMA.FTZ R52, R57, R52, R28 ;  /* 0x0000003439347223 */ /* 0x000fc6000001001c */
[----:B------:R-:W-:Y:S01]  /*3460*/  STL [R1+0xb0], R31 ;  /* 0x0000b01f01007387 */ /* 0x000fe20000100800 */
[C-C-:B------:R-:W-:Y:S01]  /*3470*/  FFMA.FTZ R50, R57.reuse, R50, R28.reuse ;  /* 0x0000003239327223 */ /* 0x140fe2000001001c */
[C-C-:B------:R-:W-:Y:S02]  /*3480*/  FFMA.FTZ R49, R57.reuse, R49, R28.reuse ;  /* 0x0000003139317223 */ /* 0x140fe4000001001c */
[----:B------:R-:W-:Y:S01]  /*3490*/  STL [R1+0xb4], R53 ;  /* 0x0000b43501007387 */ /* 0x000fe20000100800 */
[C-C-:B------:R-:W-:Y:S01]  /*34a0*/  FFMA.FTZ R47, R57.reuse, R47, R28.reuse ;  /* 0x0000002f392f7223 */ /* 0x140fe2000001001c */
[C-C-:B------:R-:W-:Y:S01]  /*34b0*/  FFMA.FTZ R44, R57.reuse, R44, R28.reuse ;  /* 0x0000002c392c7223 */ /* 0x140fe2000001001c */
[C-C-:B------:R-:W-:Y:S01]  /*34c0*/  FFMA.FTZ R41, R57.reuse, R41, R28.reuse ;  /* 0x0000002939297223 */ /* 0x140fe2000001001c */
[----:B------:R-:W-:Y:S01]  /*34d0*/  STL [R1+0xb8], R32 ;  /* 0x0000b82001007387 */ /* 0x000fe20000100800 */
[C-C-:B------:R-:W-:Y:S01]  /*34e0*/  FFMA.FTZ R38, R57.reuse, R38, R28.reuse ;  /* 0x0000002639267223 */ /* 0x140fe2000001001c */
[C-C-:B------:R-:W-:Y:S01]  /*34f0*/  FFMA.FTZ R7, R57.reuse, R7, R28.reuse ;  /* 0x0000000739077223 */ /* 0x140fe2000001001c */
[C-C-:B------:R-:W-:Y:S01]  /*3500*/  FFMA.FTZ R10, R57.reuse, R10, R28.reuse ;  /* 0x0000000a390a7223 */ /* 0x140fe2000001001c */
[C-C-:B------:R-:W-:Y:S01]  /*3510*/  FFMA.FTZ R18, R57.reuse, R18, R28.reuse ;  /* 0x0000001239127223 */ /* 0x140fe2000001001c */
[----:B------:R-:W-:Y:S01]  /*3520*/  FFMA.FTZ R22, R57, R22, R28 ;  /* 0x0000001639167223 */ /* 0x000fe2000001001c */
[----:B------:R-:W-:Y:S01]  /*3530*/  STL [R1+0xbc], R33 ;  /* 0x0000bc2101007387 */ /* 0x000fe20000100800 */
[----:B----4-:R-:W-:-:S03]  /*3540*/  FADD.FTZ R19, R19, 1 ;  /* 0x3f80000013137421 */ /* 0x010fc60000010000 */
[----:B------:R-:W4:Y:S03]  /*3550*/  LDL.LU R57, [R1+0x6c] ;  /* 0x00006c0001397983 */ /* 0x000f260000300800 */
[----:B------:R-:W0:Y:S02]  /*3560*/  MUFU.RCP R19, R19 ;  /* 0x0000001300137308 */ /* 0x000e240000001000 */
[----:B0-----:R-:W-:-:S05]  /*3570*/  FMUL.FTZ R4, R60, R19 ;  /* 0x000000133c047220 */ /* 0x001fca0000410000 */
[----:B------:R0:W-:Y:S04]  /*3580*/  STL [R1+0x4], R4 ;  /* 0x0000040401007387 */ /* 0x0001e80000100800 */
[----:B0-----:R-:W4:Y:S04]  /*3590*/  LDL.LU R4, [R1+0x70] ;  /* 0x0000700001047983 */ /* 0x001f280000300800 */
[----:B------:R-:W4:Y:S01]  /*35a0*/  LDL.LU R26, [R1+0x74] ;  /* 0x00007400011a7983 */ /* 0x000f220000300800 */
[----:B------:R-:W-:Y:S01]  /*35b0*/  FMUL.FTZ R11, R52, -1.4426950216293334961 ;  /* 0xbfb8aa3b340b7820 */ /* 0x000fe20000410000 */
[----:B------:R-:W-:Y:S01]  /*35c0*/  FMUL.FTZ R17, R34, -1.4426950216293334961 ;  /* 0xbfb8aa3b22117820 */ /* 0x000fe20000410000 */
[----:B------:R-:W-:Y:S01]  /*35d0*/  FMUL.FTZ R28, R35, -1.4426950216293334961 ;  /* 0xbfb8aa3b231c7820 */ /* 0x000fe20000410000 */
[----:B------:R-:W-:Y:S01]  /*35e0*/  FMUL.FTZ R46, R50, -1.4426950216293334961 ;  /* 0xbfb8aa3b322e7820 */ /* 0x000fe20000410000 */
[----:B------:R-:W-:Y:S01]  /*35f0*/  FMUL.FTZ R23, R16, -1.4426950216293334961 ;  /* 0xbfb8aa3b10177820 */ /* 0x000fe20000410000 */
[----:B------:R-:W4:Y:S01]  /*3600*/  LDL.LU R33, [R1+0x30] ;  /* 0x0000300001217983 */ /* 0x000f220000300800 */
[----:B------:R-:W0:Y:S03]  /*3610*/  MUFU.EX2 R11, R11 ;  /* 0x0000000b000b7308 */ /* 0x000e260000000800 */
[----:B------:R-:W4:Y:S04]  /*3620*/  LDL.LU R32, [R1+0x78] ;  /* 0x0000780001207983 */ /* 0x000f280000300800 */
[----:B------:R-:W4:Y:S01]  /*3630*/  LDL.LU R53, [R1+0x5c] ;  /* 0x00005c0001357983 */ /* 0x000f220000300800 */
[----:B------:R-:W-:Y:S03]  /*3640*/  MUFU.EX2 R17, R17 ;  /* 0x0000001100117308 */ /* 0x000fe60000000800 */
[----:B------:R-:W4:Y:S04]  /*3650*/  LDL.LU R31, [R1+0x8] ;  /* 0x00000800011f7983 */ /* 0x000f280000300800 */
[----:B------:R-:W4:Y:S01]  /*3660*/  LDL.LU R54, [R1+0x7c] ;  /* 0x00007c0001367983 */ /* 0x000f220000300800 */
[----:B0-----:R-:W-:Y:S01]  /*3670*/  FADD.FTZ R6, R11, 1 ;  /* 0x3f8000000b067421 */ /* 0x001fe20000010000 */
[----:B------:R-:W-:Y:S02]  /*3680*/  MUFU.EX2 R28, R28 ;  /* 0x0000001c001c7308 */ /* 0x000fe40000000800 */
[----:B------:R-:W4:Y:S06]  /*3690*/  LDL.LU R55, [R1+0x64] ;  /* 0x0000640001377983 */ /* 0x000f2c0000300800 */
[----:B------:R-:W-:Y:S08]  /*36a0*/  MUFU.EX2 R46, R46 ;  /* 0x0000002e002e7308 */ /* 0x000ff00000000800 */
[----:B------:R-:W-:Y:S01]  /*36b0*/  MUFU.EX2 R23, R23 ;  /* 0x0000001700177308 */ /* 0x000fe20000000800 */
[----:B------:R-:W-:Y:S01]  /*36c0*/  FMUL.FTZ R11, R2, -1.4426950216293334961 ;  /* 0xbfb8aa3b020b7820 */ /* 0x000fe20000410000 */
[----:B------:R-:W4:Y:S04]  /*36d0*/  LDL.LU R30, [R1+0x10] ;  /* 0x00001000011e7983 */ /* 0x000f280000300800 */
[----:B------:R-:W4:Y:S02]  /*36e0*/  LDL.LU R29, [R1+0x80] ;  /* 0x00008000011d7983 */ /* 0x000f240000300800 */
[----:B------:R-:W0:Y:S02]  /*36f0*/  MUFU.RCP R6, R6 ;  /* 0x0000000600067308 */ /* 0x000e240000001000 */
[----:B0-----:R-:W-:Y:S01]  /*3700*/  FMUL.FTZ R52, R52, R6 ;  /* 0x0000000634347220 */ /* 0x001fe20000410000 */
[----:B------:R-:W-:Y:S01]  /*3710*/  FADD.FTZ R6, R17, 1 ;  /* 0x3f80000011067421 */ /* 0x000fe20000010000 */
[----:B------:R-:W-:Y:S01]  /*3720*/  FADD.FTZ R17, R28, 1 ;  /* 0x3f8000001c117421 */ /* 0x000fe20000010000 */
[----:B------:R-:W-:-:S05]  /*3730*/  FADD.FTZ R28, R46, 1 ;  /* 0x3f8000002e1c7421 */ /* 0x000fca0000010000 */
[----:B------:R-:W0:Y:S08]  /*3740*/  MUFU.RCP R17, R17 ;  /* 0x0000001100117308 */ /* 0x000e300000001000 */
[----:B------:R-:W1:Y:S01]  /*3750*/  MUFU.RCP R28, R28 ;  /* 0x0000001c001c7308 */ /* 0x000e620000001000 */
[----:B------:R-:W-:-:S07]  /*3760*/  FADD.FTZ R23, R23, 1 ;  /* 0x3f80000017177421 */ /* 0x000fce0000010000 */
[----:B------:R-:W1:Y:S01]  /*3770*/  MUFU.RCP R6, R6 ;  /* 0x0000000600067308 */ /* 0x000e620000001000 */
[----:B0-----:R-:W-:Y:S01]  /*3780*/  FMUL.FTZ R35, R35, R17 ;  /* 0x0000001123237220 */ /* 0x001fe20000410000 */
[----:B------:R-:W-:Y:S01]  /*3790*/  FMUL.FTZ R17, R43, -1.4426950216293334961 ;  /* 0xbfb8aa3b2b117820 */ /* 0x000fe20000410000 */
[----:B-1----:R-:W-:Y:S01]  /*37a0*/  FMUL.FTZ R50, R50, R28 ;  /* 0x0000001c32327220 */ /* 0x002fe20000410000 */
[----:B------:R-:W-:-:S04]  /*37b0*/  FMUL.FTZ R28, R44, -1.4426950216293334961 ;  /* 0xbfb8aa3b2c1c7820 */ /* 0x000fc80000410000 */
[----:B------:R-:W0:Y:S08]  /*37c0*/  MUFU.EX2 R11, R11 ;  /* 0x0000000b000b7308 */ /* 0x000e300000000800 */
[----:B------:R-:W1:Y:S08]  /*37d0*/  MUFU.RCP R46, R23 ;  /* 0x00000017002e7308 */ /* 0x000e700000001000 */
[----:B------:R-:W1:Y:S01]  /*37e0*/  MUFU.EX2 R17, R17 ;  /* 0x0000001100117308 */ /* 0x000e620000000800 */
[----:B------:R-:W-:-:S07]  /*37f0*/  FMUL.FTZ R34, R34, R6 ;  /* 0x0000000622227220 */ /* 0x000fce0000410000 */
[----:B------:R-:W1:Y:S01]  /*3800*/  MUFU.EX2 R28, R28 ;  /* 0x0000001c001c7308 */ /* 0x000e620000000800 */
[----:B0-----:R-:W-:Y:S01]  /*3810*/  FADD.FTZ R11, R11, 1 ;  /* 0x3f8000000b0b7421 */ /* 0x001fe20000010000 */
[----:B-1----:R-:W-:Y:S01]  /*3820*/  FMUL.FTZ R46, R16, R46 ;  /* 0x0000002e102e7220 */ /* 0x002fe20000410000 */
[----:B------:R-:W-:-:S05]  /*3830*/  FADD.FTZ R16, R17, 1 ;  /* 0x3f80000011107421 */ /* 0x000fca0000010000 */
[----:B------:R-:W0:Y:S01]  /*3840*/  MUFU.RCP R11, R11 ;  /* 0x0000000b000b7308 */ /* 0x000e220000001000 */
[----:B------:R-:W-:-:S07]  /*3850*/  FADD.FTZ R17, R28, 1 ;  /* 0x3f8000001c117421 */ /* 0x000fce0000010000 */
[----:B------:R-:W-:Y:S01]  /*3860*/  MUFU.RCP R17, R17 ;  /* 0x0000001100117308 */ /* 0x000fe20000001000 */
[----:B0-----:R-:W-:Y:S01]  /*3870*/  FMUL.FTZ R2, R2, R11 ;  /* 0x0000000b02027220 */ /* 0x001fe20000410000 */
[----:B--2---:R-:W-:-:S06]  /*3880*/  FMUL.FTZ R6, R5, -1.4426950216293334961 ;  /* 0xbfb8aa3b05067820 */ /* 0x004fcc0000410000 */
[----:B------:R-:W0:Y:S01]  /*3890*/  MUFU.EX2 R6, R6 ;  /* 0x0000000600067308 */ /* 0x000e220000000800 */
[----:B---3--:R-:W-:-:S07]  /*38a0*/  FMUL.FTZ R19, R59, -1.4426950216293334961 ;  /* 0xbfb8aa3b3b137820 */ /* 0x008fce0000410000 */
[----:B------:R-:W1:Y:S01]  /*38b0*/  MUFU.EX2 R19, R19 ;  /* 0x0000001300137308 */ /* 0x000e620000000800 */
[----:B-----5:R-:W-:Y:S01]  /*38c0*/  FMUL.FTZ R11, R56, -1.4426950216293334961 ;  /* 0xbfb8aa3b380b7820 */ /* 0x020fe20000410000 */
[----:B0-----:R-:W-:-:S06]  /*38d0*/  FADD.FTZ R6, R6, 1 ;  /* 0x3f80000006067421 */ /* 0x001fcc0000010000 */
[----:B------:R4:W-:Y:S01]  /*38e0*/  MUFU.RCP R61, R6 ;  /* 0x00000006003d7308 */ /* 0x0009e20000001000 */
[----:B------:R-:W-:Y:S01]  /*38f0*/  FMUL.FTZ R44, R44, R17 ;  /* 0x000000112c2c7220 */ /* 0x000fe20000410000 */
[----:B------:R-:W-:Y:S01]  /*3900*/  FMUL.FTZ R17, R7, -1.4426950216293334961 ;  /* 0xbfb8aa3b07117820 */ /* 0x000fe20000410000 */
[----:B-1----:R-:W-:-:S05]  /*3910*/  FADD.FTZ R19, R19, 1 ;  /* 0x3f80000013137421 */ /* 0x002fca0000010000 */
[----:B------:R-:W0:Y:S08]  /*3920*/  MUFU.EX2 R11, R11 ;  /* 0x0000000b000b7308 */ /* 0x000e300000000800 */
[----:B------:R-:W-:Y:S08]  /*3930*/  MUFU.EX2 R17, R17 ;  /* 0x0000001100117308 */ /* 0x000ff00000000800 */
[----:B------:R-:W1:Y:S01]  /*3940*/  MUFU.RCP R60, R19 ;  /* 0x00000013003c7308 */ /* 0x000e620000001000 */
[----:B----4-:R-:W-:-:S07]  /*3950*/  FMUL.FTZ R6, R57, -1.4426950216293334961 ;  /* 0xbfb8aa3b39067820 */ /* 0x010fce0000410000 */
[----:B------:R-:W2:Y:S01]  /*3960*/  MUFU.EX2 R6, R6 ;  /* 0x0000000600067308 */ /* 0x000ea20000000800 */
[----:B0-----:R-:W-:Y:S01]  /*3970*/  FADD.FTZ R11, R11, 1 ;  /* 0x3f8000000b0b7421 */ /* 0x001fe20000010000 */
[----:B-1----:R-:W-:-:S06]  /*3980*/  FMUL.FTZ R60, R59, R60 ;  /* 0x0000003c3b3c7220 */ /* 0x002fcc0000410000 */
[----:B------:R-:W-:Y:S01]  /*3990*/  MUFU.RCP R59, R11 ;  /* 0x0000000b003b7308 */ /* 0x000fe20000001000 */
[----:B--2---:R-:W-:-:S07]  /*39a0*/  FADD.FTZ R6, R6, 1 ;  /* 0x3f80000006067421 */ /* 0x004fce0000010000 */
[----:B------:R0:W-:Y:S01]  /*39b0*/  MUFU.RCP R58, R6 ;  /* 0x00000006003a7308 */ /* 0x0001e20000001000 */
[----:B------:R-:W-:Y:S01]  /*39c0*/  FMUL.FTZ R19, R4, -1.4426950216293334961 ;  /* 0xbfb8aa3b04137820 */ /* 0x000fe20000410000 */
[----:B0-----:R-:W-:Y:S01]  /*39d0*/  FADD.FTZ R6, R17, 1 ;  /* 0x3f80000011067421 */ /* 0x001fe20000010000 */
[----:B------:R-:W-:-:S05]  /*39e0*/  FMUL.FTZ R11, R26, -1.4426950216293334961 ;  /* 0xbfb8aa3b1a0b7820 */ /* 0x000fca0000410000 */
[----:B------:R-:W-:Y:S08]  /*39f0*/  MUFU.EX2 R19, R19 ;  /* 0x0000001300137308 */ /* 0x000ff00000000800 */
[----:B------:R-:W0:Y:S08]  /*3a00*/  MUFU.RCP R6, R6 ;  /* 0x0000000600067308 */ /* 0x000e300000001000 */
[----:B------:R-:W1:Y:S01]  /*3a10*/  MUFU.EX2 R11, R11 ;  /* 0x0000000b000b7308 */ /* 0x000e620000000800 */
[----:B0-----:R-:W-:Y:S01]  /*3a20*/  FMUL.FTZ R6, R7, R6 ;  /* 0x0000000607067220 */ /* 0x001fe20000410000 */
[----:B------:R-:W-:Y:S01]  /*3a30*/  FADD.FTZ R7, R19, 1 ;  /* 0x3f80000013077421 */ /* 0x000fe20000010000 */
[----:B-1----:R-:W-:-:S05]  /*3a40*/  FADD.FTZ R11, R11, 1 ;  /* 0x3f8000000b0b7421 */ /* 0x002fca0000010000 */
[----:B------:R-:W0:Y:S08]  /*3a50*/  MUFU.RCP R7, R7 ;  /* 0x0000000700077308 */ /* 0x000e300000001000 */
[----:B------:R-:W1:Y:S01]  /*3a60*/  MUFU.RCP R11, R11 ;  /* 0x0000000b000b7308 */ /* 0x000e620000001000 */
[----:B------:R-:W-:Y:S02]  /*3a70*/  FMUL.FTZ R61, R5, R61 ;  /* 0x0000003d053d7220 */ /* 0x000fe40000410000 */
[----:B------:R-:W2:Y:S01]  /*3a80*/  LDL.LU R5, [R1+0x44] ;  /* 0x0000440001057983 */ /* 0x000ea20000300800 */
[----:B0-----:R-:W-:-:S03]  /*3a90*/  FMUL.FTZ R7, R4, R7 ;  /* 0x0000000704077220 */ /* 0x001fc60000410000 */
[----:B------:R-:W3:Y:S01]  /*3aa0*/  LDL.LU R4, [R1+0xc4] ;  /* 0x0000c40001047983 */ /* 0x000ee20000300800 */
[----:B-1----:R-:W-:-:S03]  /*3ab0*/  FMUL.FTZ R11, R26, R11 ;  /* 0x0000000b1a0b7220 */ /* 0x002fc60000410000 */
[----:B------:R-:W4:Y:S01]  /*3ac0*/  LDL.LU R26, [R1+0xc0] ;  /* 0x0000c000011a7983 */ /* 0x000f220000300800 */
[----:B------:R-:W-:-:S06]  /*3ad0*/  FMUL.FTZ R25, R49, -1.4426950216293334961 ;  /* 0xbfb8aa3b31197820 */ /* 0x000fcc0000410000 */
[----:B------:R-:W0:Y:S01]  /*3ae0*/  MUFU.EX2 R25, R25 ;  /* 0x0000001900197308 */ /* 0x000e220000000800 */
[----:B------:R-:W-:Y:S01]  /*3af0*/  FMUL.FTZ R20, R36, -1.4426950216293334961 ;  /* 0xbfb8aa3b24147820 */ /* 0x000fe20000410000 */
[----:B------:R-:W-:Y:S01]  /*3b00*/  FMUL.FTZ R21, R37, -1.4426950216293334961 ;  /* 0xbfb8aa3b25157820 */ /* 0x000fe20000410000 */
[----:B------:R-:W-:Y:S01]  /*3b10*/  FMUL.FTZ R15, R51, -1.4426950216293334961 ;  /* 0xbfb8aa3b330f7820 */ /* 0x000fe20000410000 */
[----:B------:R-:W-:-:S04]  /*3b20*/  FMUL.FTZ R24, R47, -1.4426950216293334961 ;  /* 0xbfb8aa3b2f187820 */ /* 0x000fc80000410000 */
[----:B------:R-:W1:Y:S08]  /*3b30*/  MUFU.EX2 R20, R20 ;  /* 0x0000001400147308 */ /* 0x000e700000000800 */
[----:B------:R-:W5:Y:S01]  /*3b40*/  MUFU.EX2 R21, R21 ;  /* 0x0000001500157308 */ /* 0x000f620000000800 */
[----:B0-----:R-:W-:-:S07]  /*3b50*/  FADD.FTZ R25, R25, 1 ;  /* 0x3f80000019197421 */ /* 0x001fce0000010000 */
[----:B------:R-:W0:Y:S08]  /*3b60*/  MUFU.EX2 R15, R15 ;  /* 0x0000000f000f7308 */ /* 0x000e300000000800 */
[----:B------:R-:W0:Y:S01]  /*3b70*/  MUFU.EX2 R24, R24 ;  /* 0x0000001800187308 */ /* 0x000e220000000800 */
[----:B-1----:R-:W-:-:S07]  /*3b80*/  FADD.FTZ R20, R20, 1 ;  /* 0x3f80000014147421 */ /* 0x002fce0000010000 */
[----:B------:R-:W1:Y:S01]  /*3b90*/  MUFU.RCP R25, R25 ;  /* 0x0000001900197308 */ /* 0x000e620000001000 */
[----:B-----5:R-:W-:Y:S01]  /*3ba0*/  FADD.FTZ R21, R21, 1 ;  /* 0x3f80000015157421 */ /* 0x020fe20000010000 */
[----:B0-----:R-:W-:-:S06]  /*3bb0*/  FADD.FTZ R15, R15, 1 ;  /* 0x3f8000000f0f7421 */ /* 0x001fcc0000010000 */
[----:B------:R-:W0:Y:S01]  /*3bc0*/  MUFU.RCP R20, R20 ;  /* 0x0000001400147308 */ /* 0x000e220000001000 */
[----:B------:R-:W-:-:S07]  /*3bd0*/  FADD.FTZ R24, R24, 1 ;  /* 0x3f80000018187421 */ /* 0x000fce0000010000 */
[----:B------:R-:W5:Y:S01]  /*3be0*/  MUFU.RCP R21, R21 ;  /* 0x0000001500157308 */ /* 0x000f620000001000 */
[----:B-1----:R-:W-:Y:S01]  /*3bf0*/  FMUL.FTZ R49, R49, R25 ;  /* 0x0000001931317220 */ /* 0x002fe20000410000 */
[----:B------:R-:W-:-:S06]  /*3c00*/  FMUL.FTZ R25, R41, -1.4426950216293334961 ;  /* 0xbfb8aa3b29197820 */ /* 0x000fcc0000410000 */
[----:B------:R-:W1:Y:S01]  /*3c10*/  MUFU.RCP R15, R15 ;  /* 0x0000000f000f7308 */ /* 0x000e620000001000 */
[----:B------:R-:W-:-:S07]  /*3c20*/  FMUL.FTZ R12, R48, -1.4426950216293334961 ;  /* 0xbfb8aa3b300c7820 */ /* 0x000fce0000410000 */
[----:B------:R-:W1:Y:S01]  /*3c30*/  MUFU.RCP R24, R24 ;  /* 0x0000001800187308 */ /* 0x000e620000001000 */
[----:B0-----:R-:W-:-:S07]  /*3c40*/  FMUL.FTZ R36, R36, R20 ;  /* 0x0000001424247220 */ /* 0x001fce0000410000 */
[----:B------:R-:W0:Y:S01]  /*3c50*/  MUFU.EX2 R25, R25 ;  /* 0x0000001900197308 */ /* 0x000e220000000800 */
[----:B------:R-:W-:Y:S01]  /*3c60*/  FMUL.FTZ R20, R42, -1.4426950216293334961 ;  /* 0xbfb8aa3b2a147820 */ /* 0x000fe20000410000 */
[----:B-----5:R-:W-:Y:S01]  /*3c70*/  FMUL.FTZ R37, R37, R21 ;  /* 0x0000001525257220 */ /* 0x020fe20000410000 */
[----:B------:R-:W-:Y:S01]  /*3c80*/  FMUL.FTZ R21, R40, -1.4426950216293334961 ;  /* 0xbfb8aa3b28157820 */ /* 0x000fe20000410000 */
[----:B-1----:R-:W-:-:S04]  /*3c90*/  FMUL.FTZ R51, R51, R15 ;  /* 0x0000000f33337220 */ /* 0x002fc80000410000 */
[----:B------:R-:W1:Y:S01]  /*3ca0*/  MUFU.EX2 R12, R12 ;  /* 0x0000000c000c7308 */ /* 0x000e620000000800 */
[----:B------:R-:W-:Y:S01]  /*3cb0*/  FMUL.FTZ R15, R45, -1.4426950216293334961 ;  /* 0xbfb8aa3b2d0f7820 */ /* 0x000fe20000410000 */
[----:B------:R-:W-:Y:S01]  /*3cc0*/  FMUL.FTZ R23, R27, -1.4426950216293334961 ;  /* 0xbfb8aa3b1b177820 */ /* 0x000fe20000410000 */
[----:B------:R-:W-:Y:S01]  /*3cd0*/  FMUL.FTZ R47, R47, R24 ;  /* 0x000000182f2f7220 */ /* 0x000fe20000410000 */
[----:B------:R-:W-:-:S04]  /*3ce0*/  FMUL.FTZ R24, R38, -1.4426950216293334961 ;  /* 0xbfb8aa3b26187820 */ /* 0x000fc80000410000 */
[----:B------:R-:W5:Y:S01]  /*3cf0*/  MUFU.EX2 R20, R20 ;  /* 0x0000001400147308 */ /* 0x000f620000000800 */
[----:B0-----:R-:W-:-:S07]  /*3d00*/  FADD.FTZ R25, R25, 1 ;  /* 0x3f80000019197421 */ /* 0x001fce0000010000 */
[----:B------:R-:W0:Y:S01]  /*3d10*/  MUFU.EX2 R21, R21 ;  /* 0x0000001500157308 */ /* 0x000e220000000800 */
[----:B-1----:R-:W-:-:S07]  /*3d20*/  FADD.FTZ R12, R12, 1 ;  /* 0x3f8000000c0c7421 */ /* 0x002fce0000010000 */
[----:B------:R-:W1:Y:S08]  /*3d30*/  MUFU.EX2 R15, R15 ;  /* 0x0000000f000f7308 */ /* 0x000e700000000800 */
[----:B------:R-:W1:Y:S08]  /*3d40*/  MUFU.EX2 R23, R23 ;  /* 0x0000001700177308 */ /* 0x000e700000000800 */
[----:B------:R-:W1:Y:S01]  /*3d50*/  MUFU.EX2 R24, R24 ;  /* 0x0000001800187308 */ /* 0x000e620000000800 */
[----:B-----5:R-:W-:-:S07]  /*3d60*/  FADD.FTZ R20, R20, 1 ;  /* 0x3f80000014147421 */ /* 0x020fce0000010000 */
[----:B------:R-:W5:Y:S01]  /*3d70*/  MUFU.RCP R25, R25 ;  /* 0x0000001900197308 */ /* 0x000f620000001000 */
[----:B0-----:R-:W-:-:S07]  /*3d80*/  FADD.FTZ R21, R21, 1 ;  /* 0x3f80000015157421 */ /* 0x001fce0000010000 */
[----:B------:R-:W0:Y:S01]  /*3d90*/  MUFU.RCP R16, R16 ;  /* 0x0000001000107308 */ /* 0x000e220000001000 */
[----:B-1----:R-:W-:-:S07]  /*3da0*/  FADD.FTZ R15, R15, 1 ;  /* 0x3f8000000f0f7421 */ /* 0x002fce0000010000 */
[----:B------:R-:W1:Y:S01]  /*3db0*/  MUFU.RCP R12, R12 ;  /* 0x0000000c000c7308 */ /* 0x000e620000001000 */
[----:B------:R-:W-:Y:S01]  /*3dc0*/  FADD.FTZ R23, R23, 1 ;  /* 0x3f80000017177421 */ /* 0x000fe20000010000 */
[----:B------:R-:W-:Y:S01]  /*3dd0*/  FADD.FTZ R24, R24, 1 ;  /* 0x3f80000018187421 */ /* 0x000fe20000010000 */
[----:B-----5:R-:W-:-:S05]  /*3de0*/  FMUL.FTZ R41, R41, R25 ;  /* 0x0000001929297220 */ /* 0x020fca0000410000 */
[----:B------:R-:W5:Y:S01]  /*3df0*/  MUFU.RCP R20, R20 ;  /* 0x0000001400147308 */ /* 0x000f620000001000 */
[----:B------:R-:W-:Y:S01]  /*3e00*/  FMUL.FTZ R25, R10, -1.4426950216293334961 ;  /* 0xbfb8aa3b0a197820 */ /* 0x000fe20000410000 */
[----:B0-----:R-:W-:-:S06]  /*3e10*/  FMUL.FTZ R43, R43, R16 ;  /* 0x000000102b2b7220 */ /* 0x001fcc0000410000 */
[----:B------:R-:W0:Y:S01]  /*3e20*/  MUFU.RCP R21, R21 ;  /* 0x0000001500157308 */ /* 0x000e220000001000 */
[----:B------:R-:W-:-:S07]  /*3e30*/  FMUL.FTZ R16, R3, -1.4426950216293334961 ;  /* 0xbfb8aa3b03107820 */ /* 0x000fce0000410000 */
[----:B------:R-:W0:Y:S01]  /*3e40*/  MUFU.RCP R15, R15 ;  /* 0x0000000f000f7308 */ /* 0x000e220000001000 */
[----:B-1----:R-:W-:Y:S01]  /*3e50*/  FMUL.FTZ R48, R48, R12 ;  /* 0x0000000c30307220 */ /* 0x002fe20000410000 */
[----:B------:R-:W-:-:S06]  /*3e60*/  FMUL.FTZ R12, R39, -1.4426950216293334961 ;  /* 0xbfb8aa3b270c7820 */ /* 0x000fcc0000410000 */
[----:B------:R-:W1:Y:S08]  /*3e70*/  MUFU.RCP R23, R23 ;  /* 0x0000001700177308 */ /* 0x000e700000001000 */
[----:B------:R-:W1:Y:S01]  /*3e80*/  MUFU.RCP R24, R24 ;  /* 0x0000001800187308 */ /* 0x000e620000001000 */
[----:B-----5:R-:W-:-:S07]  /*3e90*/  FMUL.FTZ R42, R42, R20 ;  /* 0x000000142a2a7220 */ /* 0x020fce0000410000 */
[----:B------:R-:W5:Y:S01]  /*3ea0*/  MUFU.EX2 R25, R25 ;  /* 0x0000001900197308 */ /* 0x000f620000000800 */
[----:B------:R-:W-:Y:S01]  /*3eb0*/  FMUL.FTZ R20, R8, -1.4426950216293334961 ;  /* 0xbfb8aa3b08147820 */ /* 0x000fe20000410000 */
[----:B0-----:R-:W-:Y:S01]  /*3ec0*/  FMUL.FTZ R40, R40, R21 ;  /* 0x0000001528287220 */ /* 0x001fe20000410000 */
[----:B------:R-:W-:-:S05]  /*3ed0*/  FMUL.FTZ R21, R9, -1.4426950216293334961 ;  /* 0xbfb8aa3b09157820 */ /* 0x000fca0000410000 */
[----:B------:R-:W0:Y:S01]  /*3ee0*/  MUFU.EX2 R16, R16 ;  /* 0x0000001000107308 */ /* 0x000e220000000800 */
[----:B------:R-:W-:Y:S01]  /*3ef0*/  FMUL.FTZ R45, R45, R15 ;  /* 0x0000000f2d2d7220 */ /* 0x000fe20000410000 */
[----:B------:R-:W-:-:S06]  /*3f00*/  FMUL.FTZ R15, R0, -1.4426950216293334961 ;  /* 0xbfb8aa3b000f7820 */ /* 0x000fcc0000410000 */
[----:B------:R-:W0:Y:S01]  /*3f10*/  MUFU.EX2 R12, R12 ;  /* 0x0000000c000c7308 */ /* 0x000e220000000800 */
[----:B-1----:R-:W-:Y:S01]  /*3f20*/  FMUL.FTZ R27, R27, R23 ;  /* 0x000000171b1b7220 */ /* 0x002fe20000410000 */
[----:B------:R-:W-:Y:S01]  /*3f30*/  FMUL.FTZ R23, R13, -1.4426950216293334961 ;  /* 0xbfb8aa3b0d177820 */ /* 0x000fe20000410000 */
[----:B------:R-:W-:Y:S01]  /*3f40*/  FMUL.FTZ R38, R38, R24 ;  /* 0x0000001826267220 */ /* 0x000fe20000410000 */
[----:B------:R-:W-:-:S04]  /*3f50*/  FMUL.FTZ R24, R14, -1.4426950216293334961 ;  /* 0xbfb8aa3b0e187820 */ /* 0x000fc80000410000 */
[----:B------:R-:W1:Y:S01]  /*3f60*/  MUFU.EX2 R20, R20 ;  /* 0x0000001400147308 */ /* 0x000e620000000800 */
[----:B-----5:R-:W-:Y:S01]  /*3f70*/  FADD.FTZ R25, R25, 1 ;  /* 0x3f80000019197421 */ /* 0x020fe20000010000 */
[----:B0-----:R-:W-:-:S06]  /*3f80*/  FADD.FTZ R16, R16, 1 ;  /* 0x3f80000010107421 */ /* 0x001fcc0000010000 */
[----:B------:R-:W0:Y:S01]  /*3f90*/  MUFU.EX2 R21, R21 ;  /* 0x0000001500157308 */ /* 0x000e220000000800 */
[----:B------:R-:W-:-:S07]  /*3fa0*/  FADD.FTZ R12, R12, 1 ;  /* 0x3f8000000c0c7421 */ /* 0x000fce0000010000 */
[----:B------:R-:W5:Y:S08]  /*3fb0*/  MUFU.EX2 R15, R15 ;  /* 0x0000000f000f7308 */ /* 0x000f700000000800 */
[----:B------:R-:W5:Y:S08]  /*3fc0*/  MUFU.EX2 R23, R23 ;  /* 0x0000001700177308 */ /* 0x000f700000000800 */
[----:B------:R-:W2:Y:S01]  /*3fd0*/  MUFU.EX2 R24, R24 ;  /* 0x0000001800187308 */ /* 0x000ea20000000800 */
[----:B-1----:R-:W-:-:S07]  /*3fe0*/  FADD.FTZ R20, R20, 1 ;  /* 0x3f80000014147421 */ /* 0x002fce0000010000 */
[----:B------:R-:W1:Y:S01]  /*3ff0*/  MUFU.RCP R25, R25 ;  /* 0x0000001900197308 */ /* 0x000e620000001000 */
[----:B0-----:R-:W-:-:S07]  /*4000*/  FADD.FTZ R21, R21, 1 ;  /* 0x3f80000015157421 */ /* 0x001fce0000010000 */
[----:B------:R-:W0:Y:S01]  /*4010*/  MUFU.RCP R28, R16 ;  /* 0x00000010001c7308 */ /* 0x000e220000001000 */
[----:B-----5:R-:W-:-:S07]  /*4020*/  FADD.FTZ R15, R15, 1 ;  /* 0x3f8000000f0f7421 */ /* 0x020fce0000010000 */
[----:B------:R-:W5:Y:S01]  /*4030*/  MUFU.RCP R12, R12 ;  /* 0x0000000c000c7308 */ /* 0x000f620000001000 */
[----:B------:R-:W-:Y:S01]  /*4040*/  FMUL.FTZ R59, R56, R59 ;  /* 0x0000003b383b7220 */ /* 0x000fe20000410000 */
[----:B------:R-:W-:Y:S01]  /*4050*/  FADD.FTZ R23, R23, 1 ;  /* 0x3f80000017177421 */ /* 0x000fe20000010000 */
[----:B--2---:R-:W-:Y:S01]  /*4060*/  FADD.FTZ R24, R24, 1 ;  /* 0x3f80000018187421 */ /* 0x004fe20000010000 */
[----:B-1----:R-:W-:-:S04]  /*4070*/  FMUL.FTZ R10, R10, R25 ;  /* 0x000000190a0a7220 */ /* 0x002fc80000410000 */
[----:B------:R-:W1:Y:S01]  /*4080*/  MUFU.RCP R20, R20 ;  /* 0x0000001400147308 */ /* 0x000e620000001000 */
[----:B0-----:R-:W-:-:S07]  /*4090*/  FMUL.FTZ R3, R3, R28 ;  /* 0x0000001c03037220 */ /* 0x001fce0000410000 */
[----:B------:R-:W0:Y:S08]  /*40a0*/  MUFU.RCP R21, R21 ;  /* 0x0000001500157308 */ /* 0x000e300000001000 */
[----:B------:R2:W3:Y:S01]  /*40b0*/  MUFU.RCP R56, R15 ;  /* 0x0000000f00387308 */ /* 0x0004e20000001000 */
[----:B-----5:R-:W-:-:S07]  /*40c0*/  FMUL.FTZ R39, R39, R12 ;  /* 0x0000000c27277220 */ /* 0x020fce0000410000 */
[----:B------:R5:W4:Y:S01]  /*40d0*/  MUFU.RCP R25, R23 ;  /* 0x0000001700197308 */ /* 0x000b220000001000 */
[----:B------:R-:W-:-:S07]  /*40e0*/  FMUL.FTZ R12, R33, -1.4426950216293334961 ;  /* 0xbfb8aa3b210c7820 */ /* 0x000fce0000410000 */
[----:B------:R4:W4:Y:S01]  /*40f0*/  MUFU.RCP R28, R24 ;  /* 0x00000018001c7308 */ /* 0x0009220000001000 */
[----:B--2---:R-:W-:Y:S01]  /*4100*/  FMUL.FTZ R15, R32, -1.4426950216293334961 ;  /* 0xbfb8aa3b200f7820 */ /* 0x004fe20000410000 */
[----:B------:R-:W-:Y:S01]  /*4110*/  FMUL.FTZ R16, R53, -1.4426950216293334961 ;  /* 0xbfb8aa3b35107820 */ /* 0x000fe20000410000 */
[----:B------:R-:W-:Y:S01]  /*4120*/  FMUL.FTZ R58, R57, R58 ;  /* 0x0000003a393a7220 */ /* 0x000fe20000410000 */
[----:B------:R-:W-:Y:S01]  /*4130*/  FMUL.FTZ R17, R31, -1.4426950216293334961 ;  /* 0xbfb8aa3b1f117820 */ /* 0x000fe20000410000 */
[----:B------:R-:W-:Y:S01]  /*4140*/  FMUL.FTZ R57, R18, -1.4426950216293334961 ;  /* 0xbfb8aa3b12397820 */ /* 0x000fe20000410000 */
[----:B------:R-:W-:Y:S01]  /*4150*/  FMUL.FTZ R19, R54, -1.4426950216293334961 ;  /* 0xbfb8aa3b36137820 */ /* 0x000fe20000410000 */
[----:B-1----:R-:W-:Y:S01]  /*4160*/  FMUL.FTZ R8, R8, R20 ;  /* 0x0000001408087220 */ /* 0x002fe20000410000 */
[----:B------:R-:W1:Y:S01]  /*4170*/  MUFU.EX2 R12, R12 ;  /* 0x0000000c000c7308 */ /* 0x000e620000000800 */
[----:B------:R-:W-:Y:S01]  /*4180*/  FMUL.FTZ R20, R55, -1.4426950216293334961 ;  /* 0xbfb8aa3b37147820 */ /* 0x000fe20000410000 */
[----:B0-----:R-:W-:Y:S01]  /*4190*/  FMUL.FTZ R9, R9, R21 ;  /* 0x0000001509097220 */ /* 0x001fe20000410000 */
[----:B---3--:R-:W-:Y:S01]  /*41a0*/  FMUL.FTZ R0, R0, R56 ;  /* 0x0000003800007220 */ /* 0x008fe20000410000 */
[----:B------:R-:W-:Y:S01]  /*41b0*/  FMUL.FTZ R21, R30, -1.4426950216293334961 ;  /* 0xbfb8aa3b1e157820 */ /* 0x000fe20000410000 */
[----:B------:R-:W-:Y:S01]  /*41c0*/  FMUL.FTZ R56, R22, -1.4426950216293334961 ;  /* 0xbfb8aa3b16387820 */ /* 0x000fe20000410000 */
[----:B-----5:R-:W-:-:S02]  /*41d0*/  FMUL.FTZ R23, R29, -1.4426950216293334961 ;  /* 0xbfb8aa3b1d177820 */ /* 0x020fc40000410000 */
[----:B------:R-:W0:Y:S01]  /*41e0*/  MUFU.EX2 R15, R15 ;  /* 0x0000000f000f7308 */ /* 0x000e220000000800 */
[----:B----4-:R-:W-:Y:S01]  /*41f0*/  FMUL.FTZ R24, R5, -1.4426950216293334961 ;  /* 0xbfb8aa3b05187820 */ /* 0x010fe20000410000 */
[----:B------:R-:W-:Y:S01]  /*4200*/  FMUL.FTZ R13, R13, R25 ;  /* 0x000000190d0d7220 */ /* 0x000fe20000410000 */
[----:B------:R-:W-:Y:S01]  /*4210*/  FMUL.FTZ R25, R4, -1.4426950216293334961 ;  /* 0xbfb8aa3b04197820 */ /* 0x000fe20000410000 */
[----:B------:R-:W-:-:S04]  /*4220*/  FMUL.FTZ R14, R14, R28 ;  /* 0x0000001c0e0e7220 */ /* 0x000fc80000410000 */
[----:B------:R-:W2:Y:S01]  /*4230*/  MUFU.EX2 R16, R16 ;  /* 0x0000001000107308 */ /* 0x000ea20000000800 */
[----:B------:R-:W-:-:S07]  /*4240*/  FMUL.FTZ R28, R26, -1.4426950216293334961 ;  /* 0xbfb8aa3b1a1c7820 */ /* 0x000fce0000410000 */
[----:B------:R-:W3:Y:S08]  /*4250*/  MUFU.EX2 R17, R17 ;  /* 0x0000001100117308 */ /* 0x000ef00000000800 */
[----:B------:R-:W4:Y:S08]  /*4260*/  MUFU.EX2 R57, R57 ;  /* 0x0000003900397308 */ /* 0x000f300000000800 */
[----:B------:R-:W5:Y:S08]  /*4270*/  MUFU.EX2 R19, R19 ;  /* 0x0000001300137308 */ /* 0x000f700000000800 */
[----:B------:R-:W5:Y:S08]  /*4280*/  MUFU.EX2 R20, R20 ;  /* 0x0000001400147308 */ /* 0x000f700000000800 */
[----:B------:R-:W5:Y:S08]  /*4290*/  MUFU.EX2 R21, R21 ;  /* 0x0000001500157308 */ /* 0x000f700000000800 */
[----:B------:R-:W5:Y:S08]  /*42a0*/  MUFU.EX2 R56, R56 ;  /* 0x0000003800387308 */ /* 0x000f700000000800 */
[----:B------:R-:W5:Y:S01]  /*42b0*/  MUFU.EX2 R23, R23 ;  /* 0x0000001700177308 */ /* 0x000f620000000800 */
[----:B-1----:R-:W-:-:S07]  /*42c0*/  FADD.FTZ R12, R12, 1 ;  /* 0x3f8000000c0c7421 */ /* 0x002fce0000010000 */
[----:B------:R-:W1:Y:S01]  /*42d0*/  MUFU.EX2 R24, R24 ;  /* 0x0000001800187308 */ /* 0x000e620000000800 */
[----:B0-----:R-:W-:-:S07]  /*42e0*/  FADD.FTZ R15, R15, 1 ;  /* 0x3f8000000f0f7421 */ /* 0x001fce0000010000 */
[----:B------:R-:W0:Y:S01]  /*42f0*/  MUFU.EX2 R25, R25 ;  /* 0x0000001900197308 */ /* 0x000e220000000800 */
[----:B--2---:R-:W-:-:S07]  /*4300*/  FADD.FTZ R16, R16, 1 ;  /* 0x3f80000010107421 */ /* 0x004fce0000010000 */
[----:B------:R-:W2:Y:S01]  /*4310*/  MUFU.EX2 R28, R28 ;  /* 0x0000001c001c7308 */ /* 0x000ea20000000800 */
[----:B---3--:R-:W-:Y:S01]  /*4320*/  FADD.FTZ R17, R17, 1 ;  /* 0x3f80000011117421 */ /* 0x008fe20000010000 */
[----:B----4-:R-:W-:Y:S01]  /*4330*/  FADD.FTZ R57, R57, 1 ;  /* 0x3f80000039397421 */ /* 0x010fe20000010000 */
[----:B-----5:R-:W-:Y:S01]  /*4340*/  FADD.FTZ R19, R19, 1 ;  /* 0x3f80000013137421 */ /* 0x020fe20000010000 */
[----:B------:R-:W-:Y:S01]  /*4350*/  FADD.FTZ R20, R20, 1 ;  /* 0x3f80000014147421 */ /* 0x000fe20000010000 */
[----:B------:R-:W-:Y:S01]  /*4360*/  FADD.FTZ R21, R21, 1 ;  /* 0x3f80000015157421 */ /* 0x000fe20000010000 */
[----:B------:R-:W-:Y:S02]  /*4370*/  FADD.FTZ R56, R56, 1 ;  /* 0x3f80000038387421 */ /* 0x000fe40000010000 */
[----:B------:R-:W3:Y:S01]  /*4380*/  MUFU.RCP R12, R12 ;  /* 0x0000000c000c7308 */ /* 0x000ee20000001000 */
[----:B------:R-:W-:Y:S01]  /*4390*/  FADD.FTZ R23, R23, 1 ;  /* 0x3f80000017177421 */ /* 0x000fe20000010000 */
[----:B-1----:R-:W-:Y:S01]  /*43a0*/  FADD.FTZ R24, R24, 1 ;  /* 0x3f80000018187421 */ /* 0x002fe20000010000 */
[----:B0-----:R-:W-:-:S05]  /*43b0*/  FADD.FTZ R25, R25, 1 ;  /* 0x3f80000019197421 */ /* 0x001fca0000010000 */
[----:B------:R-:W0:Y:S01]  /*43c0*/  MUFU.RCP R15, R15 ;  /* 0x0000000f000f7308 */ /* 0x000e220000001000 */
[----:B--2---:R-:W-:-:S07]  /*43d0*/  FADD.FTZ R28, R28, 1 ;  /* 0x3f8000001c1c7421 */ /* 0x004fce0000010000 */
[----:B------:R-:W1:Y:S08]  /*43e0*/  MUFU.RCP R16, R16 ;  /* 0x0000001000107308 */ /* 0x000e700000001000 */
[----:B------:R-:W2:Y:S08]  /*43f0*/  MUFU.RCP R17, R17 ;  /* 0x0000001100117308 */ /* 0x000eb00000001000 */
[----:B------:R-:W4:Y:S08]  /*4400*/  MUFU.RCP R57, R57 ;  /* 0x0000003900397308 */ /* 0x000f300000001000 */
[----:B------:R-:W5:Y:S08]  /*4410*/  MUFU.RCP R19, R19 ;  /* 0x0000001300137308 */ /* 0x000f700000001000 */
[----:B------:R-:W5:Y:S08]  /*4420*/  MUFU.RCP R20, R20 ;  /* 0x0000001400147308 */ /* 0x000f700000001000 */
[----:B------:R-:W5:Y:S08]  /*4430*/  MUFU.RCP R21, R21 ;  /* 0x0000001500157308 */ /* 0x000f700000001000 */
[----:B------:R-:W5:Y:S08]  /*4440*/  MUFU.RCP R56, R56 ;  /* 0x0000003800387308 */ /* 0x000f700000001000 */
[----:B------:R-:W5:Y:S01]  /*4450*/  MUFU.RCP R23, R23 ;  /* 0x0000001700177308 */ /* 0x000f620000001000 */
[----:B---3--:R-:W-:-:S07]  /*4460*/  FMUL.FTZ R12, R33, R12 ;  /* 0x0000000c210c7220 */ /* 0x008fce0000410000 */
[----:B------:R-:W3:Y:S01]  /*4470*/  MUFU.RCP R24, R24 ;  /* 0x0000001800187308 */ /* 0x000ee20000001000 */
[----:B------:R-:W3:Y:S07]  /*4480*/  LDL.LU R33, [R1+0xbc] ;  /* 0x0000bc0001217983 */ /* 0x000eee0000300800 */
[----:B------:R-:W3:Y:S01]  /*4490*/  MUFU.RCP R25, R25 ;  /* 0x0000001900197308 */ /* 0x000ee20000001000 */
[----:B0-----:R-:W-:-:S07]  /*44a0*/  FMUL.FTZ R15, R32, R15 ;  /* 0x0000000f200f7220 */ /* 0x001fce0000410000 */
[----:B------:R-:W0:Y:S01]  /*44b0*/  MUFU.RCP R28, R28 ;  /* 0x0000001c001c7308 */ /* 0x000e220000001000 */
[----:B------:R-:W3:Y:S01]  /*44c0*/  LDL.LU R32, [R1+0xb8] ;  /* 0x0000b80001207983 */ /* 0x000ee20000300800 */
[----:B-1----:R-:W-:Y:S01]  /*44d0*/  FMUL.FTZ R16, R53, R16 ;  /* 0x0000001035107220 */ /* 0x002fe20000410000 */
[----:B--2---:R-:W-:Y:S01]  /*44e0*/  FMUL.FTZ R17, R31, R17 ;  /* 0x000000111f117220 */ /* 0x004fe20000410000 */
[----:B----4-:R-:W-:Y:S01]  /*44f0*/  FMUL.FTZ R18, R18, R57 ;  /* 0x0000003912127220 */ /* 0x010fe20000410000 */
[----:B------:R-:W2:Y:S01]  /*4500*/  LDL.LU R53, [R1+0xb4] ;  /* 0x0000b40001357983 */ /* 0x000ea20000300800 */
[----:B-----5:R-:W-:Y:S01]  /*4510*/  FMUL.FTZ R19, R54, R19 ;  /* 0x0000001336137220 */ /* 0x020fe20000410000 */
[----:B------:R-:W-:Y:S02]  /*4520*/  FMUL.FTZ R20, R55, R20 ;  /* 0x0000001437147220 */ /* 0x000fe40000410000 */
[----:B------:R-:W4:Y:S01]  /*4530*/  LDL.LU R31, [R1+0xb0] ;  /* 0x0000b000011f7983 */ /* 0x000f220000300800 */
[----:B------:R-:W-:-:S03]  /*4540*/  FMUL.FTZ R21, R30, R21 ;  /* 0x000000151e157220 */ /* 0x000fc60000410000 */
[----:B------:R-:W5:Y:S01]  /*4550*/  LDL.LU R57, [R1+0x4] ;  /* 0x0000040001397983 */ /* 0x000f620000300800 */
[----:B------:R-:W-:-:S03]  /*4560*/  FMUL.FTZ R22, R22, R56 ;  /* 0x0000003816167220 */ /* 0x000fc60000410000 */
[----:B------:R-:W4:Y:S01]  /*4570*/  LDL.LU R54, [R1+0xac] ;  /* 0x0000ac0001367983 */ /* 0x000f220000300800 */
[----:B------:R-:W-:-:S03]  /*4580*/  FMUL.FTZ R23, R29, R23 ;  /* 0x000000171d177220 */ /* 0x000fc60000410000 */
[----:B------:R-:W2:Y:S01]  /*4590*/  LDL.LU R55, [R1+0xa8] ;  /* 0x0000a80001377983 */ /* 0x000ea20000300800 */
[----:B---3--:R-:W-:-:S03]  /*45a0*/  FMUL.FTZ R24, R5, R24 ;  /* 0x0000001805187220 */ /* 0x008fc60000410000 */
[----:B------:R-:W2:Y:S01]  /*45b0*/  LDL.LU R30, [R1+0xa4] ;  /* 0x0000a400011e7983 */ /* 0x000ea20000300800 */
[----:B------:R-:W-:-:S03]  /*45c0*/  FMUL.FTZ R25, R4, R25 ;  /* 0x0000001904197220 */ /* 0x000fc60000410000 */
[----:B------:R-:W3:Y:S01]  /*45d0*/  LDL.LU R56, [R1+0xc] ;  /* 0x00000c0001387983 */ /* 0x000ee20000300800 */
[----:B0-----:R-:W-:-:S03]  /*45e0*/  FMUL.FTZ R26, R26, R28 ;  /* 0x0000001c1a1a7220 */ /* 0x001fc60000410000 */
[----:B------:R-:W3:Y:S04]  /*45f0*/  LDL.LU R29, [R1+0xa0] ;  /* 0x0000a000011d7983 */ /* 0x000ee80000300800 */
[----:B------:R-:W5:Y:S04]  /*4600*/  LDL.LU R5, [R1+0x9c] ;  /* 0x00009c0001057983 */ /* 0x000f680000300800 */
[----:B------:R-:W4:Y:S04]  /*4610*/  LDL.LU R4, [R1+0x98] ;  /* 0x0000980001047983 */ /* 0x000f280000300800 */
[----:B------:R-:W5:Y:S02]  /*4620*/  LDL.LU R28, [R1+0x20] ;  /* 0x00002000011c7983 */ /* 0x000f640000300800 */
[----:B-----5:R-:W-:-:S02]  /*4630*/  F2FP.BF16.F32.PACK_AB R28, R5, R28 ;  /* 0x0000001c051c723e */ /* 0x020fc400000010ff */
[----:B------:R-:W4:Y:S01]  /*4640*/  LDL.LU R5, [R1+0x94] ;  /* 0x0000940001057983 */ /* 0x000f220000300800 */
[----:B---3--:R-:W-:Y:S02]  /*4650*/  F2FP.BF16.F32.PACK_AB R29, R29, R56 ;  /* 0x000000381d1d723e */ /* 0x008fe400000010ff */
[----:B------:R-:W-:-:S03]  /*4660*/  F2FP.BF16.F32.PACK_AB R36, R36, R57 ;  /* 0x000000392424723e */ /* 0x000fc600000010ff */
[----:B----4-:R0:W-:Y:S02]  /*4670*/  STG.E.64 desc[UR8][R4.64+0xa00], R28 ;  /* 0x000a001c04007986 */ /* 0x0101e4000c101b08 */
[----:B0-----:R-:W-:Y:S02]  /*4680*/  F2FP.BF16.F32.PACK_AB R28, R48, R2 ;  /* 0x00000002301c723e */ /* 0x001fe400000010ff */
[----:B------:R-:W3:Y:S04]  /*4690*/  LDL.LU R2, [R1+0x90] ;  /* 0x0000900001027983 */ /* 0x000ee80000300800 */
[----:B------:R-:W4:Y:S01]  /*46a0*/  LDL.LU R57, [R1+0x58] ;  /* 0x0000580001397983 */ /* 0x000f220000300800 */
[----:B------:R-:W-:Y:S02]  /*46b0*/  F2FP.BF16.F32.PACK_AB R34, R51, R34 ;  /* 0x000000223322723e */ /* 0x000fe400000010ff */
[----:B------:R-:W-:-:S02]  /*46c0*/  F2FP.BF16.F32.PACK_AB R35, R50, R35 ;  /* 0x000000233223723e */ /* 0x000fc400000010ff */
[----:B--2---:R-:W-:Y:S02]  /*46d0*/  F2FP.BF16.F32.PACK_AB R30, R55, R30 ;  /* 0x0000001e371e723e */ /* 0x004fe400000010ff */
        /* <DEDUP_REMOVED lines=13> */
[----:B0-----:R-:W-:Y:S02]  /*47b0*/  F2FP.BF16.F32.PACK_AB R34, R39, R59 ;  /* 0x0000003b2722723e */ /* 0x001fe400000010ff */
[----:B------:R-:W-:-:S02]  /*47c0*/  F2FP.BF16.F32.PACK_AB R35, R38, R27 ;  /* 0x0000001b2623723e */ /* 0x000fc400000010ff */
[----:B-1----:R-:W-:Y:S02]  /*47d0*/  F2FP.BF16.F32.PACK_AB R30, R45, R61 ;  /* 0x0000003d2d1e723e */ /* 0x002fe400000010ff */
[----:B------:R-:W-:Y:S02]  /*47e0*/  F2FP.BF16.F32.PACK_AB R31, R44, R43 ;  /* 0x0000002b2c1f723e */ /* 0x000fe400000010ff */
[----:B--2---:R-:W-:Y:S02]  /*47f0*/  F2FP.BF16.F32.PACK_AB R32, R42, R60 ;  /* 0x0000003c2a20723e */ /* 0x004fe400000010ff */
        /* <DEDUP_REMOVED lines=21> */
[----:B----4-:R-:W-:Y:S02]  /*4950*/  IADD3.X R57, PT, PT, RZ, R57, RZ, P1, !PT ;  /* 0x00000039ff397210 */ /* 0x010fe40000ffe4ff */
[----:B------:R-:W-:-:S03]  /*4960*/  ISETP.GE.U32.AND P1, PT, R2, UR6, PT ;  /* 0x0000000602007c0c */ /* 0x000fc6000bf26070 */
[----:B------:R0:W-:Y:S01]  /*4970*/  STL [R1+0x58], R57 ;  /* 0x0000583901007387 */ /* 0x0001e20000100800 */
[----:B------:R-:W-:-:S13]  /*4980*/  ISETP.GE.AND.EX P1, PT, R57, UR7, PT, P1 ;  /* 0x0000000739007c0c */ /* 0x000fda000bf26310 */
[----:B0-----:R-:W-:Y:S05]  /*4990*/  @!P1 BRA `(.L_x_632) ;  /* 0xffffffb800489947 */ /* 0x001fea000383ffff */
[----:B------:R-:W-:Y:S05]  /*49a0*/  EXIT ;  /* 0x000000000000794d */ /* 0x000fea0003800000 */
.L_x_633:
        /* <DEDUP_REMOVED lines=13> */
.L_x_1334:


//--------------------- .text._ZN13group_norm_v214gn_cuda_kernelI13__nv_bfloat16Li320ELi3ELi16ELi20ELi4096ELb1ELi64ELi320ELi320ELi4ELb1ELi6ELb0ELb0ENS_16CompileConditionILi1000EEEEEvPT_PKS4_S7_S7_flPfS8_Pj --------------------------
	.section	.text._ZN13group_norm_v214gn_cuda_kernelI13__nv_bfloat16Li320ELi3ELi16ELi20ELi4096ELb1ELi64ELi320ELi320ELi4ELb1ELi6ELb0ELb0ENS_16CompileConditionILi1000EEEEEvPT_PKS4_S7_S7_flPfS8_Pj,"ax",@progbits
	.align	128
        .global         _ZN13group_norm_v214gn_cuda_kernelI13__nv_bfloat16Li320ELi3ELi16ELi20ELi4096ELb1ELi64ELi320ELi320ELi4ELb1ELi6ELb0ELb0ENS_16CompileConditionILi1000EEEEEvPT_PKS4_S7_S7_flPfS8_Pj
        .type           _ZN13group_norm_v214gn_cuda_kernelI13__nv_bfloat16Li320ELi3ELi16ELi20ELi4096ELb1ELi64ELi320ELi320ELi4ELb1ELi6ELb0ELb0ENS_16CompileConditionILi1000EEEEEvPT_PKS4_S7_S7_flPfS8_Pj,@function
        .size           _ZN13group_norm_v214gn_cuda_kernelI13__nv_bfloat16Li320ELi3ELi16ELi20ELi4096ELb1ELi64ELi320ELi320ELi4ELb1ELi6ELb0ELb0ENS_16CompileConditionILi1000EEEEEvPT_PKS4_S7_S7_flPfS8_Pj,(.L_x_1335 - _ZN13group_norm_v214gn_cuda_kernelI13__nv_bfloat16Li320ELi3ELi16ELi20ELi4096ELb1ELi64ELi320ELi320ELi4ELb1ELi6ELb0ELb0ENS_16CompileConditionILi1000EEEEEvPT_PKS4_S7_S7_flPfS8_Pj)
        .other          _ZN13group_norm_v214gn_cuda_kernelI13__nv_bfloat16Li320ELi3ELi16ELi20ELi4096ELb1ELi64ELi320ELi320ELi4ELb1ELi6ELb0ELb0ENS_16CompileConditionILi1000EEEEEvPT_PKS4_S7_S7_flPfS8_Pj,@"STO_CUDA_ENTRY STV_DEFAULT"
_ZN13group_norm_v214gn_cuda_kernelI13__nv_bfloat16Li320ELi3ELi16ELi20ELi4096ELb1ELi64ELi320ELi320ELi4ELb1ELi6ELb0ELb0ENS_16CompileConditionILi1000EEEEEvPT_PKS4_S7_S7_flPfS8_Pj:
.text._ZN13group_norm_v214gn_cuda_kernelI13__nv_bfloat16Li320ELi3ELi16ELi20ELi4096ELb1ELi64ELi320ELi320ELi4ELb1ELi6ELb0ELb0ENS_16CompileConditionILi1000EEEEEvPT_PKS4_S7_S7_flPfS8_Pj:
        /* <DEDUP_REMOVED lines=44> */
.L_x_646:
        /* <DEDUP_REMOVED lines=317> */
.L_x_635:
[----:B------:R-:W-:Y:S05]  /*1690*/  BSYNC.RECONVERGENT B0 ;  /* 0x0000000000007941 */ /* 0x000fea0003800200 */
.L_x_634:
        /* <DEDUP_REMOVED lines=25> */
.L_x_637:
[----:B------:R-:W-:Y:S05]  /*1830*/  BSYNC.RECONVERGENT B0 ;  /* 0x0000000000007941 */ /* 0x000fea0003800200 */
.L_x_636:
        /* <DEDUP_REMOVED lines=13> */
.L_x_639:
[----:B------:R-:W2:Y:S04]  /*1910*/  LD.E.STRONG.GPU R33, desc[UR8][R30.64] ;  /* 0x000000081e217980 */ /* 0x000ea8000c10f900 */
[----:B--2---:R-:W-:Y:S01]  /*1920*/  CCTL.IVALL ;  /* 0x00000000ff00798f */ /* 0x004fe20002000000 */
[----:B------:R-:W-:Y:S05]  /*1930*/  YIELD ;  /* 0x0000000000007946 */ /* 0x000fea0003800000 */
[----:B-----5:R-:W-:-:S04]  /*1940*/  LOP3.LUT R33, R33, R32, RZ, 0x3c, !PT ;  /* 0x0000002021217212 */ /* 0x020fc800078e3cff */
[----:B------:R-:W-:-:S13]  /*1950*/  ISETP.GT.AND P2, PT, R33, -0x1, PT ;  /* 0xffffffff2100780c */ /* 0x000fda0003f44270 */
[----:B------:R-:W-:Y:S05]  /*1960*/  @P2 BRA `(.L_x_639) ;  /* 0xfffffffc00e82947 */ /* 0x000fea000383ffff */
.L_x_638:
        /* <DEDUP_REMOVED lines=37> */
.L_x_641:
[----:B------:R-:W-:Y:S05]  /*1bc0*/  BSYNC.RECONVERGENT B0 ;  /* 0x0000000000007941 */ /* 0x000fea0003800200 */
.L_x_640:
        /* <DEDUP_REMOVED lines=30> */
.L_x_643:
[----:B------:R-:W-:Y:S05]  /*1db0*/  BSYNC.RECONVERGENT B0 ;  /* 0x0000000000007941 */ /* 0x000fea0003800200 */
.L_x_642:
        /* <DEDUP_REMOVED lines=22> */
.L_x_645:
[----:B------:R-:W-:Y:S05]  /*1f20*/  BSYNC.RECONVERGENT B0 ;  /* 0x0000000000007941 */ /* 0x000fea0003800200 */
.L_x_644:
        /* <DEDUP_REMOVED lines=680> */
.L_x_647:
        /* <DEDUP_REMOVED lines=13> */
.L_x_1335:


//--------------------- .text._ZN13group_norm_v218gn_bwd_cuda_kernelI6__halfLi320ELi3ELi32ELi10ELi4096ELb0ELb1ELi16ELi320ELi320ELi4ELb1ELi1ELb0ELb0ELNS_15WgradSyncMethodE3ENS_16CompileConditionILi1000EEEEEvPT_S6_S6_PKS5_S8_S8_S8_PKfflPfPj --------------------------
	.section	.text._ZN13group_norm_v218gn_bwd_cuda_kernelI6__halfLi320ELi3ELi32ELi10ELi4096ELb0ELb1ELi16ELi320ELi320ELi4ELb1ELi1ELb0ELb0ELNS_15WgradSyncMethodE3ENS_16CompileConditionILi1000EEEEEvPT_S6_S6_PKS5_S8_S8_S8_PKfflPfPj,"ax",@progbits
	.align	128
        .global         _ZN13group_norm_v218gn_bwd_cuda_kernelI6__halfLi320ELi3ELi32ELi10ELi4096ELb0ELb1ELi16ELi320ELi320ELi4ELb1ELi1ELb0ELb0ELNS_15WgradSyncMethodE3ENS_16CompileConditionILi1000EEEEEvPT_S6_S6_PKS5_S8_S8_S8_PKfflPfPj
        .type           _ZN13group_norm_v218gn_bwd_cuda_kernelI6__halfLi320ELi3ELi32ELi10ELi4096ELb0ELb1ELi16ELi320ELi320ELi4ELb1ELi1ELb0ELb0ELNS_15WgradSyncMethodE3ENS_16CompileConditionILi1000EEEEEvPT_S6_S6_PKS5_S8_S8_S8_PKfflPfPj,@function
        .size           _ZN13group_norm_v218gn_bwd_cuda_kernelI6__halfLi320ELi3ELi32ELi10ELi4096ELb0ELb1ELi16ELi320ELi320ELi4ELb1ELi1ELb0ELb0ELNS_15WgradSyncMethodE3ENS_16CompileConditionILi1000EEEEEvPT_S6_S6_PKS5_S8_S8_S8_PKfflPfPj,(.L_x_1336 - _ZN13group_norm_v218gn_bwd_cuda_kernelI6__halfLi320ELi3ELi32ELi10ELi4096ELb0ELb1ELi16ELi320ELi320ELi4ELb1ELi1ELb0ELb0ELNS_15WgradSyncMethodE3ENS_16CompileConditionILi1000EEEEEvPT_S6_S6_PKS5_S8_S8_S8_PKfflPfPj)
        .other          _ZN13group_norm_v218gn_bwd_cuda_kernelI6__halfLi320ELi3ELi32ELi10ELi4096ELb0ELb1ELi16ELi320ELi320ELi4ELb1ELi1ELb0ELb0ELNS_15WgradSyncMethodE3ENS_16CompileConditionILi1000EEEEEvPT_S6_S6_PKS5_S8_S8_S8_PKfflPfPj,@"STO_CUDA_ENTRY STV_DEFAULT"
_ZN13group_norm_v218gn_bwd_cuda_kernelI6__halfLi320ELi3ELi32ELi10ELi4096ELb0ELb1ELi16ELi320ELi320ELi4ELb1ELi1ELb0ELb0ELNS_15WgradSyncMethodE3ENS_16CompileConditionILi1000EEEEEvPT_S6_S6_PKS5_S8_S8_S8_PKfflPfPj:
.text._ZN13group_norm_v218gn_bwd_cuda_kernelI6__halfLi320ELi3ELi32ELi10ELi4096ELb0ELb1ELi16ELi320ELi320ELi4ELb1ELi1ELb0ELb0ELNS_15WgradSyncMethodE3ENS_16CompileConditionILi1000EEEEEvPT_S6_S6_PKS5_S8_S8_S8_PKfflPfPj:
        /* <DEDUP_REMOVED lines=31> */
.L_x_650:
[----:B------:R-:W2:Y:S04]  /*01f0*/  LDL.64 R2, [R1+0x100] ;  /* 0x0001000001027983 */ /* 0x000ea80000100a00 */
[----:B--2---:R-:W2:Y:S04]  /*0200*/  LD.E.STRONG.GPU R3, desc[UR10][R2.64] ;  /* 0x0000000a02037980 */ /* 0x004ea8000c10f900 */
[----:B--2---:R-:W-:Y:S01]  /*0210*/  CCTL.IVALL ;  /* 0x00000000ff00798f */ /* 0x004fe20002000000 */
[----:B------:R-:W-:Y:S05]  /*0220*/  YIELD ;  /* 0x0000000000007946 */ /* 0x000fea0003800000 */
[----:B-----5:R-:W-:-:S04]  /*0230*/  LOP3.LUT R3, R3, R0, RZ, 0x3c, !PT ;  /* 0x0000000003037212 */ /* 0x020fc800078e3cff */
[----:B------:R-:W-:-:S13]  /*0240*/  ISETP.GT.AND P0, PT, R3, -0x1, PT ;  /* 0xffffffff0300780c */ /* 0x000fda0003f04270 */
[----:B------:R-:W-:Y:S05]  /*0250*/  @P0 BRA `(.L_x_650) ;  /* 0xfffffffc00e40947 */ /* 0x000fea000383ffff */
.L_x_649:
[----:B------:R-:W-:Y:S05]  /*0260*/  WARPSYNC.ALL ;  /* 0x0000000000007948 */ /* 0x000fea0003800000 */
[----:B------:R-:W-:Y:S06]  /*0270*/  BAR.SYNC.DEFER_BLOCKING 0x0 ;  /* 0x0000000000007b1d */ /* 0x000fec0000010000 */
[----:B------:R-:W-:Y:S05]  /*0280*/  BRA `(.L_x_651) ;  /* 0x0000002c00c07947 */ /* 0x000fea0003800000 */
.L_x_648:
[----:B-1----:R-:W0:Y:S01]  /*0290*/  S2R R5, SR_TID.X ;  /* 0x0000000000057919 */ /* 0x002e220000002100 */
        /* <DEDUP_REMOVED lines=35> */
[--C-:B--2---:R-:W-:Y:S02]  /*04d0*/  HADD2.F32 R59, -RZ, R2.reuse.H0_H0 ;  /* 0x20000002ff3b7230 */ /* 0x104fe40000004100 */
[----:B------:R-:W-:Y:S01]  /*04e0*/  HADD2.F32 R58, -RZ, R2.H1_H1 ;  /* 0x30000002ff3a7230 */ /* 0x000fe20000004100 */
[----:B------:R-:W-:Y:S01]  /*04f0*/  SHF.R.U32.HI R2, RZ, 0x10, R5 ;  /* 0x00000010ff027819 */ /* 0x000fe20000011605 */
[--C-:B------:R-:W-:Y:S02]  /*0500*/  HADD2.F32 R57, -RZ, R3.reuse.H0_H0 ;  /* 0x20000003ff397230 */ /* 0x100fe40000004100 */
[----:B------:R-:W-:Y:S02]  /*0510*/  HADD2.F32 R56, -RZ, R3.H1_H1 ;  /* 0x30000003ff387230 */ /* 0x000fe40000004100 */
[----:B------:R0:W-:Y:S05]  /*0520*/  STL [R1+0x110], R2 ;  /* 0x0001100201007387 */ /* 0x0001ea0000100800 */
.L_x_666:
[----:B0-2---:R-:W2:Y:S01]  /*0530*/  LDL R2, [R1+0x114] ;  /* 0x0001140001027983 */ /* 0x005ea20000100800 */
[----:B------:R-:W0:Y:S03]  /*0540*/  LDCU.64 UR14, c[0x0][0x3b8] ;  /* 0x00007700ff0e77ac */ /* 0x000e260008000a00 */
[----:B------:R-:W3:Y:S01]  /*0550*/  LDL R0, [R1+0x110] ;  /* 0x0001100001007983 */ /* 0x000ee20000100800 */
[----:B------:R-:W-:Y:S02]  /*0560*/  USHF.L.U64.HI UR8, UR7, 0x6, UR5 ;  /* 0x0000000607087899 */ /* 0x000fe40008010205 */
[----:B------:R-:W-:Y:S01]  /*0570*/  USHF.L.U32 UR9, UR7, 0x6, URZ ;  /* 0x0000000607097899 */ /* 0x000fe200080006ff */
[----:B------:R-:W1:Y:S01]  /*0580*/  S2R R3, SR_TID.X ;  /* 0x0000000000037919 */ /* 0x000e620000002100 */
[----:B------:R-:W-:Y:S02]  /*0590*/  UIMAD.WIDE.U32 UR12, UR7, 0x140000, URZ ;  /* 0x00140000070c78a5 */ /* 0x000fe4000f8e00ff */
[----:B------:R-:W-:Y:S01]  /*05a0*/  UIMAD UR6, UR5, 0x140000, URZ ;  /* 0x00140000050678a4 */ /* 0x000fe2000f8e02ff */
[----:B------:R-:W4:Y:S01]  /*05b0*/  S2R R5, SR_CTAID.X ;  /* 0x0000000000057919 */ /* 0x000f220000002500 */
[----:B------:R-:W-:Y:S01]  /*05c0*/  MOV R28, UR9 ;  /* 0x00000009001c7c02 */ /* 0x000fe20008000f00 */
[----:B------:R-:W5:Y:S01]  /*05d0*/  LDCU.64 UR16, c[0x0][0x3a0] ;  /* 0x00007400ff1077ac */ /* 0x000f620008000a00 */
[----:B------:R-:W-:Y:S01]  /*05e0*/  MOV R29, UR8 ;  /* 0x00000008001d7c02 */ /* 0x000fe20008000f00 */
[----:B------:R-:W5:Y:S01]  /*05f0*/  LDL R34, [R1+0x10c] ;  /* 0x00010c0001227983 */ /* 0x000f620000100800 */
[----:B------:R-:W-:Y:S01]  /*0600*/  UIADD3 UR6, UPT, UPT, UR13, UR6, URZ ;  /* 0x000000060d067290 */ /* 0x000fe2000fffe0ff */
[----:B------:R-:W5:Y:S01]  /*0610*/  LDCU.64 UR8, c[0x0][0x398] ;  /* 0x00007300ff0877ac */ /* 0x000f620008000a00 */
[----:B-1----:R-:W-:-:S02]  /*0620*/  LOP3.LUT R4, R3, 0xffff, RZ, 0xc0, !PT ;  /* 0x0000ffff03047812 */ /* 0x002fc400078ec0ff */
[----:B----4-:R-:W-:-:S03]  /*0630*/  SHF.L.U32 R5, R5, 0x4, RZ ;  /* 0x0000000405057819 */ /* 0x010fc600000006ff */
[----:B------:R-:W-:-:S05]  /*0640*/  IMAD R4, R4, 0x334, RZ ;  /* 0x0000033404047824 */ /* 0x000fca00078e02ff */
[----:B------:R-:W-:-:S04]  /*0650*/  SHF.R.U32.HI R4, RZ, 0x10, R4 ;  /* 0x00000010ff047819 */ /* 0x000fc80000011604 */
[----:B------:R-:W-:-:S05]  /*0660*/  LOP3.LUT R4, R4, 0xff0, R5, 0xf8, !PT ;  /* 0x00000ff004047812 */ /* 0x000fca00078ef805 */
[----:B------:R-:W-:Y:S01]  /*0670*/  IMAD R4, R4, 0x140, RZ ;  /* 0x0000014004047824 */ /* 0x000fe200078e02ff */
[----:B--2---:R-:W-:Y:S01]  /*0680*/  LOP3.LUT R2, R2, 0xffff, RZ, 0xc0, !PT ;  /* 0x0000ffff02027812 */ /* 0x004fe200078ec0ff */
[----:B---3--:R-:W-:-:S04]  /*0690*/  IMAD.WIDE.U32 R6, R0, 0x2, R28 ;  /* 0x0000000200067825 */ /* 0x008fc800078e001c */
[----:B------:R-:W-:-:S03]  /*06a0*/  IMAD.WIDE.U32 R2, R2, 0x4, RZ ;  /* 0x0000000402027825 */ /* 0x000fc600078e00ff */
[----:B------:R-:W-:Y:S01]  /*06b0*/  LOP3.LUT R61, R2, UR12, RZ, 0xfc, !PT ;  /* 0x0000000c023d7c12 */ /* 0x000fe2000f8efcff */
[----:B------:R-:W1:Y:S01]  /*06c0*/  LDCU.64 UR12, c[0x0][0x3c8] ;  /* 0x00007900ff0c77ac */ /* 0x000e620008000a00 */
[C---:B0-----:R-:W-:Y:S02]  /*06d0*/  LEA R2, P0, R6.reuse, UR14, 0x2 ;  /* 0x0000000e06027c11 */ /* 0x041fe4000f8010ff */
[----:B------:R-:W-:Y:S01]  /*06e0*/  LOP3.LUT R0, R3, UR6, RZ, 0xfc, !PT ;  /* 0x0000000603007c12 */ /* 0x000fe2000f8efcff */
[----:B------:R-:W0:Y:S01]  /*06f0*/  LDCU UR6, c[0x0][0x3c0] ;  /* 0x00007800ff0677ac */ /* 0x000e220008000800 */
[----:B------:R-:W-:Y:S02]  /*0700*/  LEA.HI.X R3, R6, UR15, R7, 0x2, P0 ;  /* 0x0000000f06037c11 */ /* 0x000fe400080f1407 */
[----:B------:R-:W-:-:S04]  /*0710*/  IADD3 R61, P1, PT, R4, R61, RZ ;  /* 0x0000003d043d7210 */ /* 0x000fc80007f3e0ff */
[----:B------:R-:W-:Y:S01]  /*0720*/  IADD3.X R0, PT, PT, RZ, R0, RZ, P1, !PT ;  /* 0x00000000ff007210 */ /* 0x000fe20000ffe4ff */
[----:B------:R-:W0:Y:S01]  /*0730*/  LDG.E.64.CONSTANT R2, desc[UR10][R2.64] ;  /* 0x0000000a02027981 */ /* 0x000e22000c1e9b00 */
[C---:B------:R-:W-:Y:S02]  /*0740*/  SHF.L.U32 R60, R61.reuse, 0x1, RZ ;  /* 0x000000013d3c7819 */ /* 0x040fe400000006ff */
[----:B------:R-:W-:Y:S02]  /*0750*/  SHF.L.U64.HI R61, R61, 0x1, R0 ;  /* 0x000000013d3d7819 */ /* 0x000fe40000010200 */
[C---:B-----5:R-:W-:Y:S02]  /*0760*/  IADD3 R32, P0, PT, R60.reuse, UR16, RZ ;  /* 0x000000103c207c10 */ /* 0x060fe4000ff1e0ff */
[----:B------:R-:W-:Y:S02]  /*0770*/  IADD3 R30, P1, PT, R60, UR8, RZ ;  /* 0x000000083c1e7c10 */ /* 0x000fe4000ff3e0ff */
[----:B------:R-:W-:-:S05]  /*0780*/  IADD3.X R33, PT, PT, R61, UR17, RZ, P0, !PT ;  /* 0x000000113d217c10 */ /* 0x000fca00087fe4ff */
[----:B------:R-:W2:Y:S04]  /*0790*/  LDG.E.64.CONSTANT R24, desc[UR10][R32.64+0x1400] ;  /* 0x0014000a20187981 */ /* 0x000ea8000c1e9b00 */
[----:B------:R-:W3:Y:S01]  /*07a0*/  LDG.E.64.CONSTANT R26, desc[UR10][R32.64+0x1e00] ;  /* 0x001e000a201a7981 */ /* 0x000ee2000c1e9b00 */
[----:B------:R-:W-:-:S03]  /*07b0*/  IADD3.X R31, PT, PT, R61, UR9, RZ, P1, !PT ;  /* 0x000000093d1f7c10 */ /* 0x000fc60008ffe4ff */
[----:B------:R-:W4:Y:S04]  /*07c0*/  LDG.E.64.CONSTANT R20, desc[UR10][R32.64] ;  /* 0x0000000a20147981 */ /* 0x000f28000c1e9b00 */
[----:B------:R4:W5:Y:S04]  /*07d0*/  LDG.E.64.CONSTANT R22, desc[UR10][R32.64+0xa00] ;  /* 0x000a000a20167981 */ /* 0x000968000c1e9b00 */
[----:B------:R-:W5:Y:S01]  /*07e0*/  LDG.E.64.CONSTANT R10, desc[UR10][R30.64] ;  /* 0x0000000a1e0a7981 */ /* 0x000f62000c1e9b00 */
[----:B------:R-:W-:-:S03]  /*07f0*/  IMAD.WIDE.U32 R28, R34, 0x2, R28 ;  /* 0x00000002221c7825 */ /* 0x000fc600078e001c */
[----:B------:R-:W5:Y:S01]  /*0800*/  LDG.E.64.CONSTANT R8, desc[UR10][R30.64+0xa00] ;  /* 0x000a000a1e087981 */ /* 0x000f62000c1e9b00 */
[----:B------:R-:W-:-:S03]  /*0810*/  LEA R34, P0, R28, UR14, 0x2 ;  /* 0x0000000e1c227c11 */ /* 0x000fc6000f8010ff */
[----:B------:R-:W5:Y:S01]  /*0820*/  LDG.E.64.CONSTANT R6, desc[UR10][R30.64+0x1400] ;  /* 0x0014000a1e067981 */ /* 0x000f62000c1e9b00 */
[----:B------:R-:W-:-:S03]  /*0830*/  LEA.HI.X R35, R28, UR15, R29, 0x2, P0 ;  /* 0x0000000f1c237c11 */ /* 0x000fc600080f141d */
[----:B------:R5:W5:Y:S04]  /*0840*/  LDG.E.64.CONSTANT R4, desc[UR10][R30.64+0x1e00] ;  /* 0x001e000a1e047981 */ /* 0x000b68000c1e9b00 */
[----:B------:R1:W5:Y:S01]  /*0850*/  LDG.E.64.CONSTANT R28, desc[UR10][R34.64] ;  /* 0x0000000a221c7981 */ /* 0x000362000c1e9b00 */
[----:B0-----:R-:W-:-:S06]  /*0860*/  FADD.FTZ R3, R3, UR6 ;  /* 0x0000000603037e21 */ /* 0x001fcc0008010000 */
[----:B------:R-:W0:Y:S01]  /*0870*/  MUFU.RSQ R3, R3 ;  /* 0x0000000300037308 */ /* 0x000e220000001400 */
[----:B--2---:R-:W-:Y:S02]  /*0880*/  HADD2.F32 R41, -RZ, R24.H0_H0 ;  /* 0x20000018ff297230 */ /* 0x004fe40000004100 */
[--C-:B---3--:R-:W-:Y:S02]  /*0890*/  HADD2.F32 R43, -RZ, R26.reuse.H0_H0 ;  /* 0x2000001aff2b7230 */ /* 0x108fe40000004100 */
[----:B------:R-:W-:Y:S02]  /*08a0*/  HADD2.F32 R45, -RZ, R26.H1_H1 ;  /* 0x3000001aff2d7230 */ /* 0x000fe40000004100 */
[----:B------:R-:W-:-:S04]  /*08b0*/  FADD.FTZ R26, -R2, R41 ;  /* 0x00000029021a7221 */ /* 0x000fc80000010100 */
[----:B0-----:R-:W-:Y:S02]  /*08c0*/  FMUL.FTZ R51, R3, R26 ;  /* 0x0000001a03337220 */ /* 0x001fe40000410000 */
[----:B------:R-:W2:Y:S01]  /*08d0*/  LDL R26, [R1+0x108] ;  /* 0x00010800011a7983 */ /* 0x000ea20000100800 */
[--C-:B----4-:R-:W-:Y:S02]  /*08e0*/  HADD2.F32 R33, -RZ, R20.reuse.H0_H0 ;  /* 0x20000014ff217230 */ /* 0x110fe40000004100 */
[----:B------:R-:W-:-:S03]  /*08f0*/  HADD2.F32 R37, -RZ, R20.H1_H1 ;  /* 0x30000014ff257230 */ /* 0x000fc60000004100 */
[C---:B------:R-:W-:Y:S01]  /*0900*/  FADD.FTZ R0, -R2.reuse, R33 ;  /* 0x0000002102007221 */ /* 0x040fe20000010100 */
[----:B-----5:R-:W-:Y:S02]  /*0910*/  HADD2.F32 R31, -RZ, R22.H0_H0 ;  /* 0x20000016ff1f7230 */ /* 0x020fe40000004100 */
[C---:B------:R-:W-:Y:S01]  /*0920*/  FADD.FTZ R48, -R2.reuse, R37 ;  /* 0x0000002502307221 */ /* 0x040fe20000010100 */
[--C-:B------:R-:W-:Y:S02]  /*0930*/  HADD2.F32 R20, -RZ, R10.reuse.H0_H0 ;  /* 0x2000000aff147230 */ /* 0x100fe40000004100 */
[C---:B------:R-:W-:Y:S01]  /*0940*/  FMUL.FTZ R0, R3.reuse, R0 ;  /* 0x0000000003007220 */ /* 0x040fe20000410000 */
[----:B------:R-:W-:Y:S02]  /*0950*/  HADD2.F32 R47, -RZ, R10.H1_H1 ;  /* 0x3000000aff2f7230 */ /* 0x000fe40000004100 */
[----:B------:R-:W-:Y:S01]  /*0960*/  FADD.FTZ R32, -R2, R31 ;  /* 0x0000001f02207221 */ /* 0x000fe20000010100 */
[----:B------:R-:W-:Y:S01]  /*0970*/  FMUL.FTZ R48, R3, R48 ;  /* 0x0000003003307220 */ /* 0x000fe20000410000 */
[----:B------:R-:W-:Y:S01]  /*0980*/  FADD.FTZ R31, R20, R19 ;  /* 0x00000013141f7221 */ /* 0x000fe20000010000 */
[-C--:B-1----:R-:W-:Y:S01]  /*0990*/  FFMA.FTZ R34, R0, R20.reuse, R18 ;  /* 0x0000001400227223 */ /* 0x082fe20000010012 */
[----:B------:R-:W-:Y:S01]  /*09a0*/  FMUL.FTZ R20, R59, R20 ;  /* 0x000000143b147220 */ /* 0x000fe20000410000 */
[----:B------:R-:W-:-:S02]  /*09b0*/  HADD2.F32 R39, -RZ, R22.H1_H1 ;  /* 0x30000016ff277230 */ /* 0x000fc40000004100 */
[----:B------:R-:W-:Y:S01]  /*09c0*/  FADD.FTZ R17, R47, R17 ;  /* 0x000000112f117221 */ /* 0x000fe20000010000 */
[----:B------:R-:W-:Y:S02]  /*09d0*/  HADD2.F32 R35, -RZ, R24.H1_H1 ;  /* 0x30000018ff237230 */ /* 0x000fe40000004100 */
[-C--:B------:R-:W-:Y:S01]  /*09e0*/  FFMA.FTZ R16, R48, R47.reuse, R16 ;  /* 0x0000002f30107223 */ /* 0x080fe20000010010 */
[--C-:B------:R-:W-:Y:S02]  /*09f0*/  HADD2.F32 R54, -RZ, R8.reuse.H0_H0 ;  /* 0x20000008ff367230 */ /* 0x100fe40000004100 */
[----:B------:R-:W-:Y:S01]  /*0a00*/  FMUL.FTZ R55, R3, R32 ;  /* 0x0000002003377220 */ /* 0x000fe20000410000 */
[----:B------:R-:W-:Y:S01]  /*0a10*/  FMUL.FTZ R47, R58, R47 ;  /* 0x0000002f3a2f7220 */ /* 0x000fe20000410000 */
[----:B------:R-:W-:Y:S01]  /*0a20*/  FADD.FTZ R32, RZ, R20 ;  /* 0x00000014ff207221 */ /* 0x000fe20000010000 */
[----:B------:R-:W-:Y:S02]  /*0a30*/  HADD2.F32 R19, -RZ, R8.H1_H1 ;  /* 0x30000008ff137230 */ /* 0x000fe40000004100 */
[----:B------:R-:W-:Y:S01]  /*0a40*/  FFMA.FTZ R33, R0, R20, RZ ;  /* 0x0000001400217223 */ /* 0x000fe200000100ff */
[----:B------:R-:W-:Y:S01]  /*0a50*/  FADD.FTZ R30, -R2, R39 ;  /* 0x00000027021e7221 */ /* 0x000fe20000010100 */
[----:B------:R-:W-:-:S02]  /*0a60*/  HADD2.F32 R24, -RZ, R6.H0_H0 ;  /* 0x20000006ff187230 */ /* 0x000fc40000004100 */
[C---:B------:R-:W-:Y:S01]  /*0a70*/  FADD.FTZ R22, -R2.reuse, R35 ;  /* 0x0000002302167221 */ /* 0x040fe20000010100 */
[----:B------:R-:W-:Y:S02]  /*0a80*/  HADD2.F32 R8, -RZ, R6.H1_H1 ;  /* 0x30000006ff087230 */ /* 0x000fe40000004100 */
[----:B------:R-:W-:Y:S01]  /*0a90*/  FADD.FTZ R10, -R2, R43 ;  /* 0x0000002b020a7221 */ /* 0x000fe20000010100 */
[--C-:B------:R-:W-:Y:S02]  /*0aa0*/  HADD2.F32 R18, -RZ, R4.reuse.H0_H0 ;  /* 0x20000004ff127230 */ /* 0x100fe40000004100 */
[----:B------:R-:W-:Y:S01]  /*0ab0*/  FADD.FTZ R31, R31, R54 ;  /* 0x000000361f1f7221 */ /* 0x000fe20000010000 */
[----:B------:R-:W-:Y:S02]  /*0ac0*/  HADD2.F32 R6, -RZ, R4.H1_H1 ;  /* 0x30000004ff067230 */ /* 0x000fe40000004100 */
[-C--:B------:R-:W-:Y:S01]  /*0ad0*/  FFMA.FTZ R4, R55, R54.reuse, R34 ;  /* 0x0000003637047223 */ /* 0x080fe20000010022 */
[----:B------:R-:W-:Y:S01]  /*0ae0*/  FADD.FTZ R35, R32, R47 ;  /* 0x0000002f20237221 */ /* 0x000fe20000010000 */
[----:B------:R-:W-:Y:S01]  /*0af0*/  FADD.FTZ R2, -R2, R45 ;  /* 0x0000002d02027221 */ /* 0x000fe20000010100 */
[----:B------:R-:W-:Y:S01]  /*0b00*/  FMUL.FTZ R54, R59, R54 ;  /* 0x000000363b367220 */ /* 0x000fe20000410000 */
[----:B------:R-:W-:Y:S01]  /*0b10*/  FFMA.FTZ R32, R48, R47, R33 ;  /* 0x0000002f30207223 */ /* 0x000fe20000010021 */
[----:B------:R-:W-:Y:S01]  /*0b20*/  FMUL.FTZ R53, R3, R30 ;  /* 0x0000001e03357220 */ /* 0x000fe20000410000 */
[-C--:B------:R-:W-:Y:S01]  /*0b30*/  FMUL.FTZ R52, R58, R19.reuse ;  /* 0x000000133a347220 */ /* 0x080fe20000410000 */
[----:B------:R-:W-:Y:S01]  /*0b40*/  FADD.FTZ R35, R35, R54 ;  /* 0x0000003623237221 */ /* 0x000fe20000010000 */
[----:B------:R-:W-:Y:S01]  /*0b50*/  FFMA.FTZ R32, R55, R54, R32 ;  /* 0x0000003637207223 */ /* 0x000fe20000010020 */
[C---:B------:R-:W-:Y:S01]  /*0b60*/  FMUL.FTZ R49, R3.reuse, R22 ;  /* 0x0000001603317220 */ /* 0x040fe20000410000 */
[----:B------:R-:W-:Y:S01]  /*0b70*/  FMUL.FTZ R43, R3, R2 ;  /* 0x00000002032b7220 */ /* 0x000fe20000410000 */
[----:B------:R-:W-:Y:S01]  /*0b80*/  FADD.FTZ R33, R17, R19 ;  /* 0x0000001311217221 */ /* 0x000fe20000010000 */
[----:B------:R-:W-:Y:S01]  /*0b90*/  FFMA.FTZ R2, R53, R19, R16 ;  /* 0x0000001335027223 */ /* 0x000fe20000010010 */
[----:B------:R-:W-:Y:S01]  /*0ba0*/  FADD.FTZ R22, R29, UR6 ;  /* 0x000000061d167e21 */ /* 0x000fe20008010000 */
[-C--:B------:R-:W-:Y:S01]  /*0bb0*/  FMUL.FTZ R50, R59, R24.reuse ;  /* 0x000000183b327220 */ /* 0x080fe20000410000 */
[----:B------:R-:W-:Y:S01]  /*0bc0*/  FADD.FTZ R19, R31, R24 ;  /* 0x000000181f137221 */ /* 0x000fe20000010000 */
[----:B------:R-:W-:Y:S01]  /*0bd0*/  FFMA.FTZ R24, R51, R24, R4 ;  /* 0x0000001833187223 */ /* 0x000fe20000010004 */
[----:B------:R-:W-:Y:S01]  /*0be0*/  FADD.FTZ R35, R35, R52 ;  /* 0x0000003423237221 */ /* 0x000fe20000010000 */
[----:B------:R-:W-:Y:S01]  /*0bf0*/  FFMA.FTZ R32, R53, R52, R32 ;  /* 0x0000003435207223 */ /* 0x000fe20000010020 */
[----:B------:R-:W-:-:S02]  /*0c00*/  HADD2.F32 R41, -RZ, R21.H0_H0 ;  /* 0x20000015ff297230 */ /* 0x000fc40000004100 */
[----:B------:R-:W-:Y:S02]  /*0c10*/  HADD2.F32 R4, -RZ, R21.H1_H1 ;  /* 0x30000015ff047230 */ /* 0x000fe40000004100 */
[----:B------:R0:W1:Y:S01]  /*0c20*/  MUFU.RSQ R21, R22 ;  /* 0x0000001600157308 */ /* 0x0000620000001400 */
[C---:B------:R-:W-:Y:S01]  /*0c30*/  FMUL.FTZ R46, R58.reuse, R8 ;  /* 0x000000083a2e7220 */ /* 0x040fe20000410000 */
        /* <DEDUP_REMOVED lines=8> */
[----:B------:R-:W-:Y:S01]  /*0cc0*/  FADD.FTZ R35, R35, R44 ;  /* 0x0000002c23237221 */ /* 0x000fe20000010000 */
[----:B------:R-:W-:Y:S01]  /*0cd0*/  FFMA.FTZ R32, R45, R44, R32 ;  /* 0x0000002c2d207223 */ /* 0x000fe20000010020 */
[----:B------:R-:W-:Y:S01]  /*0ce0*/  FFMA.FTZ R8, R49, R8, R2 ;  /* 0x0000000831087223 */ /* 0x000fe20000010002 */
[----:B------:R-:W-:Y:S01]  /*0cf0*/  FADD.FTZ R2, -R28, R41 ;  /* 0x000000291c027221 */ /* 0x000fe20000010100 */
[----:B------:R-:W-:Y:S01]  /*0d00*/  FADD.FTZ R16, R35, R42 ;  /* 0x0000002a23107221 */ /* 0x000fe20000010000 */
[----:B------:R-:W-:Y:S01]  /*0d10*/  FFMA.FTZ R17, R43, R42, R32 ;  /* 0x0000002a2b117223 */ /* 0x000fe20000010020 */
[----:B0-----:R-:W-:-:S02]  /*0d20*/  HADD2.F32 R22, -RZ, R11.H0_H0 ;  /* 0x2000000bff167230 */ /* 0x001fc40000004100 */
[----:B------:R-:W-:Y:S01]  /*0d30*/  FADD.FTZ R41, -R28, R4 ;  /* 0x000000041c297221 */ /* 0x000fe20000010100 */
[C---:B-1----:R-:W-:Y:S01]  /*0d40*/  FMUL.FTZ R2, R21.reuse, R2 ;  /* 0x0000000215027220 */ /* 0x042fe20000410000 */
[----:B------:R-:W-:Y:S02]  /*0d50*/  HADD2.F32 R40, -RZ, R11.H1_H1 ;  /* 0x3000000bff287230 */ /* 0x000fe40000004100 */
[--C-:B------:R-:W-:Y:S02]  /*0d60*/  HADD2.F32 R39, -RZ, R23.reuse.H0_H0 ;  /* 0x20000017ff277230 */ /* 0x100fe40000004100 */
[----:B------:R-:W-:Y:S01]  /*0d70*/  FADD.FTZ R15, R22, R15 ;  /* 0x0000000f160f7221 */ /* 0x000fe20000010000 */
[----:B------:R-:W-:Y:S01]  /*0d80*/  FMUL.FTZ R41, R21, R41 ;  /* 0x0000002915297220 */ /* 0x000fe20000410000 */
[----:B------:R-:W-:Y:S02]  /*0d90*/  HADD2.F32 R37, -RZ, R23.H1_H1 ;  /* 0x30000017ff257230 */ /* 0x000fe40000004100 */
[----:B------:R-:W-:Y:S01]  /*0da0*/  FADD.FTZ R13, R40, R13 ;  /* 0x0000000d280d7221 */ /* 0x000fe20000010000 */
[----:B------:R-:W-:-:S02]  /*0db0*/  HADD2.F32 R35, -RZ, R25.H0_H0 ;  /* 0x20000019ff237230 */ /* 0x000fc40000004100 */
[C---:B------:R-:W-:Y:S01]  /*0dc0*/  FADD.FTZ R39, -R28.reuse, R39 ;  /* 0x000000271c277221 */ /* 0x040fe20000010100 */
[----:B------:R-:W-:Y:S02]  /*0dd0*/  HADD2.F32 R33, -RZ, R25.H1_H1 ;  /* 0x30000019ff217230 */ /* 0x000fe40000004100 */
[--C-:B------:R-:W-:Y:S02]  /*0de0*/  HADD2.F32 R11, -RZ, R9.reuse.H0_H0 ;  /* 0x20000009ff0b7230 */ /* 0x100fe40000004100 */
[----:B------:R-:W-:Y:S01]  /*0df0*/  FADD.FTZ R37, -R28, R37 ;  /* 0x000000251c257221 */ /* 0x000fe20000010100 */
[----:B------:R-:W-:Y:S02]  /*0e00*/  HADD2.F32 R9, -RZ, R9.H1_H1 ;  /* 0x30000009ff097230 */ /* 0x000fe40000004100 */
[----:B------:R-:W-:Y:S01]  /*0e10*/  FMUL.FTZ R39, R21, R39 ;  /* 0x0000002715277220 */ /* 0x000fe20000410000 */
[----:B------:R-:W-:Y:S01]  /*0e20*/  FMUL.FTZ R38, R57, R11 ;  /* 0x0000000b39267220 */ /* 0x000fe20000410000 */
[----:B------:R-:W-:-:S02]  /*0e30*/  HADD2.F32 R23, -RZ, R7.H0_H0 ;  /* 0x20000007ff177230 */ /* 0x000fc40000004100 */
[----:B------:R-:W-:Y:S01]  /*0e40*/  FADD.FTZ R35, -R28, R35 ;  /* 0x000000231c237221 */ /* 0x000fe20000010100 */
[----:B------:R-:W-:Y:S01]  /*0e50*/  FMUL.FTZ R36, R56, R9 ;  /* 0x0000000938247220 */ /* 0x000fe20000410000 */
[C---:B------:R-:W-:Y:S01]  /*0e60*/  FMUL.FTZ R37, R21.reuse, R37 ;  /* 0x0000002515257220 */ /* 0x040fe20000410000 */
[----:B------:R-:W-:Y:S02]  /*0e70*/  HADD2.F32 R31, -RZ, R27.H0_H0 ;  /* 0x2000001bff1f7230 */ /* 0x000fe40000004100 */
[----:B------:R-:W-:Y:S01]  /*0e80*/  FADD.FTZ R33, -R28, R33 ;  /* 0x000000211c217221 */ /* 0x000fe20000010100 */
[----:B------:R-:W-:Y:S02]  /*0e90*/  HADD2.F32 R7, -RZ, R7.H1_H1 ;  /* 0x30000007ff077230 */ /* 0x000fe40000004100 */
[----:B------:R-:W-:Y:S01]  /*0ea0*/  FMUL.FTZ R35, R21, R35 ;  /* 0x0000002315237220 */ /* 0x000fe20000410000 */
[----:B------:R-:W-:Y:S01]  /*0eb0*/  FMUL.FTZ R34, R57, R23 ;  /* 0x0000001739227220 */ /* 0x000fe20000410000 */
[----:B------:R-:W-:-:S02]  /*0ec0*/  HADD2.F32 R29, -RZ, R27.H1_H1 ;  /* 0x3000001bff1d7230 */ /* 0x000fc40000004100 */
[----:B------:R-:W-:Y:S01]  /*0ed0*/  FADD.FTZ R31, -R28, R31 ;  /* 0x0000001f1c1f7221 */ /* 0x000fe20000010100 */
[C---:B------:R-:W-:Y:S01]  /*0ee0*/  FMUL.FTZ R33, R21.reuse, R33 ;  /* 0x0000002115217220 */ /* 0x040fe20000410000 */
[----:B------:R-:W-:Y:S01]  /*0ef0*/  FMUL.FTZ R32, R56, R7 ;  /* 0x0000000738207220 */ /* 0x000fe20000410000 */
[----:B------:R-:W-:Y:S01]  /*0f00*/  FADD.FTZ R29, -R28, R29 ;  /* 0x0000001d1c1d7221 */ /* 0x000fe20000010100 */
[----:B------:R-:W-:-:S03]  /*0f10*/  FMUL.FTZ R31, R21, R31 ;  /* 0x0000001f151f7220 */ /* 0x000fc60000410000 */
[----:B------:R-:W-:Y:S01]  /*0f20*/  FMUL.FTZ R29, R21, R29 ;  /* 0x0000001d151d7220 */ /* 0x000fe20000410000 */
[----:B------:R-:W-:-:S04]  /*0f30*/  UIADD3 UR7, UP0, UPT, UR7, 0x1, URZ ;  /* 0x0000000107077890 */ /* 0x000fc8000ff1e0ff */
[----:B------:R-:W-:Y:S02]  /*0f40*/  UIADD3.X UR6, UPT, UPT, URZ, UR5, URZ, UP0, !UPT ;  /* 0x00000005ff067290 */ /* 0x000fe400087fe4ff */
[----:B------:R-:W-:Y:S01]  /*0f50*/  UISETP.GE.U32.AND UP0, UPT, UR7, UR12, UPT ;  /* 0x0000000c0700728c */ /* 0x000fe2000bf06070 */
[----:B------:R-:W-:Y:S01]  /*0f60*/  FADD.FTZ R15, R15, R11 ;  /* 0x0000000b0f0f7221 */ /* 0x000fe20000010000 */
[----:B------:R-:W-:Y:S02]  /*0f70*/  FADD.FTZ R13, R13, R9 ;  /* 0x000000090d0d7221 */ /* 0x000fe40000010000 */
[----:B------:R-:W-:Y:S01]  /*0f80*/  UISETP.GE.AND.EX UP0, UPT, UR6, UR13, UPT, UP0 ;  /* 0x0000000d0600728c */ /* 0x000fe2000bf06300 */
[----:B------:R-:W-:Y:S01]  /*0f90*/  FADD.FTZ R15, R15, R23 ;  /* 0x000000170f0f7221 */ /* 0x000fe20000010000 */
[----:B------:R-:W-:Y:S01]  /*0fa0*/  FADD.FTZ R13, R13, R7 ;  /* 0x000000070d0d7221 */ /* 0x000fe20000010000 */
[----:B------:R-:W-:Y:S01]  /*0fb0*/  FADD.FTZ R19, R19, R18 ;  /* 0x0000001213137221 */ /* 0x000fe20000010000 */
[----:B------:R-:W-:Y:S01]  /*0fc0*/  FFMA.FTZ R18, R45, R18, R24 ;  /* 0x000000122d127223 */ /* 0x000fe20000010018 */
[----:B--2---:R0:W-:Y:S02]  /*0fd0*/  STS.64 [R26], R16 ;  /* 0x000000101a007388 */ /* 0x0041e40000000a00 */
[-C--:B0-----:R-:W-:Y:S01]  /*0fe0*/  FFMA.FTZ R16, R2, R22.reuse, R14 ;  /* 0x0000001602107223 */ /* 0x081fe2000001000e */
[----:B------:R-:W-:Y:S01]  /*0ff0*/  FMUL.FTZ R22, R57, R22 ;  /* 0x0000001639167220 */ /* 0x000fe20000410000 */
[-C--:B------:R-:W-:Y:S01]  /*1000*/  FFMA.FTZ R17, R41, R40.reuse, R12 ;  /* 0x0000002829117223 */ /* 0x080fe2000001000c */
[----:B------:R-:W-:-:S02]  /*1010*/  FMUL.FTZ R40, R56, R40 ;  /* 0x0000002838287220 */ /* 0x000fc40000410000 */
[----:B------:R-:W-:Y:S01]  /*1020*/  FADD.FTZ R4, RZ, R22 ;  /* 0x00000016ff047221 */ /* 0x000fe20000010000 */
[----:B------:R-:W-:-:S03]  /*1030*/  FFMA.FTZ R25, R2, R22, RZ ;  /* 0x0000001602197223 */ /* 0x000fc600000100ff */
[----:B------:R-:W-:Y:S01]  /*1040*/  FADD.FTZ R4, R4, R40 ;  /* 0x0000002804047221 */ /* 0x000fe20000010000 */
[----:B------:R-:W-:-:S03]  /*1050*/  FFMA.FTZ R25, R41, R40, R25 ;  /* 0x0000002829197223 */ /* 0x000fc60000010019 */
[----:B------:R-:W-:Y:S01]  /*1060*/  FADD.FTZ R4, R4, R38 ;  /* 0x0000002604047221 */ /* 0x000fe20000010000 */
[----:B------:R-:W-:-:S03]  /*1070*/  FFMA.FTZ R25, R39, R38, R25 ;  /* 0x0000002627197223 */ /* 0x000fc60000010019 */
[----:B------:R-:W-:Y:S01]  /*1080*/  FADD.FTZ R4, R4, R36 ;  /* 0x0000002404047221 */ /* 0x000fe20000010000 */
[----:B------:R-:W-:Y:S01]  /*1090*/  FFMA.FTZ R25, R37, R36, R25 ;  /* 0x0000002425197223 */ /* 0x000fe20000010019 */
[--C-:B------:R-:W-:Y:S02]  /*10a0*/  HADD2.F32 R14, -RZ, R5.reuse.H0_H0 ;  /* 0x20000005ff0e7230 */ /* 0x100fe40000004100 */
[----:B------:R-:W-:Y:S01]  /*10b0*/  FADD.FTZ R4, R4, R34 ;  /* 0x0000002204047221 */ /* 0x000fe20000010000 */
[----:B------:R-:W-:Y:S01]  /*10c0*/  FFMA.FTZ R25, R35, R34, R25 ;  /* 0x0000002223197223 */ /* 0x000fe20000010019 */
[----:B------:R-:W-:Y:S02]  /*10d0*/  HADD2.F32 R12, -RZ, R5.H1_H1 ;  /* 0x30000005ff0c7230 */ /* 0x000fe40000004100 */
[----:B------:R-:W-:Y:S01]  /*10e0*/  FMUL.FTZ R30, R57, R14 ;  /* 0x0000000e391e7220 */ /* 0x000fe20000410000 */
[----:B------:R-:W-:Y:S01]  /*10f0*/  FADD.FTZ R4, R4, R32 ;  /* 0x0000002004047221 */ /* 0x000fe20000010000 */
[----:B------:R-:W-:Y:S01]  /*1100*/  FFMA.FTZ R5, R33, R32, R25 ;  /* 0x0000002021057223 */ /* 0x000fe20000010019 */
[----:B------:R-:W-:-:S02]  /*1110*/  FMUL.FTZ R28, R56, R12 ;  /* 0x0000000c381c7220 */ /* 0x000fc40000410000 */
[----:B------:R-:W-:Y:S01]  /*1120*/  FADD.FTZ R4, R4, R30 ;  /* 0x0000001e04047221 */ /* 0x000fe20000010000 */
[----:B------:R-:W-:-:S03]  /*1130*/  FFMA.FTZ R5, R31, R30, R5 ;  /* 0x0000001e1f057223 */ /* 0x000fc60000010005 */
[----:B------:R-:W-:Y:S01]  /*1140*/  FADD.FTZ R4, R4, R28 ;  /* 0x0000001c04047221 */ /* 0x000fe20000010000 */
[----:B------:R-:W-:-:S05]  /*1150*/  FFMA.FTZ R5, R29, R28, R5 ;  /* 0x0000001c1d057223 */ /* 0x000fca0000010005 */
[----:B------:R0:W-:Y:S02]  /*1160*/  STS.64 [R26+0xc80], R4 ;  /* 0x000c80041a007388 */ /* 0x0001e40000000a00 */
[----:B0-----:R-:W0:Y:S01]  /*1170*/  S2R R26, SR_TID.X ;  /* 0x00000000001a7919 */ /* 0x001e220000002100 */
[----:B------:R-:W-:Y:S01]  /*1180*/  FFMA.FTZ R16, R39, R11, R16 ;  /* 0x0000000b27107223 */ /* 0x000fe20000010010 */
[----:B------:R-:W-:-:S03]  /*1190*/  FFMA.FTZ R17, R37, R9, R17 ;  /* 0x0000000925117223 */ /* 0x000fc60000010011 */
        /* <DEDUP_REMOVED lines=31> */
[----:B------:R-:W-:Y:S01]  /*1390*/  STS.64 [R10], R12 ;  /* 0x0000000c0a007388 */ /* 0x000fe20000000a00 */
        /* <DEDUP_REMOVED lines=25> */
.L_x_652:
        /* <DEDUP_REMOVED lines=56> */
.L_x_654:
[----:B------:R-:W-:Y:S05]  /*18b0*/  BSYNC.RECONVERGENT B0 ;  /* 0x0000000000007941 */ /* 0x000fea0003800200 */
.L_x_653:
        /* <DEDUP_REMOVED lines=23> */
.L_x_656:
[----:B------:R-:W-:Y:S05]  /*1a30*/  BSYNC.RECONVERGENT B0 ;  /* 0x0000000000007941 */ /* 0x000fea0003800200 */
.L_x_655:
        /* <DEDUP_REMOVED lines=15> */
.L_x_659:
[----:B-1----:R-:W2:Y:S04]  /*1b30*/  LD.E.STRONG.GPU R6, desc[UR10][R4.64+0x4] ;  /* 0x0000040a04067980 */ /* 0x002ea8000c10f900 */
[----:B--2---:R-:W-:Y:S01]  /*1b40*/  CCTL.IVALL ;  /* 0x00000000ff00798f */ /* 0x004fe20002000000 */
[----:B------:R-:W-:Y:S05]  /*1b50*/  YIELD ;  /* 0x0000000000007946 */ /* 0x000fea0003800000 */
[----:B-----5:R-:W-:-:S04]  /*1b60*/  LOP3.LUT R6, R6, R7, RZ, 0x3c, !PT ;  /* 0x0000000706067212 */ /* 0x020fc800078e3cff */
[----:B------:R-:W-:-:S13]  /*1b70*/  ISETP.GT.AND P0, PT, R6, -0x1, PT ;  /* 0xffffffff0600780c */ /* 0x000fda0003f04270 */
[----:B------:R-:W-:Y:S05]  /*1b80*/  @P0 BRA `(.L_x_659) ;  /* 0xfffffffc00e80947 */ /* 0x000fea000383ffff */
.L_x_658:
[----:B------:R-:W-:Y:S05]  /*1b90*/  WARPSYNC.ALL ;  /* 0x0000000000007948 */ /* 0x000fea0003800000 */
[----:B------:R-:W-:Y:S06]  /*1ba0*/  BAR.SYNC.DEFER_BLOCKING 0x0 ;  /* 0x0000000000007b1d */ /* 0x000fec0000010000 */
[----:B------:R-:W-:Y:S05]  /*1bb0*/  BRA `(.L_x_660) ;  /* 0x00000000005c7947 */ /* 0x000fea0003800000 */
.L_x_657:
        /* <DEDUP_REMOVED lines=15> */
.L_x_662:
[----:B------:R-:W2:Y:S04]  /*1cb0*/  LD.E.STRONG.GPU R6, desc[UR10][R4.64] ;  /* 0x0000000a04067980 */ /* 0x000ea8000c10f900 */
[----:B--2---:R-:W-:Y:S01]  /*1cc0*/  CCTL.IVALL ;  /* 0x00000000ff00798f */ /* 0x004fe20002000000 */
[----:B------:R-:W-:Y:S05]  /*1cd0*/  YIELD ;  /* 0x0000000000007946 */ /* 0x000fea0003800000 */
[----:B-----5:R-:W-:-:S04]  /*1ce0*/  LOP3.LUT R6, R6, R7, RZ, 0x3c, !PT ;  /* 0x0000000706067212 */ /* 0x020fc800078e3cff */
[----:B------:R-:W-:-:S13]  /*1cf0*/  ISETP.GT.AND P0, PT, R6, -0x1, PT ;  /* 0xffffffff0600780c */ /* 0x000fda0003f04270 */
[----:B------:R-:W-:Y:S05]  /*1d00*/  @P0 BRA `(.L_x_662) ;  /* 0xfffffffc00e80947 */ /* 0x000fea000383ffff */
.L_x_661:
[----:B------:R-:W-:Y:S05]  /*1d10*/  WARPSYNC.ALL ;  /* 0x0000000000007948 */ /* 0x000fea0003800000 */
[----:B------:R-:W-:Y:S06]  /*1d20*/  BAR.SYNC.DEFER_BLOCKING 0x0 ;  /* 0x0000000000007b1d */ /* 0x000fec0000010000 */
.L_x_660:
        /* <DEDUP_REMOVED lines=18> */
[----:B------:R-:W-:Y:S02]  /*1e50*/  IMAD.WIDE.U32 R6, R6, 0x4, R2 ;  /* 0x0000000406067825 */ /* 0x000fe400078e0002 */
[----:B------:R-:W2:Y:S04]  /*1e60*/  LDG.E.64 R4, desc[UR10][R4.64] ;  /* 0x0000000a04047981 */ /* 0x000ea8000c1e1b00 */
[----:B------:R-:W2:Y:S01]  /*1e70*/  LDG.E.64 R6, desc[UR10][R6.64] ;  /* 0x0000000a06067981 */ /* 0x000ea2000c1e1b00 */
[C---:B------:R-:W-:Y:S02]  /*1e80*/  IADD3 R11, PT, PT, R24.reuse, 0x20, RZ ;  /* 0x00000020180b7810 */ /* 0x040fe40007ffe0ff */
[C---:B------:R-:W-:Y:S02]  /*1e90*/  IADD3 R9, PT, PT, R24.reuse, 0x30, RZ ;  /* 0x0000003018097810 */ /* 0x040fe40007ffe0ff */
[----:B------:R-:W-:-:S02]  /*1ea0*/  IADD3 R8, PT, PT, R24, 0x40, RZ ;  /* 0x0000004018087810 */ /* 0x000fc40007ffe0ff */
        /* <DEDUP_REMOVED lines=79> */
[----:B------:R-:W3:Y:S01]  /*23a0*/  LDG.E.64 R10, desc[UR10][R10.64] ;  /* 0x0000000a0a0a7981 */ /* 0x000ee2000c1e1b00 */
[----:B------:R-:W-:-:S02]  /*23b0*/  IADD3 R25, PT, PT, R24, 0x1e0, RZ ;  /* 0x000001e018197810 */ /* 0x000fc40007ffe0ff */
[----:B------:R-:W-:-:S05]  /*23c0*/  IADD3 R26, PT, PT, R24, 0x1f0, RZ ;  /* 0x000001f0181a7810 */ /* 0x000fca0007ffe0ff */
        /* <DEDUP_REMOVED lines=24> */
.L_x_665:
        /* <DEDUP_REMOVED lines=12> */
[----:B------:R-:W-:-:S04]  /*2610*/  LOP3.LUT R10, R10, 0xfffffff8, RZ, 0xc0, !PT ;  /* 0xfffffff80a0a7812 */ /* 0x000fc800078ec0ff */
[----:B------:R-:W-:-:S06]  /*2620*/  IADD3 R10, PT, PT, R1, R10, RZ ;  /* 0x0000000a010a7210 */ /* 0x000fcc0007ffe0ff */
        /* <DEDUP_REMOVED lines=18> */
[----:B------:R-:W-:Y:S01]  /*2750*/  IADD3 R24, PT, PT, R23, 0x38, RZ ;  /* 0x0000003817187810 */ /* 0x000fe20007ffe0ff */
        /* <DEDUP_REMOVED lines=19> */
[C---:B------:R-:W-:Y:S02]  /*2890*/  IADD3 R8, PT, PT, R1.reuse, R8, RZ ;  /* 0x0000000801087210 */ /* 0x040fe40007ffe0ff */
[----:B------:R-:W-:Y:S02]  /*28a0*/  IADD3 R10, PT, PT, R1, R10, RZ ;  /* 0x0000000a010a7210 */ /* 0x000fe40007ffe0ff */
[----:B------:R-:W2:Y:S01]  /*28b0*/  LDL.64 R6, [R6] ;  /* 0x0000000006067983 */ /* 0x000ea20000100a00 */
[----:B------:R-:W-:-:S03]  /*28c0*/  IADD3 R4, PT, PT, R23, 0x58, RZ ;  /* 0x0000005817047810 */ /* 0x000fc60007ffe0ff */
[----:B------:R-:W3:Y:S01]  /*28d0*/  LDL.64 R8, [R8] ;  /* 0x0000000008087983 */ /* 0x000ee20000100a00 */
[----:B------:R-:W-:-:S03]  /*28e0*/  LOP3.LUT R4, R4, 0xfffffff8, RZ, 0xc0, !PT ;  /* 0xfffffff804047812 */ /* 0x000fc600078ec0ff */
[----:B------:R-:W4:Y:S01]  /*28f0*/  LDL.64 R10, [R10] ;  /* 0x000000000a0a7983 */ /* 0x000f220000100a00 */
[----:B------:R-:W-:Y:S01]  /*2900*/  IADD3 R4, PT, PT, R1, R4, RZ ;  /* 0x0000000401047210 */ /* 0x000fe20007ffe0ff */
[----:B------:R-:W-:-:S05]  /*2910*/  FADD.FTZ R24, R5, R24 ;  /* 0x0000001805187221 */ /* 0x000fca0000010000 */
[----:B------:R-:W4:Y:S01]  /*2920*/  LDL.64 R4, [R4] ;  /* 0x0000000004047983 */ /* 0x000f220000100a00 */
[----:B------:R-:W-:Y:S01]  /*2930*/  FADD.FTZ R25, R26, R25 ;  /* 0x000000191a197221 */ /* 0x000fe20000010000 */
[----:B--2---:R-:W-:-:S03]  /*2940*/  FADD.FTZ R6, R24, R6 ;  /* 0x0000000618067221 */ /* 0x004fc60000010000 */
[----:B------:R-:W-:Y:S01]  /*2950*/  FADD.FTZ R7, R25, R7 ;  /* 0x0000000719077221 */ /* 0x000fe20000010000 */
[----:B------:R-:W-:Y:S01]  /*2960*/  IADD3 R24, PT, PT, R23, 0x78, RZ ;  /* 0x0000007817187810 */ /* 0x000fe20007ffe0ff */
[----:B---3--:R-:W-:Y:S02]  /*2970*/  FADD.FTZ R6, R6, R8 ;  /* 0x0000000806067221 */ /* 0x008fe40000010000 */
[----:B------:R-:W-:Y:S01]  /*2980*/  FADD.FTZ R9, R7, R9 ;  /* 0x0000000907097221 */ /* 0x000fe20000010000 */
[C---:B------:R-:W-:Y:S01]  /*2990*/  IADD3 R7, PT, PT, R23.reuse, 0x60, RZ ;  /* 0x0000006017077810 */ /* 0x040fe20007ffe0ff */
[----:B----4-:R-:W-:Y:S01]  /*29a0*/  FADD.FTZ R10, R6, R10 ;  /* 0x0000000a060a7221 */ /* 0x010fe20000010000 */
[----:B------:R-:W-:Y:S01]  /*29b0*/  IADD3 R8, PT, PT, R23, 0x68, RZ ;  /* 0x0000006817087810 */ /* 0x000fe20007ffe0ff */
[----:B------:R-:W-:Y:S01]  /*29c0*/  FADD.FTZ R26, R9, R11 ;  /* 0x0000000b091a7221 */ /* 0x000fe20000010000 */
[----:B------:R-:W-:Y:S02]  /*29d0*/  LOP3.LUT R6, R7, 0xfffffff8, RZ, 0xc0, !PT ;  /* 0xfffffff807067812 */ /* 0x000fe400078ec0ff */
[----:B------:R-:W-:-:S02]  /*29e0*/  IADD3 R7, PT, PT, R23, 0x70, RZ ;  /* 0x0000007017077810 */ /* 0x000fc40007ffe0ff */
[----:B------:R-:W-:Y:S01]  /*29f0*/  LOP3.LUT R8, R8, 0xfffffff8, RZ, 0xc0, !PT ;  /* 0xfffffff808087812 */ /* 0x000fe200078ec0ff */
[----:B------:R-:W-:Y:S01]  /*2a00*/  FADD.FTZ R4, R10, R4 ;  /* 0x000000040a047221 */ /* 0x000fe20000010000 */
        /* <DEDUP_REMOVED lines=23> */
.L_x_664:
[----:B------:R-:W-:Y:S05]  /*2b80*/  BSYNC.RECONVERGENT B0 ;  /* 0x0000000000007941 */ /* 0x000fea0003800200 */
.L_x_663:
        /* <DEDUP_REMOVED lines=55> */
[----:B------:R-:W-:Y:S01]  /*2f00*/  F2FP.F16.F32.PACK_AB R6, R7, R0 ;  /* 0x000000000706723e */ /* 0x000fe200000000ff */
        /* <DEDUP_REMOVED lines=28> */
[----:B------:R-:W-:-:S02]  /*30d0*/  F2FP.F16.F32.PACK_AB R10, R10, R7 ;  /* 0x000000070a0a723e */ /* 0x000fc400000000ff */
[----:B------:R-:W-:Y:S02]  /*30e0*/  F2FP.F16.F32.PACK_AB R4, R4, R5 ;  /* 0x000000050404723e */ /* 0x000fe400000000ff */
[----:B------:R-:W-:Y:S02]  /*30f0*/  F2FP.F16.F32.PACK_AB R20, R3, R0 ;  /* 0x000000000314723e */ /* 0x000fe400000000ff */
[----:B------:R-:W-:Y:S02]  /*3100*/  F2FP.F16.F32.PACK_AB R7, R9, R2 ;  /* 0x000000020907723e */ /* 0x000fe400000000ff */
[----:B------:R-:W-:Y:S02]  /*3110*/  F2FP.F16.F32.PACK_AB R11, R36, R11 ;  /* 0x0000000b240b723e */ /* 0x000fe400000000ff */
[----:B------:R-:W-:Y:S01]  /*3120*/  F2FP.F16.F32.PACK_AB R5, R23, R34 ;  /* 0x000000221705723e */ /* 0x000fe200000000ff */
[----:B------:R2:W-:Y:S01]  /*3130*/  STG.E.64 desc[UR10][R60.64], R6 ;  /* 0x000000063c007986 */ /* 0x0005e2000c101b0a */
[----:B------:R-:W-:-:S03]  /*3140*/  F2FP.F16.F32.PACK_AB R21, R21, R30 ;  /* 0x0000001e1515723e */ /* 0x000fc600000000ff */
[----:B------:R2:W-:Y:S04]  /*3150*/  STG.E.64 desc[UR10][R60.64+0xa00], R10 ;  /* 0x000a000a3c007986 */ /* 0x0005e8000c101b0a */
[----:B------:R2:W-:Y:S04]  /*3160*/  STG.E.64 desc[UR10][R60.64+0x1400], R4 ;  /* 0x001400043c007986 */ /* 0x0005e8000c101b0a */
[----:B------:R2:W-:Y:S01]  /*3170*/  STG.E.64 desc[UR10][R60.64+0x1e00], R20 ;  /* 0x001e00143c007986 */ /* 0x0005e2000c101b0a */
[----:B------:R-:W-:Y:S05]  /*3180*/  BRA.U !UP0, `(.L_x_666) ;  /* 0xffffffd108e87547 */ /* 0x000fea000b83ffff */
.L_x_651:
        /* <DEDUP_REMOVED lines=15> */
[----:B------:R-:W-:Y:S01]  /*3280*/  MOV R9, UR6 ;  /* 0x0000000600097c02 */ /* 0x000fe20008000f00 */
        /* <DEDUP_REMOVED lines=33> */
[----:B------:R-:W-:Y:S02]  /*34a0*/  LOP3.LUT R9, R20, 0x1f, RZ, 0xc0, !PT ;  /* 0x0000001f14097812 */ /* 0x000fe400078ec0ff */
[----:B------:R-:W-:Y:S02]  /*34b0*/  IADD3 R11, PT, PT, R11, UR7, RZ ;  /* 0x000000070b0b7c10 */ /* 0x000fe4000fffe0ff */
[----:B------:R-:W-:-:S02]  /*34c0*/  LOP3.LUT R13, R2, 0x1f, R20, 0xf8, !PT ;  /* 0x0000001f020d7812 */ /* 0x000fc400078ef814 */
[----:B------:R-:W-:Y:S02]  /*34d0*/  LOP3.LUT R12, R38, 0xfffffff8, RZ, 0xc0, !PT ;  /* 0xfffffff8260c7812 */ /* 0x000fe400078ec0ff */
[----:B------:R-:W-:-:S07]  /*34e0*/  LOP3.LUT R14, R14, 0x3fffffff, RZ, 0xc0, !PT ;  /* 0x3fffffff0e0e7812 */ /* 0x000fce00078ec0ff */
.L_x_677:
        /* <DEDUP_REMOVED lines=21> */
.L_x_670:
        /* <DEDUP_REMOVED lines=34> */
.L_x_669:
        /* <DEDUP_REMOVED lines=20> */
.L_x_672:
[----:B------:R-:W-:Y:S05]  /*39a0*/  BSYNC.RECONVERGENT B1 ;  /* 0x0000000000017941 */ /* 0x000fea0003800200 */
.L_x_671:
        /* <DEDUP_REMOVED lines=26> */
.L_x_668:
[----:B------:R-:W-:Y:S05]  /*3b50*/  BSYNC.RECONVERGENT B0 ;  /* 0x0000000000007941 */ /* 0x000fea0003800200 */
.L_x_667:
[----:B------:R0:W-:Y:S01]  /*3b60*/  STS [R6], R35 ;  /* 0x0000002306007388 */ /* 0x0001e20000000800 */
[----:B------:R-:W1:Y:S01]  /*3b70*/  LDC.64 R16, c[0x0][0x388] ;  /* 0x0000e200ff107b82 */ /* 0x000e620000000a00 */
[----:B------:R-:W-:Y:S02]  /*3b80*/  ISETP.GT.U32.AND P1, PT, R40, 0x9, PT ;  /* 0x000000092800780c */ /* 0x000fe40003f24070 */
[----:B------:R0:W-:Y:S01]  /*3b90*/  STS [R6+0x500], R32 ;  /* 0x0005002006007388 */ /* 0x0001e20000000800 */
[----:B------:R-:W-:-:S04]  /*3ba0*/  MOV R15, R7 ;  /* 0x00000007000f7202 */ /* 0x000fc80000000f00 */
[----:B------:R-:W2:Y:S08]  /*3bb0*/  LDC.64 R4, c[0x0][0x390] ;  /* 0x0000e400ff047b82 */ /* 0x000eb00000000a00 */
[----:B0-----:R-:W-:Y:S06]  /*3bc0*/  BAR.SYNC.DEFER_BLOCKING 0x0 ;  /* 0x0000000000007b1d */ /* 0x001fec0000010000 */
.L_x_676:
        /* <DEDUP_REMOVED lines=31> */
.L_x_687:
[----:B------:R-:W-:Y:S01]  /*3dc0*/  BSSY.RECONVERGENT B0, `(.L_x_674) ;  /* 0x000000b000007945 */ /* 0x000fe20003800200 */
[----:B----4-:R-:W-:-:S03]  /*3dd0*/  FADD.FTZ R19, R18, R19 ;  /* 0x0000001312137221 */ /* 0x010fc60000010000 */
[----:B------:R-:W-:Y:S05]  /*3de0*/  @P2 BRA `(.L_x_675) ;  /* 0x0000000000202947 */ /* 0x000fea0003800000 */
[----:B------:R-:W-:Y:S02]  /*3df0*/  F2FP.F16.F32.PACK_AB R18, R19, R24 ;  /* 0x000000181312723e */ /* 0x000fe400000000ff */
[----:B------:R-:W-:Y:S02]  /*3e00*/  IADD3 R21, PT, PT, R15, R8, RZ ;  /* 0x000000080f157210 */ /* 0x000fe40007ffe0ff */
[C---:B------:R-:W-:Y:S02]  /*3e10*/  PRMT R22, R18.reuse, 0x7610, R22 ;  /* 0x0000761012167816 */ /* 0x040fe40000000016 */
[----:B------:R-:W-:Y:S01]  /*3e20*/  PRMT R23, R18, 0x7632, R23 ;  /* 0x0000763212177816 */ /* 0x000fe20000000017 */
[----:B-1----:R-:W-:-:S04]  /*3e30*/  IMAD.WIDE R18, R21, 0x2, R16 ;  /* 0x0000000215127825 */ /* 0x002fc800078e0210 */
[----:B--2---:R-:W-:Y:S01]  /*3e40*/  IMAD.WIDE R20, R21, 0x2, R4 ;  /* 0x0000000215147825 */ /* 0x004fe200078e0204 */
[----:B------:R0:W-:Y:S04]  /*3e50*/  STG.E.U16 desc[UR10][R18.64], R22 ;  /* 0x0000001612007986 */ /* 0x0001e8000c10150a */
[----:B------:R0:W-:Y:S02]  /*3e60*/  STG.E.U16 desc[UR10][R20.64], R23 ;  /* 0x0000001714007986 */ /* 0x0001e4000c10150a */
.L_x_675:
[----:B------:R-:W-:Y:S05]  /*3e70*/  BSYNC.RECONVERGENT B0 ;  /* 0x0000000000007941 */ /* 0x000fea0003800200 */
.L_x_674:
        /* <DEDUP_REMOVED lines=9> */
.L_x_673:
        /* <DEDUP_REMOVED lines=8> */
.L_x_679:
[----:B------:R-:W-:Y:S05]  /*3f90*/  BSYNC B0 ;  /* 0x0000000000007941 */ /* 0x000fea0003800000 */
.L_x_678:
        /* <DEDUP_REMOVED lines=8> */
.L_x_680:
[----:B------:R-:W-:Y:S01]  /*4020*/  FADD.FTZ R21, R21, R18 ;  /* 0x0000001215157221 */ /* 0x000fe20000010000 */
[----:B------:R-:W-:-:S04]  /*4030*/  HFMA2 R28, -RZ, RZ, 0, 2.384185791015625e-07 ;  /* 0x00000004ff1c7431 */ /* 0x000fc800000001ff */
[----:B------:R-:W-:Y:S02]  /*4040*/  MOV R29, R21 ;  /* 0x00000015001d7202 */ /* 0x000fe40000000f00 */
[----:B------:R-:W-:-:S07]  /*4050*/  MOV R20, R27 ;  /* 0x0000001b00147202 */ /* 0x000fce0000000f00 */
[----:B------:R-:W-:Y:S05]  /*4060*/  WARPSYNC.COLLECTIVE R26, `(.L_x_681) ;  /* 0x000000001a087348 */ /* 0x000fea0003c00000 */
[----:B------:R0:W1:Y:S02]  /*4070*/  SHFL.BFLY P3, R27, R29, R28, R31 ;  /* 0x0c00001c1d1b7389 */ /* 0x000064000006001f */
[----:B01----:R-:W-:Y:S05]  /*4080*/  ENDCOLLECTIVE ;  /* 0x000000000000791b */ /* 0x003fea0003800000 */
.L_x_681:
[----:B------:R-:W-:-:S05]  /*4090*/  FADD.FTZ R20, R20, R19 ;  /* 0x0000001314147221 */ /* 0x000fca0000010000 */
[----:B------:R-:W-:Y:S02]  /*40a0*/  MOV R29, R20 ;  /* 0x00000014001d7202 */ /* 0x000fe40000000f00 */
[----:B------:R-:W-:-:S07]  /*40b0*/  MOV R22, R27 ;  /* 0x0000001b00167202 */ /* 0x000fce0000000f00 */
[----:B------:R-:W-:Y:S05]  /*40c0*/  WARPSYNC.COLLECTIVE R26, `(.L_x_682) ;  /* 0x000000001a087348 */ /* 0x000fea0003c00000 */
[----:B------:R0:W1:Y:S02]  /*40d0*/  SHFL.BFLY P3, R27, R29, R28, R31 ;  /* 0x0c00001c1d1b7389 */ /* 0x000064000006001f */
[----:B01----:R-:W-:Y:S05]  /*40e0*/  ENDCOLLECTIVE ;  /* 0x000000000000791b */ /* 0x003fea0003800000 */
.L_x_682:
[----:B------:R-:W-:Y:S01]  /*40f0*/  FADD.FTZ R22, R21, R22 ;  /* 0x0000001615167221 */ /* 0x000fe20000010000 */
[----:B------:R-:W-:-:S04]  /*4100*/  HFMA2 R28, -RZ, RZ, 0, 1.1920928955078125e-07 ;  /* 0x00000002ff1c7431 */ /* 0x000fc800000001ff */
[----:B------:R-:W-:Y:S02]  /*4110*/  MOV R29, R22 ;  /* 0x00000016001d7202 */ /* 0x000fe40000000f00 */
[----:B------:R-:W-:-:S07]  /*4120*/  MOV R23, R27 ;  /* 0x0000001b00177202 */ /* 0x000fce0000000f00 */
[----:B------:R-:W-:Y:S05]  /*4130*/  WARPSYNC.COLLECTIVE R26, `(.L_x_683) ;  /* 0x000000001a087348 */ /* 0x000fea0003c00000 */
[----:B------:R0:W1:Y:S02]  /*4140*/  SHFL.BFLY P3, R27, R29, R28, R31 ;  /* 0x0c00001c1d1b7389 */ /* 0x000064000006001f */
[----:B01----:R-:W-:Y:S05]  /*4150*/  ENDCOLLECTIVE ;  /* 0x000000000000791b */ /* 0x003fea0003800000 */
.L_x_683:
[----:B------:R-:W-:-:S05]  /*4160*/  FADD.FTZ R23, R20, R23 ;  /* 0x0000001714177221 */ /* 0x000fca0000010000 */
[----:B------:R-:W-:Y:S02]  /*4170*/  MOV R29, R23 ;  /* 0x00000017001d7202 */ /* 0x000fe40000000f00 */
[----:B------:R-:W-:-:S07]  /*4180*/  MOV R25, R27 ;  /* 0x0000001b00197202 */ /* 0x000fce0000000f00 */
[----:B------:R-:W-:Y:S05]  /*4190*/  WARPSYNC.COLLECTIVE R26, `(.L_x_684) ;  /* 0x000000001a087348 */ /* 0x000fea0003c00000 */
[----:B------:R0:W1:Y:S02]  /*41a0*/  SHFL.BFLY P3, R27, R29, R28, R31 ;  /* 0x0c00001c1d1b7389 */ /* 0x000064000006001f */
[----:B01----:R-:W-:Y:S05]  /*41b0*/  ENDCOLLECTIVE ;  /* 0x000000000000791b */ /* 0x003fea0003800000 */
.L_x_684:
[----:B------:R-:W-:Y:S01]  /*41c0*/  FADD.FTZ R25, R22, R25 ;  /* 0x0000001916197221 */ /* 0x000fe20000010000 */
[----:B------:R-:W-:-:S04]  /*41d0*/  HFMA2 R28, -RZ, RZ, 0, 5.9604644775390625e-08 ;  /* 0x00000001ff1c7431 */ /* 0x000fc800000001ff */
[----:B------:R-:W-:Y:S02]  /*41e0*/  MOV R29, R25 ;  /* 0x00000019001d7202 */ /* 0x000fe40000000f00 */
[----:B------:R-:W-:-:S07]  /*41f0*/  MOV R18, R27 ;  /* 0x0000001b00127202 */ /* 0x000fce0000000f00 */
[----:B------:R-:W-:Y:S05]  /*4200*/  WARPSYNC.COLLECTIVE R26, `(.L_x_685) ;  /* 0x000000001a087348 */ /* 0x000fea0003c00000 */
[----:B------:R0:W1:Y:S02]  /*4210*/  SHFL.BFLY P3, R27, R29, R28, R31 ;  /* 0x0c00001c1d1b7389 */ /* 0x000064000006001f */
[----:B01----:R-:W-:Y:S05]  /*4220*/  ENDCOLLECTIVE ;  /* 0x000000000000791b */ /* 0x003fea0003800000 */
.L_x_685:
[----:B------:R-:W-:-:S05]  /*4230*/  FADD.FTZ R18, R23, R18 ;  /* 0x0000001217127221 */ /* 0x000fca0000010000 */
[----:B------:R-:W-:Y:S02]  /*4240*/  MOV R29, R18 ;  /* 0x00000012001d7202 */ /* 0x000fe40000000f00 */
[----:B------:R-:W-:-:S07]  /*4250*/  MOV R24, R27 ;  /* 0x0000001b00187202 */ /* 0x000fce0000000f00 */
[----:B------:R-:W-:Y:S05]  /*4260*/  WARPSYNC.COLLECTIVE R26, `(.L_x_686) ;  /* 0x000000001a087348 */ /* 0x000fea0003c00000 */
[----:B------:R0:W1:Y:S02]  /*4270*/  SHFL.BFLY P3, R27, R29, R28, R31 ;  /* 0x0c00001c1d1b7389 */ /* 0x000064000006001f */
[----:B01----:R-:W-:Y:S05]  /*4280*/  ENDCOLLECTIVE ;  /* 0x000000000000791b */ /* 0x003fea0003800000 */
.L_x_686:
[----:B------:R-:W-:Y:S01]  /*4290*/  FADD.FTZ R24, R25, R24 ;  /* 0x0000001819187221 */ /* 0x000fe20000010000 */
[----:B------:R-:W-:Y:S01]  /*42a0*/  MOV R19, R27 ;  /* 0x0000001b00137202 */ /* 0x000fe20000000f00 */
[----:B------:R-:W-:Y:S06]  /*42b0*/  BRA `(.L_x_687) ;  /* 0xfffffff800c07947 */ /* 0x000fec000383ffff */
.L_x_688:
        /* <DEDUP_REMOVED lines=12> */
.L_x_1336:


//--------------------- .text._ZN13group_norm_v218gn_bwd_cuda_kernelI6__halfLi320ELi1ELi32ELi10ELi4096ELb0ELb1ELi32ELi320ELi320ELi4ELb1ELi1ELb0ELb0ELNS_15WgradSyncMethodE3ENS_16CompileConditionILi1000EEEEEvPT_S6_S6_PKS5_S8_S8_S8_PKfflPfPj --------------------------
	.section	.text._ZN13group_norm_v218gn_bwd_cuda_kernelI6__halfLi320ELi1ELi32ELi10ELi4096ELb0ELb1ELi32ELi320ELi320ELi4ELb1ELi1ELb0ELb0ELNS_15WgradSyncMethodE3ENS_16CompileConditionILi1000EEEEEvPT_S6_S6_PKS5_S8_S8_S8_PKfflPfPj,"ax",@progbits
	.align	128
        .global         _ZN13group_norm_v218gn_bwd_cuda_kernelI6__halfLi320ELi1ELi32ELi10ELi4096ELb0ELb1ELi32ELi320ELi320ELi4ELb1ELi1ELb0ELb0ELNS_15WgradSyncMethodE3ENS_16CompileConditionILi1000EEEEEvPT_S6_S6_PKS5_S8_S8_S8_PKfflPfPj
        .type           _ZN13group_norm_v218gn_bwd_cuda_kernelI6__halfLi320ELi1ELi32ELi10ELi4096ELb0ELb1ELi32ELi320ELi320ELi4ELb1ELi1ELb0ELb0ELNS_15WgradSyncMethodE3ENS_16CompileConditionILi1000EEEEEvPT_S6_S6_PKS5_S8_S8_S8_PKfflPfPj,@function
        .size           _ZN13group_norm_v218gn_bwd_cuda_kernelI6__halfLi320ELi1ELi32ELi10ELi4096ELb0ELb1ELi32ELi320ELi320ELi4ELb1ELi1ELb0ELb0ELNS_15WgradSyncMethodE3ENS_16CompileConditionILi1000EEEEEvPT_S6_S6_PKS5_S8_S8_S8_PKfflPfPj,(.L_x_1337 - _ZN13group_norm_v218gn_bwd_cuda_kernelI6__halfLi320ELi1ELi32ELi10ELi4096ELb0ELb1ELi32ELi320ELi320ELi4ELb1ELi1ELb0ELb0ELNS_15WgradSyncMethodE3ENS_16CompileConditionILi1000EEEEEvPT_S6_S6_PKS5_S8_S8_S8_PKfflPfPj)
        .other          _ZN13group_norm_v218gn_bwd_cuda_kernelI6__halfLi320ELi1ELi32ELi10ELi4096ELb0ELb1ELi32ELi320ELi320ELi4ELb1ELi1ELb0ELb0ELNS_15WgradSyncMethodE3ENS_16CompileConditionILi1000EEEEEvPT_S6_S6_PKS5_S8_S8_S8_PKfflPfPj,@"STO_CUDA_ENTRY STV_DEFAULT"
_ZN13group_norm_v218gn_bwd_cuda_kernelI6__halfLi320ELi1ELi32ELi10ELi4096ELb0ELb1ELi32ELi320ELi320ELi4ELb1ELi1ELb0ELb0ELNS_15WgradSyncMethodE3ENS_16CompileConditionILi1000EEEEEvPT_S6_S6_PKS5_S8_S8_S8_PKfflPfPj:
.text._ZN13group_norm_v218gn_bwd_cuda_kernelI6__halfLi320ELi1ELi32ELi10ELi4096ELb0ELb1ELi32ELi320ELi320ELi4ELb1ELi1ELb0ELb0ELNS_15WgradSyncMethodE3ENS_16CompileConditionILi1000EEEEEvPT_S6_S6_PKS5_S8_S8_S8_PKfflPfPj:
        /* <DEDUP_REMOVED lines=25> */
.L_x_691:
[----:B0-----:R-:W2:Y:S04]  /*0190*/  LD.E.STRONG.GPU R3, desc[UR12][R138.64] ;  /* 0x0000000c8a037980 */ /* 0x001ea8000c10f900 */
[----:B--2---:R-:W-:Y:S01]  /*01a0*/  CCTL.IVALL ;  /* 0x00000000ff00798f */ /* 0x004fe20002000000 */
[----:B------:R-:W-:Y:S05]  /*01b0*/  YIELD ;  /* 0x0000000000007946 */ /* 0x000fea0003800000 */
[----:B-----5:R-:W-:-:S04]  /*01c0*/  LOP3.LUT R3, R3, R0, RZ, 0x3c, !PT ;  /* 0x0000000003037212 */ /* 0x020fc800078e3cff */
[----:B------:R-:W-:-:S13]  /*01d0*/  ISETP.GT.AND P0, PT, R3, -0x1, PT ;  /* 0xffffffff0300780c */ /* 0x000fda0003f04270 */
[----:B------:R-:W-:Y:S05]  /*01e0*/  @P0 BRA `(.L_x_691) ;  /* 0xfffffffc00e80947 */ /* 0x000fea000383ffff */
.L_x_690:
[----:B------:R-:W-:Y:S05]  /*01f0*/  WARPSYNC.ALL ;  /* 0x0000000000007948 */ /* 0x000fea0003800000 */
[----:B------:R-:W-:Y:S06]  /*0200*/  BAR.SYNC.DEFER_BLOCKING 0x0 ;  /* 0x0000000000007b1d */ /* 0x000fec0000010000 */
[----:B------:R-:W-:Y:S05]  /*0210*/  BRA `(.L_x_692) ;  /* 0x00000030004c7947 */ /* 0x000fea0003800000 */
.L_x_689:
        /* <DEDUP_REMOVED lines=114> */
[--C-:B----4-:R-:W-:Y:S02]  /*0940*/  HADD2.F32 R50, -RZ, R52.reuse.H0_H0 ;  /* 0x20000034ff327230 */ /* 0x110fe40000004100 */
[----:B------:R-:W-:Y:S02]  /*0950*/  HADD2.F32 R51, -RZ, R52.H1_H1 ;  /* 0x30000034ff337230 */ /* 0x000fe40000004100 */
[--C-:B------:R-:W-:Y:S02]  /*0960*/  HADD2.F32 R52, -RZ, R53.reuse.H0_H0 ;  /* 0x20000035ff347230 */ /* 0x100fe40000004100 */
[----:B0-----:R-:W-:-:S07]  /*0970*/  HADD2.F32 R53, -RZ, R53.H1_H1 ;  /* 0x30000035ff357230 */ /* 0x001fce0000004100 */
.L_x_704:
[----:B------:R-:W-:Y:S01]  /*0980*/  HFMA2 R37, -RZ, RZ, 0, 0 ;  /* 0x00000000ff257431 */ /* 0x000fe200000001ff */
[----:B0-----:R-:W0:Y:S01]  /*0990*/  LDCU.64 UR16, c[0x0][0x3b8] ;  /* 0x00007700ff1077ac */ /* 0x001e220008000a00 */
[----:B------:R-:W-:Y:S01]  /*09a0*/  MOV R3, UR10 ;  /* 0x0000000a00037c02 */ /* 0x000fe20008000f00 */
[----:B------:R-:W-:Y:S01]  /*09b0*/  IMAD R5, R43, 0x140, RZ ;  /* 0x000001402b057824 */ /* 0x000fe200078e02ff */
[----:B------:R-:W-:Y:S02]  /*09c0*/  USHF.L.U64.HI UR6, UR10, 0x6, UR5 ;  /* 0x000000060a067899 */ /* 0x000fe40008010205 */
[----:B------:R-:W-:Y:S01]  /*09d0*/  USHF.L.U32 UR11, UR10, 0x6, URZ ;  /* 0x000000060a0b7899 */ /* 0x000fe200080006ff */
[----:B------:R-:W1:Y:S01]  /*09e0*/  LDCU.64 UR18, c[0x0][0x3a0] ;  /* 0x00007400ff1277ac */ /* 0x000e620008000a00 */
[----:B------:R-:W-:Y:S02]  /*09f0*/  IMAD.WIDE.U32 R2, R3, 0x140000, R36 ;  /* 0x0014000003027825 */ /* 0x000fe400078e0024 */
[----:B------:R-:W-:-:S02]  /*0a00*/  MOV R7, UR6 ;  /* 0x0000000600077c02 */ /* 0x000fc40008000f00 */
[----:B------:R-:W-:Y:S01]  /*0a10*/  MOV R6, UR11 ;  /* 0x0000000b00067c02 */ /* 0x000fe20008000f00 */
[----:B------:R-:W-:Y:S01]  /*0a20*/  UIMAD UR6, UR5, 0x140000, URZ ;  /* 0x00140000050678a4 */ /* 0x000fe2000f8e02ff */
[----:B------:R-:W-:Y:S01]  /*0a30*/  IADD3 R104, P0, PT, R5, R2, RZ ;  /* 0x0000000205687210 */ /* 0x000fe20007f1e0ff */
[----:B------:R-:W2:Y:S02]  /*0a40*/  LDCU.64 UR20, c[0x0][0x398] ;  /* 0x00007300ff1477ac */ /* 0x000ea40008000a00 */
[----:B------:R-:W-:Y:S01]  /*0a50*/  IMAD.WIDE.U32 R10, R56, 0x2, R6 ;  /* 0x00000002380a7825 */ /* 0x000fe200078e0006 */
[----:B------:R-:W-:Y:S02]  /*0a60*/  SHF.L.U32 R61, R104, 0x1, RZ ;  /* 0x00000001683d7819 */ /* 0x000fe400000006ff */
[----:B------:R-:W-:Y:S02]  /*0a70*/  IADD3.X R3, PT, PT, R3, UR6, RZ, P0, !PT ;  /* 0x0000000603037c10 */ /* 0x000fe400087fe4ff */
[----:B0-----:R-:W-:-:S02]  /*0a80*/  LEA R4, P0, R10, UR16, 0x2 ;  /* 0x000000100a047c11 */ /* 0x001fc4000f8010ff */
[----:B------:R-:W-:Y:S01]  /*0a90*/  SHF.L.U64.HI R104, R104, 0x1, R3 ;  /* 0x0000000168687819 */ /* 0x000fe20000010203 */
[----:B------:R-:W-:Y:S01]  /*0aa0*/  IMAD.WIDE.U32 R6, R57, 0x2, R6 ;  /* 0x0000000239067825 */ /* 0x000fe200078e0006 */
[----:B------:R-:W-:Y:S01]  /*0ab0*/  LEA.HI.X R5, R10, UR17, R11, 0x2, P0 ;  /* 0x000000110a057c11 */ /* 0x000fe200080f140b */
[----:B------:R-:W0:Y:S01]  /*0ac0*/  LDCU UR6, c[0x0][0x3c0] ;  /* 0x00007800ff0677ac */ /* 0x000e220008000800 */
[----:B-1----:R-:W-:-:S04]  /*0ad0*/  IADD3 R8, P1, PT, R61, UR18, RZ ;  /* 0x000000123d087c10 */ /* 0x002fc8000ff3e0ff */
[----:B------:R-:W0:Y:S01]  /*0ae0*/  LDG.E.64.CONSTANT R4, desc[UR12][R4.64] ;  /* 0x0000000c04047981 */ /* 0x000e22000c1e9b00 */
[----:B--2---:R-:W-:Y:S02]  /*0af0*/  IADD3 R10, P0, PT, R61, UR20, RZ ;  /* 0x000000143d0a7c10 */ /* 0x004fe4000ff1e0ff */
[C---:B------:R-:W-:Y:S02]  /*0b00*/  IADD3.X R9, PT, PT, R104.reuse, UR19, RZ, P1, !PT ;  /* 0x0000001368097c10 */ /* 0x040fe40008ffe4ff */
[----:B------:R-:W-:-:S03]  /*0b10*/  IADD3.X R11, PT, PT, R104, UR21, RZ, P0, !PT ;  /* 0x00000015680b7c10 */ /* 0x000fc600087fe4ff */
[----:B------:R-:W2:Y:S04]  /*0b20*/  LDG.E.64.CONSTANT R88, desc[UR12][R8.64] ;  /* 0x0000000c08587981 */ /* 0x000ea8000c1e9b00 */
[----:B------:R-:W3:Y:S04]  /*0b30*/  LDG.E.64.CONSTANT R96, desc[UR12][R8.64+0x2800] ;  /* 0x0028000c08607981 */ /* 0x000ee8000c1e9b00 */
        /* <DEDUP_REMOVED lines=15> */
[----:B------:R-:W-:Y:S01]  /*0c30*/  LEA.HI.X R87, R6, UR17, R7, 0x2, P0 ;  /* 0x0000001106577c11 */ /* 0x000fe200080f1407 */
[----:B------:R-:W1:Y:S05]  /*0c40*/  LDCU.64 UR16, c[0x0][0x3c8] ;  /* 0x00007900ff1077ac */ /* 0x000e6a0008000a00 */
[----:B------:R-:W5:Y:S01]  /*0c50*/  LDG.E.64.CONSTANT R86, desc[UR12][R86.64] ;  /* 0x0000000c56567981 */ /* 0x000f62000c1e9b00 */
[----:B------:R-:W-:-:S04]  /*0c60*/  UIADD3 UR10, UP0, UPT, UR10, 0x1, URZ ;  /* 0x000000010a0a7890 */ /* 0x000fc8000ff1e0ff */
[----:B------:R-:W-:Y:S02]  /*0c70*/  UIADD3.X UR5, UPT, UPT, URZ, UR5, URZ, UP0, !UPT ;  /* 0x00000005ff057290 */ /* 0x000fe400087fe4ff */
[----:B-1----:R-:W-:Y:S01]  /*0c80*/  UISETP.GE.U32.AND UP0, UPT, UR10, UR16, UPT ;  /* 0x000000100a00728c */ /* 0x002fe2000bf06070 */
[----:B0-----:R-:W-:-:S04]  /*0c90*/  FADD.FTZ R5, R5, UR6 ;  /* 0x0000000605057e21 */ /* 0x001fc80008010000 */
[----:B------:R-:W0:Y:S01]  /*0ca0*/  MUFU.RSQ R32, R5 ;  /* 0x0000000500207308 */ /* 0x000e220000001400 */
[----:B--2---:R-:W-:Y:S02]  /*0cb0*/  HADD2.F32 R7, -RZ, R88.H0_H0 ;  /* 0x20000058ff077230 */ /* 0x004fe40000004100 */
[----:B---3--:R-:W-:-:S03]  /*0cc0*/  HADD2.F32 R33, -RZ, R96.H1_H1 ;  /* 0x30000060ff217230 */ /* 0x008fc60000004100 */
[C---:B------:R-:W-:Y:S01]  /*0cd0*/  FADD.FTZ R15, -R4.reuse, R7 ;  /* 0x00000007040f7221 */ /* 0x040fe20000010100 */
[----:B----4-:R-:W-:Y:S02]  /*0ce0*/  HADD2.F32 R30, -RZ, R2.H0_H0 ;  /* 0x20000002ff1e7230 */ /* 0x010fe40000004100 */
[----:B------:R-:W-:Y:S01]  /*0cf0*/  FADD.FTZ R117, -R4, R33 ;  /* 0x0000002104757221 */ /* 0x000fe20000010100 */
[----:B-----5:R-:W-:Y:S02]  /*0d00*/  HADD2.F32 R11, -RZ, R90.H0_H0 ;  /* 0x2000005aff0b7230 */ /* 0x020fe40000004100 */
[----:B0-----:R-:W-:Y:S01]  /*0d10*/  FMUL.FTZ R5, R32, R15 ;  /* 0x0000000f20057220 */ /* 0x001fe20000410000 */
[----:B------:R-:W-:Y:S02]  /*0d20*/  HADD2.F32 R9, -RZ, R88.H1_H1 ;  /* 0x30000058ff097230 */ /* 0x000fe40000004100 */
[----:B------:R-:W-:Y:S02]  /*0d30*/  HADD2.F32 R29, -RZ, R94.H1_H1 ;  /* 0x3000005eff1d7230 */ /* 0x000fe40000004100 */
[----:B------:R-:W-:Y:S01]  /*0d40*/  FADD.FTZ R0, R30, R71 ;  /* 0x000000471e007221 */ /* 0x000fe20000010000 */
[----:B------:R-:W-:-:S02]  /*0d50*/  HADD2.F32 R13, -RZ, R90.H1_H1 ;  /* 0x3000005aff0d7230 */ /* 0x000fc40000004100 */
[----:B------:R-:W-:Y:S02]  /*0d60*/  HADD2.F32 R33, -RZ, R74.H0_H0 ;  /* 0x2000004aff217230 */ /* 0x000fe40000004100 */
[C---:B------:R-:W-:Y:S01]  /*0d70*/  FADD.FTZ R19, -R4.reuse, R11 ;  /* 0x0000000b04137221 */ /* 0x040fe20000010100 */
[----:B------:R-:W-:Y:S02]  /*0d80*/  HADD2.F32 R27, -RZ, R94.H0_H0 ;  /* 0x2000005eff1b7230 */ /* 0x000fe40000004100 */
[--C-:B------:R-:W-:Y:S02]  /*0d90*/  HADD2.F32 R17, -RZ, R92.reuse.H0_H0 ;  /* 0x2000005cff117230 */ /* 0x100fe40000004100 */
[----:B------:R-:W-:Y:S01]  /*0da0*/  FADD.FTZ R111, -R4, R29 ;  /* 0x0000001d046f7221 */ /* 0x000fe20000010100 */
[----:B------:R-:W-:Y:S02]  /*0db0*/  HADD2.F32 R25, -RZ, R92.H1_H1 ;  /* 0x3000005cff197230 */ /* 0x000fe40000004100 */
[----:B------:R-:W-:-:S02]  /*0dc0*/  HADD2.F32 R105, -RZ, R98.H1_H1 ;  /* 0x30000062ff697230 */ /* 0x000fc40000004100 */
[----:B------:R-:W-:Y:S02]  /*0dd0*/  HADD2.F32 R31, -RZ, R96.H0_H0 ;  /* 0x20000060ff1f7230 */ /* 0x000fe40000004100 */
[----:B------:R-:W-:Y:S02]  /*0de0*/  HADD2.F32 R35, -RZ, R98.H0_H0 ;  /* 0x20000062ff237230 */ /* 0x000fe40000004100 */
[--C-:B------:R-:W-:Y:S02]  /*0df0*/  HADD2.F32 R109, -RZ, R100.reuse.H0_H0 ;  /* 0x20000064ff6d7230 */ /* 0x100fe40000004100 */
[----:B------:R-:W-:Y:S02]  /*0e00*/  HADD2.F32 R115, -RZ, R100.H1_H1 ;  /* 0x30000064ff737230 */ /* 0x000fe40000004100 */
[--C-:B------:R-:W-:Y:S02]  /*0e10*/  HADD2.F32 R121, -RZ, R102.reuse.H0_H0 ;  /* 0x20000066ff797230 */ /* 0x100fe40000004100 */
[----:B------:R-:W-:-:S02]  /*0e20*/  HADD2.F32 R123, -RZ, R102.H1_H1 ;  /* 0x30000066ff7b7230 */ /* 0x000fc40000004100 */
[----:B------:R-:W-:Y:S01]  /*0e30*/  FADD.FTZ R37, -R4, R9 ;  /* 0x0000000904257221 */ /* 0x000fe20000010100 */
[----:B------:R-:W-:Y:S02]  /*0e40*/  HADD2.F32 R29, -RZ, R76.H0_H0 ;  /* 0x2000004cff1d7230 */ /* 0x000fe40000004100 */
[-C--:B------:R-:W-:Y:S01]  /*0e50*/  FFMA.FTZ R15, R5, R30.reuse, R70 ;  /* 0x0000001e050f7223 */ /* 0x080fe20000010046 */
[----:B------:R-:W-:Y:S02]  /*0e60*/  HADD2.F32 R2, -RZ, R2.H1_H1 ;  /* 0x30000002ff027230 */ /* 0x000fe40000004100 */
[----:B------:R-:W-:Y:S01]  /*0e70*/  FADD.FTZ R0, R0, R33 ;  /* 0x0000002100007221 */ /* 0x000fe20000010000 */
[C---:B------:R-:W-:Y:S01]  /*0e80*/  FADD.FTZ R21, -R4.reuse, R13 ;  /* 0x0000000d04157221 */ /* 0x040fe20000010100 */
[----:B------:R-:W-:Y:S01]  /*0e90*/  FADD.FTZ R23, -R4, R17 ;  /* 0x0000001104177221 */ /* 0x000fe20000010100 */
[----:B------:R-:W-:Y:S01]  /*0ea0*/  FMUL.FTZ R30, R50, R30 ;  /* 0x0000001e321e7220 */ /* 0x000fe20000410000 */
[----:B------:R-:W-:Y:S01]  /*0eb0*/  FMUL.FTZ R28, R32, R19 ;  /* 0x00000013201c7220 */ /* 0x000fe20000410000 */
        /* <DEDUP_REMOVED lines=10> */
[----:B------:R-:W-:Y:S01]  /*0f60*/  FADD.FTZ R4, R0, R29 ;  /* 0x0000001d00047221 */ /* 0x000fe20000010000 */
[-C--:B------:R-:W-:Y:S01]  /*0f70*/  FMUL.FTZ R35, R51, R2.reuse ;  /* 0x0000000233237220 */ /* 0x080fe20000410000 */
[----:B------:R-:W-:Y:S01]  /*0f80*/  FFMA.FTZ R15, R28, R33, R15 ;  /* 0x000000211c0f7223 */ /* 0x000fe2000001000f */
[----:B------:R-:W-:Y:S01]  /*0f90*/  FMUL.FTZ R24, R32, R23 ;  /* 0x0000001720187220 */ /* 0x000fe20000410000 */
[----:B------:R-:W-:Y:S01]  /*0fa0*/  FADD.FTZ R0, RZ, R30 ;  /* 0x0000001eff007221 */ /* 0x000fe20000010000 */
[----:B------:R-:W-:Y:S01]  /*0fb0*/  FADD.FTZ R69, R2, R69 ;  /* 0x0000004502457221 */ /* 0x000fe20000010000 */
[----:B------:R-:W-:Y:S01]  /*0fc0*/  FFMA.FTZ R17, R37, R2, R68 ;  /* 0x0000000225117223 */ /* 0x000fe20000010044 */
[----:B------:R-:W-:-:S02]  /*0fd0*/  HADD2.F32 R109, -RZ, R78.H0_H0 ;  /* 0x2000004eff6d7230 */ /* 0x000fc40000004100 */
[----:B------:R-:W-:Y:S01]  /*0fe0*/  FFMA.FTZ R15, R24, R29, R15 ;  /* 0x0000001d180f7223 */ /* 0x000fe2000001000f */
[----:B------:R-:W-:Y:S01]  /*0ff0*/  FMUL.FTZ R20, R32, R107 ;  /* 0x0000006b20147220 */ /* 0x000fe20000410000 */
[----:B------:R-:W-:Y:S01]  /*1000*/  FADD.FTZ R2, R0, R35 ;  /* 0x0000002300027221 */ /* 0x000fe20000010000 */
[----:B------:R-:W-:Y:S02]  /*1010*/  HADD2.F32 R74, -RZ, R74.H1_H1 ;  /* 0x3000004aff4a7230 */ /* 0x000fe40000004100 */
[----:B------:R-:W-:Y:S01]  /*1020*/  FFMA.FTZ R0, R5, R30, RZ ;  /* 0x0000001e05007223 */ /* 0x000fe200000100ff */
[----:B------:R-:W-:Y:S01]  /*1030*/  FMUL.FTZ R33, R50, R33 ;  /* 0x0000002132217220 */ /* 0x000fe20000410000 */
[----:B------:R-:W-:Y:S02]  /*1040*/  FFMA.FTZ R19, R20, R109, R15 ;  /* 0x0000006d14137223 */ /* 0x000fe4000001000f */
[----:B------:R-:W-:Y:S01]  /*1050*/  FFMA.FTZ R15, R37, R35, R0 ;  /* 0x00000023250f7223 */ /* 0x000fe20000010000 */
[----:B------:R-:W-:Y:S01]  /*1060*/  FMUL.FTZ R31, R51, R74 ;  /* 0x0000004a331f7220 */ /* 0x000fe20000410000 */
[----:B------:R-:W-:Y:S01]  /*1070*/  FADD.FTZ R2, R2, R33 ;  /* 0x0000002102027221 */ /* 0x000fe20000010000 */
[----:B------:R-:W-:-:S02]  /*1080*/  HADD2.F32 R76, -RZ, R76.H1_H1 ;  /* 0x3000004cff4c7230 */ /* 0x000fc40000004100 */
[----:B------:R-:W-:Y:S01]  /*1090*/  FMUL.FTZ R26, R32, R21 ;  /* 0x00000015201a7220 */ /* 0x000fe20000410000 */
[----:B------:R-:W-:Y:S01]  /*10a0*/  FFMA.FTZ R15, R28, R33, R15 ;  /* 0x000000211c0f7223 */ /* 0x000fe2000001000f */
[----:B------:R-:W-:Y:S01]  /*10b0*/  FMUL.FTZ R29, R50, R29 ;  /* 0x0000001d321d7220 */ /* 0x000fe20000410000 */
[----:B------:R-:W-:Y:S01]  /*10c0*/  FADD.FTZ R2, R2, R31 ;  /* 0x0000001f02027221 */ /* 0x000fe20000010000 */
[----:B------:R-:W-:Y:S01]  /*10d0*/  FMUL.FTZ R27, R51, R76 ;  /* 0x0000004c331b7220 */ /* 0x000fe20000410000 */
[----:B------:R-:W-:Y:S02]  /*10e0*/  FFMA.FTZ R15, R26, R31, R15 ;  /* 0x0000001f1a0f7223 */ /* 0x000fe4000001000f */
[----:B------:R-:W-:Y:S01]  /*10f0*/  FADD.FTZ R2, R2, R29 ;  /* 0x0000001d02027221 */ /* 0x000fe20000010000 */
[----:B------:R-:W-:Y:S02]  /*1100*/  HADD2.F32 R78, -RZ, R78.H1_H1 ;  /* 0x3000004eff4e7230 */ /* 0x000fe40000004100 */
[----:B------:R-:W-:Y:S01]  /*1110*/  FMUL.FTZ R22, R32, R25 ;  /* 0x0000001920167220 */ /* 0x000fe20000410000 */
[----:B------:R-:W-:Y:S01]  /*1120*/  FFMA.FTZ R15, R24, R29, R15 ;  /* 0x0000001d180f7223 */ /* 0x000fe2000001000f */
[----:B------:R-:W-:Y:S01]  /*1130*/  FMUL.FTZ R25, R50, R109 ;  /* 0x0000006d32197220 */ /* 0x000fe20000410000 */
[----:B------:R-:W-:Y:S01]  /*1140*/  FADD.FTZ R2, R2, R27 ;  /* 0x0000001b02027221 */ /* 0x000fe20000010000 */
[----:B------:R-:W-:-:S02]  /*1150*/  HADD2.F32 R115, -RZ, R80.H0_H0 ;  /* 0x20000050ff737230 */ /* 0x000fc40000004100 */
[----:B------:R-:W-:Y:S01]  /*1160*/  FFMA.FTZ R17, R26, R74, R17 ;  /* 0x0000004a1a117223 */ /* 0x000fe20000010011 */
[----:B------:R-:W-:Y:S01]  /*1170*/  FFMA.FTZ R15, R22, R27, R15 ;  /* 0x0000001b160f7223 */ /* 0x000fe2000001000f */
[----:B------:R-:W-:Y:S01]  /*1180*/  FMUL.FTZ R23, R51, R78 ;  /* 0x0000004e33177220 */ /* 0x000fe20000410000 */
[----:B------:R-:W-:Y:S01]  /*1190*/  FADD.FTZ R2, R2, R25 ;  /* 0x0000001902027221 */ /* 0x000fe20000010000 */
[----:B------:R-:W-:Y:S01]  /*11a0*/  FADD.FTZ R69, R69, R74 ;  /* 0x0000004a45457221 */ /* 0x000fe20000010000 */
[----:B------:R-:W-:Y:S02]  /*11b0*/  HADD2.F32 R80, -RZ, R80.H1_H1 ;  /* 0x30000050ff507230 */ /* 0x000fe40000004100 */
[----:B------:R-:W-:Y:S01]  /*11c0*/  FFMA.FTZ R17, R22, R76, R17 ;  /* 0x0000004c16117223 */ /* 0x000fe20000010011 */
[C---:B------:R-:W-:Y:S01]  /*11d0*/  FMUL.FTZ R18, R32.reuse, R111 ;  /* 0x0000006f20127220 */ /* 0x040fe20000410000 */
[----:B------:R-:W-:Y:S01]  /*11e0*/  FMUL.FTZ R16, R32, R113 ;  /* 0x0000007120107220 */ /* 0x000fe20000410000 */
[----:B------:R-:W-:Y:S01]  /*11f0*/  FFMA.FTZ R15, R20, R25, R15 ;  /* 0x00000019140f7223 */ /* 0x000fe2000001000f */
[----:B------:R-:W-:Y:S01]  /*1200*/  FMUL.FTZ R21, R50, R115 ;  /* 0x0000007332157220 */ /* 0x000fe20000410000 */
[----:B------:R-:W-:Y:S01]  /*1210*/  FADD.FTZ R2, R2, R23 ;  /* 0x0000001702027221 */ /* 0x000fe20000010000 */
[----:B------:R-:W-:Y:S01]  /*1220*/  FADD.FTZ R69, R69, R76 ;  /* 0x0000004c45457221 */ /* 0x000fe20000010000 */
[----:B------:R-:W-:-:S02]  /*1230*/  HADD2.F32 R121, -RZ, R82.H0_H0 ;  /* 0x20000052ff797230 */ /* 0x000fc40000004100 */
[----:B------:R-:W-:Y:S01]  /*1240*/  FFMA.FTZ R17, R18, R78, R17 ;  /* 0x0000004e12117223 */ /* 0x000fe20000010011 */
[----:B------:R-:W-:Y:S01]  /*1250*/  FFMA.FTZ R107, R16, R115, R19 ;  /* 0x00000073106b7223 */ /* 0x000fe20000010013 */
[----:B------:R-:W-:Y:S01]  /*1260*/  FMUL.FTZ R14, R32, R117 ;  /* 0x00000075200e7220 */ /* 0x000fe20000410000 */
[----:B------:R-:W-:Y:S01]  /*1270*/  FFMA.FTZ R15, R18, R23, R15 ;  /* 0x00000017120f7223 */ /* 0x000fe2000001000f */
[-C--:B------:R-:W-:Y:S01]  /*1280*/  FMUL.FTZ R19, R51, R80.reuse ;  /* 0x0000005033137220 */ /* 0x080fe20000410000 */
[----:B------:R-:W-:Y:S01]  /*1290*/  FADD.FTZ R2, R2, R21 ;  /* 0x0000001502027221 */ /* 0x000fe20000010000 */
[----:B------:R-:W-:Y:S01]  /*12a0*/  FADD.FTZ R4, R4, R109 ;  /* 0x0000006d04047221 */ /* 0x000fe20000010000 */
[----:B------:R-:W-:Y:S01]  /*12b0*/  FADD.FTZ R69, R69, R78 ;  /* 0x0000004e45457221 */ /* 0x000fe20000010000 */
[----:B------:R-:W-:Y:S02]  /*12c0*/  HADD2.F32 R82, -RZ, R82.H1_H1 ;  /* 0x30000052ff527230 */ /* 0x000fe40000004100 */
[----:B------:R-:W-:Y:S01]  /*12d0*/  FFMA.FTZ R109, R14, R80, R17 ;  /* 0x000000500e6d7223 */ /* 0x000fe20000010011 */
[----:B------:R-:W-:Y:S01]  /*12e0*/  FFMA.FTZ R15, R16, R21, R15 ;  /* 0x00000015100f7223 */ /* 0x000fe2000001000f */
[----:B------:R-:W-:Y:S01]  /*12f0*/  FMUL.FTZ R17, R50, R121 ;  /* 0x0000007932117220 */ /* 0x000fe20000410000 */
[----:B------:R-:W-:Y:S01]  /*1300*/  FADD.FTZ R2, R2, R19 ;  /* 0x0000001302027221 */ /* 0x000fe20000010000 */
[----:B------:R-:W-:Y:S01]  /*1310*/  FADD.FTZ R111, R69, R80 ;  /* 0x00000050456f7221 */ /* 0x000fe20000010000 */
[----:B------:R-:W-:-:S02]  /*1320*/  HADD2.F32 R71, -RZ, R84.H0_H0 ;  /* 0x20000054ff477230 */ /* 0x000fc40000004100 */
[----:B------:R-:W-:Y:S01]  /*1330*/  FFMA.FTZ R69, R14, R19, R15 ;  /* 0x000000130e457223 */ /* 0x000fe2000001000f */
[C---:B------:R-:W-:Y:S01]  /*1340*/  FMUL.FTZ R15, R51.reuse, R82 ;  /* 0x00000052330f7220 */ /* 0x040fe20000410000 */
[----:B------:R-:W-:Y:S01]  /*1350*/  FADD.FTZ R2, R2, R17 ;  /* 0x0000001102027221 */ /* 0x000fe20000010000 */
[----:B------:R-:W-:Y:S02]  /*1360*/  HADD2.F32 R84, -RZ, R84.H1_H1 ;  /* 0x30000054ff547230 */ /* 0x000fe40000004100 */
[----:B------:R-:W-:Y:S01]  /*1370*/  FMUL.FTZ R10, R32, R13 ;  /* 0x0000000d200a7220 */ /* 0x000fe20000410000 */
[----:B------:R-:W-:Y:S01]  /*1380*/  FMUL.FTZ R13, R50, R71 ;  /* 0x00000047320d7220 */ /* 0x000fe20000410000 */
[----:B------:R-:W-:Y:S01]  /*1390*/  FADD.FTZ R2, R2, R15 ;  /* 0x0000000f02027221 */ /* 0x000fe20000010000 */
[--C-:B------:R-:W-:Y:S02]  /*13a0*/  HADD2.F32 R141, -RZ, R72.reuse.H0_H0 ;  /* 0x20000048ff8d7230 */ /* 0x100fe40000004100 */
[----:B------:R-:W-:Y:S01]  /*13b0*/  FMUL.FTZ R8, R32, R11 ;  /* 0x0000000b20087220 */ /* 0x000fe20000410000 */
[----:B------:R-:W-:Y:S01]  /*13c0*/  FMUL.FTZ R11, R51, R84 ;  /* 0x00000054330b7220 */ /* 0x000fe20000410000 */
[----:B------:R-:W-:Y:S01]  /*13d0*/  FADD.FTZ R2, R2, R13 ;  /* 0x0000000d02027221 */ /* 0x000fe20000010000 */
[----:B------:R-:W-:Y:S01]  /*13e0*/  FADD.FTZ R4, R4, R115 ;  /* 0x0000007304047221 */ /* 0x000fe20000010000 */
[----:B------:R-:W-:-:S02]  /*13f0*/  HADD2.F32 R72, -RZ, R72.H1_H1 ;  /* 0x30000048ff487230 */ /* 0x000fc40000004100 */
[----:B------:R-:W-:Y:S01]  /*1400*/  FMUL.FTZ R6, R32, R9 ;  /* 0x0000000920067220 */ /* 0x000fe20000410000 */
[----:B------:R-:W-:Y:S01]  /*1410*/  FMUL.FTZ R9, R50, R141 ;  /* 0x0000008d32097220 */ /* 0x000fe20000410000 */
[----:B------:R-:W-:Y:S01]  /*1420*/  FADD.FTZ R0, R2, R11 ;  /* 0x0000000b02007221 */ /* 0x000fe20000010000 */
[----:B------:R-:W-:Y:S01]  /*1430*/  FADD.FTZ R70, R4, R121 ;  /* 0x0000007904467221 */ /* 0x000fe20000010000 */
[----:B------:R-:W-:Y:S01]  /*1440*/  FMUL.FTZ R4, R32, R7 ;  /* 0x0000000720047220 */ /* 0x000fe20000410000 */
[----:B------:R-:W-:Y:S01]  /*1450*/  FMUL.FTZ R7, R51, R72 ;  /* 0x0000004833077220 */ /* 0x000fe20000410000 */
[----:B------:R-:W-:Y:S01]  /*1460*/  FADD.FTZ R0, R0, R9 ;  /* 0x0000000900007221 */ /* 0x000fe20000010000 */
[----:B------:R-:W-:-:S03]  /*1470*/  FMUL.FTZ R12, R32, R119 ;  /* 0x00000077200c7220 */ /* 0x000fc60000410000 */
[----:B------:R-:W-:Y:S01]  /*1480*/  FADD.FTZ R68, R0, R7 ;  /* 0x0000000700447221 */ /* 0x000fe20000010000 */
[----:B------:R-:W-:Y:S01]  /*1490*/  FFMA.FTZ R69, R12, R17, R69 ;  /* 0x000000110c457223 */ /* 0x000fe20000010045 */
[----:B------:R-:W-:-:S03]  /*14a0*/  FADD.FTZ R0, R87, UR6 ;  /* 0x0000000657007e21 */ /* 0x000fc60008010000 */
[----:B------:R-:W-:-:S03]  /*14b0*/  FFMA.FTZ R69, R10, R15, R69 ;  /* 0x0000000f0a457223 */ /* 0x000fc60000010045 */
[----:B------:R-:W0:Y:S01]  /*14c0*/  MUFU.RSQ R0, R0 ;  /* 0x0000000000007308 */ /* 0x000e220000001400 */
[----:B------:R-:W-:Y:S01]  /*14d0*/  FFMA.FTZ R69, R8, R13, R69 ;  /* 0x0000000d08457223 */ /* 0x000fe20000010045 */
[----:B------:R-:W-:Y:S01]  /*14e0*/  FFMA.FTZ R107, R12, R121, R107 ;  /* 0x000000790c6b7223 */ /* 0x000fe2000001006b */
[----:B------:R-:W-:Y:S02]  /*14f0*/  FADD.FTZ R70, R70, R71 ;  /* 0x0000004746467221 */ /* 0x000fe40000010000 */
[----:B------:R-:W-:Y:S01]  /*1500*/  FFMA.FTZ R69, R6, R11, R69 ;  /* 0x0000000b06457223 */ /* 0x000fe20000010045 */
[----:B------:R-:W-:Y:S01]  /*1510*/  FFMA.FTZ R143, R8, R71, R107 ;  /* 0x00000047088f7223 */ /* 0x000fe2000001006b */
[----:B------:R-:W-:Y:S02]  /*1520*/  HADD2.F32 R71, -RZ, R89.H0_H0 ;  /* 0x20000059ff477230 */ /* 0x000fe40000004100 */
[----:B------:R-:W-:Y:S01]  /*1530*/  FMUL.FTZ R2, R32, R105 ;  /* 0x0000006920027220 */ /* 0x000fe20000410000 */
[----:B------:R-:W-:Y:S01]  /*1540*/  FFMA.FTZ R69, R4, R9, R69 ;  /* 0x0000000904457223 */ /* 0x000fe20000010045 */
[----:B------:R-:W-:Y:S01]  /*1550*/  FADD.FTZ R111, R111, R82 ;  /* 0x000000526f6f7221 */ /* 0x000fe20000010000 */
[----:B------:R-:W-:-:S02]  /*1560*/  HADD2.F32 R113, -RZ, R97.H0_H0 ;  /* 0x20000061ff717230 */ /* 0x000fc40000004100 */
[----:B------:R-:W-:Y:S02]  /*1570*/  HADD2.F32 R115, -RZ, R97.H1_H1 ;  /* 0x30000061ff737230 */ /* 0x000fe40000004100 */
[----:B------:R-:W-:Y:S01]  /*1580*/  FADD.FTZ R97, -R86, R71 ;  /* 0x0000004756617221 */ /* 0x000fe20000010100 */
[----:B------:R-:W-:Y:S02]  /*1590*/  HADD2.F32 R89, -RZ, R89.H1_H1 ;  /* 0x30000059ff597230 */ /* 0x000fe40000004100 */
[----:B------:R-:W-:Y:S01]  /*15a0*/  FFMA.FTZ R69, R2, R7, R69 ;  /* 0x0000000702457223 */ /* 0x000fe20000010045 */
[----:B------:R-:W-:Y:S01]  /*15b0*/  FADD.FTZ R145, R111, R84 ;  /* 0x000000546f917221 */ /* 0x000fe20000010000 */
[----:B------:R-:W-:Y:S02]  /*15c0*/  HADD2.F32 R111, -RZ, R95.H0_H0 ;  /* 0x2000005fff6f7230 */ /* 0x000fe40000004100 */
[----:B------:R-:W-:Y:S01]  /*15d0*/  FFMA.FTZ R109, R10, R82, R109 ;  /* 0x000000520a6d7223 */ /* 0x000fe2000001006d */
[----:B------:R-:W-:-:S02]  /*15e0*/  HADD2.F32 R106, -RZ, R3.H0_H0 ;  /* 0x20000003ff6a7230 */ /* 0x000fc40000004100 */
[----:B------:R-:W-:Y:S02]  /*15f0*/  HADD2.F32 R74, -RZ, R3.H1_H1 ;  /* 0x30000003ff4a7230 */ /* 0x000fe40000004100 */
[----:B0-----:R-:W-:Y:S01]  /*1600*/  FMUL.FTZ R3, R0, R97 ;  /* 0x0000006100037220 */ /* 0x001fe20000410000 */
[--C-:B------:R-:W-:Y:S02]  /*1610*/  HADD2.F32 R107, -RZ, R91.reuse.H0_H0 ;  /* 0x2000005bff6b7230 */ /* 0x100fe40000004100 */
[----:B------:R-:W-:Y:S01]  /*1620*/  FADD.FTZ R105, -R86, R89 ;  /* 0x0000005956697221 */ /* 0x000fe20000010100 */
[----:B------:R-:W-:Y:S01]  /*1630*/  HADD2.F32 R91, -RZ, R91.H1_H1 ;  /* 0x3000005bff5b7230 */ /* 0x000fe20000004100 */
[----:B------:R0:W-:Y:S01]  /*1640*/  STS.64 [R49], R68 ;  /* 0x0000004431007388 */ /* 0x0001e20000000a00 */
[----:B------:R-:W-:Y:S02]  /*1650*/  HADD2.F32 R95, -RZ, R95.H1_H1 ;  /* 0x3000005fff5f7230 */ /* 0x000fe40000004100 */
[----:B------:R-:W-:Y:S01]  /*1660*/  FFMA.FTZ R147, R6, R84, R109 ;  /* 0x0000005406937223 */ /* 0x000fe2000001006d */
[----:B------:R-:W-:Y:S01]  /*1670*/  FADD.FTZ R117, -R86, R111 ;  /* 0x0000006f56757221 */ /* 0x000fe20000010100 */
[----:B------:R-:W-:-:S02]  /*1680*/  HADD2.F32 R109, -RZ, R93.H0_H0 ;  /* 0x2000005dff6d7230 */ /* 0x000fc40000004100 */
[----:B------:R-:W-:Y:S01]  /*1690*/  FADD.FTZ R107, -R86, R107 ;  /* 0x0000006b566b7221 */ /* 0x000fe20000010100 */
[----:B------:R-:W-:Y:S02]  /*16a0*/  HADD2.F32 R111, -RZ, R75.H1_H1 ;  /* 0x3000004bff6f7230 */ /* 0x000fe40000004100 */
[----:B------:R-:W-:Y:S01]  /*16b0*/  FMUL.FTZ R105, R0, R105 ;  /* 0x0000006900697220 */ /* 0x000fe20000410000 */
[----:B------:R-:W-:Y:S02]  /*16c0*/  HADD2.F32 R93, -RZ, R93.H1_H1 ;  /* 0x3000005dff5d7230 */ /* 0x000fe40000004100 */
[----:B------:R-:W-:Y:S01]  /*16d0*/  FADD.FTZ R121, -R86, R95 ;  /* 0x0000005f56797221 */ /* 0x000fe20000010100 */
[--C-:B------:R-:W-:Y:S02]  /*16e0*/  HADD2.F32 R119, -RZ, R99.reuse.H1_H1 ;  /* 0x30000063ff777230 */ /* 0x100fe40000004100 */
[----:B0-----:R-:W-:Y:S01]  /*16f0*/  FADD.FTZ R68, R106, R67 ;  /* 0x000000436a447221 */ /* 0x001fe20000010000 */
[----:B------:R-:W-:Y:S01]  /*1700*/  FFMA.FTZ R67, R3, R106, R66 ;  /* 0x0000006a03437223 */ /* 0x000fe20000010042 */
[----:B------:R-:W-:-:S02]  /*1710*/  HADD2.F32 R69, -RZ, R99.H0_H0 ;  /* 0x20000063ff457230 */ /* 0x000fc40000004100 */
[----:B------:R-:W-:Y:S01]  /*1720*/  FADD.FTZ R66, R74, R65 ;  /* 0x000000414a427221 */ /* 0x000fe20000010000 */
[----:B------:R-:W-:Y:S01]  /*1730*/  FADD.FTZ R99, -R86, R91 ;  /* 0x0000005b56637221 */ /* 0x000fe20000010100 */
[----:B------:R-:W-:Y:S01]  /*1740*/  FMUL.FTZ R106, R52, R106 ;  /* 0x0000006a346a7220 */ /* 0x000fe20000410000 */
[----:B------:R-:W-:Y:S01]  /*1750*/  FADD.FTZ R95, -R86, R115 ;  /* 0x00000073565f7221 */ /* 0x000fe20000010100 */
[----:B------:R-:W-:Y:S02]  /*1760*/  HADD2.F32 R115, -RZ, R77.H1_H1 ;  /* 0x3000004dff737230 */ /* 0x000fe40000004100 */
[----:B------:R-:W-:Y:S01]  /*1770*/  FFMA.FTZ R65, R105, R74, R64 ;  /* 0x0000004a69417223 */ /* 0x000fe20000010040 */
[--C-:B------:R-:W-:Y:S02]  /*1780*/  HADD2.F32 R127, -RZ, R103.reuse.H0_H0 ;  /* 0x20000067ff7f7230 */ /* 0x100fe40000004100 */
[----:B------:R-:W-:Y:S01]  /*1790*/  FMUL.FTZ R108, R0, R107 ;  /* 0x0000006b006c7220 */ /* 0x000fe20000410000 */
[----:B------:R-:W-:-:S02]  /*17a0*/  HADD2.F32 R129, -RZ, R103.H1_H1 ;  /* 0x30000067ff817230 */ /* 0x000fc40000004100 */
[----:B------:R-:W-:Y:S01]  /*17b0*/  FADD.FTZ R66, R66, R111 ;  /* 0x0000006f42427221 */ /* 0x000fe20000010000 */
[----:B------:R-:W-:Y:S01]  /*17c0*/  FADD.FTZ R103, -R86, R93 ;  /* 0x0000005d56677221 */ /* 0x000fe20000010100 */
[----:B------:R-:W-:Y:S01]  /*17d0*/  FMUL.FTZ R107, R53, R74 ;  /* 0x0000004a356b7220 */ /* 0x000fe20000410000 */
[----:B------:R-:W-:Y:S01]  /*17e0*/  FMUL.FTZ R110, R0, R99 ;  /* 0x00000063006e7220 */ /* 0x000fe20000410000 */
[----:B------:R-:W-:Y:S01]  /*17f0*/  FADD.FTZ R64, RZ, R106 ;  /* 0x0000006aff407221 */ /* 0x000fe20000010000 */
[--C-:B------:R-:W-:Y:S02]  /*1800*/  HADD2.F32 R125, -RZ, R101.reuse.H0_H0 ;  /* 0x20000065ff7d7230 */ /* 0x100fe40000004100 */
[----:B------:R-:W-:Y:S02]  /*1810*/  HADD2.F32 R87, -RZ, R101.H1_H1 ;  /* 0x30000065ff577230 */ /* 0x000fe40000004100 */
[----:B------:R-:W-:Y:S01]  /*1820*/  FADD.FTZ R101, -R86, R109 ;  /* 0x0000006d56657221 */ /* 0x000fe20000010100 */
[----:B------:R-:W-:-:S02]  /*1830*/  HADD2.F32 R109, -RZ, R75.H0_H0 ;  /* 0x2000004bff6d7230 */ /* 0x000fc40000004100 */
[----:B------:R-:W-:Y:S01]  /*1840*/  FADD.FTZ R74, R66, R115 ;  /* 0x00000073424a7221 */ /* 0x000fe20000010000 */
[----:B------:R-:W-:Y:S01]  /*1850*/  FFMA.FTZ R65, R110, R111, R65 ;  /* 0x0000006f6e417223 */ /* 0x000fe20000010041 */
[----:B------:R-:W-:Y:S01]  /*1860*/  FMUL.FTZ R114, R0, R103 ;  /* 0x0000006700727220 */ /* 0x000fe20000410000 */
[----:B------:R-:W-:Y:S01]  /*1870*/  FADD.FTZ R66, R64, R107 ;  /* 0x0000006b40427221 */ /* 0x000fe20000010000 */
[----:B------:R-:W-:Y:S01]  /*1880*/  FFMA.FTZ R64, R3, R106, RZ ;  /* 0x0000006a03407223 */ /* 0x000fe200000100ff */
[----:B------:R-:W-:Y:S01]  /*1890*/  FADD.FTZ R91, -R86, R119 ;  /* 0x00000077565b7221 */ /* 0x000fe20000010100 */
[--C-:B------:R-:W-:Y:S02]  /*18a0*/  HADD2.F32 R119, -RZ, R79.reuse.H0_H0 ;  /* 0x2000004fff777230 */ /* 0x100fe40000004100 */
[----:B------:R-:W-:Y:S01]  /*18b0*/  FADD.FTZ R68, R68, R109 ;  /* 0x0000006d44447221 */ /* 0x000fe20000010000 */
[----:B------:R-:W-:Y:S02]  /*18c0*/  HADD2.F32 R76, -RZ, R79.H1_H1 ;  /* 0x3000004fff4c7230 */ /* 0x000fe40000004100 */
[----:B------:R-:W-:Y:S01]  /*18d0*/  FFMA.FTZ R67, R108, R109, R67 ;  /* 0x0000006d6c437223 */ /* 0x000fe20000010043 */
[----:B------:R-:W-:Y:S01]  /*18e0*/  FFMA.FTZ R79, R114, R115, R65 ;  /* 0x00000073724f7223 */ /* 0x000fe20000010041 */
[----:B------:R-:W-:Y:S01]  /*18f0*/  FMUL.FTZ R109, R52, R109 ;  /* 0x0000006d346d7220 */ /* 0x000fe20000410000 */
[----:B------:R-:W-:Y:S01]  /*1900*/  FFMA.FTZ R65, R105, R107, R64 ;  /* 0x0000006b69417223 */ /* 0x000fe20000010040 */
[----:B------:R-:W-:Y:S01]  /*1910*/  FADD.FTZ R123, -R86, R113 ;  /* 0x00000071567b7221 */ /* 0x000fe20000010100 */
[----:B------:R-:W-:-:S02]  /*1920*/  HADD2.F32 R113, -RZ, R77.H0_H0 ;  /* 0x2000004dff717230 */ /* 0x000fc40000004100 */
[----:B------:R-:W-:Y:S01]  /*1930*/  FMUL.FTZ R112, R0, R101 ;  /* 0x0000006500707220 */ /* 0x000fe20000410000 */
[C---:B------:R-:W-:Y:S01]  /*1940*/  FMUL.FTZ R111, R53.reuse, R111 ;  /* 0x0000006f356f7220 */ /* 0x040fe20000410000 */
[----:B------:R-:W-:Y:S01]  /*1950*/  FADD.FTZ R66, R66, R109 ;  /* 0x0000006d42427221 */ /* 0x000fe20000010000 */
[----:B------:R-:W-:Y:S01]  /*1960*/  FFMA.FTZ R65, R108, R109, R65 ;  /* 0x0000006d6c417223 */ /* 0x000fe20000010041 */
[----:B------:R-:W-:Y:S01]  /*1970*/  FADD.FTZ R68, R68, R113 ;  /* 0x0000007144447221 */ /* 0x000fe20000010000 */
[-C--:B------:R-:W-:Y:S01]  /*1980*/  FFMA.FTZ R67, R112, R113.reuse, R67 ;  /* 0x0000007170437223 */ /* 0x080fe20000010043 */
[----:B------:R-:W-:Y:S01]  /*1990*/  FMUL.FTZ R113, R52, R113 ;  /* 0x0000007134717220 */ /* 0x000fe20000410000 */
        /* <DEDUP_REMOVED lines=9> */
[C---:B------:R-:W-:Y:S01]  /*1a30*/  FADD.FTZ R93, -R86.reuse, R69 ;  /* 0x00000045565d7221 */ /* 0x040fe20000010100 */
[----:B------:R-:W-:Y:S01]  /*1a40*/  FADD.FTZ R69, -R86, R127 ;  /* 0x0000007f56457221 */ /* 0x000fe20000010100 */
[----:B------:R-:W-:-:S02]  /*1a50*/  HADD2.F32 R127, -RZ, R81.H0_H0 ;  /* 0x20000051ff7f7230 */ /* 0x000fc40000004100 */
[----:B------:R-:W-:Y:S01]  /*1a60*/  FADD.FTZ R68, R68, R119 ;  /* 0x0000007744447221 */ /* 0x000fe20000010000 */
[----:B------:R-:W-:Y:S01]  /*1a70*/  FFMA.FTZ R67, R116, R119, R67 ;  /* 0x0000007774437223 */ /* 0x000fe20000010043 */
[----:B------:R-:W-:Y:S01]  /*1a80*/  FMUL.FTZ R118, R0, R121 ;  /* 0x0000007900767220 */ /* 0x000fe20000410000 */
[----:B------:R-:W-:Y:S01]  /*1a90*/  FMUL.FTZ R119, R53, R76 ;  /* 0x0000004c35777220 */ /* 0x000fe20000410000 */
[----:B------:R-:W-:Y:S01]  /*1aa0*/  FADD.FTZ R66, R66, R117 ;  /* 0x0000007542427221 */ /* 0x000fe20000010000 */
[----:B------:R-:W-:Y:S01]  /*1ab0*/  FFMA.FTZ R65, R116, R117, R65 ;  /* 0x0000007574417223 */ /* 0x000fe20000010041 */
[----:B------:R-:W-:Y:S02]  /*1ac0*/  HADD2.F32 R81, -RZ, R81.H1_H1 ;  /* 0x30000051ff517230 */ /* 0x000fe40000004100 */
[----:B------:R-:W-:Y:S01]  /*1ad0*/  FMUL.FTZ R120, R0, R123 ;  /* 0x0000007b00787220 */ /* 0x000fe20000410000 */
[----:B------:R-:W-:Y:S01]  /*1ae0*/  FMUL.FTZ R121, R52, R127 ;  /* 0x0000007f34797220 */ /* 0x000fe20000410000 */
[----:B------:R-:W-:Y:S01]  /*1af0*/  FADD.FTZ R66, R66, R119 ;  /* 0x0000007742427221 */ /* 0x000fe20000010000 */
[----:B------:R-:W-:Y:S01]  /*1b00*/  FFMA.FTZ R65, R118, R119, R65 ;  /* 0x0000007776417223 */ /* 0x000fe20000010041 */
[----:B------:R-:W-:Y:S01]  /*1b10*/  FADD.FTZ R89, -R86, R125 ;  /* 0x0000007d56597221 */ /* 0x000fe20000010100 */
[----:B------:R-:W-:-:S02]  /*1b20*/  HADD2.F32 R125, -RZ, R83.H0_H0 ;  /* 0x20000053ff7d7230 */ /* 0x000fc40000004100 */
[----:B------:R-:W-:Y:S01]  /*1b30*/  FADD.FTZ R68, R68, R127 ;  /* 0x0000007f44447221 */ /* 0x000fe20000010000 */
[----:B------:R-:W-:Y:S01]  /*1b40*/  FFMA.FTZ R67, R120, R127, R67 ;  /* 0x0000007f78437223 */ /* 0x000fe20000010043 */
[C---:B------:R-:W-:Y:S01]  /*1b50*/  FMUL.FTZ R124, R0.reuse, R93 ;  /* 0x0000005d007c7220 */ /* 0x040fe20000410000 */
[----:B------:R-:W-:Y:S01]  /*1b60*/  FMUL.FTZ R122, R0, R95 ;  /* 0x0000005f007a7220 */ /* 0x000fe20000410000 */
[----:B------:R-:W-:Y:S01]  /*1b70*/  FMUL.FTZ R123, R53, R81 ;  /* 0x00000051357b7220 */ /* 0x000fe20000410000 */
[----:B------:R-:W-:Y:S01]  /*1b80*/  FADD.FTZ R66, R66, R121 ;  /* 0x0000007942427221 */ /* 0x000fe20000010000 */
[----:B------:R-:W-:Y:S01]  /*1b90*/  FFMA.FTZ R65, R120, R121, R65 ;  /* 0x0000007978417223 */ /* 0x000fe20000010041 */
[----:B------:R-:W-:Y:S02]  /*1ba0*/  HADD2.F32 R83, -RZ, R83.H1_H1 ;  /* 0x30000053ff537230 */ /* 0x000fe40000004100 */
[----:B------:R-:W-:Y:S01]  /*1bb0*/  FADD.FTZ R68, R68, R125 ;  /* 0x0000007d44447221 */ /* 0x000fe20000010000 */
[-C--:B------:R-:W-:Y:S01]  /*1bc0*/  FFMA.FTZ R67, R124, R125.reuse, R67 ;  /* 0x0000007d7c437223 */ /* 0x080fe20000010043 */
[----:B------:R-:W-:Y:S01]  /*1bd0*/  FMUL.FTZ R125, R52, R125 ;  /* 0x0000007d347d7220 */ /* 0x000fe20000410000 */
[----:B------:R-:W-:Y:S01]  /*1be0*/  FADD.FTZ R66, R66, R123 ;  /* 0x0000007b42427221 */ /* 0x000fe20000010000 */
[----:B------:R-:W-:Y:S01]  /*1bf0*/  FFMA.FTZ R65, R122, R123, R65 ;  /* 0x0000007b7a417223 */ /* 0x000fe20000010041 */
[----:B------:R-:W-:-:S02]  /*1c00*/  HADD2.F32 R77, -RZ, R85.H0_H0 ;  /* 0x20000055ff4d7230 */ /* 0x000fc40000004100 */
[----:B------:R-:W-:Y:S01]  /*1c10*/  FMUL.FTZ R127, R53, R83 ;  /* 0x00000053357f7220 */ /* 0x000fe20000410000 */
[----:B------:R-:W-:Y:S01]  /*1c20*/  FMUL.FTZ R126, R0, R91 ;  /* 0x0000005b007e7220 */ /* 0x000fe20000410000 */
[----:B------:R-:W-:Y:S01]  /*1c30*/  FADD.FTZ R66, R66, R125 ;  /* 0x0000007d42427221 */ /* 0x000fe20000010000 */
[----:B------:R-:W-:Y:S01]  /*1c40*/  FFMA.FTZ R65, R124, R125, R65 ;  /* 0x0000007d7c417223 */ /* 0x000fe20000010041 */
[C---:B------:R-:W-:Y:S01]  /*1c50*/  FADD.FTZ R71, -R86.reuse, R129 ;  /* 0x0000008156477221 */ /* 0x040fe20000010100 */
[----:B------:R-:W-:Y:S02]  /*1c60*/  HADD2.F32 R85, -RZ, R85.H1_H1 ;  /* 0x30000055ff557230 */ /* 0x000fe40000004100 */
[----:B------:R-:W-:Y:S01]  /*1c70*/  FADD.FTZ R87, -R86, R87 ;  /* 0x0000005756577221 */ /* 0x000fe20000010100 */
[----:B------:R-:W-:Y:S01]  /*1c80*/  FMUL.FTZ R129, R52, R77 ;  /* 0x0000004d34817220 */ /* 0x000fe20000410000 */
[----:B------:R-:W-:Y:S01]  /*1c90*/  FMUL.FTZ R128, R0, R89 ;  /* 0x0000005900807220 */ /* 0x000fe20000410000 */
[----:B------:R-:W-:Y:S01]  /*1ca0*/  FADD.FTZ R66, R66, R127 ;  /* 0x0000007f42427221 */ /* 0x000fe20000010000 */
[----:B------:R-:W-:Y:S01]  /*1cb0*/  FFMA.FTZ R65, R126, R127, R65 ;  /* 0x0000007f7e417223 */ /* 0x000fe20000010041 */
[----:B------:R-:W-:-:S02]  /*1cc0*/  HADD2.F32 R75, -RZ, R73.H0_H0 ;  /* 0x20000049ff4b7230 */ /* 0x000fc40000004100 */
[C---:B------:R-:W-:Y:S01]  /*1cd0*/  FMUL.FTZ R131, R53.reuse, R85 ;  /* 0x0000005535837220 */ /* 0x040fe20000410000 */
        /* <DEDUP_REMOVED lines=15> */
[----:B------:R-:W-:Y:S01]  /*1dd0*/  FADD.FTZ R74, R74, R76 ;  /* 0x0000004c4a4a7221 */ /* 0x000fe20000010000 */
[----:B------:R-:W-:Y:S01]  /*1de0*/  FFMA.FTZ R79, R118, R76, R79 ;  /* 0x0000004c764f7223 */ /* 0x000fe2000001004f */
[----:B------:R-:W-:Y:S02]  /*1df0*/  UISETP.GE.AND.EX UP0, UPT, UR5, UR17, UPT, UP0 ;  /* 0x000000110500728c */ /* 0x000fe4000bf06300 */
[----:B------:R-:W-:Y:S01]  /*1e00*/  FADD.FTZ R74, R74, R81 ;  /* 0x000000514a4a7221 */ /* 0x000fe20000010000 */
[----:B------:R-:W-:-:S03]  /*1e10*/  FFMA.FTZ R79, R122, R81, R79 ;  /* 0x000000517a4f7223 */ /* 0x000fc6000001004f */
[----:B------:R-:W-:Y:S01]  /*1e20*/  FADD.FTZ R74, R74, R83 ;  /* 0x000000534a4a7221 */ /* 0x000fe20000010000 */
[----:B------:R-:W-:Y:S01]  /*1e30*/  FFMA.FTZ R79, R126, R83, R79 ;  /* 0x000000537e4f7223 */ /* 0x000fe2000001004f */
[----:B------:R-:W-:Y:S01]  /*1e40*/  FADD.FTZ R66, R68, R77 ;  /* 0x0000004d44427221 */ /* 0x000fe20000010000 */
[----:B------:R-:W-:Y:S01]  /*1e50*/  FFMA.FTZ R77, R128, R77, R67 ;  /* 0x0000004d804d7223 */ /* 0x000fe20000010043 */
[----:B------:R-:W-:Y:S01]  /*1e60*/  FADD.FTZ R74, R74, R85 ;  /* 0x000000554a4a7221 */ /* 0x000fe20000010000 */
        /* <DEDUP_REMOVED lines=32> */
.L_x_693:
        /* <DEDUP_REMOVED lines=17> */
.L_x_695:
[----:B------:R-:W-:Y:S05]  /*2180*/  BSYNC.RECONVERGENT B0 ;  /* 0x0000000000007941 */ /* 0x000fea0003800200 */
.L_x_694:
[----:B------:R-:W1:Y:S01]  /*2190*/  SHFL.BFLY PT, R73, R82, 0x2, 0x1f ;  /* 0x0c401f0052497f89 */ /* 0x000e6200000e0000 */
[----:B------:R-:W-:-:S03]  /*21a0*/  LOP3.LUT P0, RZ, R34, 0x383, RZ, 0xc0, !PT ;  /* 0x0000038322ff7812 */ /* 0x000fc6000780c0ff */
[----:B------:R-:W2:Y:S10]  /*21b0*/  SHFL.BFLY PT, R75, R80, 0x2, 0x1f ;  /* 0x0c401f00504b7f89 */ /* 0x000eb400000e0000 */
[----:B------:R-:W-:-:S05]  /*21c0*/  VOTEU.ALL UP1, P0 ;  /* 0x0000000000ff7886 */ /* 0x000fca0000020000 */
[----:B------:R-:W-:Y:S01]  /*21d0*/  @!UP1 UIMAD UR6, UR15, UR4, UR9 ;  /* 0x000000040f0692a4 */ /* 0x000fe2000f8e0209 */
[----:B-1----:R-:W-:-:S05]  /*21e0*/  FADD.FTZ R76, R73, R82 ;  /* 0x00000052494c7221 */ /* 0x002fca0000010000 */
[----:B0-----:R-:W-:Y:S01]  /*21f0*/  MOV R79, UR6 ;  /* 0x00000006004f7c02 */ /* 0x001fe20008000f00 */
[----:B--2---:R-:W-:Y:S01]  /*2200*/  FADD.FTZ R77, R75, R80 ;  /* 0x000000504b4d7221 */ /* 0x004fe20000010000 */
[----:B------:R-:W0:Y:S01]  /*2210*/  SHFL.BFLY PT, R73, R76, 0x1, 0x1f ;  /* 0x0c201f004c497f89 */ /* 0x000e2200000e0000 */
[----:B------:R-:W1:Y:S01]  /*2220*/  @!P0 LDC.64 R74, c[0x0][0x3d0] ;  /* 0x0000f400ff4a8b82 */ /* 0x000e620000000a00 */
[----:B------:R-:W-:Y:S02]  /*2230*/  @!P0 LEA R79, R79, R58, 0xd ;  /* 0x0000003a4f4f8211 */ /* 0x000fe400078e68ff */
[----:B------:R-:W2:Y:S01]  /*2240*/  SHFL.BFLY PT, R78, R77, 0x1, 0x1f ;  /* 0x0c201f004d4e7f89 */ /* 0x000ea200000e0000 */
[----:B0-----:R-:W-:Y:S02]  /*2250*/  FADD.FTZ R72, R76, R73 ;  /* 0x000000494c487221 */ /* 0x001fe40000010000 */
[----:B-1----:R-:W-:-:S04]  /*2260*/  @!P0 IMAD.WIDE.U32 R74, R79, 0x4, R74 ;  /* 0x000000044f4a8825 */ /* 0x002fc800078e004a */
[----:B--2---:R-:W-:-:S05]  /*2270*/  FADD.FTZ R73, R77, R78 ;  /* 0x0000004e4d497221 */ /* 0x004fca0000010000 */
        /* <DEDUP_REMOVED lines=10> */
.L_x_698:
[----:B0-----:R-:W2:Y:S04]  /*2320*/  LD.E.STRONG.GPU R73, desc[UR12][R138.64] ;  /* 0x0000000c8a497980 */ /* 0x001ea8000c10f900 */
[----:B--2---:R-:W-:Y:S01]  /*2330*/  CCTL.IVALL ;  /* 0x00000000ff00798f */ /* 0x004fe20002000000 */
[----:B------:R-:W-:Y:S05]  /*2340*/  YIELD ;  /* 0x0000000000007946 */ /* 0x000fea0003800000 */
[----:B-----5:R-:W-:-:S04]  /*2350*/  LOP3.LUT R73, R73, R72, RZ, 0x3c, !PT ;  /* 0x0000004849497212 */ /* 0x020fc800078e3cff */
[----:B------:R-:W-:-:S13]  /*2360*/  ISETP.GT.AND P0, PT, R73, -0x1, PT ;  /* 0xffffffff4900780c */ /* 0x000fda0003f04270 */
[----:B------:R-:W-:Y:S05]  /*2370*/  @P0 BRA `(.L_x_698) ;  /* 0xfffffffc00e80947 */ /* 0x000fea000383ffff */
.L_x_697:
[----:B------:R-:W-:Y:S05]  /*2380*/  WARPSYNC.ALL ;  /* 0x0000000000007948 */ /* 0x000fea0003800000 */
[----:B------:R-:W-:Y:S06]  /*2390*/  BAR.SYNC.DEFER_BLOCKING 0x0 ;  /* 0x0000000000007b1d */ /* 0x000fec0000010000 */
[----:B------:R-:W-:Y:S05]  /*23a0*/  BRA `(.L_x_699) ;  /* 0x0000000000407947 */ /* 0x000fea0003800000 */
.L_x_696:
        /* <DEDUP_REMOVED lines=8> */
.L_x_701:
[----:B0-----:R-:W2:Y:S04]  /*2430*/  LD.E.STRONG.GPU R73, desc[UR12][R62.64] ;  /* 0x0000000c3e497980 */ /* 0x001ea8000c10f900 */
[----:B--2---:R-:W-:Y:S01]  /*2440*/  CCTL.IVALL ;  /* 0x00000000ff00798f */ /* 0x004fe20002000000 */
[----:B------:R-:W-:Y:S05]  /*2450*/  YIELD ;  /* 0x0000000000007946 */ /* 0x000fea0003800000 */
[----:B-----5:R-:W-:-:S04]  /*2460*/  LOP3.LUT R73, R73, R72, RZ, 0x3c, !PT ;  /* 0x0000004849497212 */ /* 0x020fc800078e3cff */
[----:B------:R-:W-:-:S13]  /*2470*/  ISETP.GT.AND P0, PT, R73, -0x1, PT ;  /* 0xffffffff4900780c */ /* 0x000fda0003f04270 */
[----:B------:R-:W-:Y:S05]  /*2480*/  @P0 BRA `(.L_x_701) ;  /* 0xfffffffc00e80947 */ /* 0x000fea000383ffff */
.L_x_700:
[----:B------:R-:W-:Y:S05]  /*2490*/  WARPSYNC.ALL ;  /* 0x0000000000007948 */ /* 0x000fea0003800000 */
[----:B------:R-:W-:Y:S06]  /*24a0*/  BAR.SYNC.DEFER_BLOCKING 0x0 ;  /* 0x0000000000007b1d */ /* 0x000fec0000010000 */
.L_x_699:
        /* <DEDUP_REMOVED lines=89> */
.L_x_703:
[----:B------:R-:W-:Y:S05]  /*2a40*/  BSYNC.RECONVERGENT B0 ;  /* 0x0000000000007941 */ /* 0x000fea0003800200 */
.L_x_702:
        /* <DEDUP_REMOVED lines=94> */
[----:B------:R-:W-:Y:S01]  /*3030*/  F2FP.F16.F32.PACK_AB R108, R8, R33 ;  /* 0x00000021086c723e */ /* 0x000fe200000000ff */
[----:B------:R-:W-:Y:S01]  /*3040*/  FMUL.FTZ R37, R32, R37 ;  /* 0x0000002520257220 */ /* 0x000fe20000410000 */
[----:B------:R-:W-:Y:S01]  /*3050*/  F2FP.F16.F32.PACK_AB R112, R12, R29 ;  /* 0x0000001d0c70723e */ /* 0x000fe200000000ff */
[----:B------:R-:W-:Y:S01]  /*3060*/  FMUL.FTZ R25, R32, R25 ;  /* 0x0000001920197220 */ /* 0x000fe20000410000 */
[----:B------:R-:W-:Y:S01]  /*3070*/  F2FP.F16.F32.PACK_AB R5, R6, R5 ;  /* 0x000000050605723e */ /* 0x000fe200000000ff */
[----:B------:R-:W-:Y:S01]  /*3080*/  FMUL.FTZ R16, R32, R23 ;  /* 0x0000001720107220 */ /* 0x000fe20000410000 */
[----:B------:R-:W-:Y:S01]  /*3090*/  F2FP.F16.F32.PACK_AB R109, R10, R109 ;  /* 0x0000006d0a6d723e */ /* 0x000fe200000000ff */
        /* <DEDUP_REMOVED lines=21> */
[----:B------:R-:W-:Y:S02]  /*31f0*/  F2FP.F16.F32.PACK_AB R18, R18, R21 ;  /* 0x000000151212723e */ /* 0x000fe400000000ff */
[----:B------:R-:W-:Y:S02]  /*3200*/  F2FP.F16.F32.PACK_AB R20, R20, R17 ;  /* 0x000000111414723e */ /* 0x000fe400000000ff */
[----:B------:R-:W-:Y:S02]  /*3210*/  IADD3.X R3, PT, PT, R104, UR19, RZ, P0, !PT ;  /* 0x0000001368037c10 */ /* 0x000fe400087fe4ff */
[----:B------:R-:W-:Y:S02]  /*3220*/  F2FP.F16.F32.PACK_AB R4, R37, R4 ;  /* 0x000000042504723e */ /* 0x000fe400000000ff */
[----:B------:R-:W-:Y:S01]  /*3230*/  F2FP.F16.F32.PACK_AB R113, R14, R113 ;  /* 0x000000710e71723e */ /* 0x000fe200000000ff */
[----:B------:R0:W-:Y:S01]  /*3240*/  STG.E.64 desc[UR12][R2.64+0xa00], R108 ;  /* 0x000a006c02007986 */ /* 0x0001e2000c101b0c */
[----:B------:R-:W-:-:S02]  /*3250*/  F2FP.F16.F32.PACK_AB R16, R16, R25 ;  /* 0x000000191010723e */ /* 0x000fc400000000ff */
[----:B------:R-:W-:Y:S01]  /*3260*/  F2FP.F16.F32.PACK_AB R22, R22, R13 ;  /* 0x0000000d1616723e */ /* 0x000fe200000000ff */
[----:B------:R0:W-:Y:S01]  /*3270*/  STG.E.64 desc[UR12][R2.64], R4 ;  /* 0x0000000402007986 */ /* 0x0001e2000c101b0c */
[----:B------:R-:W-:Y:S02]  /*3280*/  F2FP.F16.F32.PACK_AB R32, R32, R9 ;  /* 0x000000092020723e */ /* 0x000fe400000000ff */
[----:B------:R-:W-:Y:S01]  /*3290*/  F2FP.F16.F32.PACK_AB R17, R6, R117 ;  /* 0x000000750611723e */ /* 0x000fe200000000ff */
[----:B------:R0:W-:Y:S01]  /*32a0*/  STG.E.64 desc[UR12][R2.64+0x1400], R112 ;  /* 0x0014007002007986 */ /* 0x0001e2000c101b0c */
[----:B------:R-:W-:Y:S02]  /*32b0*/  F2FP.F16.F32.PACK_AB R19, R8, R121 ;  /* 0x000000790813723e */ /* 0x000fe400000000ff */
[----:B------:R-:W-:Y:S01]  /*32c0*/  F2FP.F16.F32.PACK_AB R21, R10, R125 ;  /* 0x0000007d0a15723e */ /* 0x000fe200000000ff */
[----:B------:R0:W-:Y:S01]  /*32d0*/  STG.E.64 desc[UR12][R2.64+0x1e00], R16 ;  /* 0x001e001002007986 */ /* 0x0001e2000c101b0c */
[----:B------:R-:W-:-:S02]  /*32e0*/  F2FP.F16.F32.PACK_AB R23, R12, R129 ;  /* 0x000000810c17723e */ /* 0x000fc400000000ff */
[----:B------:R-:W-:Y:S01]  /*32f0*/  F2FP.F16.F32.PACK_AB R33, R0, R133 ;  /* 0x000000850021723e */ /* 0x000fe200000000ff */
[----:B------:R0:W-:Y:S04]  /*3300*/  STG.E.64 desc[UR12][R2.64+0x2800], R18 ;  /* 0x0028001202007986 */ /* 0x0001e8000c101b0c */
[----:B------:R0:W-:Y:S04]  /*3310*/  STG.E.64 desc[UR12][R2.64+0x3200], R20 ;  /* 0x0032001402007986 */ /* 0x0001e8000c101b0c */
[----:B------:R0:W-:Y:S04]  /*3320*/  STG.E.64 desc[UR12][R2.64+0x3c00], R22 ;  /* 0x003c001602007986 */ /* 0x0001e8000c101b0c */
[----:B------:R0:W-:Y:S01]  /*3330*/  STG.E.64 desc[UR12][R2.64+0x4600], R32 ;  /* 0x0046002002007986 */ /* 0x0001e2000c101b0c */
[----:B------:R-:W-:Y:S05]  /*3340*/  BRA.U !UP0, `(.L_x_704) ;  /* 0xffffffd5088c7547 */ /* 0x000fea000b83ffff */
.L_x_692:
        /* <DEDUP_REMOVED lines=53> */
.L_x_715:
        /* <DEDUP_REMOVED lines=19> */
.L_x_708:
        /* <DEDUP_REMOVED lines=34> */
.L_x_707:
        /* <DEDUP_REMOVED lines=20> */
.L_x_710:
[----:B------:R-:W-:Y:S05]  /*3b30*/  BSYNC.RECONVERGENT B1 ;  /* 0x0000000000017941 */ /* 0x000fea0003800200 */
.L_x_709:
        /* <DEDUP_REMOVED lines=26> */
.L_x_706:
[----:B------:R-:W-:Y:S05]  /*3ce0*/  BSYNC.RECONVERGENT B0 ;  /* 0x0000000000007941 */ /* 0x000fea0003800200 */
.L_x_705:
[----:B------:R0:W-:Y:S01]  /*3cf0*/  STS [R12], R15 ;  /* 0x0000000f0c007388 */ /* 0x0001e20000000800 */
[----:B------:R-:W1:Y:S01]  /*3d00*/  LDC.64 R8, c[0x0][0x388] ;  /* 0x0000e200ff087b82 */ /* 0x000e620000000a00 */
[----:B------:R-:W-:Y:S02]  /*3d10*/  ISETP.GT.U32.AND P1, PT, R38, 0x9, PT ;  /* 0x000000092600780c */ /* 0x000fe40003f24070 */
[----:B------:R0:W-:Y:S01]  /*3d20*/  STS [R12+0x500], R14 ;  /* 0x0005000e0c007388 */ /* 0x0001e20000000800 */
[----:B------:R-:W-:-:S04]  /*3d30*/  MOV R16, R35 ;  /* 0x0000002300107202 */ /* 0x000fc80000000f00 */
[----:B------:R-:W2:Y:S08]  /*3d40*/  LDC.64 R10, c[0x0][0x390] ;  /* 0x0000e400ff0a7b82 */ /* 0x000eb00000000a00 */
[----:B0-----:R-:W-:Y:S06]  /*3d50*/  BAR.SYNC.DEFER_BLOCKING 0x0 ;  /* 0x0000000000007b1d */ /* 0x001fec0000010000 */
.L_x_714:
        /* <DEDUP_REMOVED lines=31> */
.L_x_725:
[----:B------:R-:W-:Y:S01]  /*3f50*/  BSSY.RECONVERGENT B0, `(.L_x_712) ;  /* 0x000000b000007945 */ /* 0x000fe20003800200 */
[----:B----4-:R-:W-:-:S03]  /*3f60*/  FADD.FTZ R5, R4, R5 ;  /* 0x0000000504057221 */ /* 0x010fc60000010000 */
[----:B------:R-:W-:Y:S05]  /*3f70*/  @P2 BRA `(.L_x_713) ;  /* 0x0000000000202947 */ /* 0x000fea0003800000 */
[----:B------:R-:W-:Y:S02]  /*3f80*/  F2FP.F16.F32.PACK_AB R4, R5, R18 ;  /* 0x000000120504723e */ /* 0x000fe400000000ff */
[----:B------:R-:W-:Y:S02]  /*3f90*/  IADD3 R7, PT, PT, R16, UR6, RZ ;  /* 0x0000000610077c10 */ /* 0x000fe4000fffe0ff */
[C---:B------:R-:W-:Y:S02]  /*3fa0*/  PRMT R14, R4.reuse, 0x7610, R14 ;  /* 0x00007610040e7816 */ /* 0x040fe4000000000e */
[----:B------:R-:W-:Y:S01]  /*3fb0*/  PRMT R15, R4, 0x7632, R15 ;  /* 0x00007632040f7816 */ /* 0x000fe2000000000f */
[----:B-1----:R-:W-:-:S04]  /*3fc0*/  IMAD.WIDE R4, R7, 0x2, R8 ;  /* 0x0000000207047825 */ /* 0x002fc800078e0208 */
[----:B--2---:R-:W-:Y:S01]  /*3fd0*/  IMAD.WIDE R6, R7, 0x2, R10 ;  /* 0x0000000207067825 */ /* 0x004fe200078e020a */
[----:B------:R0:W-:Y:S04]  /*3fe0*/  STG.E.U16 desc[UR12][R4.64], R14 ;  /* 0x0000000e04007986 */ /* 0x0001e8000c10150c */
[----:B------:R0:W-:Y:S02]  /*3ff0*/  STG.E.U16 desc[UR12][R6.64], R15 ;  /* 0x0000000f06007986 */ /* 0x0001e4000c10150c */
.L_x_713:
[----:B------:R-:W-:Y:S05]  /*4000*/  BSYNC.RECONVERGENT B0 ;  /* 0x0000000000007941 */ /* 0x000fea0003800200 */
.L_x_712:
        /* <DEDUP_REMOVED lines=10> */
.L_x_711:
        /* <DEDUP_REMOVED lines=8> */
.L_x_717:
[----:B------:R-:W-:Y:S05]  /*4130*/  BSYNC B0 ;  /* 0x0000000000007941 */ /* 0x000fea0003800000 */
.L_x_716:
        /* <DEDUP_REMOVED lines=8> */
.L_x_718:
[----:B------:R-:W-:Y:S01]  /*41c0*/  FADD.FTZ R7, R7, R4 ;  /* 0x0000000407077221 */ /* 0x000fe20000010000 */
[----:B------:R-:W-:-:S04]  /*41d0*/  HFMA2 R21, -RZ, RZ, 0, 2.384185791015625e-07 ;  /* 0x00000004ff157431 */ /* 0x000fc800000001ff */
[----:B------:R-:W-:Y:S02]  /*41e0*/  MOV R22, R7 ;  /* 0x0000000700167202 */ /* 0x000fe40000000f00 */
[----:B------:R-:W-:-:S07]  /*41f0*/  MOV R6, R20 ;  /* 0x0000001400067202 */ /* 0x000fce0000000f00 */
[----:B------:R-:W-:Y:S05]  /*4200*/  WARPSYNC.COLLECTIVE R19, `(.L_x_719) ;  /* 0x0000000013087348 */ /* 0x000fea0003c00000 */
[----:B------:R0:W1:Y:S02]  /*4210*/  SHFL.BFLY P3, R20, R22, R21, R24 ;  /* 0x0c00001516147389 */ /* 0x0000640000060018 */
[----:B01----:R-:W-:Y:S05]  /*4220*/  ENDCOLLECTIVE ;  /* 0x000000000000791b */ /* 0x003fea0003800000 */
.L_x_719:
[----:B------:R-:W-:-:S05]  /*4230*/  FADD.FTZ R6, R6, R5 ;  /* 0x0000000506067221 */ /* 0x000fca0000010000 */
[----:B------:R-:W-:Y:S02]  /*4240*/  MOV R22, R6 ;  /* 0x0000000600167202 */ /* 0x000fe40000000f00 */
[----:B------:R-:W-:-:S07]  /*4250*/  MOV R14, R20 ;  /* 0x00000014000e7202 */ /* 0x000fce0000000f00 */
[----:B------:R-:W-:Y:S05]  /*4260*/  WARPSYNC.COLLECTIVE R19, `(.L_x_720) ;  /* 0x0000000013087348 */ /* 0x000fea0003c00000 */
[----:B------:R0:W1:Y:S02]  /*4270*/  SHFL.BFLY P3, R20, R22, R21, R24 ;  /* 0x0c00001516147389 */ /* 0x0000640000060018 */
[----:B01----:R-:W-:Y:S05]  /*4280*/  ENDCOLLECTIVE ;  /* 0x000000000000791b */ /* 0x003fea0003800000 */
.L_x_720:
[----:B------:R-:W-:Y:S01]  /*4290*/  FADD.FTZ R14, R7, R14 ;  /* 0x0000000e070e7221 */ /* 0x000fe20000010000 */
[----:B------:R-:W-:-:S04]  /*42a0*/  HFMA2 R21, -RZ, RZ, 0, 1.1920928955078125e-07 ;  /* 0x00000002ff157431 */ /* 0x000fc800000001ff */
[----:B------:R-:W-:Y:S02]  /*42b0*/  MOV R22, R14 ;  /* 0x0000000e00167202 */ /* 0x000fe40000000f00 */
[----:B------:R-:W-:-:S07]  /*42c0*/  MOV R15, R20 ;  /* 0x00000014000f7202 */ /* 0x000fce0000000f00 */
[----:B------:R-:W-:Y:S05]  /*42d0*/  WARPSYNC.COLLECTIVE R19, `(.L_x_721) ;  /* 0x0000000013087348 */ /* 0x000fea0003c00000 */
[----:B------:R0:W1:Y:S02]  /*42e0*/  SHFL.BFLY P3, R20, R22, R21, R24 ;  /* 0x0c00001516147389 */ /* 0x0000640000060018 */
[----:B01----:R-:W-:Y:S05]  /*42f0*/  ENDCOLLECTIVE ;  /* 0x000000000000791b */ /* 0x003fea0003800000 */
.L_x_721:
[----:B------:R-:W-:-:S05]  /*4300*/  FADD.FTZ R15, R6, R15 ;  /* 0x0000000f060f7221 */ /* 0x000fca0000010000 */
[----:B------:R-:W-:Y:S02]  /*4310*/  MOV R22, R15 ;  /* 0x0000000f00167202 */ /* 0x000fe40000000f00 */
[----:B------:R-:W-:-:S07]  /*4320*/  MOV R17, R20 ;  /* 0x0000001400117202 */ /* 0x000fce0000000f00 */
[----:B------:R-:W-:Y:S05]  /*4330*/  WARPSYNC.COLLECTIVE R19, `(.L_x_722) ;  /* 0x0000000013087348 */ /* 0x000fea0003c00000 */
[----:B------:R0:W1:Y:S02]  /*4340*/  SHFL.BFLY P3, R20, R22, R21, R24 ;  /* 0x0c00001516147389 */ /* 0x0000640000060018 */
[----:B01----:R-:W-:Y:S05]  /*4350*/  ENDCOLLECTIVE ;  /* 0x000000000000791b */ /* 0x003fea0003800000 */
.L_x_722:
[----:B------:R-:W-:Y:S01]  /*4360*/  FADD.FTZ R17, R14, R17 ;  /* 0x000000110e117221 */ /* 0x000fe20000010000 */
[----:B------:R-:W-:-:S04]  /*4370*/  HFMA2 R21, -RZ, RZ, 0, 5.9604644775390625e-08 ;  /* 0x00000001ff157431 */ /* 0x000fc800000001ff */
[----:B------:R-:W-:Y:S02]  /*4380*/  MOV R22, R17 ;  /* 0x0000001100167202 */ /* 0x000fe40000000f00 */
[----:B------:R-:W-:-:S07]  /*4390*/  MOV R4, R20 ;  /* 0x0000001400047202 */ /* 0x000fce0000000f00 */
[----:B------:R-:W-:Y:S05]  /*43a0*/  WARPSYNC.COLLECTIVE R19, `(.L_x_723) ;  /* 0x0000000013087348 */ /* 0x000fea0003c00000 */
[----:B------:R0:W1:Y:S02]  /*43b0*/  SHFL.BFLY P3, R20, R22, R21, R24 ;  /* 0x0c00001516147389 */ /* 0x0000640000060018 */
[----:B01----:R-:W-:Y:S05]  /*43c0*/  ENDCOLLECTIVE ;  /* 0x000000000000791b */ /* 0x003fea0003800000 */
.L_x_723:
[----:B------:R-:W-:-:S05]  /*43d0*/  FADD.FTZ R4, R15, R4 ;  /* 0x000000040f047221 */ /* 0x000fca0000010000 */
[----:B------:R-:W-:Y:S02]  /*43e0*/  MOV R22, R4 ;  /* 0x0000000400167202 */ /* 0x000fe40000000f00 */
[----:B------:R-:W-:-:S07]  /*43f0*/  MOV R18, R20 ;  /* 0x0000001400127202 */ /* 0x000fce0000000f00 */
[----:B------:R-:W-:Y:S05]  /*4400*/  WARPSYNC.COLLECTIVE R19, `(.L_x_724) ;  /* 0x0000000013087348 */ /* 0x000fea0003c00000 */
[----:B------:R0:W1:Y:S02]  /*4410*/  SHFL.BFLY P3, R20, R22, R21, R24 ;  /* 0x0c00001516147389 */ /* 0x0000640000060018 */
[----:B01----:R-:W-:Y:S05]  /*4420*/  ENDCOLLECTIVE ;  /* 0x000000000000791b */ /* 0x003fea0003800000 */
.L_x_724:
[----:B------:R-:W-:Y:S01]  /*4430*/  FADD.FTZ R18, R17, R18 ;  /* 0x0000001211127221 */ /* 0x000fe20000010000 */
[----:B------:R-:W-:Y:S01]  /*4440*/  MOV R5, R20 ;  /* 0x0000001400057202 */ /* 0x000fe20000000f00 */
[----:B------:R-:W-:Y:S06]  /*4450*/  BRA `(.L_x_725) ;  /* 0xfffffff800bc7947 */ /* 0x000fec000383ffff */
.L_x_726:
        /* <DEDUP_REMOVED lines=10> */
.L_x_1337:


//--------------------- .text._ZN13group_norm_v218gn_bwd_cuda_kernelI6__halfLi320ELi1ELi32ELi10ELi4096ELb0ELb1ELi64ELi320ELi320ELi4ELb1ELi2ELb0ELb0ELNS_15WgradSyncMethodE3ENS_16CompileConditionILi1000EEEEEvPT_S6_S6_PKS5_S8_S8_S8_PKfflPfPj --------------------------
	.section	.text._ZN13group_norm_v218gn_bwd_cuda_kernelI6__halfLi320ELi1ELi32ELi10ELi4096ELb0ELb1ELi64ELi320ELi320ELi4ELb1ELi2ELb0ELb0ELNS_15WgradSyncMethodE3ENS_16CompileConditionILi1000EEEEEvPT_S6_S6_PKS5_S8_S8_S8_PKfflPfPj,"ax",@progbits
	.align	128
        .global         _ZN13group_norm_v218gn_bwd_cuda_kernelI6__halfLi320ELi1ELi32ELi10ELi4096ELb0ELb1ELi64ELi320ELi320ELi4ELb1ELi2ELb0ELb0ELNS_15WgradSyncMethodE3ENS_16CompileConditionILi1000EEEEEvPT_S6_S6_PKS5_S8_S8_S8_PKfflPfPj
        .type           _ZN13group_norm_v218gn_bwd_cuda_kernelI6__halfLi320ELi1ELi32ELi10ELi4096ELb0ELb1ELi64ELi320ELi320ELi4ELb1ELi2ELb0ELb0ELNS_15WgradSyncMethodE3ENS_16CompileConditionILi1000EEEEEvPT_S6_S6_PKS5_S8_S8_S8_PKfflPfPj,@function
        .size           _ZN13group_norm_v218gn_bwd_cuda_kernelI6__halfLi320ELi1ELi32ELi10ELi4096ELb0ELb1ELi64ELi320ELi320ELi4ELb1ELi2ELb0ELb0ELNS_15WgradSyncMethodE3ENS_16CompileConditionILi1000EEEEEvPT_S6_S6_PKS5_S8_S8_S8_PKfflPfPj,(.L_x_1338 - _ZN13group_norm_v218gn_bwd_cuda_kernelI6__halfLi320ELi1ELi32ELi10ELi4096ELb0ELb1ELi64ELi320ELi320ELi4ELb1ELi2ELb0ELb0ELNS_15WgradSyncMethodE3ENS_16CompileConditionILi1000EEEEEvPT_S6_S6_PKS5_S8_S8_S8_PKfflPfPj)
        .other          _ZN13group_norm_v218gn_bwd_cuda_kernelI6__halfLi320ELi1ELi32ELi10ELi4096ELb0ELb1ELi64ELi320ELi320ELi4ELb1ELi2ELb0ELb0ELNS_15WgradSyncMethodE3ENS_16CompileConditionILi1000EEEEEvPT_S6_S6_PKS5_S8_S8_S8_PKfflPfPj,@"STO_CUDA_ENTRY STV_DEFAULT"
_ZN13group_norm_v218gn_bwd_cuda_kernelI6__halfLi320ELi1ELi32ELi10ELi4096ELb0ELb1ELi64ELi320ELi320ELi4ELb1ELi2ELb0ELb0ELNS_15WgradSyncMethodE3ENS_16CompileConditionILi1000EEEEEvPT_S6_S6_PKS5_S8_S8_S8_PKfflPfPj:
.text._ZN13group_norm_v218gn_bwd_cuda_kernelI6__halfLi320ELi1ELi32ELi10ELi4096ELb0ELb1ELi64ELi320ELi320ELi4ELb1ELi2ELb0ELb0ELNS_15WgradSyncMethodE3ENS_16CompileConditionILi1000EEEEEvPT_S6_S6_PKS5_S8_S8_S8_PKfflPfPj:
        /* <DEDUP_REMOVED lines=25> */
.L_x_729:
        /* <DEDUP_REMOVED lines=8> */
.L_x_728:
[----:B------:R-:W-:Y:S05]  /*0210*/  WARPSYNC.ALL ;  /* 0x0000000000007948 */ /* 0x000fea0003800000 */
[----:B------:R-:W-:Y:S06]  /*0220*/  BAR.SYNC.DEFER_BLOCKING 0x0 ;  /* 0x0000000000007b1d */ /* 0x000fec0000010000 */
[----:B------:R-:W-:Y:S05]  /*0230*/  BRA `(.L_x_730) ;  /* 0x0000004800d07947 */ /* 0x000fea0003800000 */
.L_x_727:
        /* <DEDUP_REMOVED lines=65> */
[----:B------:R-:W-:Y:S01]  /*0650*/  MOV R25, UR4 ;  /* 0x0000000400197c02 */ /* 0x000fe20008000f00 */
[--C-:B------:R-:W-:Y:S01]  /*0660*/  IMAD R11, R11, 0x28, R0.reuse ;  /* 0x000000280b0b7824 */ /* 0x100fe200078e0200 */
[----:B------:R-:W-:Y:S01]  /*0670*/  IADD3 R4, PT, PT, R5, R4, RZ ;  /* 0x0000000405047210 */ /* 0x000fe20007ffe0ff */
[--C-:B------:R-:W-:Y:S01]  /*0680*/  IMAD R21, R21, 0x28, R0.reuse ;  /* 0x0000002815157824 */ /* 0x100fe200078e0200 */
[----:B------:R-:W-:Y:S01]  /*0690*/  LEA R6, R6, R7, 0x5 ;  /* 0x0000000706067211 */ /* 0x000fe200078e28ff */
[----:B------:R-:W-:Y:S01]  /*06a0*/  IMAD R19, R19, 0x28, R0 ;  /* 0x0000002813137824 */ /* 0x000fe200078e0200 */
[----:B------:R-:W-:Y:S01]  /*06b0*/  IADD3 R0, PT, PT, R17, 0x2, RZ ;  /* 0x0000000211007810 */ /* 0x000fe20007ffe0ff */
[----:B------:R-:W-:Y:S01]  /*06c0*/  IMAD R7, R25, 0x140, R2 ;  /* 0x0000014019077824 */ /* 0x000fe200078e0202 */
[----:B------:R-:W-:Y:S01]  /*06d0*/  IADD3 R5, PT, PT, R5, R12, RZ ;  /* 0x0000000c05057210 */ /* 0x000fe20007ffe0ff */
[----:B------:R-:W-:Y:S01]  /*06e0*/  UMOV UR4, URZ ;  /* 0x000000ff00047c82 */ /* 0x000fe20008000000 */
[----:B------:R-:W-:-:S02]  /*06f0*/  SHF.L.U32 R12, R2, 0x3, RZ ;  /* 0x00000003020c7819 */ /* 0x000fc400000006ff */
[----:B------:R-:W-:Y:S02]  /*0700*/  LOP3.LUT R17, R17, 0xffff, RZ, 0xc0, !PT ;  /* 0x0000ffff11117812 */ /* 0x000fe400078ec0ff */
[----:B------:R-:W-:Y:S02]  /*0710*/  LOP3.LUT R0, R0, 0xffff, RZ, 0xc0, !PT ;  /* 0x0000ffff00007812 */ /* 0x000fe400078ec0ff */
[----:B------:R-:W-:Y:S01]  /*0720*/  LOP3.LUT R12, R12, 0x18, RZ, 0xc0, !PT ;  /* 0x000000180c0c7812 */ /* 0x000fe200078ec0ff */
[----:B------:R-:W-:Y:S01]  /*0730*/  IMAD R16, R17, 0x199a, RZ ;  /* 0x0000199a11107824 */ /* 0x000fe200078e02ff */
[----:B------:R-:W-:Y:S01]  /*0740*/  SHF.L.U32 R13, R7, 0x1, RZ ;  /* 0x00000001070d7819 */ /* 0x000fe200000006ff */
[----:B------:R-:W-:Y:S01]  /*0750*/  IMAD R0, R0, 0x199a, RZ ;  /* 0x0000199a00007824 */ /* 0x000fe200078e02ff */
[----:B------:R-:W-:Y:S02]  /*0760*/  IADD3 R7, PT, PT, R11, R12, RZ ;  /* 0x0000000c0b077210 */ /* 0x000fe40007ffe0ff */
[C---:B------:R-:W-:Y:S01]  /*0770*/  IADD3 R8, PT, PT, R12.reuse, R9, RZ ;  /* 0x000000090c087210 */ /* 0x040fe20007ffe0ff */
[----:B---3--:R-:W-:Y:S01]  /*0780*/  IMAD.WIDE.U32 R128, R13, 0x4, R128 ;  /* 0x000000040d807825 */ /* 0x008fe200078e0080 */
[----:B------:R-:W-:-:S02]  /*0790*/  IADD3 R9, PT, PT, R12, R15, RZ ;  /* 0x0000000f0c097210 */ /* 0x000fc40007ffe0ff */
[C---:B------:R-:W-:Y:S02]  /*07a0*/  IADD3 R10, PT, PT, R12.reuse, R21, RZ ;  /* 0x000000150c0a7210 */ /* 0x040fe40007ffe0ff */
[----:B------:R-:W-:Y:S02]  /*07b0*/  IADD3 R11, PT, PT, R12, R19, RZ ;  /* 0x000000130c0b7210 */ /* 0x000fe40007ffe0ff */
[----:B------:R-:W-:Y:S02]  /*07c0*/  SHF.R.U32.HI R16, RZ, 0x10, R16 ;  /* 0x00000010ff107819 */ /* 0x000fe40000011610 */
[----:B------:R-:W-:Y:S01]  /*07d0*/  SHF.R.U32.HI R17, RZ, 0x10, R0 ;  /* 0x00000010ff117819 */ /* 0x000fe20000011600 */
[--C-:B----4-:R-:W-:Y:S02]  /*07e0*/  HADD2.F32 R12, -RZ, R22.reuse.H0_H0 ;  /* 0x20000016ff0c7230 */ /* 0x110fe40000004100 */
[----:B------:R-:W-:Y:S02]  /*07f0*/  HADD2.F32 R13, -RZ, R22.H1_H1 ;  /* 0x30000016ff0d7230 */ /* 0x000fe40000004100 */
[----:B------:R-:W-:-:S02]  /*0800*/  HADD2.F32 R14, -RZ, R23.H0_H0 ;  /* 0x20000017ff0e7230 */ /* 0x000fc40000004100 */
[----:B-1----:R-:W-:-:S07]  /*0810*/  HADD2.F32 R15, -RZ, R23.H1_H1 ;  /* 0x30000017ff0f7230 */ /* 0x002fce0000004100 */
.L_x_742:
[----:B------:R-:W-:Y:S01]  /*0820*/  LOP3.LUT R0, R2, 0xffff, RZ, 0xc0, !PT ;  /* 0x0000ffff02007812 */ /* 0x000fe200078ec0ff */
[----:B------:R-:W-:Y:S01]  /*0830*/  USHF.L.U32 UR8, UR18, 0x6, URZ ;  /* 0x0000000612087899 */ /* 0x000fe200080006ff */
[----:B-1----:R-:W-:Y:S01]  /*0840*/  MOV R23, UR10 ;  /* 0x0000000a00177c02 */ /* 0x002fe20008000f00 */
[----:B------:R-:W0:Y:S02]  /*0850*/  LDCU.64 UR20, c[0x0][0x3b8] ;  /* 0x00007700ff1477ac */ /* 0x000e240008000a00 */
[----:B------:R-:W-:Y:S01]  /*0860*/  IMAD R0, R0, 0x334, RZ ;  /* 0x0000033400007824 */ /* 0x000fe200078e02ff */
[----:B------:R-:W-:Y:S02]  /*0870*/  USHF.L.U64.HI UR11, UR10, 0x6, UR5 ;  /* 0x000000060a0b7899 */ /* 0x000fe40008010205 */
[----:B------:R-:W-:Y:S02]  /*0880*/  USHF.L.U32 UR16, UR10, 0x6, URZ ;  /* 0x000000060a107899 */ /* 0x000fe400080006ff */
[----:B------:R-:W-:Y:S01]  /*0890*/  SHF.R.U32.HI R28, RZ, 0x10, R0 ;  /* 0x00000010ff1c7819 */ /* 0x000fe20000011600 */
[----:B------:R-:W1:Y:S01]  /*08a0*/  LDCU.64 UR22, c[0x0][0x3a0] ;  /* 0x00007400ff1677ac */ /* 0x000e620008000a00 */
[----:B------:R-:W-:-:S02]  /*08b0*/  MOV R21, UR11 ;  /* 0x0000000b00157c02 */ /* 0x000fc40008000f00 */
[----:B------:R-:W-:Y:S01]  /*08c0*/  PRMT R0, R28, 0x9910, RZ ;  /* 0x000099101c007816 */ /* 0x000fe200000000ff */
[----:B------:R-:W2:Y:S01]  /*08d0*/  LDCU.64 UR24, c[0x0][0x398] ;  /* 0x00007300ff1877ac */ /* 0x000ea20008000a00 */
[----:B------:R-:W-:-:S03]  /*08e0*/  MOV R20, UR16 ;  /* 0x0000001000147c02 */ /* 0x000fc60008000f00 */
[----:B------:R-:W-:Y:S01]  /*08f0*/  IMAD R0, R0, 0x50, RZ ;  /* 0x0000005000007824 */ /* 0x000fe200078e02ff */
[----:B------:R-:W3:Y:S01]  /*0900*/  LDCU UR16, c[0x0][0x3c0] ;  /* 0x00007800ff1077ac */ /* 0x000ee20008000800 */
        /* <DEDUP_REMOVED lines=19> */
[----:B-1----:R-:W-:-:S02]  /*0a40*/  IADD3 R24, P0, PT, R18, UR22, RZ ;  /* 0x0000001612187c10 */ /* 0x002fc4000ff1e0ff */
[----:B--2---:R-:W-:Y:S02]  /*0a50*/  IADD3 R26, P1, PT, R18, UR24, RZ ;  /* 0x00000018121a7c10 */ /* 0x004fe4000ff3e0ff */
[C---:B------:R-:W-:Y:S02]  /*0a60*/  IADD3.X R25, PT, PT, R19.reuse, UR23, RZ, P0, !PT ;  /* 0x0000001713197c10 */ /* 0x040fe400087fe4ff */
[----:B------:R-:W-:-:S03]  /*0a70*/  IADD3.X R27, PT, PT, R19, UR25, RZ, P1, !PT ;  /* 0x00000019131b7c10 */ /* 0x000fc60008ffe4ff */
[----:B------:R-:W2:Y:S04]  /*0a80*/  LDG.E.64.CONSTANT R54, desc[UR12][R24.64] ;  /* 0x0000000c18367981 */ /* 0x000ea8000c1e9b00 */
        /* <DEDUP_REMOVED lines=29> */
[----:B------:R-:W5:Y:S01]  /*0c60*/  LDG.E.64.CONSTANT R112, desc[UR12][R26.64+0x8200] ;  /* 0x0082000c1a707981 */ /* 0x000f62000c1e9b00 */
[----:B------:R-:W-:-:S03]  /*0c70*/  LEA R118, P0, R20, UR20, 0x2 ;  /* 0x0000001414767c11 */ /* 0x000fc6000f8010ff */
[----:B------:R-:W5:Y:S01]  /*0c80*/  LDG.E.64.CONSTANT R116, desc[UR12][R26.64+0x9600] ;  /* 0x0096000c1a747981 */ /* 0x000f62000c1e9b00 */
[----:B------:R-:W-:-:S03]  /*0c90*/  LEA.HI.X R119, R20, UR21, R21, 0x2, P0 ;  /* 0x0000001514777c11 */ /* 0x000fc600080f1415 */
[----:B------:R4:W5:Y:S04]  /*0ca0*/  LDG.E.64.CONSTANT R114, desc[UR12][R26.64+0x8c00] ;  /* 0x008c000c1a727981 */ /* 0x000968000c1e9b00 */
        /* <DEDUP_REMOVED lines=9> */
[--C-:B--2---:R-:W-:Y:S02]  /*0d40*/  HADD2.F32 R21, -RZ, R54.reuse.H0_H0 ;  /* 0x20000036ff157230 */ /* 0x104fe40000004100 */
[----:B0-----:R-:W-:Y:S02]  /*0d50*/  HADD2.F32 R25, -RZ, R54.H1_H1 ;  /* 0x30000036ff197230 */ /* 0x001fe40000004100 */
[--C-:B----4-:R-:W-:Y:S02]  /*0d60*/  HADD2.F32 R27, -RZ, R60.reuse.H0_H0 ;  /* 0x2000003cff1b7230 */ /* 0x110fe40000004100 */
[----:B------:R-:W-:Y:S02]  /*0d70*/  HADD2.F32 R29, -RZ, R60.H1_H1 ;  /* 0x3000003cff1d7230 */ /* 0x000fe40000004100 */
[--C-:B-----5:R-:W-:Y:S02]  /*0d80*/  HADD2.F32 R31, -RZ, R62.reuse.H0_H0 ;  /* 0x2000003eff1f7230 */ /* 0x120fe40000004100 */
[----:B------:R-:W-:-:S02]  /*0d90*/  HADD2.F32 R33, -RZ, R62.H1_H1 ;  /* 0x3000003eff217230 */ /* 0x000fc40000004100 */
[--C-:B------:R-:W-:Y:S02]  /*0da0*/  HADD2.F32 R35, -RZ, R64.reuse.H0_H0 ;  /* 0x20000040ff237230 */ /* 0x100fe40000004100 */
[----:B------:R-:W-:Y:S02]  /*0db0*/  HADD2.F32 R37, -RZ, R64.H1_H1 ;  /* 0x30000040ff257230 */ /* 0x000fe40000004100 */
[C---:B------:R-:W-:Y:S01]  /*0dc0*/  FADD.FTZ R21, -R22.reuse, R21 ;  /* 0x0000001516157221 */ /* 0x040fe20000010100 */
[----:B------:R-:W-:Y:S02]  /*0dd0*/  HADD2.F32 R125, -RZ, R58.H0_H0 ;  /* 0x2000003aff7d7230 */ /* 0x000fe40000004100 */
[C---:B------:R-:W-:Y:S01]  /*0de0*/  FADD.FTZ R131, -R22.reuse, R25 ;  /* 0x0000001916837221 */ /* 0x040fe20000010100 */
[----:B------:R-:W-:Y:S01]  /*0df0*/  FADD.FTZ R24, -R22, R27 ;  /* 0x0000001b16187221 */ /* 0x000fe20000010100 */
[--C-:B------:R-:W-:Y:S02]  /*0e00*/  HADD2.F32 R39, -RZ, R66.reuse.H0_H0 ;  /* 0x20000042ff277230 */ /* 0x100fe40000004100 */
[----:B------:R-:W-:-:S02]  /*0e10*/  HADD2.F32 R41, -RZ, R66.H1_H1 ;  /* 0x30000042ff297230 */ /* 0x000fc40000004100 */
[C---:B------:R-:W-:Y:S01]  /*0e20*/  FADD.FTZ R25, -R22.reuse, R29 ;  /* 0x0000001d16197221 */ /* 0x040fe20000010100 */
[--C-:B------:R-:W-:Y:S02]  /*0e30*/  HADD2.F32 R43, -RZ, R68.reuse.H0_H0 ;  /* 0x20000044ff2b7230 */ /* 0x100fe40000004100 */
[----:B------:R-:W-:Y:S02]  /*0e40*/  HADD2.F32 R45, -RZ, R68.H1_H1 ;  /* 0x30000044ff2d7230 */ /* 0x000fe40000004100 */
[C---:B------:R-:W-:Y:S01]  /*0e50*/  FADD.FTZ R27, -R22.reuse, R31 ;  /* 0x0000001f161b7221 */ /* 0x040fe20000010100 */
[--C-:B------:R-:W-:Y:S02]  /*0e60*/  HADD2.F32 R121, -RZ, R70.reuse.H0_H0 ;  /* 0x20000046ff797230 */ /* 0x100fe40000004100 */
[C---:B------:R-:W-:Y:S01]  /*0e70*/  FADD.FTZ R29, -R22.reuse, R33 ;  /* 0x00000021161d7221 */ /* 0x040fe20000010100 */
[----:B------:R-:W-:Y:S02]  /*0e80*/  HADD2.F32 R133, -RZ, R70.H1_H1 ;  /* 0x30000046ff857230 */ /* 0x000fe40000004100 */
[----:B------:R-:W-:Y:S01]  /*0e90*/  FADD.FTZ R31, -R22, R35 ;  /* 0x00000023161f7221 */ /* 0x000fe20000010100 */
[----:B------:R-:W-:-:S02]  /*0ea0*/  HADD2.F32 R23, -RZ, R56.H0_H0 ;  /* 0x20000038ff177230 */ /* 0x000fc40000004100 */
[----:B------:R-:W-:Y:S01]  /*0eb0*/  FADD.FTZ R33, -R22, R37 ;  /* 0x0000002516217221 */ /* 0x000fe20000010100 */
[----:B------:R-:W-:Y:S02]  /*0ec0*/  HADD2.F32 R123, -RZ, R58.H1_H1 ;  /* 0x3000003aff7b7230 */ /* 0x000fe40000004100 */
[--C-:B------:R-:W-:Y:S02]  /*0ed0*/  HADD2.F32 R163, -RZ, R72.reuse.H0_H0 ;  /* 0x20000048ffa37230 */ /* 0x100fe40000004100 */
[----:B------:R-:W-:Y:S02]  /*0ee0*/  HADD2.F32 R161, -RZ, R72.H1_H1 ;  /* 0x30000048ffa17230 */ /* 0x000fe40000004100 */
[--C-:B------:R-:W-:Y:S02]  /*0ef0*/  HADD2.F32 R159, -RZ, R74.reuse.H0_H0 ;  /* 0x2000004aff9f7230 */ /* 0x100fe40000004100 */
[----:B------:R-:W-:Y:S02]  /*0f00*/  HADD2.F32 R157, -RZ, R74.H1_H1 ;  /* 0x3000004aff9d7230 */ /* 0x000fe40000004100 */
[----:B------:R-:W-:-:S02]  /*0f10*/  HADD2.F32 R155, -RZ, R76.H0_H0 ;  /* 0x2000004cff9b7230 */ /* 0x000fc40000004100 */
        /* <DEDUP_REMOVED lines=11> */
[C---:B------:R-:W-:Y:S01]  /*0fd0*/  FADD.FTZ R125, -R22.reuse, R125 ;  /* 0x0000007d167d7221 */ /* 0x040fe20000010100 */
[C---:B------:R-:W-:Y:S01]  /*0fe0*/  FADD.FTZ R35, -R22.reuse, R39 ;  /* 0x0000002716237221 */ /* 0x040fe20000010100 */
[----:B------:R-:W-:Y:S01]  /*0ff0*/  FADD.FTZ R37, -R22, R41 ;  /* 0x0000002916257221 */ /* 0x000fe20000010100 */
[----:B-1----:R-:W-:Y:S01]  /*1000*/  FMUL.FTZ R0, R20, R21 ;  /* 0x0000001514007220 */ /* 0x002fe20000410000 */
[----:B------:R-:W-:-:S02]  /*1010*/  HADD2.F32 R56, -RZ, R56.H1_H1 ;  /* 0x30000038ff387230 */ /* 0x000fc40000004100 */
[C---:B------:R-:W-:Y:S01]  /*1020*/  FADD.FTZ R39, -R22.reuse, R43 ;  /* 0x0000002b16277221 */ /* 0x040fe20000010100 */
[C---:B------:R-:W-:Y:S01]  /*1030*/  FADD.FTZ R41, -R22.reuse, R45 ;  /* 0x0000002d16297221 */ /* 0x040fe20000010100 */
[C---:B------:R-:W-:Y:S01]  /*1040*/  FADD.FTZ R43, -R22.reuse, R121 ;  /* 0x00000079162b7221 */ /* 0x040fe20000010100 */
[----:B------:R-:W-:Y:S01]  /*1050*/  FADD.FTZ R45, -R22, R133 ;  /* 0x00000085162d7221 */ /* 0x000fe20000010100 */
[----:B------:R-:W-:Y:S01]  /*1060*/  FMUL.FTZ R21, R20, R131 ;  /* 0x0000008314157220 */ /* 0x000fe20000410000 */
[--C-:B------:R-:W-:Y:S02]  /*1070*/  HADD2.F32 R32, -RZ, R88.reuse.H0_H0 ;  /* 0x20000058ff207230 */ /* 0x100fe40000004100 */
        /* <DEDUP_REMOVED lines=18> */
[----:B------:R-:W-:Y:S01]  /*11a0*/  FFMA.FTZ R22, R0, R23, R52 ;  /* 0x0000001700167223 */ /* 0x000fe20000010034 */
[----:B------:R-:W-:Y:S01]  /*11b0*/  FMUL.FTZ R124, R20, R125 ;  /* 0x0000007d147c7220 */ /* 0x000fe20000410000 */
[----:B------:R-:W-:Y:S01]  /*11c0*/  FADD.FTZ R30, R56, R51 ;  /* 0x00000033381e7221 */ /* 0x000fe20000010000 */
[-C--:B------:R-:W-:Y:S01]  /*11d0*/  FFMA.FTZ R28, R21, R56.reuse, R50 ;  /* 0x00000038151c7223 */ /* 0x080fe20000010032 */
[----:B------:R-:W-:Y:S01]  /*11e0*/  FMUL.FTZ R125, R13, R56 ;  /* 0x000000380d7d7220 */ /* 0x000fe20000410000 */
[----:B------:R-:W-:Y:S01]  /*11f0*/  FADD.FTZ R56, R26, R32 ;  /* 0x000000201a387221 */ /* 0x000fe20000010000 */
[----:B------:R-:W-:-:S02]  /*1200*/  HADD2.F32 R88, -RZ, R88.H1_H1 ;  /* 0x30000058ff587230 */ /* 0x000fc40000004100 */
[----:B------:R-:W-:Y:S01]  /*1210*/  FFMA.FTZ R26, R124, R32, R22 ;  /* 0x000000207c1a7223 */ /* 0x000fe20000010016 */
[--C-:B------:R-:W-:Y:S02]  /*1220*/  HADD2.F32 R64, -RZ, R90.reuse.H0_H0 ;  /* 0x2000005aff407230 */ /* 0x100fe40000004100 */
[C---:B------:R-:W-:Y:S01]  /*1230*/  FMUL.FTZ R122, R20.reuse, R123 ;  /* 0x0000007b147a7220 */ /* 0x040fe20000410000 */
[----:B------:R-:W-:Y:S01]  /*1240*/  FMUL.FTZ R22, R20, R24 ;  /* 0x0000001814167220 */ /* 0x000fe20000410000 */
[----:B------:R-:W-:Y:S02]  /*1250*/  HADD2.F32 R90, -RZ, R90.H1_H1 ;  /* 0x3000005aff5a7230 */ /* 0x000fe40000004100 */
[----:B------:R-:W-:Y:S01]  /*1260*/  FMUL.FTZ R123, R12, R32 ;  /* 0x000000200c7b7220 */ /* 0x000fe20000410000 */
[--C-:B------:R-:W-:Y:S02]  /*1270*/  HADD2.F32 R72, -RZ, R92.reuse.H0_H0 ;  /* 0x2000005cff487230 */ /* 0x100fe40000004100 */
[----:B------:R-:W-:Y:S01]  /*1280*/  FADD.FTZ R30, R30, R88 ;  /* 0x000000581e1e7221 */ /* 0x000fe20000010000 */
[----:B------:R-:W-:Y:S01]  /*1290*/  FFMA.FTZ R28, R122, R88, R28 ;  /* 0x000000587a1c7223 */ /* 0x000fe2000001001c */
[----:B------:R-:W-:Y:S01]  /*12a0*/  FMUL.FTZ R24, R20, R25 ;  /* 0x0000001914187220 */ /* 0x000fe20000410000 */
[----:B------:R-:W-:Y:S01]  /*12b0*/  FADD.FTZ R56, R56, R64 ;  /* 0x0000004038387221 */ /* 0x000fe20000010000 */
[-C--:B------:R-:W-:Y:S01]  /*12c0*/  FFMA.FTZ R32, R22, R64.reuse, R26 ;  /* 0x0000004016207223 */ /* 0x080fe2000001001a */
[----:B------:R-:W-:Y:S01]  /*12d0*/  FMUL.FTZ R26, R20, R27 ;  /* 0x0000001b141a7220 */ /* 0x000fe20000410000 */
[----:B------:R-:W-:Y:S01]  /*12e0*/  FMUL.FTZ R25, R12, R64 ;  /* 0x000000400c197220 */ /* 0x000fe20000410000 */
[----:B------:R-:W-:-:S02]  /*12f0*/  HADD2.F32 R92, -RZ, R92.H1_H1 ;  /* 0x3000005cff5c7230 */ /* 0x000fc40000004100 */
[----:B------:R-:W-:Y:S01]  /*1300*/  FADD.FTZ R68, R30, R90 ;  /* 0x0000005a1e447221 */ /* 0x000fe20000010000 */
[--C-:B------:R-:W-:Y:S02]  /*1310*/  HADD2.F32 R34, -RZ, R94.reuse.H0_H0 ;  /* 0x2000005eff227230 */ /* 0x100fe40000004100 */
[----:B------:R-:W-:Y:S01]  /*1320*/  FFMA.FTZ R64, R24, R90, R28 ;  /* 0x0000005a18407223 */ /* 0x000fe2000001001c */
[----:B------:R-:W-:Y:S01]  /*1330*/  FADD.FTZ R76, R56, R72 ;  /* 0x00000048384c7221 */ /* 0x000fe20000010000 */
[----:B------:R-:W-:Y:S01]  /*1340*/  FMUL.FTZ R28, R20, R29 ;  /* 0x0000001d141c7220 */ /* 0x000fe20000410000 */
[-C--:B------:R-:W-:Y:S01]  /*1350*/  FFMA.FTZ R56, R26, R72.reuse, R32 ;  /* 0x000000481a387223 */ /* 0x080fe20000010020 */
[----:B------:R-:W-:Y:S01]  /*1360*/  FMUL.FTZ R30, R20, R31 ;  /* 0x0000001f141e7220 */ /* 0x000fe20000410000 */
[C---:B------:R-:W-:Y:S01]  /*1370*/  FMUL.FTZ R126, R12.reuse, R23 ;  /* 0x000000170c7e7220 */ /* 0x040fe20000410000 */
[----:B------:R-:W-:Y:S02]  /*1380*/  HADD2.F32 R60, -RZ, R94.H1_H1 ;  /* 0x3000005eff3c7230 */ /* 0x000fe40000004100 */
[----:B------:R-:W-:Y:S01]  /*1390*/  FMUL.FTZ R29, R12, R72 ;  /* 0x000000480c1d7220 */ /* 0x000fe20000410000 */
[----:B------:R-:W-:Y:S01]  /*13a0*/  FADD.FTZ R68, R68, R92 ;  /* 0x0000005c44447221 */ /* 0x000fe20000010000 */
[----:B------:R-:W-:Y:S01]  /*13b0*/  FFMA.FTZ R64, R28, R92, R64 ;  /* 0x0000005c1c407223 */ /* 0x000fe20000010040 */
[----:B------:R-:W-:Y:S01]  /*13c0*/  FMUL.FTZ R32, R20, R33 ;  /* 0x0000002114207220 */ /* 0x000fe20000410000 */
[-C--:B------:R-:W-:Y:S01]  /*13d0*/  FFMA.FTZ R72, R30, R34.reuse, R56 ;  /* 0x000000221e487223 */ /* 0x080fe20000010038 */
[----:B------:R-:W-:Y:S01]  /*13e0*/  FADD.FTZ R56, RZ, R126 ;  /* 0x0000007eff387221 */ /* 0x000fe20000010000 */
[----:B------:R-:W-:Y:S01]  /*13f0*/  FADD.FTZ R76, R76, R34 ;  /* 0x000000224c4c7221 */ /* 0x000fe20000010000 */
[----:B------:R-:W-:Y:S01]  /*1400*/  FMUL.FTZ R33, R12, R34 ;  /* 0x000000220c217220 */ /* 0x000fe20000410000 */
[----:B------:R-:W-:Y:S01]  /*1410*/  FMUL.FTZ R34, R20, R35 ;  /* 0x0000002314227220 */ /* 0x000fe20000410000 */
[----:B------:R-:W-:Y:S01]  /*1420*/  FADD.FTZ R68, R68, R60 ;  /* 0x0000003c44447221 */ /* 0x000fe20000010000 */
[-C--:B------:R-:W-:Y:S01]  /*1430*/  FFMA.FTZ R64, R32, R60.reuse, R64 ;  /* 0x0000003c20407223 */ /* 0x080fe20000010040 */
[C---:B------:R-:W-:Y:S01]  /*1440*/  FMUL.FTZ R35, R13.reuse, R60 ;  /* 0x0000003c0d237220 */ /* 0x040fe20000410000 */
[----:B------:R-:W-:Y:S01]  /*1450*/  FADD.FTZ R60, R56, R125 ;  /* 0x0000007d383c7221 */ /* 0x000fe20000010000 */
[----:B------:R-:W-:Y:S01]  /*1460*/  FFMA.FTZ R56, R0, R126, RZ ;  /* 0x0000007e00387223 */ /* 0x000fe200000100ff */
[----:B------:R-:W-:Y:S01]  /*1470*/  FMUL.FTZ R23, R13, R88 ;  /* 0x000000580d177220 */ /* 0x000fe20000410000 */
[----:B------:R-:W-:-:S02]  /*1480*/  HADD2.F32 R38, -RZ, R96.H1_H1 ;  /* 0x30000060ff267230 */ /* 0x000fc40000004100 */
[----:B------:R-:W-:Y:S01]  /*1490*/  FADD.FTZ R60, R60, R123 ;  /* 0x0000007b3c3c7221 */ /* 0x000fe20000010000 */
[----:B------:R-:W-:Y:S01]  /*14a0*/  FMUL.FTZ R37, R20, R37 ;  /* 0x0000002514257220 */ /* 0x000fe20000410000 */
[----:B------:R-:W-:Y:S01]  /*14b0*/  FFMA.FTZ R56, R21, R125, R56 ;  /* 0x0000007d15387223 */ /* 0x000fe20000010038 */
[----:B------:R-:W-:Y:S02]  /*14c0*/  HADD2.F32 R42, -RZ, R98.H1_H1 ;  /* 0x30000062ff2a7230 */ /* 0x000fe40000004100 */
[----:B------:R-:W-:Y:S01]  /*14d0*/  FADD.FTZ R60, R60, R23 ;  /* 0x000000173c3c7221 */ /* 0x000fe20000010000 */
[----:B------:R-:W-:Y:S01]  /*14e0*/  FADD.FTZ R68, R68, R38 ;  /* 0x0000002644447221 */ /* 0x000fe20000010000 */
[----:B------:R-:W-:Y:S01]  /*14f0*/  FFMA.FTZ R64, R37, R38, R64 ;  /* 0x0000002625407223 */ /* 0x000fe20000010040 */
[----:B------:R-:W-:Y:S01]  /*1500*/  FMUL.FTZ R41, R20, R41 ;  /* 0x0000002914297220 */ /* 0x000fe20000410000 */
[----:B------:R-:W-:Y:S01]  /*1510*/  FFMA.FTZ R56, R124, R123, R56 ;  /* 0x0000007b7c387223 */ /* 0x000fe20000010038 */
[----:B------:R-:W-:Y:S01]  /*1520*/  FMUL.FTZ R27, R13, R90 ;  /* 0x0000005a0d1b7220 */ /* 0x000fe20000410000 */
[----:B------:R-:W-:Y:S01]  /*1530*/  FADD.FTZ R60, R60, R25 ;  /* 0x000000193c3c7221 */ /* 0x000fe20000010000 */
[----:B------:R-:W-:Y:S01]  /*1540*/  FADD.FTZ R80, R68, R42 ;  /* 0x0000002a44507221 */ /* 0x000fe20000010000 */
[----:B------:R-:W-:Y:S01]  /*1550*/  FFMA.FTZ R68, R41, R42, R64 ;  /* 0x0000002a29447223 */ /* 0x000fe20000010040 */
[----:B------:R-:W-:Y:S01]  /*1560*/  FFMA.FTZ R56, R122, R23, R56 ;  /* 0x000000177a387223 */ /* 0x000fe20000010038 */
[----:B------:R-:W-:Y:S01]  /*1570*/  FADD.FTZ R64, R60, R27 ;  /* 0x0000001b3c407221 */ /* 0x000fe20000010000 */
[----:B------:R-:W-:-:S02]  /*1580*/  HADD2.F32 R54, -RZ, R100.H1_H1 ;  /* 0x30000064ff367230 */ /* 0x000fc40000004100 */
[----:B------:R-:W-:Y:S01]  /*1590*/  FMUL.FTZ R45, R20, R45 ;  /* 0x0000002d142d7220 */ /* 0x000fe20000410000 */
[----:B------:R-:W-:Y:S01]  /*15a0*/  FFMA.FTZ R60, R22, R25, R56 ;  /* 0x00000019163c7223 */ /* 0x000fe20000010038 */
[----:B------:R-:W-:Y:S01]  /*15b0*/  FMUL.FTZ R31, R13, R92 ;  /* 0x0000005c0d1f7220 */ /* 0x000fe20000410000 */
[----:B------:R-:W-:Y:S01]  /*15c0*/  FADD.FTZ R64, R64, R29 ;  /* 0x0000001d40407221 */ /* 0x000fe20000010000 */
[----:B------:R-:W-:Y:S02]  /*15d0*/  HADD2.F32 R36, -RZ, R96.H0_H0 ;  /* 0x20000060ff247230 */ /* 0x000fe40000004100 */
[----:B------:R-:W-:Y:S01]  /*15e0*/  FADD.FTZ R82, R80, R54 ;  /* 0x0000003650527221 */ /* 0x000fe20000010000 */
[----:B------:R-:W-:Y:S01]  /*15f0*/  FMUL.FTZ R56, R20, R163 ;  /* 0x000000a314387220 */ /* 0x000fe20000410000 */
[----:B------:R-:W-:Y:S01]  /*1600*/  FFMA.FTZ R80, R45, R54, R68 ;  /* 0x000000362d507223 */ /* 0x000fe20000010044 */
[----:B------:R-:W-:Y:S01]  /*1610*/  FFMA.FTZ R163, R24, R27, R60 ;  /* 0x0000001b18a37223 */ /* 0x000fe2000001003c */
[----:B------:R-:W-:Y:S01]  /*1620*/  FADD.FTZ R68, R64, R31 ;  /* 0x0000001f40447221 */ /* 0x000fe20000010000 */
[----:B------:R-:W-:-:S02]  /*1630*/  HADD2.F32 R40, -RZ, R98.H0_H0 ;  /* 0x20000062ff287230 */ /* 0x000fc40000004100 */
[----:B------:R-:W-:Y:S01]  /*1640*/  FFMA.FTZ R72, R34, R36, R72 ;  /* 0x0000002422487223 */ /* 0x000fe20000010048 */
[----:B------:R-:W-:Y:S01]  /*1650*/  FMUL.FTZ R39, R20, R39 ;  /* 0x0000002714277220 */ /* 0x000fe20000410000 */
[----:B------:R-:W-:Y:S01]  /*1660*/  FFMA.FTZ R163, R26, R29, R163 ;  /* 0x0000001d1aa37223 */ /* 0x000fe200000100a3 */
[----:B------:R-:W-:Y:S01]  /*1670*/  FADD.FTZ R68, R68, R33 ;  /* 0x0000002144447221 */ /* 0x000fe20000010000 */
[----:B------:R-:W-:Y:S02]  /*1680*/  HADD2.F32 R44, -RZ, R100.H0_H0 ;  /* 0x20000064ff2c7230 */ /* 0x000fe40000004100 */
[----:B------:R-:W-:Y:S01]  /*1690*/  FADD.FTZ R76, R76, R36 ;  /* 0x000000244c4c7221 */ /* 0x000fe20000010000 */
[----:B------:R-:W-:Y:S01]  /*16a0*/  FFMA.FTZ R72, R39, R40, R72 ;  /* 0x0000002827487223 */ /* 0x000fe20000010048 */
[----:B------:R-:W-:Y:S01]  /*16b0*/  FMUL.FTZ R43, R20, R43 ;  /* 0x0000002b142b7220 */ /* 0x000fe20000410000 */
[----:B------:R-:W-:Y:S01]  /*16c0*/  FFMA.FTZ R163, R28, R31, R163 ;  /* 0x0000001f1ca37223 */ /* 0x000fe200000100a3 */
[----:B------:R-:W-:Y:S01]  /*16d0*/  FMUL.FTZ R64, R20, R159 ;  /* 0x0000009f14407220 */ /* 0x000fe20000410000 */
[----:B------:R-:W-:Y:S01]  /*16e0*/  FMUL.FTZ R36, R12, R36 ;  /* 0x000000240c247220 */ /* 0x000fe20000410000 */
[----:B------:R-:W-:Y:S01]  /*16f0*/  FADD.FTZ R159, R68, R35 ;  /* 0x00000023449f7221 */ /* 0x000fe20000010000 */
[----:B------:R-:W-:-:S02]  /*1700*/  HADD2.F32 R58, -RZ, R102.H0_H0 ;  /* 0x20000066ff3a7230 */ /* 0x000fc40000004100 */
[----:B------:R-:W-:Y:S01]  /*1710*/  FADD.FTZ R76, R76, R40 ;  /* 0x000000284c4c7221 */ /* 0x000fe20000010000 */
[----:B------:R-:W-:Y:S01]  /*1720*/  FFMA.FTZ R72, R43, R44, R72 ;  /* 0x0000002c2b487223 */ /* 0x000fe20000010048 */
[----:B------:R-:W-:Y:S01]  /*1730*/  FFMA.FTZ R163, R30, R33, R163 ;  /* 0x000000211ea37223 */ /* 0x000fe200000100a3 */
[----:B------:R-:W-:Y:S02]  /*1740*/  HADD2.F32 R62, -RZ, R102.H1_H1 ;  /* 0x30000066ff3e7230 */ /* 0x000fe40000004100 */
[----:B------:R-:W-:Y:S01]  /*1750*/  FMUL.FTZ R38, R13, R38 ;  /* 0x000000260d267220 */ /* 0x000fe20000410000 */
[----:B------:R-:W-:Y:S01]  /*1760*/  FADD.FTZ R159, R159, R36 ;  /* 0x000000249f9f7221 */ /* 0x000fe20000010000 */
[----:B------:R-:W-:Y:S02]  /*1770*/  HADD2.F32 R66, -RZ, R104.H0_H0 ;  /* 0x20000068ff427230 */ /* 0x000fe40000004100 */
[----:B------:R-:W-:Y:S01]  /*1780*/  FMUL.FTZ R60, R20, R161 ;  /* 0x000000a1143c7220 */ /* 0x000fe20000410000 */
[----:B------:R-:W-:Y:S01]  /*1790*/  FADD.FTZ R76, R76, R44 ;  /* 0x0000002c4c4c7221 */ /* 0x000fe20000010000 */
[----:B------:R-:W-:Y:S01]  /*17a0*/  FFMA.FTZ R72, R56, R58, R72 ;  /* 0x0000003a38487223 */ /* 0x000fe20000010048 */
[----:B------:R-:W-:Y:S01]  /*17b0*/  FFMA.FTZ R163, R32, R35, R163 ;  /* 0x0000002320a37223 */ /* 0x000fe200000100a3 */
[----:B------:R-:W-:Y:S01]  /*17c0*/  FMUL.FTZ R40, R12, R40 ;  /* 0x000000280c287220 */ /* 0x000fe20000410000 */
[----:B------:R-:W-:Y:S01]  /*17d0*/  FADD.FTZ R159, R159, R38 ;  /* 0x000000269f9f7221 */ /* 0x000fe20000010000 */
[----:B------:R-:W-:Y:S01]  /*17e0*/  FFMA.FTZ R161, R60, R62, R80 ;  /* 0x0000003e3ca17223 */ /* 0x000fe20000010050 */
[----:B------:R-:W-:Y:S01]  /*17f0*/  FADD.FTZ R76, R76, R58 ;  /* 0x0000003a4c4c7221 */ /* 0x000fe20000010000 */
[----:B------:R-:W-:Y:S01]  /*1800*/  FFMA.FTZ R80, R64, R66, R72 ;  /* 0x0000004240507223 */ /* 0x000fe20000010048 */
[----:B------:R-:W-:Y:S01]  /*1810*/  FFMA.FTZ R72, R34, R36, R163 ;  /* 0x0000002422487223 */ /* 0x000fe200000100a3 */
[----:B------:R-:W-:Y:S01]  /*1820*/  FMUL.FTZ R42, R13, R42 ;  /* 0x0000002a0d2a7220 */ /* 0x000fe20000410000 */
[----:B------:R-:W-:Y:S01]  /*1830*/  FADD.FTZ R159, R159, R40 ;  /* 0x000000289f9f7221 */ /* 0x000fe20000010000 */
[----:B------:R-:W-:Y:S01]  /*1840*/  FADD.FTZ R84, R76, R66 ;  /* 0x000000424c547221 */ /* 0x000fe20000010000 */
[----:B------:R-:W-:Y:S01]  /*1850*/  FFMA.FTZ R76, R37, R38, R72 ;  /* 0x00000026254c7223 */ /* 0x000fe20000010048 */
[----:B------:R-:W-:Y:S01]  /*1860*/  FMUL.FTZ R44, R12, R44 ;  /* 0x0000002c0c2c7220 */ /* 0x000fe20000410000 */
[----:B------:R-:W-:Y:S01]  /*1870*/  FADD.FTZ R159, R159, R42 ;  /* 0x0000002a9f9f7221 */ /* 0x000fe20000010000 */
[----:B------:R-:W-:-:S02]  /*1880*/  HADD2.F32 R74, -RZ, R106.H0_H0 ;  /* 0x2000006aff4a7230 */ /* 0x000fc40000004100 */
[----:B------:R-:W-:Y:S01]  /*1890*/  FMUL.FTZ R72, R20, R155 ;  /* 0x0000009b14487220 */ /* 0x000fe20000410000 */
[----:B------:R-:W-:Y:S01]  /*18a0*/  FFMA.FTZ R76, R39, R40, R76 ;  /* 0x00000028274c7223 */ /* 0x000fe2000001004c */
[----:B------:R-:W-:Y:S01]  /*18b0*/  FMUL.FTZ R54, R13, R54 ;  /* 0x000000360d367220 */ /* 0x000fe20000410000 */
        /* <DEDUP_REMOVED lines=9> */
[----:B------:R-:W-:-:S02]  /*1950*/  HADD2.F32 R70, -RZ, R104.H1_H1 ;  /* 0x30000068ff467230 */ /* 0x000fc40000004100 */
[C---:B------:R-:W-:Y:S01]  /*1960*/  FMUL.FTZ R76, R20.reuse, R153 ;  /* 0x00000099144c7220 */ /* 0x040fe20000410000 */
[----:B------:R-:W-:Y:S01]  /*1970*/  FMUL.FTZ R68, R20, R157 ;  /* 0x0000009d14447220 */ /* 0x000fe20000410000 */
[----:B------:R-:W-:Y:S01]  /*1980*/  FFMA.FTZ R153, R45, R54, R80 ;  /* 0x000000362d997223 */ /* 0x000fe20000010050 */
[----:B------:R-:W-:Y:S01]  /*1990*/  FMUL.FTZ R66, R12, R66 ;  /* 0x000000420c427220 */ /* 0x000fe20000410000 */
[----:B------:R-:W-:Y:S01]  /*19a0*/  FADD.FTZ R159, R159, R62 ;  /* 0x0000003e9f9f7221 */ /* 0x000fe20000010000 */
[----:B------:R-:W-:Y:S01]  /*19b0*/  FADD.FTZ R157, R82, R70 ;  /* 0x00000046529d7221 */ /* 0x000fe20000010000 */
[----:B------:R-:W-:Y:S01]  /*19c0*/  FFMA.FTZ R161, R68, R70, R161 ;  /* 0x0000004644a17223 */ /* 0x000fe200000100a1 */
[----:B------:R-:W-:Y:S01]  /*19d0*/  FFMA.FTZ R153, R56, R58, R153 ;  /* 0x0000003a38997223 */ /* 0x000fe20000010099 */
[----:B------:R-:W-:Y:S01]  /*19e0*/  FMUL.FTZ R70, R13, R70 ;  /* 0x000000460d467220 */ /* 0x000fe20000410000 */
[----:B------:R-:W-:Y:S01]  /*19f0*/  FADD.FTZ R159, R159, R66 ;  /* 0x000000429f9f7221 */ /* 0x000fe20000010000 */
[----:B------:R-:W-:-:S02]  /*1a00*/  HADD2.F32 R78, -RZ, R106.H1_H1 ;  /* 0x3000006aff4e7230 */ /* 0x000fc40000004100 */
[----:B------:R-:W-:Y:S01]  /*1a10*/  FADD.FTZ R84, R84, R74 ;  /* 0x0000004a54547221 */ /* 0x000fe20000010000 */
[----:B------:R-:W-:Y:S01]  /*1a20*/  FFMA.FTZ R153, R60, R62, R153 ;  /* 0x0000003e3c997223 */ /* 0x000fe20000010099 */
[----:B------:R-:W-:Y:S01]  /*1a30*/  FMUL.FTZ R74, R12, R74 ;  /* 0x0000004a0c4a7220 */ /* 0x000fe20000410000 */
[----:B------:R-:W-:Y:S01]  /*1a40*/  FADD.FTZ R159, R159, R70 ;  /* 0x000000469f9f7221 */ /* 0x000fe20000010000 */
[--C-:B------:R-:W-:Y:S02]  /*1a50*/  HADD2.F32 R165, -RZ, R108.reuse.H0_H0 ;  /* 0x2000006cffa57230 */ /* 0x100fe40000004100 */
[----:B------:R-:W-:Y:S01]  /*1a60*/  FADD.FTZ R157, R157, R78 ;  /* 0x0000004e9d9d7221 */ /* 0x000fe20000010000 */
[----:B------:R-:W-:Y:S01]  /*1a70*/  FFMA.FTZ R161, R76, R78, R161 ;  /* 0x0000004e4ca17223 */ /* 0x000fe200000100a1 */
[----:B------:R-:W-:Y:S01]  /*1a80*/  FFMA.FTZ R153, R64, R66, R153 ;  /* 0x0000004240997223 */ /* 0x000fe20000010099 */
[----:B------:R-:W-:Y:S01]  /*1a90*/  FMUL.FTZ R78, R13, R78 ;  /* 0x0000004e0d4e7220 */ /* 0x000fe20000410000 */
[----:B------:R-:W-:Y:S01]  /*1aa0*/  FADD.FTZ R159, R159, R74 ;  /* 0x0000004a9f9f7221 */ /* 0x000fe20000010000 */
[----:B------:R-:W-:-:S02]  /*1ab0*/  HADD2.F32 R86, -RZ, R108.H1_H1 ;  /* 0x3000006cff567230 */ /* 0x000fc40000004100 */
[----:B------:R-:W-:Y:S01]  /*1ac0*/  FADD.FTZ R90, R84, R165 ;  /* 0x000000a5545a7221 */ /* 0x000fe20000010000 */
[----:B------:R-:W-:Y:S01]  /*1ad0*/  FMUL.FTZ R84, R20, R149 ;  /* 0x0000009514547220 */ /* 0x000fe20000410000 */
        /* <DEDUP_REMOVED lines=10> */
[----:B------:R-:W-:Y:S01]  /*1b80*/  FMUL.FTZ R80, R20, R151 ;  /* 0x0000009714507220 */ /* 0x000fe20000410000 */
[----:B------:R-:W-:Y:S01]  /*1b90*/  FADD.FTZ R98, R90, R53 ;  /* 0x000000355a627221 */ /* 0x000fe20000010000 */
[----:B------:R-:W-:Y:S01]  /*1ba0*/  FFMA.FTZ R153, R76, R78, R153 ;  /* 0x0000004e4c997223 */ /* 0x000fe20000010099 */
[----:B------:R-:W-:Y:S01]  /*1bb0*/  FMUL.FTZ R92, R20, R143 ;  /* 0x0000008f145c7220 */ /* 0x000fe20000410000 */
[----:B------:R-:W-:Y:S01]  /*1bc0*/  FMUL.FTZ R90, R12, R53 ;  /* 0x000000350c5a7220 */ /* 0x000fe20000410000 */
[----:B------:R-:W-:Y:S01]  /*1bd0*/  FADD.FTZ R159, R159, R86 ;  /* 0x000000569f9f7221 */ /* 0x000fe20000010000 */
[--C-:B------:R-:W-:Y:S02]  /*1be0*/  HADD2.F32 R51, -RZ, R112.reuse.H0_H0 ;  /* 0x20000070ff337230 */ /* 0x100fe40000004100 */
[----:B------:R-:W-:Y:S01]  /*1bf0*/  FADD.FTZ R157, R157, R94 ;  /* 0x0000005e9d9d7221 */ /* 0x000fe20000010000 */
[----:B------:R-:W-:Y:S01]  /*1c00*/  FFMA.FTZ R153, R80, R82, R153 ;  /* 0x0000005250997223 */ /* 0x000fe20000010099 */
[-C--:B------:R-:W-:Y:S01]  /*1c10*/  FFMA.FTZ R161, R92, R94.reuse, R161 ;  /* 0x0000005e5ca17223 */ /* 0x080fe200000100a1 */
[----:B------:R-:W-:Y:S01]  /*1c20*/  FMUL.FTZ R94, R13, R94 ;  /* 0x0000005e0d5e7220 */ /* 0x000fe20000410000 */
[----:B------:R-:W-:Y:S01]  /*1c30*/  FADD.FTZ R159, R159, R90 ;  /* 0x0000005a9f9f7221 */ /* 0x000fe20000010000 */
[----:B------:R-:W-:-:S02]  /*1c40*/  HADD2.F32 R50, -RZ, R112.H1_H1 ;  /* 0x30000070ff327230 */ /* 0x000fc40000004100 */
[----:B------:R-:W-:Y:S01]  /*1c50*/  FMUL.FTZ R88, R20, R147 ;  /* 0x0000009314587220 */ /* 0x000fe20000410000 */
[--C-:B------:R-:W-:Y:S02]  /*1c60*/  HADD2.F32 R52, -RZ, R116.reuse.H0_H0 ;  /* 0x20000074ff347230 */ /* 0x100fe40000004100 */
[----:B------:R-:W-:Y:S01]  /*1c70*/  FFMA.FTZ R153, R84, R86, R153 ;  /* 0x0000005654997223 */ /* 0x000fe20000010099 */
[----:B------:R-:W-:Y:S02]  /*1c80*/  HADD2.F32 R131, -RZ, R116.H1_H1 ;  /* 0x30000074ff837230 */ /* 0x000fe40000004100 */
[----:B------:R-:W-:Y:S01]  /*1c90*/  FADD.FTZ R116, R98, R51 ;  /* 0x0000003362747221 */ /* 0x000fe20000010000 */
[----:B------:R-:W-:Y:S01]  /*1ca0*/  FMUL.FTZ R102, R20, R139 ;  /* 0x0000008b14667220 */ /* 0x000fe20000410000 */
[----:B------:R-:W-:Y:S01]  /*1cb0*/  FMUL.FTZ R98, R12, R51 ;  /* 0x000000330c627220 */ /* 0x000fe20000410000 */
[----:B------:R-:W-:Y:S01]  /*1cc0*/  FADD.FTZ R159, R159, R94 ;  /* 0x0000005e9f9f7221 */ /* 0x000fe20000010000 */
[----:B------:R-:W-:-:S02]  /*1cd0*/  HADD2.F32 R145, -RZ, R114.H0_H0 ;  /* 0x20000072ff917230 */ /* 0x000fc40000004100 */
[----:B------:R-:W-:Y:S02]  /*1ce0*/  HADD2.F32 R130, -RZ, R114.H1_H1 ;  /* 0x30000072ff827230 */ /* 0x000fe40000004100 */
[----:B------:R-:W-:Y:S01]  /*1cf0*/  FMUL.FTZ R114, R20, R133 ;  /* 0x0000008514727220 */ /* 0x000fe20000410000 */
[----:B------:R-:W-:Y:S01]  /*1d00*/  FFMA.FTZ R153, R88, R90, R153 ;  /* 0x0000005a58997223 */ /* 0x000fe20000010099 */
[-C--:B------:R-:W-:Y:S01]  /*1d10*/  FFMA.FTZ R133, R102, R50.reuse, R161 ;  /* 0x0000003266857223 */ /* 0x080fe200000100a1 */
[----:B------:R-:W-:Y:S01]  /*1d20*/  FMUL.FTZ R100, R13, R50 ;  /* 0x000000320d647220 */ /* 0x000fe20000410000 */
[----:B------:R-:W-:Y:S01]  /*1d30*/  FADD.FTZ R159, R159, R98 ;  /* 0x000000629f9f7221 */ /* 0x000fe20000010000 */
[----:B------:R-:W-:Y:S02]  /*1d40*/  HADD2.F32 R161, -RZ, R55.H1_H1 ;  /* 0x30000037ffa17230 */ /* 0x000fe40000004100 */
[----:B------:R-:W-:Y:S02]  /*1d50*/  HADD2.F32 R163, -RZ, R59.H0_H0 ;  /* 0x2000003bffa37230 */ /* 0x000fe40000004100 */
[----:B------:R-:W-:Y:S01]  /*1d60*/  FMUL.FTZ R96, R20, R141 ;  /* 0x0000008d14607220 */ /* 0x000fe20000410000 */
[----:B------:R-:W-:Y:S01]  /*1d70*/  FFMA.FTZ R153, R92, R94, R153 ;  /* 0x0000005e5c997223 */ /* 0x000fe20000010099 */
[----:B------:R-:W-:Y:S01]  /*1d80*/  FMUL.FTZ R104, R12, R145 ;  /* 0x000000910c687220 */ /* 0x000fe20000410000 */
[----:B------:R-:W-:Y:S01]  /*1d90*/  FADD.FTZ R159, R159, R100 ;  /* 0x000000649f9f7221 */ /* 0x000fe20000010000 */
[C---:B------:R-:W-:Y:S01]  /*1da0*/  FADD.FTZ R162, -R118.reuse, R161 ;  /* 0x000000a176a27221 */ /* 0x040fe20000010100 */
[----:B------:R-:W-:Y:S01]  /*1db0*/  FADD.FTZ R160, -R118, R163 ;  /* 0x000000a376a07221 */ /* 0x000fe20000010100 */
[----:B------:R-:W-:-:S02]  /*1dc0*/  HADD2.F32 R163, -RZ, R57.H0_H0 ;  /* 0x20000039ffa37230 */ /* 0x000fc40000004100 */
[----:B------:R-:W-:Y:S01]  /*1dd0*/  FFMA.FTZ R153, R96, R98, R153 ;  /* 0x0000006260997223 */ /* 0x000fe20000010099 */
[----:B------:R-:W-:Y:S02]  /*1de0*/  HADD2.F32 R161, -RZ, R57.H1_H1 ;  /* 0x30000039ffa17230 */ /* 0x000fe40000004100 */
[----:B------:R-:W-:Y:S01]  /*1df0*/  FADD.FTZ R57, R119, UR16 ;  /* 0x0000001077397e21 */ /* 0x000fe20008010000 */
[----:B------:R-:W-:Y:S01]  /*1e00*/  FMUL.FTZ R108, R13, R130 ;  /* 0x000000820d6c7220 */ /* 0x000fe20000410000 */
[----:B------:R-:W-:Y:S01]  /*1e10*/  FADD.FTZ R159, R159, R104 ;  /* 0x000000689f9f7221 */ /* 0x000fe20000010000 */
[----:B------:R-:W-:Y:S01]  /*1e20*/  FFMA.FTZ R155, R80, R165, R155 ;  /* 0x000000a5509b7223 */ /* 0x000fe2000001009b */
[----:B------:R-:W-:Y:S01]  /*1e30*/  FMUL.FTZ R106, R20, R137 ;  /* 0x00000089146a7220 */ /* 0x000fe20000410000 */
[----:B------:R-:W-:Y:S01]  /*1e40*/  FFMA.FTZ R153, R102, R100, R153 ;  /* 0x0000006466997223 */ /* 0x000fe20000010099 */
[----:B------:R-:W-:Y:S01]  /*1e50*/  FMUL.FTZ R112, R12, R52 ;  /* 0x000000340c707220 */ /* 0x000fe20000410000 */
[----:B------:R-:W-:Y:S01]  /*1e60*/  FADD.FTZ R159, R159, R108 ;  /* 0x0000006c9f9f7221 */ /* 0x000fe20000010000 */
[----:B------:R-:W0:Y:S01]  /*1e70*/  MUFU.RSQ R57, R57 ;  /* 0x0000003900397308 */ /* 0x000e220000001400 */
[----:B------:R-:W-:Y:S01]  /*1e80*/  FFMA.FTZ R155, R88, R53, R155 ;  /* 0x00000035589b7223 */ /* 0x000fe2000001009b */
[----:B------:R-:W-:Y:S01]  /*1e90*/  FMUL.FTZ R110, R20, R135 ;  /* 0x00000087146e7220 */ /* 0x000fe20000410000 */
[----:B------:R-:W-:Y:S01]  /*1ea0*/  FFMA.FTZ R153, R106, R104, R153 ;  /* 0x000000686a997223 */ /* 0x000fe20000010099 */
[----:B------:R-:W-:Y:S01]  /*1eb0*/  FMUL.FTZ R120, R13, R131 ;  /* 0x000000830d787220 */ /* 0x000fe20000410000 */
[----:B------:R-:W-:Y:S01]  /*1ec0*/  FADD.FTZ R159, R159, R112 ;  /* 0x000000709f9f7221 */ /* 0x000fe20000010000 */
[----:B------:R-:W-:Y:S01]  /*1ed0*/  FFMA.FTZ R155, R96, R51, R155 ;  /* 0x00000033609b7223 */ /* 0x000fe2000001009b */
[----:B------:R-:W-:Y:S01]  /*1ee0*/  FFMA.FTZ R153, R110, R108, R153 ;  /* 0x0000006c6e997223 */ /* 0x000fe20000010099 */
[----:B------:R-:W-:Y:S01]  /*1ef0*/  FADD.FTZ R135, R157, R50 ;  /* 0x000000329d877221 */ /* 0x000fe20000010000 */
[----:B------:R-:W-:Y:S01]  /*1f00*/  FADD.FTZ R50, R159, R120 ;  /* 0x000000789f327221 */ /* 0x000fe20000010000 */
[----:B------:R-:W-:-:S02]  /*1f10*/  HADD2.F32 R159, -RZ, R55.H0_H0 ;  /* 0x20000037ff9f7230 */ /* 0x000fc40000004100 */
[----:B------:R-:W-:Y:S01]  /*1f20*/  FADD.FTZ R53, R116, R145 ;  /* 0x0000009174357221 */ /* 0x000fe20000010000 */
[----:B------:R-:W-:Y:S01]  /*1f30*/  FFMA.FTZ R137, R106, R145, R155 ;  /* 0x000000916a897223 */ /* 0x000fe2000001009b */
[----:B------:R-:W-:Y:S01]  /*1f40*/  FFMA.FTZ R132, R114, R112, R153 ;  /* 0x0000007072847223 */ /* 0x000fe20000010099 */
[----:B------:R-:W-:Y:S02]  /*1f50*/  HADD2.F32 R143, -RZ, R71.H0_H0 ;  /* 0x20000047ff8f7230 */ /* 0x000fe40000004100 */
[----:B------:R-:W-:Y:S02]  /*1f60*/  HADD2.F32 R158, -RZ, R59.H1_H1 ;  /* 0x3000003bff9e7230 */ /* 0x000fe40000004100 */
[--C-:B------:R-:W-:Y:S02]  /*1f70*/  HADD2.F32 R152, -RZ, R63.reuse.H0_H0 ;  /* 0x2000003fff987230 */ /* 0x100fe40000004100 */
[----:B------:R-:W-:Y:S02]  /*1f80*/  HADD2.F32 R150, -RZ, R63.H1_H1 ;  /* 0x3000003fff967230 */ /* 0x000fe40000004100 */
[----:B------:R-:W-:-:S02]  /*1f90*/  HADD2.F32 R154, -RZ, R61.H1_H1 ;  /* 0x3000003dff9a7230 */ /* 0x000fc40000004100 */
[----:B------:R-:W-:Y:S01]  /*1fa0*/  FMUL.FTZ R121, R20, R121 ;  /* 0x0000007914797220 */ /* 0x000fe20000410000 */
[----:B------:R-:W-:Y:S01]  /*1fb0*/  HADD2.F32 R145, -RZ, R71.H1_H1 ;  /* 0x30000047ff917230 */ /* 0x000fe20000004100 */
[----:B------:R-:W1:Y:S01]  /*1fc0*/  LDCU.64 UR16, c[0x0][0x3c8] ;  /* 0x00007900ff1077ac */ /* 0x000e620008000a00 */
[----:B------:R-:W-:Y:S02]  /*1fd0*/  HADD2.F32 R157, -RZ, R65.H1_H1 ;  /* 0x30000041ff9d7230 */ /* 0x000fe40000004100 */
[--C-:B------:R-:W-:Y:S02]  /*1fe0*/  HADD2.F32 R151, -RZ, R67.reuse.H0_H0 ;  /* 0x20000043ff977230 */ /* 0x100fe40000004100 */
[----:B------:R-:W-:Y:S02]  /*1ff0*/  HADD2.F32 R153, -RZ, R67.H1_H1 ;  /* 0x30000043ff997230 */ /* 0x000fe40000004100 */
[----:B------:R-:W-:Y:S02]  /*2000*/  HADD2.F32 R71, -RZ, R83.H0_H0 ;  /* 0x20000053ff477230 */ /* 0x000fe40000004100 */
[----:B------:R-:W-:Y:S01]  /*2010*/  FADD.FTZ R55, -R118, R159 ;  /* 0x0000009f76377221 */ /* 0x000fe20000010100 */
[----:B------:R-:W-:-:S02]  /*2020*/  HADD2.F32 R67, -RZ, R85.H1_H1 ;  /* 0x30000055ff437230 */ /* 0x000fc40000004100 */
[C---:B------:R-:W-:Y:S01]  /*2030*/  FADD.FTZ R146, -R118.reuse, R157 ;  /* 0x0000009d76927221 */ /* 0x040fe20000010100 */
[----:B------:R-:W-:Y:S02]  /*2040*/  HADD2.F32 R155, -RZ, R65.H0_H0 ;  /* 0x20000041ff9b7230 */ /* 0x000fe40000004100 */
[----:B------:R-:W-:Y:S02]  /*2050*/  HADD2.F32 R165, -RZ, R85.H0_H0 ;  /* 0x20000055ffa57230 */ /* 0x000fe40000004100 */
[C---:B------:R-:W-:Y:S01]  /*2060*/  FADD.FTZ R85, -R118.reuse, R71 ;  /* 0x0000004776557221 */ /* 0x040fe20000010100 */
[--C-:B------:R-:W-:Y:S02]  /*2070*/  HADD2.F32 R63, -RZ, R75.reuse.H0_H0 ;  /* 0x2000004bff3f7230 */ /* 0x100fe40000004100 */
[----:B------:R-:W-:Y:S01]  /*2080*/  FADD.FTZ R164, -R118, R67 ;  /* 0x0000004376a47221 */ /* 0x000fe20000010100 */
[----:B------:R-:W-:Y:S02]  /*2090*/  HADD2.F32 R59, -RZ, R75.H1_H1 ;  /* 0x3000004bff3b7230 */ /* 0x000fe40000004100 */
[----:B0-----:R-:W-:Y:S01]  /*20a0*/  FMUL.FTZ R55, R57, R55 ;  /* 0x0000003739377220 */ /* 0x001fe20000410000 */
[----:B------:R-:W-:-:S02]  /*20b0*/  HADD2.F32 R159, -RZ, R89.H0_H0 ;  /* 0x20000059ff9f7230 */ /* 0x000fc40000004100 */
[----:B------:R-:W-:Y:S01]  /*20c0*/  FMUL.FTZ R162, R57, R162 ;  /* 0x000000a239a27220 */ /* 0x000fe20000410000 */
[----:B------:R-:W-:Y:S02]  /*20d0*/  HADD2.F32 R157, -RZ, R89.H1_H1 ;  /* 0x30000059ff9d7230 */ /* 0x000fe40000004100 */
[--C-:B------:R-:W-:Y:S02]  /*20e0*/  HADD2.F32 R71, -RZ, R109.reuse.H0_H0 ;  /* 0x2000006dff477230 */ /* 0x100fe40000004100 */
[----:B------:R-:W-:Y:S02]  /*20f0*/  HADD2.F32 R75, -RZ, R109.H1_H1 ;  /* 0x3000006dff4b7230 */ /* 0x000fe40000004100 */
[----:B------:R-:W-:Y:S01]  /*2100*/  FADD.FTZ R109, R163, R49 ;  /* 0x00000031a36d7221 */ /* 0x000fe20000010000 */
[--C-:B------:R-:W-:Y:S02]  /*2110*/  HADD2.F32 R89, -RZ, R107.reuse.H0_H0 ;  /* 0x2000006bff597230 */ /* 0x100fe40000004100 */
[----:B------:R-:W-:-:S02]  /*2120*/  HADD2.F32 R67, -RZ, R107.H1_H1 ;  /* 0x3000006bff437230 */ /* 0x000fc40000004100 */
[----:B------:R-:W-:Y:S01]  /*2130*/  FADD.FTZ R107, R161, R47 ;  /* 0x0000002fa16b7221 */ /* 0x000fe20000010000 */
[----:B------:R-:W-:Y:S02]  /*2140*/  HADD2.F32 R149, -RZ, R69.H1_H1 ;  /* 0x30000045ff957230 */ /* 0x000fe40000004100 */
[C---:B------:R-:W-:Y:S01]  /*2150*/  FADD.FTZ R148, -R118.reuse, R155 ;  /* 0x0000009b76947221 */ /* 0x040fe20000010100 */
[----:B------:R-:W-:Y:S01]  /*2160*/  FADD.FTZ R142, -R118, R153 ;  /* 0x00000099768e7221 */ /* 0x000fe20000010100 */
[--C-:B------:R-:W-:Y:S02]  /*2170*/  HADD2.F32 R155, -RZ, R91.reuse.H0_H0 ;  /* 0x2000005bff9b7230 */ /* 0x100fe40000004100 */
[----:B------:R-:W-:Y:S01]  /*2180*/  FFMA.FTZ R49, R55, R163, R48 ;  /* 0x000000a337317223 */ /* 0x000fe20000010030 */
[----:B------:R-:W-:Y:S02]  /*2190*/  HADD2.F32 R153, -RZ, R91.H1_H1 ;  /* 0x3000005bff997230 */ /* 0x000fe40000004100 */
[----:B------:R-:W-:Y:S01]  /*21a0*/  FFMA.FTZ R47, R162, R161, R46 ;  /* 0x000000a1a22f7223 */ /* 0x000fe2000001002e */
[----:B------:R-:W-:Y:S01]  /*21b0*/  FADD.FTZ R48, R109, R159 ;  /* 0x0000009f6d307221 */ /* 0x000fe20000010000 */
[----:B------:R-:W-:-:S02]  /*21c0*/  HADD2.F32 R147, -RZ, R69.H0_H0 ;  /* 0x20000045ff937230 */ /* 0x000fc40000004100 */
[C---:B------:R-:W-:Y:S01]  /*21d0*/  FADD.FTZ R158, -R118.reuse, R158 ;  /* 0x0000009e769e7221 */ /* 0x040fe20000010100 */
[----:B------:R-:W-:Y:S01]  /*21e0*/  FADD.FTZ R46, R107, R157 ;  /* 0x0000009d6b2e7221 */ /* 0x000fe20000010000 */
[C---:B------:R-:W-:Y:S01]  /*21f0*/  FADD.FTZ R144, -R118.reuse, R151 ;  /* 0x0000009776907221 */ /* 0x040fe20000010100 */
[----:B------:R-:W-:Y:S01]  /*2200*/  FADD.FTZ R138, -R118, R149 ;  /* 0x00000095768a7221 */ /* 0x000fe20000010100 */
[--C-:B------:R-:W-:Y:S02]  /*2210*/  HADD2.F32 R151, -RZ, R93.reuse.H0_H0 ;  /* 0x2000005dff977230 */ /* 0x100fe40000004100 */
[----:B------:R-:W-:Y:S01]  /*2220*/  FADD.FTZ R48, R48, R155 ;  /* 0x0000009b30307221 */ /* 0x000fe20000010000 */
[----:B------:R-:W-:Y:S02]  /*2230*/  HADD2.F32 R149, -RZ, R93.H1_H1 ;  /* 0x3000005dff957230 */ /* 0x000fe40000004100 */
[----:B------:R-:W-:Y:S01]  /*2240*/  FADD.FTZ R154, -R118, R154 ;  /* 0x0000009a769a7221 */ /* 0x000fe20000010100 */
[----:B------:R-:W-:Y:S01]  /*2250*/  FMUL.FTZ R158, R57, R158 ;  /* 0x0000009e399e7220 */ /* 0x000fe20000410000 */
[----:B------:R-:W-:Y:S01]  /*2260*/  FADD.FTZ R46, R46, R153 ;  /* 0x000000992e2e7221 */ /* 0x000fe20000010000 */
[----:B------:R-:W-:-:S02]  /*2270*/  HADD2.F32 R141, -RZ, R73.H1_H1 ;  /* 0x30000049ff8d7230 */ /* 0x000fc40000004100 */
[C---:B------:R-:W-:Y:S01]  /*2280*/  FADD.FTZ R140, -R118.reuse, R147 ;  /* 0x00000093768c7221 */ /* 0x040fe20000010100 */
[----:B------:R-:W-:Y:S01]  /*2290*/  FADD.FTZ R134, -R118, R145 ;  /* 0x0000009176867221 */ /* 0x000fe20000010100 */
[--C-:B------:R-:W-:Y:S02]  /*22a0*/  HADD2.F32 R147, -RZ, R95.reuse.H0_H0 ;  /* 0x2000005fff937230 */ /* 0x100fe40000004100 */
[----:B------:R-:W-:Y:S01]  /*22b0*/  FADD.FTZ R48, R48, R151 ;  /* 0x0000009730307221 */ /* 0x000fe20000010000 */
[----:B------:R-:W-:Y:S02]  /*22c0*/  HADD2.F32 R145, -RZ, R95.H1_H1 ;  /* 0x3000005fff917230 */ /* 0x000fe40000004100 */
[----:B------:R-:W-:Y:S01]  /*22d0*/  FADD.FTZ R150, -R118, R150 ;  /* 0x0000009676967221 */ /* 0x000fe20000010100 */
[----:B------:R-:W-:Y:S02]  /*22e0*/  HADD2.F32 R139, -RZ, R73.H0_H0 ;  /* 0x20000049ff8b7230 */ /* 0x000fe40000004100 */
[----:B------:R-:W-:Y:S01]  /*22f0*/  FFMA.FTZ R47, R158, R157, R47 ;  /* 0x0000009d9e2f7223 */ /* 0x000fe2000001002f */
[----:B------:R-:W-:Y:S01]  /*2300*/  FMUL.FTZ R154, R57, R154 ;  /* 0x0000009a399a7220 */ /* 0x000fe20000410000 */
[----:B------:R-:W-:Y:S01]  /*2310*/  FADD.FTZ R46, R46, R149 ;  /* 0x000000952e2e7221 */ /* 0x000fe20000010000 */
[----:B------:R-:W-:Y:S01]  /*2320*/  FADD.FTZ R135, R135, R130 ;  /* 0x0000008287877221 */ /* 0x000fe20000010000 */
[----:B------:R-:W-:Y:S01]  /*2330*/  FFMA.FTZ R133, R110, R130, R133 ;  /* 0x000000826e857223 */ /* 0x000fe20000010085 */
[C---:B------:R-:W-:Y:S01]  /*2340*/  FADD.FTZ R136, -R118.reuse, R143 ;  /* 0x0000008f76887221 */ /* 0x040fe20000010100 */
[----:B------:R-:W-:Y:S01]  /*2350*/  FADD.FTZ R130, -R118, R141 ;  /* 0x0000008d76827221 */ /* 0x000fe20000010100 */
[----:B------:R-:W-:-:S02]  /*2360*/  HADD2.F32 R143, -RZ, R97.H0_H0 ;  /* 0x20000061ff8f7230 */ /* 0x000fc40000004100 */
[----:B------:R-:W-:Y:S01]  /*2370*/  FADD.FTZ R48, R48, R147 ;  /* 0x0000009330307221 */ /* 0x000fe20000010000 */
[----:B------:R-:W-:Y:S02]  /*2380*/  HADD2.F32 R141, -RZ, R97.H1_H1 ;  /* 0x30000061ff8d7230 */ /* 0x000fe40000004100 */
[----:B------:R-:W-:Y:S01]  /*2390*/  FFMA.FTZ R51, R121, R120, R132 ;  /* 0x0000007879337223 */ /* 0x000fe20000010084 */
[----:B------:R-:W-:Y:S01]  /*23a0*/  FFMA.FTZ R47, R154, R153, R47 ;  /* 0x000000999a2f7223 */ /* 0x000fe2000001002f */
[----:B------:R-:W-:Y:S01]  /*23b0*/  FMUL.FTZ R150, R57, R150 ;  /* 0x0000009639967220 */ /* 0x000fe20000410000 */
[----:B------:R-:W-:Y:S01]  /*23c0*/  FADD.FTZ R46, R46, R145 ;  /* 0x000000912e2e7221 */ /* 0x000fe20000010000 */
[----:B------:R-:W-:Y:S01]  /*23d0*/  FADD.FTZ R132, -R118, R139 ;  /* 0x0000008b76847221 */ /* 0x000fe20000010100 */
[----:B------:R-:W-:Y:S01]  /*23e0*/  FADD.FTZ R53, R53, R52 ;  /* 0x0000003435357221 */ /* 0x000fe20000010000 */
[----:B------:R-:W-:Y:S01]  /*23f0*/  FFMA.FTZ R52, R114, R52, R137 ;  /* 0x0000003472347223 */ /* 0x000fe20000010089 */
[----:B------:R-:W-:-:S02]  /*2400*/  HADD2.F32 R139, -RZ, R99.H0_H0 ;  /* 0x20000063ff8b7230 */ /* 0x000fc40000004100 */
[----:B------:R-:W-:Y:S01]  /*2410*/  FADD.FTZ R48, R48, R143 ;  /* 0x0000008f30307221 */ /* 0x000fe20000010000 */
[----:B------:R-:W-:Y:S02]  /*2420*/  HADD2.F32 R137, -RZ, R99.H1_H1 ;  /* 0x30000063ff897230 */ /* 0x000fe40000004100 */
[----:B------:R-:W-:Y:S01]  /*2430*/  FFMA.FTZ R47, R150, R149, R47 ;  /* 0x00000095962f7223 */ /* 0x000fe2000001002f */
[----:B------:R-:W-:Y:S01]  /*2440*/  FMUL.FTZ R146, R57, R146 ;  /* 0x0000009239927220 */ /* 0x000fe20000410000 */
[----:B------:R-:W-:Y:S01]  /*2450*/  FADD.FTZ R107, R46, R141 ;  /* 0x0000008d2e6b7221 */ /* 0x000fe20000010000 */
[----:B------:R-:W-:Y:S01]  /*2460*/  FMUL.FTZ R163, R14, R163 ;  /* 0x000000a30ea37220 */ /* 0x000fe20000410000 */
[----:B------:R0:W-:Y:S01]  /*2470*/  STS.64 [R127], R50 ;  /* 0x000000327f007388 */ /* 0x0001e20000000a00 */
[----:B------:R-:W-:Y:S02]  /*2480*/  HADD2.F32 R156, -RZ, R61.H0_H0 ;  /* 0x2000003dff9c7230 */ /* 0x000fe40000004100 */
[----:B------:R-:W-:Y:S01]  /*2490*/  FADD.FTZ R46, R48, R139 ;  /* 0x0000008b302e7221 */ /* 0x000fe20000010000 */
[----:B------:R-:W-:-:S02]  /*24a0*/  HADD2.F32 R83, -RZ, R83.H1_H1 ;  /* 0x30000053ff537230 */ /* 0x000fc40000004100 */
[C---:B------:R-:W-:Y:S01]  /*24b0*/  FMUL.FTZ R160, R57.reuse, R160 ;  /* 0x000000a039a07220 */ /* 0x040fe20000410000 */
[----:B------:R-:W-:Y:S01]  /*24c0*/  FFMA.FTZ R47, R146, R145, R47 ;  /* 0x00000091922f7223 */ /* 0x000fe2000001002f */
[----:B------:R-:W-:Y:S01]  /*24d0*/  FMUL.FTZ R142, R57, R142 ;  /* 0x0000008e398e7220 */ /* 0x000fe20000410000 */
[----:B------:R-:W-:Y:S01]  /*24e0*/  FADD.FTZ R48, R107, R137 ;  /* 0x000000896b307221 */ /* 0x000fe20000010000 */
[--C-:B------:R-:W-:Y:S02]  /*24f0*/  HADD2.F32 R61, -RZ, R77.reuse.H0_H0 ;  /* 0x2000004dff3d7230 */ /* 0x100fe40000004100 */
[----:B------:R-:W-:Y:S01]  /*2500*/  FMUL.FTZ R161, R15, R161 ;  /* 0x000000a10fa17220 */ /* 0x000fe20000410000 */
[----:B------:R-:W-:Y:S02]  /*2510*/  HADD2.F32 R65, -RZ, R77.H1_H1 ;  /* 0x3000004dff417230 */ /* 0x000fe40000004100 */
[----:B0-----:R-:W-:Y:S02]  /*2520*/  HADD2.F32 R51, -RZ, R87.H0_H0 ;  /* 0x20000057ff337230 */ /* 0x001fe40000004100 */
[----:B------:R-:W-:Y:S01]  /*2530*/  FADD.FTZ R107, RZ, R163 ;  /* 0x000000a3ff6b7221 */ /* 0x000fe20000010000 */
[----:B------:R-:W-:Y:S01]  /*2540*/  FFMA.FTZ R109, R55, R163, RZ ;  /* 0x000000a3376d7223 */ /* 0x000fe200000100ff */
[----:B------:R-:W-:-:S02]  /*2550*/  HADD2.F32 R77, -RZ, R81.H0_H0 ;  /* 0x20000051ff4d7230 */ /* 0x000fc40000004100 */
[C---:B------:R-:W-:Y:S01]  /*2560*/  FADD.FTZ R156, -R118.reuse, R156 ;  /* 0x0000009c769c7221 */ /* 0x040fe20000010100 */
[--C-:B------:R-:W-:Y:S02]  /*2570*/  HADD2.F32 R69, -RZ, R79.reuse.H0_H0 ;  /* 0x2000004fff457230 */ /* 0x100fe40000004100 */
[----:B------:R-:W-:Y:S01]  /*2580*/  FADD.FTZ R116, -R118, R51 ;  /* 0x0000003376747221 */ /* 0x000fe20000010100 */
[----:B------:R-:W-:Y:S02]  /*2590*/  HADD2.F32 R73, -RZ, R79.H1_H1 ;  /* 0x3000004fff497230 */ /* 0x000fe40000004100 */
[----:B------:R-:W-:Y:S01]  /*25a0*/  FFMA.FTZ R49, R160, R159, R49 ;  /* 0x0000009fa0317223 */ /* 0x000fe20000010031 */
[----:B------:R-:W-:Y:S02]  /*25b0*/  HADD2.F32 R81, -RZ, R81.H1_H1 ;  /* 0x30000051ff517230 */ /* 0x000fe40000004100 */
[----:B------:R-:W-:Y:S01]  /*25c0*/  FFMA.FTZ R47, R142, R141, R47 ;  /* 0x0000008d8e2f7223 */ /* 0x000fe2000001002f */
[----:B------:R-:W-:-:S02]  /*25d0*/  HADD2.F32 R87, -RZ, R87.H1_H1 ;  /* 0x30000057ff577230 */ /* 0x000fc40000004100 */
[----:B------:R-:W-:Y:S01]  /*25e0*/  FMUL.FTZ R138, R57, R138 ;  /* 0x0000008a398a7220 */ /* 0x000fe20000410000 */
[----:B------:R-:W-:Y:S01]  /*25f0*/  FADD.FTZ R50, -R118, R83 ;  /* 0x0000005376327221 */ /* 0x000fe20000010100 */
[----:B------:R-:W-:Y:S01]  /*2600*/  FADD.FTZ R51, R135, R131 ;  /* 0x0000008387337221 */ /* 0x000fe20000010000 */
[----:B------:R-:W-:Y:S01]  /*2610*/  FMUL.FTZ R159, R14, R159 ;  /* 0x0000009f0e9f7220 */ /* 0x000fe20000410000 */
[----:B------:R-:W-:Y:S01]  /*2620*/  FADD.FTZ R107, R107, R161 ;  /* 0x000000a16b6b7221 */ /* 0x000fe20000010000 */
[----:B------:R-:W-:Y:S01]  /*2630*/  FFMA.FTZ R109, R162, R161, R109 ;  /* 0x000000a1a26d7223 */ /* 0x000fe2000001006d */
[--C-:B------:R-:W-:Y:S02]  /*2640*/  HADD2.F32 R135, -RZ, R101.reuse.H0_H0 ;  /* 0x20000065ff877230 */ /* 0x100fe40000004100 */
[C---:B------:R-:W-:Y:S01]  /*2650*/  FADD.FTZ R152, -R118.reuse, R152 ;  /* 0x0000009876987221 */ /* 0x040fe20000010100 */
[----:B------:R-:W-:Y:S02]  /*2660*/  HADD2.F32 R101, -RZ, R101.H1_H1 ;  /* 0x30000065ff657230 */ /* 0x000fe40000004100 */
        /* <DEDUP_REMOVED lines=9> */
[C---:B------:R-:W-:Y:S01]  /*2700*/  FMUL.FTZ R156, R57.reuse, R156 ;  /* 0x0000009c399c7220 */ /* 0x040fe20000410000 */
[----:B------:R-:W-:Y:S01]  /*2710*/  FFMA.FTZ R119, R138, R137, R47 ;  /* 0x000000898a777223 */ /* 0x000fe2000001002f */
[----:B------:R-:W-:Y:S01]  /*2720*/  FMUL.FTZ R134, R57, R134 ;  /* 0x0000008639867220 */ /* 0x000fe20000410000 */
[----:B------:R-:W-:Y:S01]  /*2730*/  FADD.FTZ R118, -R118, R87 ;  /* 0x0000005776767221 */ /* 0x000fe20000010100 */
[----:B------:R-:W-:Y:S01]  /*2740*/  FMUL.FTZ R157, R15, R157 ;  /* 0x0000009d0f9d7220 */ /* 0x000fe20000410000 */
[----:B------:R-:W-:Y:S01]  /*2750*/  FADD.FTZ R107, R107, R159 ;  /* 0x0000009f6b6b7221 */ /* 0x000fe20000010000 */
[----:B------:R-:W-:Y:S01]  /*2760*/  FFMA.FTZ R109, R160, R159, R109 ;  /* 0x0000009fa06d7223 */ /* 0x000fe2000001006d */
[----:B------:R-:W-:Y:S01]  /*2770*/  MOV R87, R50 ;  /* 0x0000003200577202 */ /* 0x000fe20000000f00 */
[----:B------:R-:W-:Y:S01]  /*2780*/  FFMA.FTZ R50, R121, R131, R133 ;  /* 0x0000008379327223 */ /* 0x000fe20000010085 */
[----:B------:R-:W-:Y:S01]  /*2790*/  FFMA.FTZ R49, R156, R155, R49 ;  /* 0x0000009b9c317223 */ /* 0x000fe20000010031 */
[----:B------:R-:W-:Y:S01]  /*27a0*/  FADD.FTZ R47, R48, R101 ;  /* 0x00000065302f7221 */ /* 0x000fe20000010000 */
[-C--:B------:R-:W-:Y:S01]  /*27b0*/  FFMA.FTZ R119, R134, R101.reuse, R119 ;  /* 0x0000006586777223 */ /* 0x080fe20000010077 */
        /* <DEDUP_REMOVED lines=45> */
[----:B------:R-:W-:-:S02]  /*2a90*/  HADD2.F32 R131, -RZ, R103.H0_H0 ;  /* 0x20000067ff837230 */ /* 0x000fc40000004100 */
        /* <DEDUP_REMOVED lines=10> */
[----:B------:R-:W-:Y:S01]  /*2b40*/  HADD2.F32 R83, -RZ, R111.H1_H1 ;  /* 0x3000006fff537230 */ /* 0x000fe20000004100 */
[----:B------:R-:W-:Y:S01]  /*2b50*/  MOV R111, R87 ;  /* 0x00000057006f7202 */ /* 0x000fe20000000f00 */
[----:B------:R-:W-:Y:S02]  /*2b60*/  HADD2.F32 R93, -RZ, R105.H0_H0 ;  /* 0x20000069ff5d7230 */ /* 0x000fe40000004100 */
[----:B------:R-:W-:Y:S01]  /*2b70*/  FMUL.FTZ R130, R57, R130 ;  /* 0x0000008239827220 */ /* 0x000fe20000410000 */
[--C-:B------:R-:W-:Y:S02]  /*2b80*/  HADD2.F32 R95, -RZ, R115.reuse.H0_H0 ;  /* 0x20000073ff5f7230 */ /* 0x100fe40000004100 */
[----:B------:R-:W-:Y:S01]  /*2b90*/  FADD.FTZ R107, R107, R131 ;  /* 0x000000836b6b7221 */ /* 0x000fe20000010000 */
[----:B------:R-:W-:Y:S02]  /*2ba0*/  HADD2.F32 R99, -RZ, R115.H1_H1 ;  /* 0x30000073ff637230 */ /* 0x000fe40000004100 */
[----:B------:R-:W-:Y:S01]  /*2bb0*/  FMUL.FTZ R115, R15, R97 ;  /* 0x000000610f737220 */ /* 0x000fe20000410000 */
[----:B------:R-:W-:Y:S01]  /*2bc0*/  FFMA.FTZ R101, R132, R131, R101 ;  /* 0x0000008384657223 */ /* 0x000fe20000010065 */
[----:B------:R-:W-:Y:S01]  /*2bd0*/  HADD2.F32 R105, -RZ, R105.H1_H1 ;  /* 0x30000069ff697230 */ /* 0x000fe20000004100 */
[----:B------:R-:W-:Y:S01]  /*2be0*/  MOV R49, R111 ;  /* 0x0000006f00317202 */ /* 0x000fe20000000f00 */
[----:B------:R-:W-:-:S02]  /*2bf0*/  HADD2.F32 R87, -RZ, R113.H0_H0 ;  /* 0x20000071ff577230 */ /* 0x000fc40000004100 */
[----:B------:R-:W-:Y:S01]  /*2c00*/  FMUL.FTZ R111, R14, R93 ;  /* 0x0000005d0e6f7220 */ /* 0x000fe20000410000 */
[----:B------:R-:W-:Y:S02]  /*2c10*/  HADD2.F32 R91, -RZ, R113.H1_H1 ;  /* 0x30000071ff5b7230 */ /* 0x000fe40000004100 */
[----:B------:R-:W-:Y:S01]  /*2c20*/  FMUL.FTZ R113, R57, R63 ;  /* 0x0000003f39717220 */ /* 0x000fe20000410000 */
[----:B------:R-:W-:Y:S01]  /*2c30*/  FADD.FTZ R107, R107, R115 ;  /* 0x000000736b6b7221 */ /* 0x000fe20000010000 */
[C---:B------:R-:W-:Y:S01]  /*2c40*/  FFMA.FTZ R101, R130.reuse, R115, R101 ;  /* 0x0000007382657223 */ /* 0x040fe20000010065 */
[----:B------:R-:W-:Y:S01]  /*2c50*/  FADD.FTZ R47, R47, R97 ;  /* 0x000000612f2f7221 */ /* 0x000fe20000010000 */
[----:B------:R-:W-:Y:S01]  /*2c60*/  FFMA.FTZ R119, R130, R97, R119 ;  /* 0x0000006182777223 */ /* 0x000fe20000010077 */
[----:B------:R-:W-:Y:S01]  /*2c70*/  FMUL.FTZ R109, R57, R59 ;  /* 0x0000003b396d7220 */ /* 0x000fe20000410000 */
[----:B------:R-:W-:Y:S01]  /*2c80*/  FMUL.FTZ R59, R15, R105 ;  /* 0x000000690f3b7220 */ /* 0x000fe20000410000 */
[----:B------:R-:W-:Y:S01]  /*2c90*/  FADD.FTZ R107, R107, R111 ;  /* 0x0000006f6b6b7221 */ /* 0x000fe20000010000 */
[C---:B------:R-:W-:Y:S01]  /*2ca0*/  FFMA.FTZ R101, R113.reuse, R111, R101 ;  /* 0x0000006f71657223 */ /* 0x040fe20000010065 */
[----:B------:R-:W-:Y:S01]  /*2cb0*/  FADD.FTZ R46, R46, R93 ;  /* 0x0000005d2e2e7221 */ /* 0x000fe20000010000 */
[----:B------:R-:W-:Y:S01]  /*2cc0*/  FFMA.FTZ R48, R113, R93, R48 ;  /* 0x0000005d71307223 */ /* 0x000fe20000010030 */
[----:B------:R-:W-:Y:S01]  /*2cd0*/  FADD.FTZ R47, R47, R105 ;  /* 0x000000692f2f7221 */ /* 0x000fe20000010000 */
[----:B------:R-:W-:Y:S01]  /*2ce0*/  FFMA.FTZ R119, R109, R105, R119 ;  /* 0x000000696d777223 */ /* 0x000fe20000010077 */
[C---:B------:R-:W-:Y:S01]  /*2cf0*/  FMUL.FTZ R61, R57.reuse, R61 ;  /* 0x0000003d393d7220 */ /* 0x040fe20000410000 */
        /* <DEDUP_REMOVED lines=48> */
[----:B------:R-:W-:-:S02]  /*3000*/  HADD2.F32 R103, -RZ, R117.H0_H0 ;  /* 0x20000075ff677230 */ /* 0x000fc40000004100 */
[----:B------:R-:W-:Y:S01]  /*3010*/  FMUL.FTZ R97, R57, R164 ;  /* 0x000000a439617220 */ /* 0x000fe20000410000 */
[----:B------:R-:W-:Y:S01]  /*3020*/  FADD.FTZ R46, R46, R95 ;  /* 0x0000005f2e2e7221 */ /* 0x000fe20000010000 */
[-C--:B------:R-:W-:Y:S01]  /*3030*/  FFMA.FTZ R48, R93, R95.reuse, R48 ;  /* 0x0000005f5d307223 */ /* 0x080fe20000010030 */
[----:B------:R-:W-:Y:S01]  /*3040*/  FADD.FTZ R164, R47, R99 ;  /* 0x000000632fa47221 */ /* 0x000fe20000010000 */
[----:B------:R-:W-:Y:S01]  /*3050*/  FMUL.FTZ R95, R14, R95 ;  /* 0x0000005f0e5f7220 */ /* 0x000fe20000410000 */
[----:B------:R-:W-:Y:S01]  /*3060*/  FADD.FTZ R107, R107, R91 ;  /* 0x0000005b6b6b7221 */ /* 0x000fe20000010000 */
[----:B------:R-:W-:Y:S01]  /*3070*/  FFMA.FTZ R47, R89, R91, R101 ;  /* 0x0000005b592f7223 */ /* 0x000fe20000010065 */
[-C--:B------:R-:W-:Y:S01]  /*3080*/  FFMA.FTZ R119, R97, R99.reuse, R119 ;  /* 0x0000006361777223 */ /* 0x080fe20000010077 */
[----:B------:R-:W-:Y:S01]  /*3090*/  FMUL.FTZ R101, R57, R116 ;  /* 0x0000007439657220 */ /* 0x000fe20000410000 */
[----:B------:R-:W-:Y:S01]  /*30a0*/  FADD.FTZ R49, R46, R103 ;  /* 0x000000672e317221 */ /* 0x000fe20000010000 */
[----:B------:R-:W-:Y:S01]  /*30b0*/  FMUL.FTZ R99, R15, R99 ;  /* 0x000000630f637220 */ /* 0x000fe20000410000 */
[----:B------:R-:W-:Y:S01]  /*30c0*/  FADD.FTZ R46, R107, R95 ;  /* 0x0000005f6b2e7221 */ /* 0x000fe20000010000 */
[----:B------:R-:W-:Y:S01]  /*30d0*/  FFMA.FTZ R116, R93, R95, R47 ;  /* 0x0000005f5d747223 */ /* 0x000fe2000001002f */
[----:B------:R-:W-:-:S02]  /*30e0*/  HADD2.F32 R117, -RZ, R117.H1_H1 ;  /* 0x30000075ff757230 */ /* 0x000fc40000004100 */
        /* <DEDUP_REMOVED lines=45> */
.L_x_731:
        /* <DEDUP_REMOVED lines=19> */
.L_x_733:
[----:B------:R-:W-:Y:S05]  /*34f0*/  BSYNC.RECONVERGENT B0 ;  /* 0x0000000000007941 */ /* 0x000fea0003800200 */
.L_x_732:
        /* <DEDUP_REMOVED lines=34> */
.L_x_736:
        /* <DEDUP_REMOVED lines=8> */
.L_x_735:
[----:B------:R-:W-:Y:S05]  /*37a0*/  WARPSYNC.ALL ;  /* 0x0000000000007948 */ /* 0x000fea0003800000 */
[----:B------:R-:W-:Y:S06]  /*37b0*/  BAR.SYNC.DEFER_BLOCKING 0x0 ;  /* 0x0000000000007b1d */ /* 0x000fec0000010000 */
[----:B------:R-:W-:Y:S05]  /*37c0*/  BRA `(.L_x_737) ;  /* 0x0000000000587947 */ /* 0x000fea0003800000 */
.L_x_734:
        /* <DEDUP_REMOVED lines=12> */
.L_x_739:
        /* <DEDUP_REMOVED lines=8> */
.L_x_738:
[----:B------:R-:W-:Y:S05]  /*3910*/  WARPSYNC.ALL ;  /* 0x0000000000007948 */ /* 0x000fea0003800000 */
[----:B------:R-:W-:Y:S06]  /*3920*/  BAR.SYNC.DEFER_BLOCKING 0x0 ;  /* 0x0000000000007b1d */ /* 0x000fec0000010000 */
.L_x_737:
        /* <DEDUP_REMOVED lines=53> */
.L_x_741:
[----:B------:R-:W-:Y:S05]  /*3c80*/  BSYNC.RECONVERGENT B0 ;  /* 0x0000000000007941 */ /* 0x000fea0003800200 */
.L_x_740:
        /* <DEDUP_REMOVED lines=11> */
[----:B------:R-:W0:Y:S02]  /*3d40*/  SHFL.BFLY PT, R119, R116, 0x2, 0x1f ;  /* 0x0c401f0074777f89 */ /* 0x000e2400000e0000 */
[----:B------:R-:W-:Y:S02]  /*3d50*/  LEA R127, R16, UR5, 0x3 ;  /* 0x00000005107f7c11 */ /* 0x000fe4000f8e18ff */
        /* <DEDUP_REMOVED lines=8> */
[----:B------:R-:W-:-:S05]  /*3de0*/  @!P0 FMUL.FTZ R117, R118, 2.4414062863797880709e-05 ;  /* 0x37cccccd76758820 */ /* 0x000fca0000410000 */
        /* <DEDUP_REMOVED lines=10> */
[----:B------:R-:W-:Y:S01]  /*3e90*/  LEA R22, R17, UR5, 0x3 ;  /* 0x0000000511167c11 */ /* 0x000fe2000f8e18ff */
[-C--:B------:R-:W-:Y:S01]  /*3ea0*/  FFMA.FTZ R122, -R122, R117.reuse, R23 ;  /* 0x000000757a7a7223 */ /* 0x080fe20000010117 */
[--C-:B------:R-:W-:Y:S01]  /*3eb0*/  FADD.FTZ R27, R27, -R116.reuse ;  /* 0x800000741b1b7221 */ /* 0x100fe20000010000 */
[--C-:B------:R-:W-:Y:S01]  /*3ec0*/  FADD.FTZ R31, R31, -R116.reuse ;  /* 0x800000741f1f7221 */ /* 0x100fe20000010000 */
[--C-:B------:R-:W-:Y:S01]  /*3ed0*/  FADD.FTZ R70, R70, -R116.reuse ;  /* 0x8000007446467221 */ /* 0x100fe20000010000 */
[--C-:B------:R-:W-:Y:S01]  /*3ee0*/  FADD.FTZ R78, R78, -R116.reuse ;  /* 0x800000744e4e7221 */ /* 0x100fe20000010000 */
[----:B------:R-:W0:Y:S01]  /*3ef0*/  LDS.64 R22, [R22] ;  /* 0x0000000016167984 */ /* 0x000e220000000a00 */
[--C-:B------:R-:W-:Y:S01]  /*3f00*/  FADD.FTZ R82, R82, -R116.reuse ;  /* 0x8000007452527221 */ /* 0x100fe20000010000 */
[--C-:B------:R-:W-:Y:S01]  /*3f10*/  FADD.FTZ R119, R126, -R116.reuse ;  /* 0x800000747e777221 */ /* 0x100fe20000010000 */
[----:B------:R-:W-:Y:S01]  /*3f20*/  FADD.FTZ R29, R29, -R116 ;  /* 0x800000741d1d7221 */ /* 0x000fe20000010000 */
[-C--:B------:R-:W-:Y:S01]  /*3f30*/  FFMA.FTZ R45, -R45, R117.reuse, R54 ;  /* 0x000000752d2d7223 */ /* 0x080fe20000010136 */
[----:B------:R-:W-:Y:S01]  /*3f40*/  FADD.FTZ R38, R38, -R116 ;  /* 0x8000007426267221 */ /* 0x000fe20000010000 */
[-C--:B------:R-:W-:Y:S01]  /*3f50*/  FFMA.FTZ R21, -R21, R117.reuse, R118 ;  /* 0x0000007515157223 */ /* 0x080fe20000010176 */
[-C--:B------:R-:W-:Y:S01]  /*3f60*/  FFMA.FTZ R27, -R24, R117.reuse, R27 ;  /* 0x00000075181b7223 */ /* 0x080fe2000001011b */
[-C--:B------:R-:W-:Y:S01]  /*3f70*/  FFMA.FTZ R31, -R28, R117.reuse, R31 ;  /* 0x000000751c1f7223 */ /* 0x080fe2000001011f */
        /* <DEDUP_REMOVED lines=14> */
[----:B------:R-:W-:Y:S01]  /*4060*/  FFMA.FTZ R37, -R37, R117, R38 ;  /* 0x0000007525257223 */ /* 0x000fe20000010126 */
        /* <DEDUP_REMOVED lines=16> */
[--C-:B0-----:R-:W-:Y:S01]  /*4170*/  FADD.FTZ R54, R163, -R22.reuse ;  /* 0x80000016a3367221 */ /* 0x101fe20000010000 */
[----:B------:R-:W-:Y:S01]  /*4180*/  FADD.FTZ R161, R161, -R22 ;  /* 0x80000016a1a17221 */ /* 0x000fe20000010000 */
[-C--:B------:R-:W-:Y:S01]  /*4190*/  FFMA.FTZ R74, -R72, R117.reuse, R74 ;  /* 0x00000075484a7223 */ /* 0x080fe2000001014a */
[----:B------:R-:W-:Y:S01]  /*41a0*/  FFMA.FTZ R38, -R84, R117, R86 ;  /* 0x0000007554267223 */ /* 0x000fe20000010156 */
[-C--:B------:R-:W-:Y:S01]  /*41b0*/  FFMA.FTZ R54, -R55, R23.reuse, R54 ;  /* 0x0000001737367223 */ /* 0x080fe20000010136 */
[----:B------:R-:W-:Y:S01]  /*41c0*/  FFMA.FTZ R162, -R162, R23, R161 ;  /* 0x00000017a2a27223 */ /* 0x000fe200000101a1 */
[C---:B------:R-:W-:Y:S01]  /*41d0*/  FMUL.FTZ R21, R20.reuse, R70 ;  /* 0x0000004614157220 */ /* 0x040fe20000410000 */
[C---:B------:R-:W-:Y:S01]  /*41e0*/  FMUL.FTZ R27, R20.reuse, R78 ;  /* 0x0000004e141b7220 */ /* 0x040fe20000410000 */
        /* <DEDUP_REMOVED lines=137> */
[----:B------:R0:W-:Y:S01]  /*4a80*/  STG.E.64 desc[UR12][R18.64], R22 ;  /* 0x0000001612007986 */ /* 0x0001e2000c101b0c */
[----:B------:R-:W-:Y:S01]  /*4a90*/  F2FP.F16.F32.PACK_AB R122, R122, R123 ;  /* 0x0000007b7a7a723e */ /* 0x000fe200000000ff */
[----:B------:R-:W-:Y:S01]  /*4aa0*/  UMOV UR5, UR8 ;  /* 0x0000000800057c82 */ /* 0x000fe20008000000 */
[----:B------:R-:W-:-:S02]  /*4ab0*/  F2FP.F16.F32.PACK_AB R54, R0, R25 ;  /* 0x000000190036723e */ /* 0x000fc400000000ff */
[----:B------:R-:W-:Y:S02]  /*4ac0*/  F2FP.F16.F32.PACK_AB R24, R24, R29 ;  /* 0x0000001d1818723e */ /* 0x000fe400000000ff */
[----:B------:R-:W-:Y:S02]  /*4ad0*/  F2FP.F16.F32.PACK_AB R28, R28, R33 ;  /* 0x000000211c1c723e */ /* 0x000fe400000000ff */
[----:B------:R-:W-:Y:S02]  /*4ae0*/  F2FP.F16.F32.PACK_AB R123, R55, R160 ;  /* 0x000000a0377b723e */ /* 0x000fe400000000ff */
[----:B------:R-:W-:Y:S02]  /*4af0*/  F2FP.F16.F32.PACK_AB R68, R34, R43 ;  /* 0x0000002b2244723e */ /* 0x000fe400000000ff */
[----:B------:R-:W-:Y:S01]  /*4b00*/  F2FP.F16.F32.PACK_AB R66, R21, R66 ;  /* 0x000000421542723e */ /* 0x000fe200000000ff */
[----:B------:R1:W-:Y:S01]  /*4b10*/  STG.E.64 desc[UR12][R18.64+0xa00], R122 ;  /* 0x000a007a12007986 */ /* 0x0003e2000c101b0c */
[----:B0-----:R-:W-:-:S02]  /*4b20*/  F2FP.F16.F32.PACK_AB R22, R30, R39 ;  /* 0x000000271e16723e */ /* 0x001fc400000000ff */
[----:B------:R-:W-:Y:S02]  /*4b30*/  F2FP.F16.F32.PACK_AB R74, R27, R74 ;  /* 0x0000004a1b4a723e */ /* 0x000fe400000000ff */
[----:B------:R-:W-:Y:S02]  /*4b40*/  F2FP.F16.F32.PACK_AB R23, R67, R140 ;  /* 0x0000008c4317723e */ /* 0x000fe400000000ff */
[----:B------:R-:W-:Y:S02]  /*4b50*/  F2FP.F16.F32.PACK_AB R40, R40, R45 ;  /* 0x0000002d2828723e */ /* 0x000fe400000000ff */
[----:B------:R-:W-:Y:S01]  /*4b60*/  F2FP.F16.F32.PACK_AB R20, R20, R41 ;  /* 0x000000291414723e */ /* 0x000fe200000000ff */
[----:B------:R1:W-:Y:S01]  /*4b70*/  STG.E.64 desc[UR12][R18.64+0x3c00], R22 ;  /* 0x003c001612007986 */ /* 0x0003e2000c101b0c */
[----:B------:R-:W-:Y:S02]  /*4b80*/  F2FP.F16.F32.PACK_AB R32, R32, R125 ;  /* 0x0000007d2020723e */ /* 0x000fe400000000ff */
[----:B------:R-:W-:-:S02]  /*4b90*/  F2FP.F16.F32.PACK_AB R55, R59, R156 ;  /* 0x0000009c3b37723e */ /* 0x000fc400000000ff */
[----:B------:R-:W-:Y:S02]  /*4ba0*/  F2FP.F16.F32.PACK_AB R25, R61, R152 ;  /* 0x000000983d19723e */ /* 0x000fe400000000ff */
        /* <DEDUP_REMOVED lines=22> */
[----:B------:R1:W-:Y:S04]  /*4d10*/  STG.E.64 desc[UR12][R18.64+0x6400], R74 ;  /* 0x0064004a12007986 */ /* 0x0003e8000c101b0c */
[----:B------:R1:W-:Y:S04]  /*4d20*/  STG.E.64 desc[UR12][R18.64+0x6e00], R38 ;  /* 0x006e002612007986 */ /* 0x0003e8000c101b0c */
[----:B------:R1:W-:Y:S04]  /*4d30*/  STG.E.64 desc[UR12][R18.64+0x7800], R42 ;  /* 0x0078002a12007986 */ /* 0x0003e8000c101b0c */
[----:B------:R1:W-:Y:S04]  /*4d40*/  STG.E.64 desc[UR12][R18.64+0x8200], R40 ;  /* 0x0082002812007986 */ /* 0x0003e8000c101b0c */
[----:B------:R1:W-:Y:S04]  /*4d50*/  STG.E.64 desc[UR12][R18.64+0x8c00], R44 ;  /* 0x008c002c12007986 */ /* 0x0003e8000c101b0c */
[----:B------:R1:W-:Y:S01]  /*4d60*/  STG.E.64 desc[UR12][R18.64+0x9600], R20 ;  /* 0x0096001412007986 */ /* 0x0003e2000c101b0c */
[----:B------:R-:W-:Y:S05]  /*4d70*/  BRA.U !UP0, `(.L_x_742) ;  /* 0xffffffb908a87547 */ /* 0x000fea000b83ffff */
.L_x_730:
[----:B------:R-:W-:-:S04]  /*4d80*/  ULEA UR8, UR9, UR18, 0x6 ;  /* 0x0000001209087291 */ /* 0x000fc8000f8e30ff */
[----:B------:R-:W-:-:S04]  /*4d90*/  USHF.L.U32 UR8, UR8, 0x5, URZ ;  /* 0x0000000508087899 */ /* 0x000fc800080006ff */
[----:B------:R-:W-:-:S06]  /*4da0*/  UISETP.GT.AND UP0, UPT, UR8, 0x13f, UPT ;  /* 0x0000013f0800788c */ /* 0x000fcc000bf04270 */
[----:B------:R-:W-:-:S13]  /*4db0*/  PLOP3.LUT P0, PT, PT, PT, UP0, 0x80, 0x8 ;  /* 0x000000000008781c */ /* 0x000fda0003f0f008 */
[----:B------:R-:W-:Y:S05]  /*4dc0*/  @P0 EXIT ;  /* 0x000000000000094d */ /* 0x000fea0003800000 */
[----:B------:R-:W0:Y:S01]  /*4dd0*/  S2R R37, SR_TID.X ;  /* 0x0000000000257919 */ /* 0x000e220000002100 */
        /* <DEDUP_REMOVED lines=12> */
[----:B0-----:R-:W-:Y:S02]  /*4ea0*/  SHF.R.U32.HI R0, RZ, 0x5, R37 ;  /* 0x00000005ff007819 */ /* 0x001fe40000011625 */
[C---:B------:R-:W-:Y:S02]  /*4eb0*/  LOP3.LUT R17, R37.reuse, 0x1f, RZ, 0xc0, !PT ;  /* 0x0000001f25117812 */ /* 0x040fe400078ec0ff */
[----:B------:R-:W-:Y:S02]  /*4ec0*/  LOP3.LUT R4, RZ, R0, RZ, 0x33, !PT ;  /* 0x00000000ff047212 */ /* 0x000fe400078e33ff */
[C---:B-1----:R-:W-:Y:S02]  /*4ed0*/  LOP3.LUT R45, R37.reuse, 0xf, RZ, 0xc0, !PT ;  /* 0x0000000f252d7812 */ /* 0x042fe400078ec0ff */
        /* <DEDUP_REMOVED lines=32> */
.L_x_754:
        /* <DEDUP_REMOVED lines=28> */
.L_x_747:
        /* <DEDUP_REMOVED lines=33> */
.L_x_746:
[----:B------:R-:W-:Y:S05]  /*54b0*/  BSYNC.RECONVERGENT B1 ;  /* 0x0000000000017941 */ /* 0x000fea0003800200 */
.L_x_745:
        /* <DEDUP_REMOVED lines=25> */
.L_x_749:
[----:B------:R-:W-:Y:S05]  /*5650*/  BSYNC.RECONVERGENT B1 ;  /* 0x0000000000017941 */ /* 0x000fea0003800200 */
.L_x_748:
        /* <DEDUP_REMOVED lines=30> */
.L_x_744:
[----:B------:R-:W-:Y:S05]  /*5840*/  BSYNC.RECONVERGENT B0 ;  /* 0x0000000000007941 */ /* 0x000fea0003800200 */
.L_x_743:
[----:B------:R0:W-:Y:S01]  /*5850*/  STS [R7], R19 ;  /* 0x0000001307007388 */ /* 0x0001e20000000800 */
[----:B------:R-:W1:Y:S01]  /*5860*/  LDC.64 R12, c[0x0][0x388] ;  /* 0x0000e200ff0c7b82 */ /* 0x000e620000000a00 */
[----:B------:R-:W-:Y:S02]  /*5870*/  ISETP.GT.U32.AND P1, PT, R45, 0x9, PT ;  /* 0x000000092d00780c */ /* 0x000fe40003f24070 */
[----:B------:R0:W-:Y:S01]  /*5880*/  STS [R7+0x500], R20 ;  /* 0x0005001407007388 */ /* 0x0001e20000000800 */
[----:B------:R-:W-:-:S04]  /*5890*/  MOV R21, R6 ;  /* 0x0000000600157202 */ /* 0x000fc80000000f00 */
[----:B------:R-:W2:Y:S08]  /*58a0*/  LDC.64 R14, c[0x0][0x390] ;  /* 0x0000e400ff0e7b82 */ /* 0x000eb00000000a00 */
[----:B0-----:R-:W-:Y:S06]  /*58b0*/  BAR.SYNC.DEFER_BLOCKING 0x0 ;  /* 0x0000000000007b1d */ /* 0x001fec0000010000 */
.L_x_753:
        /* <DEDUP_REMOVED lines=31> */
.L_x_764:
        /* <DEDUP_REMOVED lines=11> */
.L_x_752:
[----:B------:R-:W-:Y:S05]  /*5b60*/  BSYNC.RECONVERGENT B0 ;  /* 0x0000000000007941 */ /* 0x000fea0003800200 */
.L_x_751:
        /* <DEDUP_REMOVED lines=9> */
.L_x_750:
        /* <DEDUP_REMOVED lines=8> */
.L_x_756:
[----:B------:R-:W-:Y:S05]  /*5c80*/  BSYNC B0 ;  /* 0x0000000000007941 */ /* 0x000fea0003800000 */
.L_x_755:
        /* <DEDUP_REMOVED lines=8> */
.L_x_757:
[----:B------:R-:W-:Y:S01]  /*5d10*/  FADD.FTZ R11, R11, R8 ;  /* 0x000000080b0b7221 */ /* 0x000fe20000010000 */
[----:B------:R-:W-:-:S04]  /*5d20*/  HFMA2 R26, -RZ, RZ, 0, 2.384185791015625e-07 ;  /* 0x00000004ff1a7431 */ /* 0x000fc800000001ff */
[----:B------:R-:W-:Y:S02]  /*5d30*/  MOV R27, R11 ;  /* 0x0000000b001b7202 */ /* 0x000fe40000000f00 */
[----:B------:R-:W-:-:S07]  /*5d40*/  MOV R10, R25 ;  /* 0x00000019000a7202 */ /* 0x000fce0000000f00 */
[----:B------:R-:W-:Y:S05]  /*5d50*/  WARPSYNC.COLLECTIVE R24, `(.L_x_758) ;  /* 0x0000000018087348 */ /* 0x000fea0003c00000 */
[----:B------:R0:W1:Y:S02]  /*5d60*/  SHFL.BFLY P3, R25, R27, R26, R29 ;  /* 0x0c00001a1b197389 */ /* 0x000064000006001d */
[----:B01----:R-:W-:Y:S05]  /*5d70*/  ENDCOLLECTIVE ;  /* 0x000000000000791b */ /* 0x003fea0003800000 */
.L_x_758:
[----:B------:R-:W-:-:S05]  /*5d80*/  FADD.FTZ R10, R10, R9 ;  /* 0x000000090a0a7221 */ /* 0x000fca0000010000 */
[----:B------:R-:W-:Y:S02]  /*5d90*/  MOV R27, R10 ;  /* 0x0000000a001b7202 */ /* 0x000fe40000000f00 */
[----:B------:R-:W-:-:S07]  /*5da0*/  MOV R20, R25 ;  /* 0x0000001900147202 */ /* 0x000fce0000000f00 */
[----:B------:R-:W-:Y:S05]  /*5db0*/  WARPSYNC.COLLECTIVE R24, `(.L_x_759) ;  /* 0x0000000018087348 */ /* 0x000fea0003c00000 */
[----:B------:R0:W1:Y:S02]  /*5dc0*/  SHFL.BFLY P3, R25, R27, R26, R29 ;  /* 0x0c00001a1b197389 */ /* 0x000064000006001d */
[----:B01----:R-:W-:Y:S05]  /*5dd0*/  ENDCOLLECTIVE ;  /* 0x000000000000791b */ /* 0x003fea0003800000 */
.L_x_759:
[----:B------:R-:W-:Y:S01]  /*5de0*/  FADD.FTZ R20, R11, R20 ;  /* 0x000000140b147221 */ /* 0x000fe20000010000 */
[----:B------:R-:W-:-:S04]  /*5df0*/  HFMA2 R26, -RZ, RZ, 0, 1.1920928955078125e-07 ;  /* 0x00000002ff1a7431 */ /* 0x000fc800000001ff */
[----:B------:R-:W-:Y:S02]  /*5e00*/  MOV R27, R20 ;  /* 0x00000014001b7202 */ /* 0x000fe40000000f00 */
[----:B------:R-:W-:-:S07]  /*5e10*/  MOV R19, R25 ;  /* 0x0000001900137202 */ /* 0x000fce0000000f00 */
[----:B------:R-:W-:Y:S05]  /*5e20*/  WARPSYNC.COLLECTIVE R24, `(.L_x_760) ;  /* 0x0000000018087348 */ /* 0x000fea0003c00000 */
[----:B------:R0:W1:Y:S02]  /*5e30*/  SHFL.BFLY P3, R25, R27, R26, R29 ;  /* 0x0c00001a1b197389 */ /* 0x000064000006001d */
[----:B01----:R-:W-:Y:S05]  /*5e40*/  ENDCOLLECTIVE ;  /* 0x000000000000791b */ /* 0x003fea0003800000 */
.L_x_760:
[----:B------:R-:W-:-:S05]  /*5e50*/  FADD.FTZ R19, R10, R19 ;  /* 0x000000130a137221 */ /* 0x000fca0000010000 */
[----:B------:R-:W-:Y:S02]  /*5e60*/  MOV R27, R19 ;  /* 0x00000013001b7202 */ /* 0x000fe40000000f00 */
[----:B------:R-:W-:-:S07]  /*5e70*/  MOV R23, R25 ;  /* 0x0000001900177202 */ /* 0x000fce0000000f00 */
[----:B------:R-:W-:Y:S05]  /*5e80*/  WARPSYNC.COLLECTIVE R24, `(.L_x_761) ;  /* 0x0000000018087348 */ /* 0x000fea0003c00000 */
[----:B------:R0:W1:Y:S02]  /*5e90*/  SHFL.BFLY P3, R25, R27, R26, R29 ;  /* 0x0c00001a1b197389 */ /* 0x000064000006001d */
[----:B01----:R-:W-:Y:S05]  /*5ea0*/  ENDCOLLECTIVE ;  /* 0x000000000000791b */ /* 0x003fea0003800000 */
.L_x_761:
[----:B------:R-:W-:Y:S01]  /*5eb0*/  FADD.FTZ R23, R20, R23 ;  /* 0x0000001714177221 */ /* 0x000fe20000010000 */
[----:B------:R-:W-:-:S04]  /*5ec0*/  HFMA2 R26, -RZ, RZ, 0, 5.9604644775390625e-08 ;  /* 0x00000001ff1a7431 */ /* 0x000fc800000001ff */
[----:B------:R-:W-:Y:S02]  /*5ed0*/  MOV R27, R23 ;  /* 0x00000017001b7202 */ /* 0x000fe40000000f00 */
[----:B------:R-:W-:-:S07]  /*5ee0*/  MOV R8, R25 ;  /* 0x0000001900087202 */ /* 0x000fce0000000f00 */
[----:B------:R-:W-:Y:S05]  /*5ef0*/  WARPSYNC.COLLECTIVE R24, `(.L_x_762) ;  /* 0x0000000018087348 */ /* 0x000fea0003c00000 */
[----:B------:R0:W1:Y:S02]  /*5f00*/  SHFL.BFLY P3, R25, R27, R26, R29 ;  /* 0x0c00001a1b197389 */ /* 0x000064000006001d */
[----:B01----:R-:W-:Y:S05]  /*5f10*/  ENDCOLLECTIVE ;  /* 0x000000000000791b */ /* 0x003fea0003800000 */
.L_x_762:
[----:B------:R-:W-:-:S05]  /*5f20*/  FADD.FTZ R8, R19, R8 ;  /* 0x0000000813087221 */ /* 0x000fca0000010000 */
[----:B------:R-:W-:Y:S02]  /*5f30*/  MOV R27, R8 ;  /* 0x00000008001b7202 */ /* 0x000fe40000000f00 */
[----:B------:R-:W-:-:S07]  /*5f40*/  MOV R22, R25 ;  /* 0x0000001900167202 */ /* 0x000fce0000000f00 */
[----:B------:R-:W-:Y:S05]  /*5f50*/  WARPSYNC.COLLECTIVE R24, `(.L_x_763) ;  /* 0x0000000018087348 */ /* 0x000fea0003c00000 */
[----:B------:R0:W1:Y:S02]  /*5f60*/  SHFL.BFLY P3, R25, R27, R26, R29 ;  /* 0x0c00001a1b197389 */ /* 0x000064000006001d */
[----:B01----:R-:W-:Y:S05]  /*5f70*/  ENDCOLLECTIVE ;  /* 0x000000000000791b */ /* 0x003fea0003800000 */
.L_x_763:
[----:B------:R-:W-:Y:S01]  /*5f80*/  FADD.FTZ R22, R23, R22 ;  /* 0x0000001617167221 */ /* 0x000fe20000010000 */
[----:B------:R-:W-:Y:S01]  /*5f90*/  MOV R9, R25 ;  /* 0x0000001900097202 */ /* 0x000fe20000000f00 */
[----:B------:R-:W-:Y:S06]  /*5fa0*/  BRA `(.L_x_764) ;  /* 0xfffffff800c07947 */ /* 0x000fec000383ffff */
.L_x_765:
        /* <DEDUP_REMOVED lines=13> */
.L_x_1338:


//--------------------- .text._ZN13group_norm_v218gn_bwd_cuda_kernelI6__halfLi320ELi2ELi32ELi10ELi4096ELb0ELb1ELi32ELi320ELi320ELi4ELb1ELi2ELb0ELb0ELNS_15WgradSyncMethodE3ENS_16CompileConditionILi1000EEEEEvPT_S6_S6_PKS5_S8_S8_S8_PKfflPfPj --------------------------
	.section	.text._ZN13group_norm_v218gn_bwd_cuda_kernelI6__halfLi320ELi2ELi32ELi10ELi4096ELb0ELb1ELi32ELi320ELi320ELi4ELb1ELi2ELb0ELb0ELNS_15WgradSyncMethodE3ENS_16CompileConditionILi1000EEEEEvPT_S6_S6_PKS5_S8_S8_S8_PKfflPfPj,"ax",@progbits
	.align	128
        .global         _ZN13group_norm_v218gn_bwd_cuda_kernelI6__halfLi320ELi2ELi32ELi10ELi4096ELb0ELb1ELi32ELi320ELi320ELi4ELb1ELi2ELb0ELb0ELNS_15WgradSyncMethodE3ENS_16CompileConditionILi1000EEEEEvPT_S6_S6_PKS5_S8_S8_S8_PKfflPfPj
        .type           _ZN13group_norm_v218gn_bwd_cuda_kernelI6__halfLi320ELi2ELi32ELi10ELi4096ELb0ELb1ELi32ELi320ELi320ELi4ELb1ELi2ELb0ELb0ELNS_15WgradSyncMethodE3ENS_16CompileConditionILi1000EEEEEvPT_S6_S6_PKS5_S8_S8_S8_PKfflPfPj,@function
        .size           _ZN13group_norm_v218gn_bwd_cuda_kernelI6__halfLi320ELi2ELi32ELi10ELi4096ELb0ELb1ELi32ELi320ELi320ELi4ELb1ELi2ELb0ELb0ELNS_15WgradSyncMethodE3ENS_16CompileConditionILi1000EEEEEvPT_S6_S6_PKS5_S8_S8_S8_PKfflPfPj,(.L_x_1339 - _ZN13group_norm_v218gn_bwd_cuda_kernelI6__halfLi320ELi2ELi32ELi10ELi4096ELb0ELb1ELi32ELi320ELi320ELi4ELb1ELi2ELb0ELb0ELNS_15WgradSyncMethodE3ENS_16CompileConditionILi1000EEEEEvPT_S6_S6_PKS5_S8_S8_S8_PKfflPfPj)
        .other          _ZN13group_norm_v218gn_bwd_cuda_kernelI6__halfLi320ELi2ELi32ELi10ELi4096ELb0ELb1ELi32ELi320ELi320ELi4ELb1ELi2ELb0ELb0ELNS_15WgradSyncMethodE3ENS_16CompileConditionILi1000EEEEEvPT_S6_S6_PKS5_S8_S8_S8_PKfflPfPj,@"STO_CUDA_ENTRY STV_DEFAULT"
_ZN13group_norm_v218gn_bwd_cuda_kernelI6__halfLi320ELi2ELi32ELi10ELi4096ELb0ELb1ELi32ELi320ELi320ELi4ELb1ELi2ELb0ELb0ELNS_15WgradSyncMethodE3ENS_16CompileConditionILi1000EEEEEvPT_S6_S6_PKS5_S8_S8_S8_PKfflPfPj:
.text._ZN13group_norm_v218gn_bwd_cuda_kernelI6__halfLi320ELi2ELi32ELi10ELi4096ELb0ELb1ELi32ELi320ELi320ELi4ELb1ELi2ELb0ELb0ELNS_15WgradSyncMethodE3ENS_16CompileConditionILi1000EEEEEvPT_S6_S6_PKS5_S8_S8_S8_PKfflPfPj:
        /* <DEDUP_REMOVED lines=28> */
.L_x_768:
        /* <DEDUP_REMOVED lines=8> */
.L_x_767:
[----:B------:R-:W-:Y:S05]  /*0240*/  WARPSYNC.ALL ;  /* 0x0000000000007948 */ /* 0x000fea0003800000 */
[----:B------:R-:W-:Y:S06]  /*0250*/  BAR.SYNC.DEFER_BLOCKING 0x0 ;  /* 0x0000000000007b1d */ /* 0x000fec0000010000 */
[----:B------:R-:W-:Y:S05]  /*0260*/  BRA `(.L_x_769) ;  /* 0x0000003400007947 */ /* 0x000fea0003800000 */
.L_x_766:
        /* <DEDUP_REMOVED lines=14> */
[----:B------:R-:W-:Y:S01]  /*0350*/  STL [R1+0xc], R6 ;  /* 0x00000c0601007387 */ /* 0x000fe20000100800 */
[----:B------:R-:W-:-:S05]  /*0360*/  SHF.L.U32 R7, R9, 0x2, RZ ;  /* 0x0000000209077819 */ /* 0x000fca00000006ff */
[----:B-1----:R-:W-:-:S06]  /*0370*/  IMAD.WIDE.U32 R4, R7, 0x2, R4 ;  /* 0x0000000207047825 */ /* 0x002fcc00078e0004 */
[----:B------:R-:W2:Y:S01]  /*0380*/  LDG.E.64.CONSTANT R4, desc[UR12][R4.64] ;  /* 0x0000000c04047981 */ /* 0x000ea2000c1e9b00 */
[----:B------:R-:W-:Y:S01]  /*0390*/  UIADD3 UR4, UPT, UPT, UR4, 0x2800, URZ ;  /* 0x0000280004047890 */ /* 0x000fe2000fffe0ff */
[----:B------:R-:W-:Y:S02]  /*03a0*/  LOP3.LUT R3, R0, 0xfe0, R3, 0xf8, !PT ;  /* 0x00000fe000037812 */ /* 0x000fe400078ef803 */
[----:B------:R-:W-:Y:S02]  /*03b0*/  CS2R R44, SRZ ;  /* 0x00000000002c7805 */ /* 0x000fe4000001ff00 */
[----:B------:R-:W-:Y:S02]  /*03c0*/  CS2R R42, SRZ ;  /* 0x00000000002a7805 */ /* 0x000fe4000001ff00 */
[----:B------:R-:W-:Y:S02]  /*03d0*/  CS2R R40, SRZ ;  /* 0x0000000000287805 */ /* 0x000fe4000001ff00 */
[----:B------:R-:W-:Y:S01]  /*03e0*/  CS2R R38, SRZ ;  /* 0x0000000000267805 */ /* 0x000fe2000001ff00 */
[----:B0-----:R-:W-:-:S06]  /*03f0*/  ULEA UR4, UR8, UR4, 0x18 ;  /* 0x0000000408047291 */ /* 0x001fcc000f8ec0ff */
[----:B------:R-:W-:Y:S01]  /*0400*/  LEA R2, R0, UR4, 0x3 ;  /* 0x0000000400027c11 */ /* 0x000fe2000f8e18ff */
[----:B------:R-:W-:-:S04]  /*0410*/  UMOV UR4, URZ ;  /* 0x000000ff00047c82 */ /* 0x000fc80008000000 */
[----:B------:R-:W-:-:S05]  /*0420*/  IMAD R0, R9, 0x28, R2 ;  /* 0x0000002809007824 */ /* 0x000fca00078e0202 */
[----:B------:R0:W-:Y:S02]  /*0430*/  STL [R1], R0 ;  /* 0x0000000001007387 */ /* 0x0001e40000100800 */
[C---:B0-----:R-:W-:Y:S02]  /*0440*/  IADD3 R0, PT, PT, R7.reuse, 0x2, RZ ;  /* 0x0000000207007810 */ /* 0x041fe40007ffe0ff */
[----:B------:R-:W-:Y:S02]  /*0450*/  LOP3.LUT R7, R7, 0xffff, RZ, 0xc0, !PT ;  /* 0x0000ffff07077812 */ /* 0x000fe400078ec0ff */
[----:B------:R-:W-:-:S03]  /*0460*/  LOP3.LUT R0, R0, 0xffff, RZ, 0xc0, !PT ;  /* 0x0000ffff00007812 */ /* 0x000fc600078ec0ff */
[----:B------:R-:W-:Y:S02]  /*0470*/  IMAD R7, R7, 0x199a, RZ ;  /* 0x0000199a07077824 */ /* 0x000fe400078e02ff */
[----:B------:R-:W-:-:S03]  /*0480*/  IMAD R0, R0, 0x199a, RZ ;  /* 0x0000199a00007824 */ /* 0x000fc600078e02ff */
[----:B------:R-:W-:Y:S02]  /*0490*/  SHF.R.U32.HI R6, RZ, 0x10, R7 ;  /* 0x00000010ff067819 */ /* 0x000fe40000011607 */
[----:B------:R-:W-:-:S03]  /*04a0*/  SHF.R.U32.HI R0, RZ, 0x10, R0 ;  /* 0x00000010ff007819 */ /* 0x000fc60000011600 */
[----:B------:R0:W-:Y:S04]  /*04b0*/  STL [R1+0x8], R6 ;  /* 0x0000080601007387 */ /* 0x0001e80000100800 */
[----:B------:R0:W-:Y:S01]  /*04c0*/  STL [R1+0x4], R0 ;  /* 0x0000040001007387 */ /* 0x0001e20000100800 */
[--C-:B--2---:R-:W-:Y:S02]  /*04d0*/  HADD2.F32 R2, -RZ, R4.reuse.H0_H0 ;  /* 0x20000004ff027230 */ /* 0x104fe40000004100 */
[----:B------:R-:W-:Y:S02]  /*04e0*/  HADD2.F32 R3, -RZ, R4.H1_H1 ;  /* 0x30000004ff037230 */ /* 0x000fe40000004100 */
[--C-:B------:R-:W-:Y:S02]  /*04f0*/  HADD2.F32 R4, -RZ, R5.reuse.H0_H0 ;  /* 0x20000005ff047230 */ /* 0x100fe40000004100 */
[----:B0-----:R-:W-:-:S07]  /*0500*/  HADD2.F32 R5, -RZ, R5.H1_H1 ;  /* 0x30000005ff057230 */ /* 0x001fce0000004100 */
.L_x_783:
        /* <DEDUP_REMOVED lines=37> */
[C---:B-----5:R-:W-:Y:S02]  /*0760*/  IADD3 R20, P0, PT, R92.reuse, UR18, RZ ;  /* 0x000000125c147c10 */ /* 0x060fe4000ff1e0ff */
[----:B0-----:R-:W-:Y:S02]  /*0770*/  IADD3 R52, P1, PT, R92, UR10, RZ ;  /* 0x0000000a5c347c10 */ /* 0x001fe4000ff3e0ff */
[C---:B------:R-:W-:Y:S02]  /*0780*/  IADD3.X R21, PT, PT, R93.reuse, UR19, RZ, P0, !PT ;  /* 0x000000135d157c10 */ /* 0x040fe400087fe4ff */
[----:B------:R-:W-:-:S03]  /*0790*/  IADD3.X R53, PT, PT, R93, UR11, RZ, P1, !PT ;  /* 0x0000000b5d357c10 */ /* 0x000fc60008ffe4ff */
        /* <DEDUP_REMOVED lines=16> */
[----:B------:R-:W5:Y:S04]  /*08a0*/  LDG.E.64.CONSTANT R32, desc[UR12][R52.64+0x3c00] ;  /* 0x003c000c34207981 */ /* 0x000f68000c1e9b00 */
[----:B------:R-:W5:Y:S04]  /*08b0*/  LDG.E.64.CONSTANT R36, desc[UR12][R52.64+0x4600] ;  /* 0x0046000c34247981 */ /* 0x000f68000c1e9b00 */
[----:B------:R0:W5:Y:S01]  /*08c0*/  LDG.E.64.CONSTANT R20, desc[UR12][R54.64] ;  /* 0x0000000c36147981 */ /* 0x000162000c1e9b00 */
[----:B------:R-:W-:Y:S01]  /*08d0*/  UIADD3 UR9, UP0, UPT, UR9, 0x2, URZ ;  /* 0x0000000209097890 */ /* 0x000fe2000ff1e0ff */
[----:B------:R-:W0:Y:S01]  /*08e0*/  S2R R82, SR_TID.X ;  /* 0x0000000000527919 */ /* 0x000e220000002100 */
[----:B--2---:R-:W-:-:S06]  /*08f0*/  FADD.FTZ R6, R51, UR8 ;  /* 0x0000000833067e21 */ /* 0x004fcc0008010000 */
[----:B------:R-:W2:Y:S01]  /*0900*/  MUFU.RSQ R6, R6 ;  /* 0x0000000600067308 */ /* 0x000ea20000001400 */
[--C-:B---3--:R-:W-:Y:S02]  /*0910*/  HADD2.F32 R51, -RZ, R22.reuse.H0_H0 ;  /* 0x20000016ff337230 */ /* 0x108fe40000004100 */
[----:B------:R-:W-:Y:S02]  /*0920*/  HADD2.F32 R57, -RZ, R22.H1_H1 ;  /* 0x30000016ff397230 */ /* 0x000fe40000004100 */
[----:B----4-:R-:W-:Y:S02]  /*0930*/  HADD2.F32 R67, -RZ, R24.H1_H1 ;  /* 0x30000018ff437230 */ /* 0x010fe40000004100 */
[C---:B0-----:R-:W-:Y:S01]  /*0940*/  FADD.FTZ R55, -R50.reuse, R51 ;  /* 0x0000003332377221 */ /* 0x041fe20000010100 */
[----:B------:R-:W-:Y:S01]  /*0950*/  FADD.FTZ R91, -R50, R57 ;  /* 0x00000039325b7221 */ /* 0x000fe20000010100 */
[--C-:B-----5:R-:W-:Y:S02]  /*0960*/  HADD2.F32 R7, -RZ, R10.reuse.H0_H0 ;  /* 0x2000000aff077230 */ /* 0x120fe40000004100 */
[----:B------:R-:W-:-:S02]  /*0970*/  HADD2.F32 R10, -RZ, R10.H1_H1 ;  /* 0x3000000aff0a7230 */ /* 0x000fc40000004100 */
[--C-:B------:R-:W-:Y:S02]  /*0980*/  HADD2.F32 R61, -RZ, R48.reuse.H0_H0 ;  /* 0x20000030ff3d7230 */ /* 0x100fe40000004100 */
[----:B------:R-:W-:Y:S02]  /*0990*/  HADD2.F32 R69, -RZ, R48.H1_H1 ;  /* 0x30000030ff457230 */ /* 0x000fe40000004100 */
[----:B------:R-:W-:Y:S01]  /*09a0*/  FADD.FTZ R67, -R50, R67 ;  /* 0x0000004332437221 */ /* 0x000fe20000010100 */
[----:B------:R-:W-:Y:S02]  /*09b0*/  HADD2.F32 R89, -RZ, R24.H0_H0 ;  /* 0x20000018ff597230 */ /* 0x000fe40000004100 */
[C---:B--2---:R-:W-:Y:S01]  /*09c0*/  FMUL.FTZ R90, R6.reuse, R55 ;  /* 0x00000037065a7220 */ /* 0x044fe20000410000 */
[----:B------:R-:W-:Y:S02]  /*09d0*/  HADD2.F32 R65, -RZ, R26.H1_H1 ;  /* 0x3000001aff417230 */ /* 0x000fe40000004100 */
[----:B------:R-:W-:Y:S01]  /*09e0*/  FMUL.FTZ R91, R6, R91 ;  /* 0x0000005b065b7220 */ /* 0x000fe20000410000 */
[C---:B------:R-:W-:Y:S01]  /*09f0*/  FADD.FTZ R51, -R50.reuse, R61 ;  /* 0x0000003d32337221 */ /* 0x040fe20000010100 */
[----:B------:R-:W-:Y:S01]  /*0a00*/  FADD.FTZ R61, -R50, R69 ;  /* 0x00000045323d7221 */ /* 0x000fe20000010100 */
[----:B------:R-:W-:Y:S01]  /*0a10*/  FADD.FTZ R22, R10, R43 ;  /* 0x0000002b0a167221 */ /* 0x000fe20000010000 */
[----:B------:R-:W-:-:S02]  /*0a20*/  HADD2.F32 R68, -RZ, R12.H1_H1 ;  /* 0x3000000cff447230 */ /* 0x000fc40000004100 */
[C---:B------:R-:W-:Y:S01]  /*0a30*/  FADD.FTZ R89, -R50.reuse, R89 ;  /* 0x0000005932597221 */ /* 0x040fe20000010100 */
[----:B------:R-:W-:Y:S02]  /*0a40*/  HADD2.F32 R87, -RZ, R26.H0_H0 ;  /* 0x2000001aff577230 */ /* 0x000fe40000004100 */
[----:B------:R-:W-:Y:S01]  /*0a50*/  FADD.FTZ R65, -R50, R65 ;  /* 0x0000004132417221 */ /* 0x000fe20000010100 */
[----:B------:R-:W-:Y:S01]  /*0a60*/  FADD.FTZ R45, R7, R45 ;  /* 0x0000002d072d7221 */ /* 0x000fe20000010000 */
[----:B------:R-:W-:Y:S01]  /*0a70*/  FFMA.FTZ R44, R90, R7, R44 ;  /* 0x000000075a2c7223 */ /* 0x000fe2000001002c */
[----:B------:R-:W-:Y:S01]  /*0a80*/  FFMA.FTZ R43, R91, R10, R42 ;  /* 0x0000000a5b2b7223 */ /* 0x000fe2000001002a */
[----:B------:R-:W-:Y:S02]  /*0a90*/  HADD2.F32 R69, -RZ, R12.H0_H0 ;  /* 0x2000000cff457230 */ /* 0x000fe40000004100 */
[----:B------:R-:W-:Y:S01]  /*0aa0*/  FMUL.FTZ R88, R6, R67 ;  /* 0x0000004306587220 */ /* 0x000fe20000410000 */
[----:B------:R-:W-:Y:S01]  /*0ab0*/  FMUL.FTZ R7, R2, R7 ;  /* 0x0000000702077220 */ /* 0x000fe20000410000 */
[----:B------:R-:W-:-:S02]  /*0ac0*/  HADD2.F32 R24, -RZ, R14.H0_H0 ;  /* 0x2000000eff187230 */ /* 0x000fc40000004100 */
[----:B------:R-:W-:Y:S01]  /*0ad0*/  FMUL.FTZ R89, R6, R89 ;  /* 0x0000005906597220 */ /* 0x000fe20000410000 */
[----:B------:R-:W-:Y:S02]  /*0ae0*/  HADD2.F32 R14, -RZ, R14.H1_H1 ;  /* 0x3000000eff0e7230 */ /* 0x000fe40000004100 */
[----:B------:R-:W-:Y:S01]  /*0af0*/  FADD.FTZ R77, R22, R68 ;  /* 0x00000044164d7221 */ /* 0x000fe20000010000 */
[----:B------:R-:W-:Y:S02]  /*0b00*/  HADD2.F32 R85, -RZ, R28.H0_H0 ;  /* 0x2000001cff557230 */ /* 0x000fe40000004100 */
[----:B------:R-:W-:Y:S01]  /*0b10*/  FFMA.FTZ R75, R88, R68, R43 ;  /* 0x00000044584b7223 */ /* 0x000fe2000001002b */
[----:B------:R-:W-:Y:S01]  /*0b20*/  FMUL.FTZ R86, R6, R65 ;  /* 0x0000004106567220 */ /* 0x000fe20000410000 */
[----:B------:R-:W-:Y:S01]  /*0b30*/  FADD.FTZ R87, -R50, R87 ;  /* 0x0000005732577221 */ /* 0x000fe20000010100 */
[----:B------:R-:W-:Y:S01]  /*0b40*/  FMUL.FTZ R70, R3, R10 ;  /* 0x0000000a03467220 */ /* 0x000fe20000410000 */
[----:B------:R-:W-:Y:S01]  /*0b50*/  FADD.FTZ R45, R45, R69 ;  /* 0x000000452d2d7221 */ /* 0x000fe20000010000 */
[----:B------:R-:W-:Y:S01]  /*0b60*/  FADD.FTZ R43, RZ, R7 ;  /* 0x00000007ff2b7221 */ /* 0x000fe20000010000 */
[----:B------:R-:W-:Y:S01]  /*0b70*/  FFMA.FTZ R10, R90, R7, RZ ;  /* 0x000000075a0a7223 */ /* 0x000fe200000100ff */
[----:B------:R-:W-:-:S02]  /*0b80*/  HADD2.F32 R12, -RZ, R16.H0_H0 ;  /* 0x20000010ff0c7230 */ /* 0x000fc40000004100 */
[-C--:B------:R-:W-:Y:S01]  /*0b90*/  FFMA.FTZ R44, R89, R69.reuse, R44 ;  /* 0x00000045592c7223 */ /* 0x080fe2000001002c */
[----:B------:R-:W-:Y:S01]  /*0ba0*/  FADD.FTZ R77, R77, R14 ;  /* 0x0000000e4d4d7221 */ /* 0x000fe20000010000 */
[-C--:B------:R-:W-:Y:S01]  /*0bb0*/  FFMA.FTZ R75, R86, R14.reuse, R75 ;  /* 0x0000000e564b7223 */ /* 0x080fe2000001004b */
[----:B------:R-:W-:Y:S01]  /*0bc0*/  FMUL.FTZ R66, R3, R14 ;  /* 0x0000000e03427220 */ /* 0x000fe20000410000 */
[----:B------:R-:W-:Y:S01]  /*0bd0*/  FADD.FTZ R85, -R50, R85 ;  /* 0x0000005532557221 */ /* 0x000fe20000010100 */
[----:B------:R-:W-:Y:S01]  /*0be0*/  FMUL.FTZ R69, R2, R69 ;  /* 0x0000004502457220 */ /* 0x000fe20000410000 */
[----:B------:R-:W-:Y:S01]  /*0bf0*/  FMUL.FTZ R87, R6, R87 ;  /* 0x0000005706577220 */ /* 0x000fe20000410000 */
[----:B------:R-:W-:Y:S01]  /*0c00*/  FADD.FTZ R45, R45, R24 ;  /* 0x000000182d2d7221 */ /* 0x000fe20000010000 */
[----:B------:R-:W-:Y:S01]  /*0c10*/  FADD.FTZ R14, R43, R70 ;  /* 0x000000462b0e7221 */ /* 0x000fe20000010000 */
[----:B------:R-:W-:Y:S01]  /*0c20*/  FFMA.FTZ R10, R91, R70, R10 ;  /* 0x000000465b0a7223 */ /* 0x000fe2000001000a */
[----:B------:R-:W-:-:S02]  /*0c30*/  HADD2.F32 R83, -RZ, R30.H0_H0 ;  /* 0x2000001eff537230 */ /* 0x000fc40000004100 */
[----:B------:R-:W-:Y:S01]  /*0c40*/  FMUL.FTZ R68, R3, R68 ;  /* 0x0000004403447220 */ /* 0x000fe20000410000 */
[-C--:B------:R-:W-:Y:S01]  /*0c50*/  FFMA.FTZ R44, R87, R24.reuse, R44 ;  /* 0x00000018572c7223 */ /* 0x080fe2000001002c */
[----:B------:R-:W-:Y:S01]  /*0c60*/  FMUL.FTZ R85, R6, R85 ;  /* 0x0000005506557220 */ /* 0x000fe20000410000 */
[----:B------:R-:W-:Y:S01]  /*0c70*/  FADD.FTZ R22, R45, R12 ;  /* 0x0000000c2d167221 */ /* 0x000fe20000010000 */
[----:B------:R-:W-:Y:S01]  /*0c80*/  FADD.FTZ R43, R14, R69 ;  /* 0x000000450e2b7221 */ /* 0x000fe20000010000 */
[----:B------:R-:W-:Y:S02]  /*0c90*/  HADD2.F32 R63, -RZ, R28.H1_H1 ;  /* 0x3000001cff3f7230 */ /* 0x000fe40000004100 */
[----:B------:R-:W-:Y:S01]  /*0ca0*/  FFMA.FTZ R45, R89, R69, R10 ;  /* 0x00000045592d7223 */ /* 0x000fe2000001000a */
[----:B------:R-:W-:Y:S01]  /*0cb0*/  FADD.FTZ R83, -R50, R83 ;  /* 0x0000005332537221 */ /* 0x000fe20000010100 */
[C---:B------:R-:W-:Y:S01]  /*0cc0*/  FMUL.FTZ R67, R2.reuse, R24 ;  /* 0x0000001802437220 */ /* 0x040fe20000410000 */
[-C--:B------:R-:W-:Y:S01]  /*0cd0*/  FFMA.FTZ R44, R85, R12.reuse, R44 ;  /* 0x0000000c552c7223 */ /* 0x080fe2000001002c */
[----:B------:R-:W-:Y:S01]  /*0ce0*/  FMUL.FTZ R65, R2, R12 ;  /* 0x0000000c02417220 */ /* 0x000fe20000410000 */
[----:B------:R-:W-:Y:S01]  /*0cf0*/  FADD.FTZ R10, R43, R68 ;  /* 0x000000442b0a7221 */ /* 0x000fe20000010000 */
[----:B------:R-:W-:Y:S01]  /*0d00*/  FFMA.FTZ R12, R88, R68, R45 ;  /* 0x00000044580c7223 */ /* 0x000fe2000001002d */
[----:B------:R-:W-:Y:S01]  /*0d10*/  FADD.FTZ R63, -R50, R63 ;  /* 0x0000003f323f7221 */ /* 0x000fe20000010100 */
[----:B------:R-:W-:-:S02]  /*0d20*/  HADD2.F32 R0, -RZ, R18.H0_H0 ;  /* 0x20000012ff007230 */ /* 0x000fc40000004100 */
[----:B------:R-:W-:Y:S01]  /*0d30*/  FMUL.FTZ R83, R6, R83 ;  /* 0x0000005306537220 */ /* 0x000fe20000410000 */
[----:B------:R-:W-:Y:S02]  /*0d40*/  HADD2.F32 R16, -RZ, R16.H1_H1 ;  /* 0x30000010ff107230 */ /* 0x000fe40000004100 */
[----:B------:R-:W-:Y:S01]  /*0d50*/  FADD.FTZ R43, R10, R67 ;  /* 0x000000430a2b7221 */ /* 0x000fe20000010000 */
[----:B------:R-:W-:Y:S01]  /*0d60*/  FFMA.FTZ R45, R87, R67, R12 ;  /* 0x00000043572d7223 */ /* 0x000fe2000001000c */
[----:B------:R-:W-:Y:S01]  /*0d70*/  FMUL.FTZ R84, R6, R63 ;  /* 0x0000003f06547220 */ /* 0x000fe20000410000 */
[----:B------:R-:W-:Y:S02]  /*0d80*/  HADD2.F32 R18, -RZ, R18.H1_H1 ;  /* 0x30000012ff127230 */ /* 0x000fe40000004100 */
[----:B------:R-:W-:Y:S01]  /*0d90*/  FADD.FTZ R22, R22, R0 ;  /* 0x0000000016167221 */ /* 0x000fe20000010000 */
[-C--:B------:R-:W-:Y:S01]  /*0da0*/  FFMA.FTZ R44, R83, R0.reuse, R44 ;  /* 0x00000000532c7223 */ /* 0x080fe2000001002c */
[----:B------:R-:W-:Y:S01]  /*0db0*/  FMUL.FTZ R63, R2, R0 ;  /* 0x00000000023f7220 */ /* 0x000fe20000410000 */
[----:B------:R-:W-:Y:S01]  /*0dc0*/  FADD.FTZ R77, R77, R16 ;  /* 0x000000104d4d7221 */ /* 0x000fe20000010000 */
[----:B------:R-:W-:Y:S01]  /*0dd0*/  FADD.FTZ R0, R43, R66 ;  /* 0x000000422b007221 */ /* 0x000fe20000010000 */
[----:B------:R-:W-:Y:S01]  /*0de0*/  FFMA.FTZ R10, R86, R66, R45 ;  /* 0x00000042560a7223 */ /* 0x000fe2000001002d */
[----:B------:R-:W-:-:S02]  /*0df0*/  HADD2.F32 R73, -RZ, R34.H0_H0 ;  /* 0x20000022ff497230 */ /* 0x000fc40000004100 */
[-C--:B------:R-:W-:Y:S01]  /*0e00*/  FFMA.FTZ R14, R84, R16.reuse, R75 ;  /* 0x00000010540e7223 */ /* 0x080fe2000001004b */
[----:B------:R-:W-:Y:S02]  /*0e10*/  HADD2.F32 R81, -RZ, R30.H1_H1 ;  /* 0x3000001eff517230 */ /* 0x000fe40000004100 */
[----:B------:R-:W-:Y:S01]  /*0e20*/  FMUL.FTZ R64, R3, R16 ;  /* 0x0000001003407220 */ /* 0x000fe20000410000 */
[----:B------:R-:W-:Y:S01]  /*0e30*/  FADD.FTZ R43, R77, R18 ;  /* 0x000000124d2b7221 */ /* 0x000fe20000010000 */
[----:B------:R-:W-:Y:S01]  /*0e40*/  FADD.FTZ R75, R0, R65 ;  /* 0x00000041004b7221 */ /* 0x000fe20000010000 */
[----:B------:R-:W-:Y:S01]  /*0e50*/  FFMA.FTZ R77, R85, R65, R10 ;  /* 0x00000041554d7223 */ /* 0x000fe2000001000a */
[C---:B------:R-:W-:Y:S01]  /*0e60*/  FADD.FTZ R73, -R50.reuse, R73 ;  /* 0x0000004932497221 */ /* 0x040fe20000010100 */
[----:B------:R-:W-:Y:S01]  /*0e70*/  FADD.FTZ R81, -R50, R81 ;  /* 0x0000005132517221 */ /* 0x000fe20000010100 */
[----:B------:R-:W-:Y:S01]  /*0e80*/  FADD.FTZ R10, R75, R64 ;  /* 0x000000404b0a7221 */ /* 0x000fe20000010000 */
[----:B------:R-:W-:Y:S01]  /*0e90*/  FFMA.FTZ R12, R84, R64, R77 ;  /* 0x00000040540c7223 */ /* 0x000fe2000001004d */
[----:B------:R-:W-:-:S02]  /*0ea0*/  HADD2.F32 R71, -RZ, R34.H1_H1 ;  /* 0x30000022ff477230 */ /* 0x000fc40000004100 */
[----:B------:R-:W-:Y:S01]  /*0eb0*/  FMUL.FTZ R80, R6, R73 ;  /* 0x0000004906507220 */ /* 0x000fe20000410000 */
[----:B------:R-:W-:Y:S02]  /*0ec0*/  HADD2.F32 R79, -RZ, R8.H0_H0 ;  /* 0x20000008ff4f7230 */ /* 0x000fe40000004100 */
[----:B------:R-:W-:Y:S01]  /*0ed0*/  FMUL.FTZ R62, R3, R18 ;  /* 0x00000012033e7220 */ /* 0x000fe20000410000 */
[--C-:B------:R-:W-:Y:S02]  /*0ee0*/  HADD2.F32 R53, -RZ, R46.reuse.H0_H0 ;  /* 0x2000002eff357230 */ /* 0x100fe40000004100 */
[----:B------:R-:W-:Y:S01]  /*0ef0*/  FADD.FTZ R73, R10, R63 ;  /* 0x0000003f0a497221 */ /* 0x000fe20000010000 */
[----:B------:R-:W-:Y:S02]  /*0f00*/  HADD2.F32 R59, -RZ, R46.H1_H1 ;  /* 0x3000002eff3b7230 */ /* 0x000fe40000004100 */
[----:B------:R-:W-:Y:S01]  /*0f10*/  FMUL.FTZ R81, R6, R81 ;  /* 0x0000005106517220 */ /* 0x000fe20000410000 */
[----:B------:R-:W-:Y:S01]  /*0f20*/  FFMA.FTZ R12, R83, R63, R12 ;  /* 0x0000003f530c7223 */ /* 0x000fe2000001000c */
[----:B------:R-:W-:Y:S01]  /*0f30*/  FADD.FTZ R71, -R50, R71 ;  /* 0x0000004732477221 */ /* 0x000fe20000010100 */
[----:B------:R-:W-:-:S02]  /*0f40*/  HADD2.F32 R8, -RZ, R8.H1_H1 ;  /* 0x30000008ff087230 */ /* 0x000fc40000004100 */
[----:B------:R-:W-:Y:S01]  /*0f50*/  FADD.FTZ R0, R22, R79 ;  /* 0x0000004f16007221 */ /* 0x000fe20000010000 */
[-C--:B------:R-:W-:Y:S01]  /*0f60*/  FFMA.FTZ R44, R80, R79.reuse, R44 ;  /* 0x0000004f502c7223 */ /* 0x080fe2000001002c */
[----:B------:R-:W-:Y:S01]  /*0f70*/  FADD.FTZ R10, R73, R62 ;  /* 0x0000003e490a7221 */ /* 0x000fe20000010000 */
[----:B------:R-:W-:Y:S01]  /*0f80*/  FADD.FTZ R57, -R50, R53 ;  /* 0x0000003532397221 */ /* 0x000fe20000010100 */
[----:B------:R-:W-:Y:S01]  /*0f90*/  FMUL.FTZ R79, R2, R79 ;  /* 0x0000004f024f7220 */ /* 0x000fe20000410000 */
[C---:B------:R-:W-:Y:S01]  /*0fa0*/  FFMA.FTZ R73, R81.reuse, R62, R12 ;  /* 0x0000003e51497223 */ /* 0x040fe2000001000c */
[----:B------:R-:W-:Y:S01]  /*0fb0*/  FADD.FTZ R53, -R50, R59 ;  /* 0x0000003b32357221 */ /* 0x000fe20000010100 */
[----:B------:R-:W-:Y:S01]  /*0fc0*/  FFMA.FTZ R45, R81, R18, R14 ;  /* 0x00000012512d7223 */ /* 0x000fe2000001000e */
[----:B------:R-:W-:Y:S01]  /*0fd0*/  FMUL.FTZ R78, R6, R71 ;  /* 0x00000047064e7220 */ /* 0x000fe20000410000 */
[--C-:B------:R-:W-:Y:S02]  /*0fe0*/  HADD2.F32 R59, -RZ, R32.reuse.H0_H0 ;  /* 0x20000020ff3b7230 */ /* 0x100fe40000004100 */
[-C--:B------:R-:W-:Y:S01]  /*0ff0*/  FMUL.FTZ R77, R3, R8.reuse ;  /* 0x00000008034d7220 */ /* 0x080fe20000410000 */
[----:B------:R-:W-:Y:S01]  /*1000*/  FADD.FTZ R10, R10, R79 ;  /* 0x0000004f0a0a7221 */ /* 0x000fe20000010000 */
[----:B------:R-:W-:Y:S01]  /*1010*/  FFMA.FTZ R73, R80, R79, R73 ;  /* 0x0000004f50497223 */ /* 0x000fe20000010049 */
[C---:B------:R-:W-:Y:S01]  /*1020*/  FMUL.FTZ R74, R6.reuse, R53 ;  /* 0x00000035064a7220 */ /* 0x040fe20000410000 */
[----:B------:R-:W-:Y:S01]  /*1030*/  FMUL.FTZ R72, R6, R51 ;  /* 0x0000003306487220 */ /* 0x000fe20000410000 */
[----:B------:R-:W-:Y:S01]  /*1040*/  FADD.FTZ R53, R43, R8 ;  /* 0x000000082b357221 */ /* 0x000fe20000010000 */
[----:B------:R-:W-:Y:S01]  /*1050*/  FFMA.FTZ R51, R78, R8, R45 ;  /* 0x000000084e337223 */ /* 0x000fe2000001002d */
[----:B------:R-:W-:-:S02]  /*1060*/  HADD2.F32 R32, -RZ, R32.H1_H1 ;  /* 0x30000020ff207230 */ /* 0x000fc40000004100 */
[----:B------:R-:W-:Y:S01]  /*1070*/  FMUL.FTZ R76, R6, R57 ;  /* 0x00000039064c7220 */ /* 0x000fe20000410000 */
[----:B------:R-:W-:Y:S01]  /*1080*/  FADD.FTZ R8, R21, UR8 ;  /* 0x0000000815087e21 */ /* 0x000fe20008010000 */
[----:B------:R-:W-:Y:S01]  /*1090*/  FMUL.FTZ R75, R2, R59 ;  /* 0x0000003b024b7220 */ /* 0x000fe20000410000 */
[----:B------:R-:W-:Y:S01]  /*10a0*/  FADD.FTZ R10, R10, R77 ;  /* 0x0000004d0a0a7221 */ /* 0x000fe20000010000 */
[----:B------:R-:W-:Y:S01]  /*10b0*/  FFMA.FTZ R57, R78, R77, R73 ;  /* 0x0000004d4e397223 */ /* 0x000fe20000010049 */
[--C-:B------:R-:W-:Y:S02]  /*10c0*/  HADD2.F32 R54, -RZ, R36.reuse.H0_H0 ;  /* 0x20000024ff367230 */ /* 0x100fe40000004100 */
[----:B------:R-:W-:Y:S01]  /*10d0*/  FMUL.FTZ R73, R3, R32 ;  /* 0x0000002003497220 */ /* 0x000fe20000410000 */
[----:B------:R-:W-:Y:S01]  /*10e0*/  FADD.FTZ R10, R10, R75 ;  /* 0x0000004b0a0a7221 */ /* 0x000fe20000010000 */
[----:B------:R-:W-:Y:S01]  /*10f0*/  FFMA.FTZ R57, R76, R75, R57 ;  /* 0x0000004b4c397223 */ /* 0x000fe20000010039 */
[----:B------:R-:W0:Y:S01]  /*1100*/  MUFU.RSQ R8, R8 ;  /* 0x0000000800087308 */ /* 0x000e220000001400 */
[----:B------:R-:W-:-:S02]  /*1110*/  HADD2.F32 R55, -RZ, R36.H1_H1 ;  /* 0x30000024ff377230 */ /* 0x000fc40000004100 */
        /* <DEDUP_REMOVED lines=8> */
[--C-:B------:R-:W-:Y:S02]  /*11a0*/  HADD2.F32 R0, -RZ, R23.reuse.H0_H0 ;  /* 0x20000017ff007230 */ /* 0x100fe40000004100 */
[----:B------:R-:W-:Y:S01]  /*11b0*/  FADD.FTZ R42, R10, R60 ;  /* 0x0000003c0a2a7221 */ /* 0x000fe20000010000 */
[----:B------:R-:W-:Y:S01]  /*11c0*/  FFMA.FTZ R43, R61, R60, R12 ;  /* 0x0000003c3d2b7223 */ /* 0x000fe2000001000c */
[----:B------:R-:W-:-:S02]  /*11d0*/  HADD2.F32 R10, -RZ, R23.H1_H1 ;  /* 0x30000017ff0a7230 */ /* 0x000fc40000004100 */
[--C-:B------:R-:W-:Y:S02]  /*11e0*/  HADD2.F32 R12, -RZ, R25.reuse.H0_H0 ;  /* 0x20000019ff0c7230 */ /* 0x100fe40000004100 */
[----:B------:R-:W-:Y:S01]  /*11f0*/  FADD.FTZ R0, -R20, R0 ;  /* 0x0000000014007221 */ /* 0x000fe20000010100 */
[----:B------:R-:W-:Y:S02]  /*1200*/  HADD2.F32 R14, -RZ, R25.H1_H1 ;  /* 0x30000019ff0e7230 */ /* 0x000fe40000004100 */
[----:B------:R-:W-:Y:S01]  /*1210*/  FADD.FTZ R48, R53, R32 ;  /* 0x0000002035307221 */ /* 0x000fe20000010000 */
[----:B------:R-:W-:Y:S02]  /*1220*/  HADD2.F32 R25, -RZ, R47.H0_H0 ;  /* 0x2000002fff197230 */ /* 0x000fe40000004100 */
[----:B------:R-:W-:Y:S01]  /*1230*/  FFMA.FTZ R46, R74, R32, R51 ;  /* 0x000000204a2e7223 */ /* 0x000fe20000010033 */
[----:B------:R-:W-:Y:S02]  /*1240*/  HADD2.F32 R23, -RZ, R49.H0_H0 ;  /* 0x20000031ff177230 */ /* 0x000fe40000004100 */
[----:B------:R-:W-:-:S02]  /*1250*/  HADD2.F32 R47, -RZ, R47.H1_H1 ;  /* 0x3000002fff2f7230 */ /* 0x000fc40000004100 */
[----:B------:R-:W-:Y:S02]  /*1260*/  HADD2.F32 R49, -RZ, R49.H1_H1 ;  /* 0x30000031ff317230 */ /* 0x000fe40000004100 */
[----:B------:R-:W-:Y:S01]  /*1270*/  FFMA.FTZ R44, R76, R59, R44 ;  /* 0x0000003b4c2c7223 */ /* 0x000fe2000001002c */
[--C-:B------:R-:W-:Y:S02]  /*1280*/  HADD2.F32 R51, -RZ, R29.reuse.H0_H0 ;  /* 0x2000001dff337230 */ /* 0x100fe40000004100 */
[----:B------:R-:W-:Y:S02]  /*1290*/  HADD2.F32 R53, -RZ, R29.H1_H1 ;  /* 0x3000001dff357230 */ /* 0x000fe40000004100 */
[C---:B------:R-:W-:Y:S01]  /*12a0*/  FADD.FTZ R10, -R20.reuse, R10 ;  /* 0x0000000a140a7221 */ /* 0x040fe20000010100 */
[----:B------:R-:W-:Y:S02]  /*12b0*/  HADD2.F32 R29, -RZ, R35.H0_H0 ;  /* 0x20000023ff1d7230 */ /* 0x000fe40000004100 */
[----:B------:R-:W-:Y:S01]  /*12c0*/  FADD.FTZ R12, -R20, R12 ;  /* 0x0000000c140c7221 */ /* 0x000fe20000010100 */
[----:B------:R-:W-:-:S02]  /*12d0*/  HADD2.F32 R50, -RZ, R11.H0_H0 ;  /* 0x2000000bff327230 */ /* 0x000fc40000004100 */
[----:B0-----:R-:W-:Y:S01]  /*12e0*/  FMUL.FTZ R0, R8, R0 ;  /* 0x0000000008007220 */ /* 0x001fe20000410000 */
[--C-:B------:R-:W-:Y:S02]  /*12f0*/  HADD2.F32 R57, -RZ, R27.reuse.H0_H0 ;  /* 0x2000001bff397230 */ /* 0x100fe40000004100 */
[----:B------:R-:W-:Y:S02]  /*1300*/  HADD2.F32 R59, -RZ, R27.H1_H1 ;  /* 0x3000001bff3b7230 */ /* 0x000fe40000004100 */
[----:B------:R-:W-:Y:S01]  /*1310*/  HADD2.F32 R35, -RZ, R35.H1_H1 ;  /* 0x30000023ff237230 */ /* 0x000fe20000004100 */
[----:B------:R0:W-:Y:S01]  /*1320*/  STS.64 [R56], R42 ;  /* 0x0000002a38007388 */ /* 0x0001e20000000a00 */
[----:B------:R-:W-:Y:S02]  /*1330*/  HADD2.F32 R27, -RZ, R31.H0_H0 ;  /* 0x2000001fff1b7230 */ /* 0x000fe40000004100 */
[C---:B------:R-:W-:Y:S01]  /*1340*/  FADD.FTZ R34, -R20.reuse, R47 ;  /* 0x0000002f14227221 */ /* 0x040fe20000010100 */
[C---:B------:R-:W-:Y:S01]  /*1350*/  FADD.FTZ R58, -R20.reuse, R49 ;  /* 0x00000031143a7221 */ /* 0x040fe20000010100 */
[----:B------:R-:W-:Y:S01]  /*1360*/  FADD.FTZ R14, -R20, R14 ;  /* 0x0000000e140e7221 */ /* 0x000fe20000010100 */
[----:B------:R-:W-:-:S02]  /*1370*/  HADD2.F32 R49, -RZ, R11.H1_H1 ;  /* 0x3000000bff317230 */ /* 0x000fc40000004100 */
[----:B------:R-:W-:Y:S01]  /*1380*/  FADD.FTZ R41, R50, R41 ;  /* 0x0000002932297221 */ /* 0x000fe20000010000 */
[----:B------:R-:W-:Y:S02]  /*1390*/  HADD2.F32 R47, -RZ, R13.H0_H0 ;  /* 0x2000000dff2f7230 */ /* 0x000fe40000004100 */
[----:B------:R-:W-:Y:S01]  /*13a0*/  FFMA.FTZ R40, R0, R50, R40 ;  /* 0x0000003200287223 */ /* 0x000fe20000010028 */
[----:B------:R-:W-:Y:S01]  /*13b0*/  FMUL.FTZ R11, R8, R12 ;  /* 0x0000000c080b7220 */ /* 0x000fe20000410000 */
[----:B------:R-:W-:Y:S01]  /*13c0*/  FADD.FTZ R30, -R20, R35 ;  /* 0x00000023141e7221 */ /* 0x000fe20000010100 */
[--C-:B0-----:R-:W-:Y:S02]  /*13d0*/  HADD2.F32 R42, -RZ, R9.reuse.H0_H0 ;  /* 0x20000009ff2a7230 */ /* 0x101fe40000004100 */
[----:B------:R-:W-:Y:S02]  /*13e0*/  HADD2.F32 R43, -RZ, R9.H1_H1 ;  /* 0x30000009ff2b7230 */ /* 0x000fe40000004100 */
[----:B------:R-:W-:Y:S01]  /*13f0*/  FMUL.FTZ R9, R8, R10 ;  /* 0x0000000a08097220 */ /* 0x000fe20000410000 */
[----:B------:R-:W-:Y:S01]  /*1400*/  FMUL.FTZ R10, R4, R50 ;  /* 0x00000032040a7220 */ /* 0x000fe20000410000 */
[C---:B------:R-:W-:Y:S01]  /*1410*/  FADD.FTZ R24, -R20.reuse, R27 ;  /* 0x0000001b14187221 */ /* 0x040fe20000010100 */
[----:B------:R-:W-:Y:S01]  /*1420*/  FADD.FTZ R32, -R20, R25 ;  /* 0x0000001914207221 */ /* 0x000fe20000010100 */
[----:B------:R-:W-:-:S02]  /*1430*/  HADD2.F32 R35, -RZ, R13.H1_H1 ;  /* 0x3000000dff237230 */ /* 0x000fc40000004100 */
[----:B------:R-:W-:Y:S01]  /*1440*/  FMUL.FTZ R13, R8, R14 ;  /* 0x0000000e080d7220 */ /* 0x000fe20000410000 */
[--C-:B------:R-:W-:Y:S02]  /*1450*/  HADD2.F32 R25, -RZ, R19.reuse.H0_H0 ;  /* 0x20000013ff197230 */ /* 0x100fe40000004100 */
[----:B------:R-:W-:Y:S01]  /*1460*/  FADD.FTZ R41, R41, R47 ;  /* 0x0000002f29297221 */ /* 0x000fe20000010000 */
[----:B------:R-:W-:Y:S02]  /*1470*/  HADD2.F32 R27, -RZ, R19.H1_H1 ;  /* 0x30000013ff1b7230 */ /* 0x000fe40000004100 */
[----:B------:R-:W-:Y:S01]  /*1480*/  FFMA.FTZ R19, R9, R49, R38 ;  /* 0x0000003109137223 */ /* 0x000fe20000010026 */
[----:B------:R-:W-:Y:S02]  /*1490*/  HADD2.F32 R31, -RZ, R31.H1_H1 ;  /* 0x3000001fff1f7230 */ /* 0x000fe40000004100 */
[-C--:B------:R-:W-:Y:S01]  /*14a0*/  FFMA.FTZ R40, R11, R47.reuse, R40 ;  /* 0x0000002f0b287223 */ /* 0x080fe20000010028 */
[----:B------:R-:W-:Y:S01]  /*14b0*/  FMUL.FTZ R14, R4, R47 ;  /* 0x0000002f040e7220 */ /* 0x000fe20000410000 */
[----:B------:R-:W-:Y:S01]  /*14c0*/  FMUL.FTZ R12, R5, R49 ;  /* 0x00000031050c7220 */ /* 0x000fe20000410000 */
[----:B------:R-:W-:Y:S01]  /*14d0*/  FADD.FTZ R47, RZ, R10 ;  /* 0x0000000aff2f7221 */ /* 0x000fe20000010000 */
[----:B------:R-:W-:Y:S01]  /*14e0*/  FFMA.FTZ R38, R0, R10, RZ ;  /* 0x0000000a00267223 */ /* 0x000fe200000100ff */
        /* <DEDUP_REMOVED lines=9> */
[----:B------:R-:W-:-:S02]  /*1580*/  HADD2.F32 R20, -RZ, R15.H0_H0 ;  /* 0x2000000fff147230 */ /* 0x000fc40000004100 */
[----:B------:R-:W-:Y:S01]  /*1590*/  FADD.FTZ R39, R49, R39 ;  /* 0x0000002731277221 */ /* 0x000fe20000010000 */
[----:B------:R-:W-:Y:S02]  /*15a0*/  HADD2.F32 R31, -RZ, R15.H1_H1 ;  /* 0x3000000fff1f7230 */ /* 0x000fe40000004100 */
[C---:B------:R-:W-:Y:S01]  /*15b0*/  FMUL.FTZ R15, R8.reuse, R16 ;  /* 0x00000010080f7220 */ /* 0x040fe20000410000 */
[--C-:B------:R-:W-:Y:S02]  /*15c0*/  HADD2.F32 R28, -RZ, R17.reuse.H0_H0 ;  /* 0x20000011ff1c7230 */ /* 0x100fe40000004100 */
[-C--:B------:R-:W-:Y:S01]  /*15d0*/  FMUL.FTZ R16, R5, R35.reuse ;  /* 0x0000002305107220 */ /* 0x080fe20000410000 */
[----:B------:R-:W-:Y:S02]  /*15e0*/  HADD2.F32 R23, -RZ, R17.H1_H1 ;  /* 0x30000011ff177230 */ /* 0x000fe40000004100 */
[----:B------:R-:W-:Y:S01]  /*15f0*/  FADD.FTZ R47, R47, R14 ;  /* 0x0000000e2f2f7221 */ /* 0x000fe20000010000 */
[----:B------:R-:W-:Y:S01]  /*1600*/  FFMA.FTZ R38, R11, R14, R38 ;  /* 0x0000000e0b267223 */ /* 0x000fe20000010026 */
[----:B------:R-:W-:Y:S01]  /*1610*/  FADD.FTZ R39, R39, R35 ;  /* 0x0000002327277221 */ /* 0x000fe20000010000 */
[----:B------:R-:W-:Y:S01]  /*1620*/  FFMA.FTZ R19, R13, R35, R19 ;  /* 0x000000230d137223 */ /* 0x000fe20000010013 */
[----:B------:R-:W-:Y:S01]  /*1630*/  FMUL.FTZ R17, R8, R18 ;  /* 0x0000001208117220 */ /* 0x000fe20000410000 */
[----:B------:R-:W-:Y:S01]  /*1640*/  FADD.FTZ R35, R41, R20 ;  /* 0x0000001429237221 */ /* 0x000fe20000010000 */
[-C--:B------:R-:W-:Y:S01]  /*1650*/  FFMA.FTZ R40, R15, R20.reuse, R40 ;  /* 0x000000140f287223 */ /* 0x080fe20000010028 */
[----:B------:R-:W-:Y:S01]  /*1660*/  FMUL.FTZ R18, R4, R20 ;  /* 0x0000001404127220 */ /* 0x000fe20000410000 */
[----:B------:R-:W-:Y:S01]  /*1670*/  FMUL.FTZ R20, R8, R21 ;  /* 0x0000001508147220 */ /* 0x000fe20000410000 */
[----:B------:R-:W-:Y:S01]  /*1680*/  FADD.FTZ R47, R47, R16 ;  /* 0x000000102f2f7221 */ /* 0x000fe20000010000 */
[----:B------:R-:W-:Y:S01]  /*1690*/  FFMA.FTZ R38, R13, R16, R38 ;  /* 0x000000100d267223 */ /* 0x000fe20000010026 */
[-C--:B------:R-:W-:Y:S01]  /*16a0*/  FFMA.FTZ R41, R17, R31.reuse, R19 ;  /* 0x0000001f11297223 */ /* 0x080fe20000010013 */
[----:B------:R-:W-:Y:S01]  /*16b0*/  FADD.FTZ R35, R35, R28 ;  /* 0x0000001c23237221 */ /* 0x000fe20000010000 */
[-C--:B------:R-:W-:Y:S01]  /*16c0*/  FFMA.FTZ R50, R20, R28.reuse, R40 ;  /* 0x0000001c14327223 */ /* 0x080fe20000010028 */
[----:B------:R-:W-:Y:S01]  /*16d0*/  FMUL.FTZ R21, R4, R28 ;  /* 0x0000001c04157220 */ /* 0x000fe20000410000 */
[----:B------:R-:W-:Y:S01]  /*16e0*/  FMUL.FTZ R19, R5, R31 ;  /* 0x0000001f05137220 */ /* 0x000fe20000410000 */
[----:B------:R-:W-:Y:S01]  /*16f0*/  FADD.FTZ R28, R47, R18 ;  /* 0x000000122f1c7221 */ /* 0x000fe20000010000 */
[----:B------:R-:W-:Y:S01]  /*1700*/  FFMA.FTZ R38, R15, R18, R38 ;  /* 0x000000120f267223 */ /* 0x000fe20000010026 */
[----:B------:R-:W-:Y:S01]  /*1710*/  FADD.FTZ R39, R39, R31 ;  /* 0x0000001f27277221 */ /* 0x000fe20000010000 */
[----:B------:R-:W-:Y:S01]  /*1720*/  FMUL.FTZ R22, R8, R22 ;  /* 0x0000001608167220 */ /* 0x000fe20000410000 */
[----:B------:R-:W-:Y:S01]  /*1730*/  FADD.FTZ R28, R28, R19 ;  /* 0x000000131c1c7221 */ /* 0x000fe20000010000 */
[----:B------:R-:W-:Y:S01]  /*1740*/  FFMA.FTZ R31, R17, R19, R38 ;  /* 0x00000013111f7223 */ /* 0x000fe20000010026 */
[----:B------:R-:W-:Y:S01]  /*1750*/  FADD.FTZ R49, R39, R23 ;  /* 0x0000001727317221 */ /* 0x000fe20000010000 */
        /* <DEDUP_REMOVED lines=20> */
[----:B------:R-:W-:-:S02]  /*18a0*/  HADD2.F32 R52, -RZ, R33.H0_H0 ;  /* 0x20000021ff347230 */ /* 0x000fc40000004100 */
[C---:B------:R-:W-:Y:S01]  /*18b0*/  FMUL.FTZ R30, R8.reuse, R30 ;  /* 0x0000001e081e7220 */ /* 0x040fe20000410000 */
[----:B------:R-:W-:Y:S01]  /*18c0*/  FADD.FTZ R38, R35, R28 ;  /* 0x0000001c23267221 */ /* 0x000fe20000010000 */
[----:B------:R-:W-:Y:S01]  /*18d0*/  FFMA.FTZ R39, R29, R28, R40 ;  /* 0x0000001c1d277223 */ /* 0x000fe20000010028 */
[----:B------:R-:W-:Y:S01]  /*18e0*/  FMUL.FTZ R31, R5, R43 ;  /* 0x0000002b051f7220 */ /* 0x000fe20000410000 */
[----:B------:R-:W-:Y:S02]  /*18f0*/  HADD2.F32 R53, -RZ, R33.H1_H1 ;  /* 0x30000021ff357230 */ /* 0x000fe40000004100 */
[----:B------:R-:W-:Y:S01]  /*1900*/  FMUL.FTZ R32, R8, R32 ;  /* 0x0000002008207220 */ /* 0x000fe20000410000 */
[----:B------:R-:W-:Y:S01]  /*1910*/  FMUL.FTZ R33, R4, R52 ;  /* 0x0000003404217220 */ /* 0x000fe20000410000 */
[----:B------:R-:W-:Y:S01]  /*1920*/  FADD.FTZ R38, R38, R31 ;  /* 0x0000001f26267221 */ /* 0x000fe20000010000 */
[----:B------:R-:W-:Y:S01]  /*1930*/  FFMA.FTZ R39, R30, R31, R39 ;  /* 0x0000001f1e277223 */ /* 0x000fe20000010027 */
[----:B------:R-:W-:-:S02]  /*1940*/  HADD2.F32 R40, -RZ, R37.H0_H0 ;  /* 0x20000025ff287230 */ /* 0x000fc40000004100 */
[----:B------:R-:W-:Y:S01]  /*1950*/  FMUL.FTZ R34, R8, R34 ;  /* 0x0000002208227220 */ /* 0x000fe20000410000 */
[----:B------:R-:W-:Y:S01]  /*1960*/  FADD.FTZ R38, R38, R33 ;  /* 0x0000002126267221 */ /* 0x000fe20000010000 */
[----:B------:R-:W-:Y:S01]  /*1970*/  FFMA.FTZ R39, R32, R33, R39 ;  /* 0x0000002120277223 */ /* 0x000fe20000010027 */
[C---:B------:R-:W-:Y:S01]  /*1980*/  FMUL.FTZ R35, R5.reuse, R53 ;  /* 0x0000003505237220 */ /* 0x040fe20000410000 */
        /* <DEDUP_REMOVED lines=13> */
[----:B-1----:R-:W-:Y:S01]  /*1a60*/  UISETP.GE.U32.AND UP0, UPT, UR9, UR14, UPT ;  /* 0x0000000e0900728c */ /* 0x002fe2000bf06070 */
[----:B------:R-:W-:-:S03]  /*1a70*/  FADD.FTZ R51, R51, R42 ;  /* 0x0000002a33337221 */ /* 0x000fc60000010000 */
[----:B------:R-:W-:Y:S01]  /*1a80*/  UISETP.GE.AND.EX UP0, UPT, UR8, UR15, UPT, UP0 ;  /* 0x0000000f0800728c */ /* 0x000fe2000bf06300 */
[----:B------:R-:W-:Y:S01]  /*1a90*/  FFMA.FTZ R50, R29, R42, R50 ;  /* 0x0000002a1d327223 */ /* 0x000fe20000010032 */
[----:B0-----:R-:W-:Y:S01]  /*1aa0*/  FADD.FTZ R39, R49, R43 ;  /* 0x0000002b31277221 */ /* 0x001fe20000010000 */
        /* <DEDUP_REMOVED lines=15> */
[----:B------:R-:W0:Y:S01]  /*1ba0*/  S2R R82, SR_TID.X ;  /* 0x0000000000527919 */ /* 0x000e220000002100 */
        /* <DEDUP_REMOVED lines=46> */
.L_x_770:
[----:B------:R-:W-:Y:S01]  /*1e90*/  ISETP.GT.U32.AND P0, PT, R82, 0x7f, PT ;  /* 0x0000007f5200780c */ /* 0x000fe20003f04070 */
[----:B------:R-:W-:Y:S01]  /*1ea0*/  BSSY.RECONVERGENT B0, `(.L_x_771) ;  /* 0x0000038000007945 */ /* 0x000fe20003800200 */
[----:B------:R-:W-:Y:S01]  /*1eb0*/  HFMA2 R50, -RZ, RZ, 0, 0 ;  /* 0x00000000ff327431 */ /* 0x000fe200000001ff */
[----:B0-----:R-:W-:-:S10]  /*1ec0*/  MOV R48, RZ ;  /* 0x000000ff00307202 */ /* 0x001fd40000000f00 */
        /* <DEDUP_REMOVED lines=53> */
.L_x_772:
[----:B------:R-:W-:Y:S05]  /*2220*/  BSYNC.RECONVERGENT B0 ;  /* 0x0000000000007941 */ /* 0x000fea0003800200 */
.L_x_771:
        /* <DEDUP_REMOVED lines=23> */
.L_x_774:
[----:B------:R-:W-:Y:S05]  /*23a0*/  BSYNC.RECONVERGENT B0 ;  /* 0x0000000000007941 */ /* 0x000fea0003800200 */
.L_x_773:
        /* <DEDUP_REMOVED lines=16> */
.L_x_777:
[----:B0-----:R-:W2:Y:S04]  /*24b0*/  LD.E.STRONG.GPU R48, desc[UR12][R46.64+0x8] ;  /* 0x0000080c2e307980 */ /* 0x001ea8000c10f900 */
[----:B--2---:R-:W-:Y:S01]  /*24c0*/  CCTL.IVALL ;  /* 0x00000000ff00798f */ /* 0x004fe20002000000 */
[----:B------:R-:W-:Y:S05]  /*24d0*/  YIELD ;  /* 0x0000000000007946 */ /* 0x000fea0003800000 */
[----:B-----5:R-:W-:-:S04]  /*24e0*/  LOP3.LUT R48, R48, R49, RZ, 0x3c, !PT ;  /* 0x0000003130307212 */ /* 0x020fc800078e3cff */
[----:B------:R-:W-:-:S13]  /*24f0*/  ISETP.GT.AND P0, PT, R48, -0x1, PT ;  /* 0xffffffff3000780c */ /* 0x000fda0003f04270 */
[----:B------:R-:W-:Y:S05]  /*2500*/  @P0 BRA `(.L_x_777) ;  /* 0xfffffffc00e80947 */ /* 0x000fea000383ffff */
.L_x_776:
[----:B------:R-:W-:Y:S05]  /*2510*/  WARPSYNC.ALL ;  /* 0x0000000000007948 */ /* 0x000fea0003800000 */
[----:B------:R-:W-:Y:S06]  /*2520*/  BAR.SYNC.DEFER_BLOCKING 0x0 ;  /* 0x0000000000007b1d */ /* 0x000fec0000010000 */
[----:B------:R-:W-:Y:S05]  /*2530*/  BRA `(.L_x_778) ;  /* 0x00000000005c7947 */ /* 0x000fea0003800000 */
.L_x_775:
        /* <DEDUP_REMOVED lines=15> */
.L_x_780:
[----:B------:R-:W2:Y:S04]  /*2630*/  LD.E.STRONG.GPU R48, desc[UR12][R46.64] ;  /* 0x0000000c2e307980 */ /* 0x000ea8000c10f900 */
[----:B--2---:R-:W-:Y:S01]  /*2640*/  CCTL.IVALL ;  /* 0x00000000ff00798f */ /* 0x004fe20002000000 */
[----:B------:R-:W-:Y:S05]  /*2650*/  YIELD ;  /* 0x0000000000007946 */ /* 0x000fea0003800000 */
[----:B-----5:R-:W-:-:S04]  /*2660*/  LOP3.LUT R48, R48, R49, RZ, 0x3c, !PT ;  /* 0x0000003130307212 */ /* 0x020fc800078e3cff */
[----:B------:R-:W-:-:S13]  /*2670*/  ISETP.GT.AND P0, PT, R48, -0x1, PT ;  /* 0xffffffff3000780c */ /* 0x000fda0003f04270 */
[----:B------:R-:W-:Y:S05]  /*2680*/  @P0 BRA `(.L_x_780) ;  /* 0xfffffffc00e80947 */ /* 0x000fea000383ffff */
.L_x_779:
[----:B------:R-:W-:Y:S05]  /*2690*/  WARPSYNC.ALL ;  /* 0x0000000000007948 */ /* 0x000fea0003800000 */
[----:B------:R-:W-:Y:S06]  /*26a0*/  BAR.SYNC.DEFER_BLOCKING 0x0 ;  /* 0x0000000000007b1d */ /* 0x000fec0000010000 */
.L_x_778:
        /* <DEDUP_REMOVED lines=97> */
.L_x_782:
[----:B------:R-:W-:Y:S05]  /*2cc0*/  BSYNC.RECONVERGENT B0 ;  /* 0x0000000000007941 */ /* 0x000fea0003800200 */
.L_x_781:
        /* <DEDUP_REMOVED lines=144> */
[----:B------:R-:W-:Y:S02]  /*35d0*/  F2FP.F16.F32.PACK_AB R25, R14, R25 ;  /* 0x000000190e19723e */ /* 0x000fe400000000ff */
[----:B------:R-:W-:Y:S01]  /*35e0*/  F2FP.F16.F32.PACK_AB R29, R16, R29 ;  /* 0x0000001d101d723e */ /* 0x000fe200000000ff */
[----:B------:R0:W-:Y:S01]  /*35f0*/  STG.E.64 desc[UR12][R92.64+0x1e00], R20 ;  /* 0x001e00145c007986 */ /* 0x0001e2000c101b0c */
[----:B------:R-:W-:Y:S02]  /*3600*/  F2FP.F16.F32.PACK_AB R33, R18, R33 ;  /* 0x000000211221723e */ /* 0x000fe400000000ff */
[----:B------:R-:W-:Y:S01]  /*3610*/  F2FP.F16.F32.PACK_AB R7, R8, R37 ;  /* 0x000000250807723e */ /* 0x000fe200000000ff */
[----:B------:R0:W-:Y:S04]  /*3620*/  STG.E.64 desc[UR12][R92.64+0x2800], R24 ;  /* 0x002800185c007986 */ /* 0x0001e8000c101b0c */
[----:B------:R0:W-:Y:S04]  /*3630*/  STG.E.64 desc[UR12][R92.64+0x3200], R28 ;  /* 0x0032001c5c007986 */ /* 0x0001e8000c101b0c */
[----:B------:R0:W-:Y:S04]  /*3640*/  STG.E.64 desc[UR12][R92.64+0x3c00], R32 ;  /* 0x003c00205c007986 */ /* 0x0001e8000c101b0c */
[----:B------:R0:W-:Y:S01]  /*3650*/  STG.E.64 desc[UR12][R92.64+0x4600], R6 ;  /* 0x004600065c007986 */ /* 0x0001e2000c101b0c */
[----:B------:R-:W-:Y:S05]  /*3660*/  BRA.U !UP0, `(.L_x_783) ;  /* 0xffffffcd08a87547 */ /* 0x000fea000b83ffff */
.L_x_769:
        /* <DEDUP_REMOVED lines=54> */
.L_x_794:
        /* <DEDUP_REMOVED lines=20> */
.L_x_787:
        /* <DEDUP_REMOVED lines=34> */
.L_x_786:
        /* <DEDUP_REMOVED lines=20> */
.L_x_789:
[----:B------:R-:W-:Y:S05]  /*3e70*/  BSYNC.RECONVERGENT B1 ;  /* 0x0000000000017941 */ /* 0x000fea0003800200 */
.L_x_788:
        /* <DEDUP_REMOVED lines=26> */
.L_x_785:
[----:B------:R-:W-:Y:S05]  /*4020*/  BSYNC.RECONVERGENT B0 ;  /* 0x0000000000007941 */ /* 0x000fea0003800200 */
.L_x_784:
[----:B------:R0:W-:Y:S01]  /*4030*/  STS [R7], R21 ;  /* 0x0000001507007388 */ /* 0x0001e20000000800 */
[----:B------:R-:W1:Y:S01]  /*4040*/  LDC.64 R4, c[0x0][0x388] ;  /* 0x0000e200ff047b82 */ /* 0x000e620000000a00 */
[----:B------:R-:W-:Y:S02]  /*4050*/  ISETP.GT.U32.AND P1, PT, R39, 0x9, PT ;  /* 0x000000092700780c */ /* 0x000fe40003f24070 */
[----:B------:R0:W-:Y:S01]  /*4060*/  STS [R7+0x500], R14 ;  /* 0x0005000e07007388 */ /* 0x0001e20000000800 */
[----:B------:R-:W-:-:S04]  /*4070*/  MOV R23, R6 ;  /* 0x0000000600177202 */ /* 0x000fc80000000f00 */
[----:B------:R-:W2:Y:S08]  /*4080*/  LDC.64 R16, c[0x0][0x390] ;  /* 0x0000e400ff107b82 */ /* 0x000eb00000000a00 */
[----:B0-----:R-:W-:Y:S06]  /*4090*/  BAR.SYNC.DEFER_BLOCKING 0x0 ;  /* 0x0000000000007b1d */ /* 0x001fec0000010000 */
.L_x_793:
        /* <DEDUP_REMOVED lines=32> */
.L_x_804:
[----:B------:R-:W-:Y:S01]  /*42a0*/  BSSY.RECONVERGENT B0, `(.L_x_791) ;  /* 0x000000a000007945 */ /* 0x000fe20003800200 */
[----:B----4-:R-:W-:-:S03]  /*42b0*/  FADD.FTZ R27, R27, R18 ;  /* 0x000000121b1b7221 */ /* 0x010fc60000010000 */
[----:B------:R-:W-:Y:S05]  /*42c0*/  @P2 BRA `(.L_x_792) ;  /* 0x00000000001c2947 */ /* 0x000fea0003800000 */
[----:B------:R-:W-:Y:S02]  /*42d0*/  IADD3 R21, PT, PT, R23, R8, RZ ;  /* 0x0000000817157210 */ /* 0x000fe40007ffe0ff */
[----:B------:R-:W-:-:S03]  /*42e0*/  F2FP.F16.F32.PACK_AB R14, R27, R14 ;  /* 0x0000000e1b0e723e */ /* 0x000fc600000000ff */
[----:B-1----:R-:W-:Y:S01]  /*42f0*/  IMAD.WIDE R18, R21, 0x2, R4 ;  /* 0x0000000215127825 */ /* 0x002fe200078e0204 */
[----:B------:R-:W-:-:S03]  /*4300*/  PRMT R22, R14, 0x7632, R22 ;  /* 0x000076320e167816 */ /* 0x000fc60000000016 */
[----:B--2---:R-:W-:Y:S01]  /*4310*/  IMAD.WIDE R20, R21, 0x2, R16 ;  /* 0x0000000215147825 */ /* 0x004fe200078e0210 */
[----:B------:R0:W-:Y:S04]  /*4320*/  STG.E.U16 desc[UR12][R18.64], R14 ;  /* 0x0000000e12007986 */ /* 0x0001e8000c10150c */
[----:B------:R0:W-:Y:S02]  /*4330*/  STG.E.U16 desc[UR12][R20.64], R22 ;  /* 0x0000001614007986 */ /* 0x0001e4000c10150c */
.L_x_792:
[----:B------:R-:W-:Y:S05]  /*4340*/  BSYNC.RECONVERGENT B0 ;  /* 0x0000000000007941 */ /* 0x000fea0003800200 */
.L_x_791:
        /* <DEDUP_REMOVED lines=9> */
.L_x_790:
        /* <DEDUP_REMOVED lines=8> */
.L_x_796:
[----:B------:R-:W-:Y:S05]  /*4460*/  BSYNC B0 ;  /* 0x0000000000007941 */ /* 0x000fea0003800000 */
.L_x_795:
        /* <DEDUP_REMOVED lines=8> */
.L_x_797:
[----:B------:R-:W-:Y:S01]  /*44f0*/  FADD.FTZ R19, R19, R14 ;  /* 0x0000000e13137221 */ /* 0x000fe20000010000 */
[----:B------:R-:W-:-:S04]  /*4500*/  HFMA2 R28, -RZ, RZ, 0, 2.384185791015625e-07 ;  /* 0x00000004ff1c7431 */ /* 0x000fc800000001ff */
[----:B------:R-:W-:Y:S02]  /*4510*/  MOV R29, R19 ;  /* 0x00000013001d7202 */ /* 0x000fe40000000f00 */
[----:B------:R-:W-:-:S07]  /*4520*/  MOV R21, R26 ;  /* 0x0000001a00157202 */ /* 0x000fce0000000f00 */
[----:B------:R-:W-:Y:S05]  /*4530*/  WARPSYNC.COLLECTIVE R24, `(.L_x_798) ;  /* 0x0000000018087348 */ /* 0x000fea0003c00000 */
[----:B------:R0:W1:Y:S02]  /*4540*/  SHFL.BFLY P3, R26, R29, R28, R31 ;  /* 0x0c00001c1d1a7389 */ /* 0x000064000006001f */
[----:B01----:R-:W-:Y:S05]  /*4550*/  ENDCOLLECTIVE ;  /* 0x000000000000791b */ /* 0x003fea0003800000 */
.L_x_798:
[----:B------:R-:W-:-:S05]  /*4560*/  FADD.FTZ R21, R21, R18 ;  /* 0x0000001215157221 */ /* 0x000fca0000010000 */
[----:B------:R-:W-:Y:S02]  /*4570*/  MOV R29, R21 ;  /* 0x00000015001d7202 */ /* 0x000fe40000000f00 */
[----:B------:R-:W-:-:S07]  /*4580*/  MOV R20, R26 ;  /* 0x0000001a00147202 */ /* 0x000fce0000000f00 */
[----:B------:R-:W-:Y:S05]  /*4590*/  WARPSYNC.COLLECTIVE R24, `(.L_x_799) ;  /* 0x0000000018087348 */ /* 0x000fea0003c00000 */
[----:B------:R0:W1:Y:S02]  /*45a0*/  SHFL.BFLY P3, R26, R29, R28, R31 ;  /* 0x0c00001c1d1a7389 */ /* 0x000064000006001f */
[----:B01----:R-:W-:Y:S05]  /*45b0*/  ENDCOLLECTIVE ;  /* 0x000000000000791b */ /* 0x003fea0003800000 */
.L_x_799:
[----:B------:R-:W-:Y:S01]  /*45c0*/  FADD.FTZ R20, R19, R20 ;  /* 0x0000001413147221 */ /* 0x000fe20000010000 */
[----:B------:R-:W-:-:S04]  /*45d0*/  HFMA2 R28, -RZ, RZ, 0, 1.1920928955078125e-07 ;  /* 0x00000002ff1c7431 */ /* 0x000fc800000001ff */
[----:B------:R-:W-:Y:S02]  /*45e0*/  MOV R29, R20 ;  /* 0x00000014001d7202 */ /* 0x000fe40000000f00 */
[----:B------:R-:W-:-:S07]  /*45f0*/  MOV R22, R26 ;  /* 0x0000001a00167202 */ /* 0x000fce0000000f00 */
[----:B------:R-:W-:Y:S05]  /*4600*/  WARPSYNC.COLLECTIVE R24, `(.L_x_800) ;  /* 0x0000000018087348 */ /* 0x000fea0003c00000 */
[----:B------:R0:W1:Y:S02]  /*4610*/  SHFL.BFLY P3, R26, R29, R28, R31 ;  /* 0x0c00001c1d1a7389 */ /* 0x000064000006001f */
[----:B01----:R-:W-:Y:S05]  /*4620*/  ENDCOLLECTIVE ;  /* 0x000000000000791b */ /* 0x003fea0003800000 */
.L_x_800:
[----:B------:R-:W-:-:S05]  /*4630*/  FADD.FTZ R22, R21, R22 ;  /* 0x0000001615167221 */ /* 0x000fca0000010000 */
[----:B------:R-:W-:Y:S02]  /*4640*/  MOV R29, R22 ;  /* 0x00000016001d7202 */ /* 0x000fe40000000f00 */
[----:B------:R-:W-:-:S07]  /*4650*/  MOV R25, R26 ;  /* 0x0000001a00197202 */ /* 0x000fce0000000f00 */
[----:B------:R-:W-:Y:S05]  /*4660*/  WARPSYNC.COLLECTIVE R24, `(.L_x_801) ;  /* 0x0000000018087348 */ /* 0x000fea0003c00000 */
[----:B------:R0:W1:Y:S02]  /*4670*/  SHFL.BFLY P3, R26, R29, R28, R31 ;  /* 0x0c00001c1d1a7389 */ /* 0x000064000006001f */
[----:B01----:R-:W-:Y:S05]  /*4680*/  ENDCOLLECTIVE ;  /* 0x000000000000791b */ /* 0x003fea0003800000 */
.L_x_801:
[----:B------:R-:W-:Y:S01]  /*4690*/  FADD.FTZ R25, R20, R25 ;  /* 0x0000001914197221 */ /* 0x000fe20000010000 */
[----:B------:R-:W-:-:S04]  /*46a0*/  HFMA2 R28, -RZ, RZ, 0, 5.9604644775390625e-08 ;  /* 0x00000001ff1c7431 */ /* 0x000fc800000001ff */
[----:B------:R-:W-:Y:S02]  /*46b0*/  MOV R29, R25 ;  /* 0x00000019001d7202 */ /* 0x000fe40000000f00 */
[----:B------:R-:W-:-:S07]  /*46c0*/  MOV R27, R26 ;  /* 0x0000001a001b7202 */ /* 0x000fce0000000f00 */
[----:B------:R-:W-:Y:S05]  /*46d0*/  WARPSYNC.COLLECTIVE R24, `(.L_x_802) ;  /* 0x0000000018087348 */ /* 0x000fea0003c00000 */
[----:B------:R0:W1:Y:S02]  /*46e0*/  SHFL.BFLY P3, R26, R29, R28, R31 ;  /* 0x0c00001c1d1a7389 */ /* 0x000064000006001f */
[----:B01----:R-:W-:Y:S05]  /*46f0*/  ENDCOLLECTIVE ;  /* 0x000000000000791b */ /* 0x003fea0003800000 */
.L_x_802:
[----:B------:R-:W-:-:S05]  /*4700*/  FADD.FTZ R27, R22, R27 ;  /* 0x0000001b161b7221 */ /* 0x000fca0000010000 */
[----:B------:R-:W-:Y:S02]  /*4710*/  MOV R29, R27 ;  /* 0x0000001b001d7202 */ /* 0x000fe40000000f00 */
[----:B------:R-:W-:-:S07]  /*4720*/  MOV R14, R26 ;  /* 0x0000001a000e7202 */ /* 0x000fce0000000f00 */
[----:B------:R-:W-:Y:S05]  /*4730*/  WARPSYNC.COLLECTIVE R24, `(.L_x_803) ;  /* 0x0000000018087348 */ /* 0x000fea0003c00000 */
[----:B------:R0:W1:Y:S02]  /*4740*/  SHFL.BFLY P3, R26, R29, R28, R31 ;  /* 0x0c00001c1d1a7389 */ /* 0x000064000006001f */
[----:B01----:R-:W-:Y:S05]  /*4750*/  ENDCOLLECTIVE ;  /* 0x000000000000791b */ /* 0x003fea0003800000 */
.L_x_803:
[----:B------:R-:W-:Y:S01]  /*4760*/  FADD.FTZ R14, R25, R14 ;  /* 0x0000000e190e7221 */ /* 0x000fe20000010000 */
[----:B------:R-:W-:Y:S01]  /*4770*/  MOV R18, R26 ;  /* 0x0000001a00127202 */ /* 0x000fe20000000f00 */
[----:B------:R-:W-:Y:S06]  /*4780*/  BRA `(.L_x_804) ;  /* 0xfffffff800c47947 */ /* 0x000fec000383ffff */
.L_x_805:
        /* <DEDUP_REMOVED lines=15> */
.L_x_1339:


//--------------------- .text._ZN13group_norm_v218gn_bwd_cuda_kernelI6__halfLi320ELi3ELi32ELi10ELi4096ELb0ELb1ELi32ELi320ELi320ELi4ELb1ELi2ELb0ELb0ELNS_15WgradSyncMethodE3ENS_16CompileConditionILi1000EEEEEvPT_S6_S6_PKS5_S8_S8_S8_PKfflPfPj --------------------------
	.section	.text._ZN13group_norm_v218gn_bwd_cuda_kernelI6__halfLi320ELi3ELi32ELi10ELi4096ELb0ELb1ELi32ELi320ELi320ELi4ELb1ELi2ELb0ELb0ELNS_15WgradSyncMethodE3ENS_16CompileConditionILi1000EEEEEvPT_S6_S6_PKS5_S8_S8_S8_PKfflPfPj,"ax",@progbits
	.align	128
        .global         _ZN13group_norm_v218gn_bwd_cuda_kernelI6__halfLi320ELi3ELi32ELi10ELi4096ELb0ELb1ELi32ELi320ELi320ELi4ELb1ELi2ELb0ELb0ELNS_15WgradSyncMethodE3ENS_16CompileConditionILi1000EEEEEvPT_S6_S6_PKS5_S8_S8_S8_PKfflPfPj
        .type           _ZN13group_norm_v218gn_bwd_cuda_kernelI6__halfLi320ELi3ELi32ELi10ELi4096ELb0ELb1ELi32ELi320ELi320ELi4ELb1ELi2ELb0ELb0ELNS_15WgradSyncMethodE3ENS_16CompileConditionILi1000EEEEEvPT_S6_S6_PKS5_S8_S8_S8_PKfflPfPj,@function
        .size           _ZN13group_norm_v218gn_bwd_cuda_kernelI6__halfLi320ELi3ELi32ELi10ELi4096ELb0ELb1ELi32ELi320ELi320ELi4ELb1ELi2ELb0ELb0ELNS_15WgradSyncMethodE3ENS_16CompileConditionILi1000EEEEEvPT_S6_S6_PKS5_S8_S8_S8_PKfflPfPj,(.L_x_1340 - _ZN13group_norm_v218gn_bwd_cuda_kernelI6__halfLi320ELi3ELi32ELi10ELi4096ELb0ELb1ELi32ELi320ELi320ELi4ELb1ELi2ELb0ELb0ELNS_15WgradSyncMethodE3ENS_16CompileConditionILi1000EEEEEvPT_S6_S6_PKS5_S8_S8_S8_PKfflPfPj)
        .other          _ZN13group_norm_v218gn_bwd_cuda_kernelI6__halfLi320ELi3ELi32ELi10ELi4096ELb0ELb1ELi32ELi320ELi320ELi4ELb1ELi2ELb0ELb0ELNS_15WgradSyncMethodE3ENS_16CompileConditionILi1000EEEEEvPT_S6_S6_PKS5_S8_S8_S8_PKfflPfPj,@"STO_CUDA_ENTRY STV_DEFAULT"
_ZN13group_norm_v218gn_bwd_cuda_kernelI6__halfLi320ELi3ELi32ELi10ELi4096ELb0ELb1ELi32ELi320ELi320ELi4ELb1ELi2ELb0ELb0ELNS_15WgradSyncMethodE3ENS_16CompileConditionILi1000EEEEEvPT_S6_S6_PKS5_S8_S8_S8_PKfflPfPj:
.text._ZN13group_norm_v218gn_bwd_cuda_kernelI6__halfLi320ELi3ELi32ELi10ELi4096ELb0ELb1ELi32ELi320ELi320ELi4ELb1ELi2ELb0ELb0ELNS_15WgradSyncMethodE3ENS_16CompileConditionILi1000EEEEEvPT_S6_S6_PKS5_S8_S8_S8_PKfflPfPj:
        /* <DEDUP_REMOVED lines=33> */
.L_x_808:
[----:B------:R-:W2:Y:S04]  /*0210*/  LDL.64 R2, [R1+0x90] ;  /* 0x0000900001027983 */ /* 0x000ea80000100a00 */
[----:B--2---:R-:W2:Y:S04]  /*0220*/  LD.E.STRONG.GPU R3, desc[UR10][R2.64] ;  /* 0x0000000a02037980 */ /* 0x004ea8000c10f900 */
[----:B--2---:R-:W-:Y:S01]  /*0230*/  CCTL.IVALL ;  /* 0x00000000ff00798f */ /* 0x004fe20002000000 */
[----:B------:R-:W-:Y:S05]  /*0240*/  YIELD ;  /* 0x0000000000007946 */ /* 0x000fea0003800000 */
[----:B-----5:R-:W-:-:S04]  /*0250*/  LOP3.LUT R3, R3, R0, RZ, 0x3c, !PT ;  /* 0x0000000003037212 */ /* 0x020fc800078e3cff */
[----:B------:R-:W-:-:S13]  /*0260*/  ISETP.GT.AND P0, PT, R3, -0x1, PT ;  /* 0xffffffff0300780c */ /* 0x000fda0003f04270 */
[----:B------:R-:W-:Y:S05]  /*0270*/  @P0 BRA `(.L_x_808) ;  /* 0xfffffffc00e40947 */ /* 0x000fea000383ffff */
.L_x_807:
[----:B------:R-:W-:Y:S05]  /*0280*/  WARPSYNC.ALL ;  /* 0x0000000000007948 */ /* 0x000fea0003800000 */
[----:B------:R-:W-:Y:S06]  /*0290*/  BAR.SYNC.DEFER_BLOCKING 0x0 ;  /* 0x0000000000007b1d */ /* 0x000fec0000010000 */
[----:B------:R-:W-:Y:S05]  /*02a0*/  BRA `(.L_x_809) ;  /* 0x0000003800d07947 */ /* 0x000fea0003800000 */
.L_x_806:
        /* <DEDUP_REMOVED lines=13> */
[----:B------:R2:W-:Y:S01]  /*0380*/  STL [R1+0xa4], R3 ;  /* 0x0000a40301007387 */ /* 0x0005e20000100800 */
[----:B------:R-:W-:-:S05]  /*0390*/  SHF.L.U32 R7, R9, 0x2, RZ ;  /* 0x0000000209077819 */ /* 0x000fca00000006ff */
[----:B-1----:R-:W-:-:S06]  /*03a0*/  IMAD.WIDE.U32 R4, R7, 0x2, R4 ;  /* 0x0000000207047825 */ /* 0x002fcc00078e0004 */
[----:B------:R-:W3:Y:S01]  /*03b0*/  LDG.E.64.CONSTANT R4, desc[UR10][R4.64] ;  /* 0x0000000a04047981 */ /* 0x000ee2000c1e9b00 */
[----:B------:R-:W-:Y:S01]  /*03c0*/  UIADD3 UR4, UPT, UPT, UR4, 0x2800, URZ ;  /* 0x0000280004047890 */ /* 0x000fe2000fffe0ff */
[----:B--2---:R-:W-:Y:S02]  /*03d0*/  SHF.L.U32 R3, R6, 0x5, RZ ;  /* 0x0000000506037819 */ /* 0x004fe400000006ff */
[----:B------:R-:W-:Y:S02]  /*03e0*/  CS2R R22, SRZ ;  /* 0x0000000000167805 */ /* 0x000fe4000001ff00 */
[----:B------:R-:W-:Y:S02]  /*03f0*/  CS2R R24, SRZ ;  /* 0x0000000000187805 */ /* 0x000fe4000001ff00 */
[----:B------:R-:W-:Y:S02]  /*0400*/  CS2R R26, SRZ ;  /* 0x00000000001a7805 */ /* 0x000fe4000001ff00 */
[----:B------:R-:W-:-:S02]  /*0410*/  LOP3.LUT R3, R0, 0xfe0, R3, 0xf8, !PT ;  /* 0x00000fe000037812 */ /* 0x000fc400078ef803 */
        /* <DEDUP_REMOVED lines=15> */
[--C-:B---3--:R-:W-:Y:S02]  /*0510*/  HADD2.F32 R2, -RZ, R4.reuse.H0_H0 ;  /* 0x20000004ff027230 */ /* 0x108fe40000004100 */
[----:B------:R-:W-:Y:S02]  /*0520*/  HADD2.F32 R3, -RZ, R4.H1_H1 ;  /* 0x30000004ff037230 */ /* 0x000fe40000004100 */
[--C-:B------:R-:W-:Y:S02]  /*0530*/  HADD2.F32 R4, -RZ, R5.reuse.H0_H0 ;  /* 0x20000005ff047230 */ /* 0x100fe40000004100 */
[----:B0-----:R-:W-:-:S07]  /*0540*/  HADD2.F32 R5, -RZ, R5.H1_H1 ;  /* 0x30000005ff057230 */ /* 0x001fce0000004100 */
.L_x_823:
        /* <DEDUP_REMOVED lines=46> */
[----:B------:R0:W-:Y:S04]  /*0830*/  STL [R1+0x80], R10 ;  /* 0x0000800a01007387 */ /* 0x0001e80000100800 */
[----:B------:R-:W5:Y:S04]  /*0840*/  LDG.E.64.CONSTANT R16, desc[UR10][R52.64+0x4600] ;  /* 0x0046000a34107981 */ /* 0x000f68000c1e9b00 */
[----:B------:R-:W5:Y:S04]  /*0850*/  LDG.E.64.CONSTANT R38, desc[UR10][R54.64+0x1400] ;  /* 0x0014000a36267981 */ /* 0x000f68000c1e9b00 */
[----:B0-----:R-:W5:Y:S04]  /*0860*/  LDG.E.64.CONSTANT R10, desc[UR10][R52.64] ;  /* 0x0000000a340a7981 */ /* 0x001f68000c1e9b00 */
        /* <DEDUP_REMOVED lines=11> */
[----:B------:R0:W5:Y:S01]  /*0920*/  LDG.E.64.CONSTANT R12, desc[UR10][R52.64+0x3c00] ;  /* 0x003c000a340c7981 */ /* 0x000162000c1e9b00 */
[----:B------:R-:W-:-:S04]  /*0930*/  LEA R32, P0, R6, UR14, 0x2 ;  /* 0x0000000e06207c11 */ /* 0x000fc8000f8010ff */
[----:B------:R-:W-:Y:S01]  /*0940*/  LEA.HI.X R33, R6, UR15, R7, 0x2, P0 ;  /* 0x0000000f06217c11 */ /* 0x000fe200080f1407 */
[----:B------:R5:W-:Y:S05]  /*0950*/  STL [R1+0x84], R5 ;  /* 0x0000840501007387 */ /* 0x000bea0000100800 */
[----:B------:R-:W5:Y:S01]  /*0960*/  LDG.E.64.CONSTANT R32, desc[UR10][R32.64] ;  /* 0x0000000a20207981 */ /* 0x000f62000c1e9b00 */
[----:B--2---:R-:W-:-:S06]  /*0970*/  FADD.FTZ R6, R51, UR6 ;  /* 0x0000000633067e21 */ /* 0x004fcc0008010000 */
[----:B------:R-:W1:Y:S01]  /*0980*/  MUFU.RSQ R6, R6 ;  /* 0x0000000600067308 */ /* 0x000e620000001400 */
[--C-:B---3--:R-:W-:Y:S02]  /*0990*/  HADD2.F32 R0, -RZ, R34.reuse.H0_H0 ;  /* 0x20000022ff007230 */ /* 0x108fe40000004100 */
[----:B------:R-:W-:Y:S02]  /*09a0*/  HADD2.F32 R34, -RZ, R34.H1_H1 ;  /* 0x30000022ff227230 */ /* 0x000fe40000004100 */
[--C-:B----4-:R-:W-:Y:S02]  /*09b0*/  HADD2.F32 R7, -RZ, R36.reuse.H0_H0 ;  /* 0x20000024ff077230 */ /* 0x110fe40000004100 */
[----:B------:R-:W-:Y:S02]  /*09c0*/  HADD2.F32 R36, -RZ, R36.H1_H1 ;  /* 0x30000024ff247230 */ /* 0x000fe40000004100 */
[C---:B------:R-:W-:Y:S01]  /*09d0*/  FADD.FTZ R34, -R50.reuse, R34 ;  /* 0x0000002232227221 */ /* 0x040fe20000010100 */
[C---:B------:R-:W-:Y:S01]  /*09e0*/  FADD.FTZ R0, -R50.reuse, R0 ;  /* 0x0000000032007221 */ /* 0x040fe20000010100 */
[----:B------:R-:W-:Y:S01]  /*09f0*/  FADD.FTZ R58, -R50, R7 ;  /* 0x00000007323a7221 */ /* 0x000fe20000010100 */
[----:B-----5:R-:W-:-:S02]  /*0a00*/  HADD2.F32 R5, -RZ, R16.H0_H0 ;  /* 0x20000010ff057230 */ /* 0x020fc40000004100 */
[----:B------:R-:W-:Y:S01]  /*0a10*/  FADD.FTZ R56, -R50, R36 ;  /* 0x0000002432387221 */ /* 0x000fe20000010100 */
[----:B-1----:R-:W-:Y:S01]  /*0a20*/  FMUL.FTZ R29, R6, R34 ;  /* 0x00000022061d7220 */ /* 0x002fe20000410000 */
[----:B------:R-:W-:Y:S02]  /*0a30*/  HADD2.F32 R51, -RZ, R38.H1_H1 ;  /* 0x30000026ff337230 */ /* 0x000fe40000004100 */
[--C-:B------:R-:W-:Y:S02]  /*0a40*/  HADD2.F32 R57, -RZ, R10.reuse.H0_H0 ;  /* 0x2000000aff397230 */ /* 0x100fe40000004100 */
[----:B------:R-:W-:Y:S02]  /*0a50*/  HADD2.F32 R59, -RZ, R10.H1_H1 ;  /* 0x3000000aff3b7230 */ /* 0x000fe40000004100 */
[----:B------:R-:W-:Y:S02]  /*0a60*/  HADD2.F32 R10, -RZ, R38.H0_H0 ;  /* 0x20000026ff0a7230 */ /* 0x000fe40000004100 */
[----:B------:R-:W-:-:S02]  /*0a70*/  HADD2.F32 R38, -RZ, R40.H0_H0 ;  /* 0x20000028ff267230 */ /* 0x000fc40000004100 */
[----:B0-----:R-:W-:Y:S02]  /*0a80*/  HADD2.F32 R52, -RZ, R42.H0_H0 ;  /* 0x2000002aff347230 */ /* 0x001fe40000004100 */
[C---:B------:R-:W-:Y:S01]  /*0a90*/  FMUL.FTZ R27, R6.reuse, R0 ;  /* 0x00000000061b7220 */ /* 0x040fe20000410000 */
[----:B------:R-:W-:Y:S02]  /*0aa0*/  HADD2.F32 R40, -RZ, R40.H1_H1 ;  /* 0x30000028ff287230 */ /* 0x000fe40000004100 */
[----:B------:R-:W-:Y:S02]  /*0ab0*/  HADD2.F32 R53, -RZ, R44.H0_H0 ;  /* 0x2000002cff357230 */ /* 0x000fe40000004100 */
[----:B------:R-:W-:Y:S01]  /*0ac0*/  FMUL.FTZ R4, R6, R58 ;  /* 0x0000003a06047220 */ /* 0x000fe20000410000 */
[----:B------:R-:W-:Y:S02]  /*0ad0*/  HADD2.F32 R42, -RZ, R42.H1_H1 ;  /* 0x3000002aff2a7230 */ /* 0x000fe40000004100 */
[----:B------:R-:W-:-:S02]  /*0ae0*/  HADD2.F32 R54, -RZ, R46.H0_H0 ;  /* 0x2000002eff367230 */ /* 0x000fc40000004100 */
[----:B------:R-:W-:Y:S02]  /*0af0*/  HADD2.F32 R44, -RZ, R44.H1_H1 ;  /* 0x3000002cff2c7230 */ /* 0x000fe40000004100 */
[----:B------:R-:W-:Y:S02]  /*0b00*/  HADD2.F32 R55, -RZ, R48.H0_H0 ;  /* 0x20000030ff377230 */ /* 0x000fe40000004100 */
[----:B------:R-:W-:Y:S02]  /*0b10*/  HADD2.F32 R46, -RZ, R46.H1_H1 ;  /* 0x3000002eff2e7230 */ /* 0x000fe40000004100 */
[----:B------:R-:W-:Y:S01]  /*0b20*/  HADD2.F32 R48, -RZ, R48.H1_H1 ;  /* 0x30000030ff307230 */ /* 0x000fe20000004100 */
[----:B------:R-:W-:Y:S01]  /*0b30*/  MOV R58, R5 ;  /* 0x00000005003a7202 */ /* 0x000fe20000000f00 */
[--C-:B------:R-:W-:Y:S02]  /*0b40*/  HADD2.F32 R34, -RZ, R14.reuse.H0_H0 ;  /* 0x2000000eff227230 */ /* 0x100fe40000004100 */
[----:B------:R-:W-:Y:S01]  /*0b50*/  FADD.FTZ R51, -R50, R51 ;  /* 0x0000003332337221 */ /* 0x000fe20000010100 */
[----:B------:R-:W-:-:S02]  /*0b60*/  HADD2.F32 R14, -RZ, R14.H1_H1 ;  /* 0x3000000eff0e7230 */ /* 0x000fc40000004100 */
[----:B------:R-:W-:Y:S01]  /*0b70*/  FFMA.FTZ R24, R29, R59, R24 ;  /* 0x0000003b1d187223 */ /* 0x000fe20000010018 */
        /* <DEDUP_REMOVED lines=14> */
[----:B------:R-:W-:Y:S01]  /*0c60*/  FADD.FTZ R25, R59, R25 ;  /* 0x000000193b197221 */ /* 0x000fe20000010000 */
[----:B------:R-:W-:-:S02]  /*0c70*/  HADD2.F32 R50, -RZ, R18.H1_H1 ;  /* 0x30000012ff327230 */ /* 0x000fc40000004100 */
[----:B------:R-:W-:Y:S01]  /*0c80*/  FFMA.FTZ R24, R5, R14, R24 ;  /* 0x0000000e05187223 */ /* 0x000fe20000010018 */
[----:B------:R-:W-:Y:S02]  /*0c90*/  HADD2.F32 R16, -RZ, R16.H1_H1 ;  /* 0x30000010ff107230 */ /* 0x000fe40000004100 */
[----:B------:R-:W-:Y:S01]  /*0ca0*/  FMUL.FTZ R51, R6, R51 ;  /* 0x0000003306337220 */ /* 0x000fe20000410000 */
[----:B------:R-:W-:Y:S01]  /*0cb0*/  FMUL.FTZ R57, R2, R57 ;  /* 0x0000003902397220 */ /* 0x000fe20000410000 */
[----:B------:R-:W-:Y:S01]  /*0cc0*/  FADD.FTZ R23, R23, R34 ;  /* 0x0000002217177221 */ /* 0x000fe20000010000 */
[-C--:B------:R-:W-:Y:S01]  /*0cd0*/  FFMA.FTZ R0, R4, R34.reuse, R0 ;  /* 0x0000002204007223 */ /* 0x080fe20000010000 */
[----:B------:R-:W-:Y:S01]  /*0ce0*/  FMUL.FTZ R28, R2, R34 ;  /* 0x00000022021c7220 */ /* 0x000fe20000410000 */
[----:B------:R-:W-:Y:S01]  /*0cf0*/  STL [R1+0x40], R27 ;  /* 0x0000401b01007387 */ /* 0x000fe20000100800 */
[----:B------:R-:W-:Y:S01]  /*0d00*/  FADD.FTZ R25, R25, R14 ;  /* 0x0000000e19197221 */ /* 0x000fe20000010000 */
[----:B------:R-:W-:Y:S01]  /*0d10*/  FMUL.FTZ R34, R3, R14 ;  /* 0x0000000e03227220 */ /* 0x000fe20000410000 */
[----:B------:R-:W-:Y:S01]  /*0d20*/  FFMA.FTZ R14, R51, R50, R24 ;  /* 0x00000032330e7223 */ /* 0x000fe20000010018 */
[----:B------:R-:W-:Y:S01]  /*0d30*/  STL [R1+0x6c], R29 ;  /* 0x00006c1d01007387 */ /* 0x000fe20000100800 */
[----:B------:R-:W-:Y:S01]  /*0d40*/  FMUL.FTZ R26, R3, R59 ;  /* 0x0000003b031a7220 */ /* 0x000fe20000410000 */
[----:B------:R-:W-:-:S02]  /*0d50*/  FFMA.FTZ R24, R27, R57, RZ ;  /* 0x000000391b187223 */ /* 0x000fc400000100ff */
[----:B------:R0:W-:Y:S02]  /*0d60*/  STL [R1+0x88], R16 ;  /* 0x0000881001007387 */ /* 0x0001e40000100800 */
[----:B------:R-:W-:Y:S01]  /*0d70*/  FFMA.FTZ R24, R29, R26, R24 ;  /* 0x0000001a1d187223 */ /* 0x000fe20000010018 */
[----:B------:R-:W-:Y:S02]  /*0d80*/  HADD2.F32 R36, -RZ, R18.H0_H0 ;  /* 0x20000012ff247230 */ /* 0x000fe40000004100 */
[----:B------:R-:W-:Y:S01]  /*0d90*/  FMUL.FTZ R56, R6, R10 ;  /* 0x0000000a06387220 */ /* 0x000fe20000410000 */
[----:B0-----:R-:W-:Y:S01]  /*0da0*/  FADD.FTZ R16, RZ, R57 ;  /* 0x00000039ff107221 */ /* 0x001fe20000010000 */
[----:B------:R-:W-:-:S03]  /*0db0*/  FFMA.FTZ R24, R4, R28, R24 ;  /* 0x0000001c04187223 */ /* 0x000fc60000010018 */
[----:B------:R-:W-:Y:S01]  /*0dc0*/  FADD.FTZ R16, R16, R26 ;  /* 0x0000001a10107221 */ /* 0x000fe20000010000 */
[----:B------:R-:W-:Y:S01]  /*0dd0*/  FADD.FTZ R23, R23, R36 ;  /* 0x0000002417177221 */ /* 0x000fe20000010000 */
[-C--:B------:R-:W-:Y:S02]  /*0de0*/  FFMA.FTZ R0, R56, R36.reuse, R0 ;  /* 0x0000002438007223 */ /* 0x080fe40000010000 */
[----:B------:R-:W-:Y:S01]  /*0df0*/  FADD.FTZ R16, R16, R28 ;  /* 0x0000001c10107221 */ /* 0x000fe20000010000 */
[----:B------:R-:W-:Y:S01]  /*0e00*/  FMUL.FTZ R36, R2, R36 ;  /* 0x0000002402247220 */ /* 0x000fe20000410000 */
[----:B------:R-:W-:Y:S01]  /*0e10*/  FFMA.FTZ R24, R5, R34, R24 ;  /* 0x0000002205187223 */ /* 0x000fe20000010018 */
[----:B------:R-:W-:Y:S01]  /*0e20*/  STL [R1+0x7c], R4 ;  /* 0x00007c0401007387 */ /* 0x000fe20000100800 */
[----:B------:R-:W-:Y:S01]  /*0e30*/  FADD.FTZ R16, R16, R34 ;  /* 0x0000002210107221 */ /* 0x000fe20000010000 */
[----:B------:R-:W-:Y:S02]  /*0e40*/  HADD2.F32 R55, -RZ, R20.H0_H0 ;  /* 0x20000014ff377230 */ /* 0x000fe40000004100 */
[----:B------:R-:W-:Y:S01]  /*0e50*/  FMUL.FTZ R59, R3, R50 ;  /* 0x00000032033b7220 */ /* 0x000fe20000410000 */
[----:B------:R-:W-:Y:S01]  /*0e60*/  STL [R1+0x2c], R26 ;  /* 0x00002c1a01007387 */ /* 0x000fe20000100800 */
[----:B------:R-:W-:Y:S01]  /*0e70*/  FFMA.FTZ R24, R56, R36, R24 ;  /* 0x0000002438187223 */ /* 0x000fe20000010018 */
[----:B------:R-:W-:-:S02]  /*0e80*/  FADD.FTZ R16, R16, R36 ;  /* 0x0000002410107221 */ /* 0x000fc40000010000 */
[----:B------:R-:W-:Y:S01]  /*0e90*/  STL [R1+0x78], R5 ;  /* 0x0000780501007387 */ /* 0x000fe20000100800 */
[----:B------:R-:W-:Y:S02]  /*0ea0*/  HADD2.F32 R20, -RZ, R20.H1_H1 ;  /* 0x30000014ff147230 */ /* 0x000fe40000004100 */
[----:B------:R-:W-:Y:S01]  /*0eb0*/  FADD.FTZ R10, R25, R50 ;  /* 0x00000032190a7221 */ /* 0x000fe20000010000 */
[----:B------:R-:W-:Y:S01]  /*0ec0*/  STL [R1+0x3c], R28 ;  /* 0x00003c1c01007387 */ /* 0x000fe20000100800 */
[----:B------:R-:W-:Y:S01]  /*0ed0*/  FMUL.FTZ R60, R6, R38 ;  /* 0x00000026063c7220 */ /* 0x000fe20000410000 */
[----:B------:R-:W-:Y:S02]  /*0ee0*/  FMUL.FTZ R25, R2, R55 ;  /* 0x0000003702197220 */ /* 0x000fe40000410000 */
[----:B------:R-:W-:Y:S01]  /*0ef0*/  STL [R1+0x74], R56 ;  /* 0x0000743801007387 */ /* 0x000fe20000100800 */
[----:B------:R-:W-:Y:S01]  /*0f00*/  FFMA.FTZ R24, R51, R59, R24 ;  /* 0x0000003b33187223 */ /* 0x000fe20000010018 */
[----:B------:R-:W-:-:S02]  /*0f10*/  FADD.FTZ R16, R16, R59 ;  /* 0x0000003b10107221 */ /* 0x000fc40000010000 */
[----:B------:R0:W-:Y:S01]  /*0f20*/  STL [R1+0x34], R34 ;  /* 0x0000342201007387 */ /* 0x0001e20000100800 */
[----:B------:R-:W-:-:S03]  /*0f30*/  HADD2.F32 R18, -RZ, R30.H0_H0 ;  /* 0x2000001eff127230 */ /* 0x000fc60000004100 */
[----:B------:R-:W-:Y:S01]  /*0f40*/  STL [R1+0x70], R51 ;  /* 0x0000703301007387 */ /* 0x000fe20000100800 */
[----:B------:R-:W-:-:S03]  /*0f50*/  FMUL.FTZ R38, R6, R40 ;  /* 0x0000002806267220 */ /* 0x000fc60000410000 */
[----:B------:R1:W-:Y:S01]  /*0f60*/  STL [R1+0x20], R36 ;  /* 0x0000202401007387 */ /* 0x0003e20000100800 */
[----:B------:R-:W-:Y:S01]  /*0f70*/  FMUL.FTZ R50, R3, R20 ;  /* 0x0000001403327220 */ /* 0x000fe20000410000 */
[----:B------:R-:W-:Y:S02]  /*0f80*/  FFMA.FTZ R24, R60, R25, R24 ;  /* 0x000000193c187223 */ /* 0x000fe40000010018 */
[----:B------:R-:W2:Y:S01]  /*0f90*/  LDL.LU R27, [R1+0xc0] ;  /* 0x0000c000011b7983 */ /* 0x000ea20000300800 */
[----:B------:R-:W-:-:S03]  /*0fa0*/  FADD.FTZ R16, R16, R25 ;  /* 0x0000001910107221 */ /* 0x000fc60000010000 */
[----:B------:R-:W-:Y:S01]  /*0fb0*/  STL [R1+0x18], R59 ;  /* 0x0000183b01007387 */ /* 0x000fe20000100800 */
[----:B------:R-:W-:-:S03]  /*0fc0*/  HADD2.F32 R30, -RZ, R30.H1_H1 ;  /* 0x3000001eff1e7230 */ /* 0x000fc60000004100 */
[----:B------:R-:W-:Y:S01]  /*0fd0*/  STL [R1+0x68], R60 ;  /* 0x0000683c01007387 */ /* 0x000fe20000100800 */
[----:B0-----:R-:W-:-:S03]  /*0fe0*/  FMUL.FTZ R34, R6, R52 ;  /* 0x0000003406227220 */ /* 0x001fc60000410000 */
[----:B------:R-:W3:Y:S01]  /*0ff0*/  LDL.LU R26, [R1+0xbc] ;  /* 0x0000bc00011a7983 */ /* 0x000ee20000300800 */
[----:B-1----:R-:W-:Y:S01]  /*1000*/  FMUL.FTZ R36, R2, R18 ;  /* 0x0000001202247220 */ /* 0x002fe20000410000 */
[----:B------:R-:W-:Y:S02]  /*1010*/  FFMA.FTZ R24, R38, R50, R24 ;  /* 0x0000003226187223 */ /* 0x000fe40000010018 */
[----:B------:R-:W4:Y:S01]  /*1020*/  LDL.LU R29, [R1+0xb8] ;  /* 0x0000b800011d7983 */ /* 0x000f220000300800 */
[----:B------:R-:W-:-:S03]  /*1030*/  FADD.FTZ R16, R16, R50 ;  /* 0x0000003210107221 */ /* 0x000fc60000010000 */
[----:B------:R0:W-:Y:S01]  /*1040*/  STL [R1+0xc], R25 ;  /* 0x00000c1901007387 */ /* 0x0001e20000100800 */
[----:B------:R-:W-:Y:S01]  /*1050*/  FADD.FTZ R10, R10, R20 ;  /* 0x000000140a0a7221 */ /* 0x000fe20000010000 */
[----:B------:R-:W-:Y:S02]  /*1060*/  FFMA.FTZ R14, R38, R20, R14 ;  /* 0x00000014260e7223 */ /* 0x000fe4000001000e */
[----:B------:R-:W5:Y:S01]  /*1070*/  LDL.LU R28, [R1+0xb4] ;  /* 0x0000b400011c7983 */ /* 0x000f620000300800 */
[----:B------:R-:W-:Y:S02]  /*1080*/  HADD2.F32 R61, -RZ, R8.H0_H0 ;  /* 0x20000008ff3d7230 */ /* 0x000fe40000004100 */
[----:B------:R-:W-:Y:S01]  /*1090*/  FADD.FTZ R23, R23, R55 ;  /* 0x0000003717177221 */ /* 0x000fe20000010000 */
[----:B------:R-:W2:Y:S01]  /*10a0*/  LDL.LU R4, [R1+0xb0] ;  /* 0x0000b00001047983 */ /* 0x000ea20000300800 */
[----:B------:R-:W-:Y:S01]  /*10b0*/  FFMA.FTZ R0, R60, R55, R0 ;  /* 0x000000373c007223 */ /* 0x000fe20000010000 */
[----:B------:R-:W-:-:S02]  /*10c0*/  FMUL.FTZ R20, R6, R42 ;  /* 0x0000002a06147220 */ /* 0x000fc40000410000 */
[----:B------:R-:W-:Y:S01]  /*10d0*/  STL [R1+0x64], R38 ;  /* 0x0000642601007387 */ /* 0x000fe20000100800 */
[----:B------:R-:W-:Y:S02]  /*10e0*/  HADD2.F32 R8, -RZ, R8.H1_H1 ;  /* 0x30000008ff087230 */ /* 0x000fe40000004100 */
[----:B0-----:R-:W-:Y:S01]  /*10f0*/  FMUL.FTZ R25, R3, R30 ;  /* 0x0000001e03197220 */ /* 0x001fe20000410000 */
[----:B------:R-:W-:Y:S01]  /*1100*/  FFMA.FTZ R24, R34, R36, R24 ;  /* 0x0000002422187223 */ /* 0x000fe20000010018 */
[----:B------:R-:W5:Y:S01]  /*1110*/  LDL.LU R5, [R1+0xa8] ;  /* 0x0000a80001057983 */ /* 0x000f620000300800 */
[----:B------:R-:W-:-:S03]  /*1120*/  FADD.FTZ R16, R16, R36 ;  /* 0x0000002410107221 */ /* 0x000fc60000010000 */
[----:B------:R-:W-:Y:S01]  /*1130*/  STL [R1+0x8], R50 ;  /* 0x0000083201007387 */ /* 0x000fe20000100800 */
[----:B------:R-:W-:Y:S01]  /*1140*/  FADD.FTZ R23, R23, R18 ;  /* 0x0000001217177221 */ /* 0x000fe20000010000 */
[----:B------:R-:W-:Y:S02]  /*1150*/  FFMA.FTZ R0, R34, R18, R0 ;  /* 0x0000001222007223 */ /* 0x000fe40000010000 */
[----:B------:R-:W-:Y:S01]  /*1160*/  STL [R1+0x60], R34 ;  /* 0x0000602201007387 */ /* 0x000fe20000100800 */
[----:B------:R-:W-:Y:S01]  /*1170*/  FFMA.FTZ R14, R20, R30, R14 ;  /* 0x0000001e140e7223 */ /* 0x000fe2000001000e */
[----:B------:R-:W-:Y:S02]  /*1180*/  FMUL.FTZ R18, R6, R53 ;  /* 0x0000003506127220 */ /* 0x000fe40000410000 */
[----:B------:R-:W-:Y:S01]  /*1190*/  STL [R1+0x4], R36 ;  /* 0x0000042401007387 */ /* 0x000fe20000100800 */
[----:B------:R-:W-:Y:S01]  /*11a0*/  FFMA.FTZ R24, R20, R25, R24 ;  /* 0x0000001914187223 */ /* 0x000fe20000010018 */
[----:B------:R-:W-:-:S02]  /*11b0*/  FADD.FTZ R16, R16, R25 ;  /* 0x0000001910107221 */ /* 0x000fc40000010000 */
[----:B------:R-:W3:Y:S04]  /*11c0*/  LDL.LU R40, [R1+0x88] ;  /* 0x0000880001287983 */ /* 0x000ee80000300800 */
[----:B------:R0:W-:Y:S04]  /*11d0*/  STL [R1+0x5c], R20 ;  /* 0x00005c1401007387 */ /* 0x0001e80000100800 */
[----:B------:R1:W-:Y:S01]  /*11e0*/  STL [R1], R25 ;  /* 0x0000001901007387 */ /* 0x0003e20000100800 */
[----:B0-----:R-:W-:-:S03]  /*11f0*/  FMUL.FTZ R20, R3, R8 ;  /* 0x0000000803147220 */ /* 0x001fc60000410000 */
[----:B------:R0:W-:Y:S01]  /*1200*/  STL [R1+0x58], R18 ;  /* 0x0000581201007387 */ /* 0x0001e20000100800 */
[----:B-1----:R-:W-:-:S03]  /*1210*/  FMUL.FTZ R25, R6, R44 ;  /* 0x0000002c06197220 */ /* 0x002fc60000410000 */
[----:B------:R-:W-:Y:S04]  /*1220*/  STL [R1+0x14], R20 ;  /* 0x0000141401007387 */ /* 0x000fe80000100800 */
[----:B------:R1:W-:Y:S04]  /*1230*/  STL [R1+0x54], R25 ;  /* 0x0000541901007387 */ /* 0x0003e80000100800 */
[----:B------:R-:W4:Y:S01]  /*1240*/  LDL R42, [R1+0x98] ;  /* 0x00009800012a7983 */ /* 0x000f220000100800 */
[----:B------:R-:W-:Y:S01]  /*1250*/  FADD.FTZ R23, R23, R61 ;  /* 0x0000003d17177221 */ /* 0x000fe20000010000 */
[-C--:B------:R-:W-:Y:S01]  /*1260*/  FFMA.FTZ R0, R18, R61.reuse, R0 ;  /* 0x0000003d12007223 */ /* 0x080fe20000010000 */
[----:B------:R-:W-:Y:S01]  /*1270*/  FMUL.FTZ R61, R2, R61 ;  /* 0x0000003d023d7220 */ /* 0x000fe20000410000 */
[----:B------:R-:W-:-:S03]  /*1280*/  HADD2.F32 R22, -RZ, R12.H0_H0 ;  /* 0x2000000cff167230 */ /* 0x000fc60000004100 */
[----:B------:R-:W-:Y:S01]  /*1290*/  FADD.FTZ R50, R16, R61 ;  /* 0x0000003d10327221 */ /* 0x000fe20000010000 */
[----:B------:R-:W-:Y:S01]  /*12a0*/  FFMA.FTZ R51, R18, R61, R24 ;  /* 0x0000003d12337223 */ /* 0x000fe20000010018 */
[----:B------:R-:W-:Y:S02]  /*12b0*/  HADD2.F32 R12, -RZ, R12.H1_H1 ;  /* 0x3000000cff0c7230 */ /* 0x000fe40000004100 */
[----:B------:R-:W-:Y:S01]  /*12c0*/  FMUL.FTZ R60, R2, R22 ;  /* 0x00000016023c7220 */ /* 0x000fe20000410000 */
[----:B0-----:R-:W-:Y:S01]  /*12d0*/  FMUL.FTZ R18, R6, R54 ;  /* 0x0000003606127220 */ /* 0x001fe20000410000 */
[----:B------:R-:W-:Y:S01]  /*12e0*/  FADD.FTZ R50, R50, R20 ;  /* 0x0000001432327221 */ /* 0x000fe20000010000 */
[----:B------:R-:W-:Y:S01]  /*12f0*/  FFMA.FTZ R51, R25, R20, R51 ;  /* 0x0000001419337223 */ /* 0x000fe20000010033 */
[----:B------:R-:W-:Y:S01]  /*1300*/  MOV R56, R58 ;  /* 0x0000003a00387202 */ /* 0x000fe20000000f00 */
        /* <DEDUP_REMOVED lines=8> */
[----:B------:R-:W-:-:S02]  /*1390*/  FMUL.FTZ R38, R6, R48 ;  /* 0x0000003006267220 */ /* 0x000fc40000410000 */
[----:B------:R-:W-:Y:S01]  /*13a0*/  FADD.FTZ R50, R50, R58 ;  /* 0x0000003a32327221 */ /* 0x000fe20000010000 */
[----:B------:R-:W-:Y:S01]  /*13b0*/  FFMA.FTZ R51, R7, R58, R51 ;  /* 0x0000003a07337223 */ /* 0x000fe20000010033 */
[----:B------:R0:W-:Y:S04]  /*13c0*/  STL [R1+0x50], R18 ;  /* 0x0000501201007387 */ /* 0x0001e80000100800 */
[----:B------:R0:W-:Y:S04]  /*13d0*/  STL [R1+0x4c], R16 ;  /* 0x00004c1001007387 */ /* 0x0001e80000100800 */
[----:B------:R-:W-:Y:S01]  /*13e0*/  STL [R1+0x48], R7 ;  /* 0x0000480701007387 */ /* 0x000fe20000100800 */
[----:B------:R-:W-:Y:S01]  /*13f0*/  FADD.FTZ R10, R10, R30 ;  /* 0x0000001e0a0a7221 */ /* 0x000fe20000010000 */
[----:B------:R-:W-:Y:S01]  /*1400*/  FFMA.FTZ R14, R25, R8, R14 ;  /* 0x00000008190e7223 */ /* 0x000fe2000001000e */
[----:B------:R-:W-:-:S02]  /*1410*/  FADD.FTZ R23, R23, R22 ;  /* 0x0000001617177221 */ /* 0x000fc40000010000 */
[----:B------:R-:W-:Y:S01]  /*1420*/  FADD.FTZ R10, R10, R8 ;  /* 0x000000080a0a7221 */ /* 0x000fe20000010000 */
[----:B------:R-:W-:Y:S01]  /*1430*/  FFMA.FTZ R22, R18, R22, R0 ;  /* 0x0000001612167223 */ /* 0x000fe20000010000 */
[----:B------:R-:W-:Y:S01]  /*1440*/  FFMA.FTZ R24, R16, R12, R14 ;  /* 0x0000000c10187223 */ /* 0x000fe2000001000e */
[----:B------:R-:W-:Y:S02]  /*1450*/  HADD2.F32 R34, -RZ, R37.H0_H0 ;  /* 0x20000025ff227230 */ /* 0x000fe40000004100 */
[----:B-1----:R-:W-:Y:S01]  /*1460*/  FADD.FTZ R25, R10, R12 ;  /* 0x0000000c0a197221 */ /* 0x002fe20000010000 */
[----:B0-----:R-:W-:Y:S02]  /*1470*/  HADD2.F32 R18, -RZ, R49.H0_H0 ;  /* 0x20000031ff127230 */ /* 0x001fe40000004100 */
[--C-:B------:R-:W-:Y:S02]  /*1480*/  HADD2.F32 R0, -RZ, R35.reuse.H0_H0 ;  /* 0x20000023ff007230 */ /* 0x100fe40000004100 */
[----:B------:R-:W-:-:S02]  /*1490*/  HADD2.F32 R8, -RZ, R35.H1_H1 ;  /* 0x30000023ff087230 */ /* 0x000fc40000004100 */
[----:B------:R-:W-:Y:S02]  /*14a0*/  HADD2.F32 R37, -RZ, R37.H1_H1 ;  /* 0x30000025ff257230 */ /* 0x000fe40000004100 */
[----:B------:R-:W-:Y:S02]  /*14b0*/  HADD2.F32 R53, -RZ, R39.H1_H1 ;  /* 0x30000027ff357230 */ /* 0x000fe40000004100 */
[----:B------:R-:W-:Y:S02]  /*14c0*/  HADD2.F32 R48, -RZ, R41.H1_H1 ;  /* 0x30000029ff307230 */ /* 0x000fe40000004100 */
[--C-:B------:R-:W-:Y:S02]  /*14d0*/  HADD2.F32 R46, -RZ, R43.reuse.H0_H0 ;  /* 0x2000002bff2e7230 */ /* 0x100fe40000004100 */
[----:B------:R-:W-:Y:S02]  /*14e0*/  HADD2.F32 R44, -RZ, R43.H1_H1 ;  /* 0x3000002bff2c7230 */ /* 0x000fe40000004100 */
[----:B------:R-:W-:-:S02]  /*14f0*/  HADD2.F32 R10, -RZ, R45.H0_H0 ;  /* 0x2000002dff0a7230 */ /* 0x000fc40000004100 */
[----:B------:R-:W-:Y:S02]  /*1500*/  HADD2.F32 R12, -RZ, R45.H1_H1 ;  /* 0x3000002dff0c7230 */ /* 0x000fe40000004100 */
[--C-:B------:R-:W-:Y:S02]  /*1510*/  HADD2.F32 R14, -RZ, R47.reuse.H0_H0 ;  /* 0x2000002fff0e7230 */ /* 0x100fe40000004100 */
[----:B------:R-:W-:Y:S02]  /*1520*/  HADD2.F32 R16, -RZ, R47.H1_H1 ;  /* 0x3000002fff107230 */ /* 0x000fe40000004100 */
        /* <DEDUP_REMOVED lines=14> */
[----:B------:R-:W-:Y:S01]  /*1610*/  MOV R35, R56 ;  /* 0x0000003800237202 */ /* 0x000fe20000000f00 */
[----:B------:R-:W-:-:S02]  /*1620*/  HADD2.F32 R56, -RZ, R15.H0_H0 ;  /* 0x2000000fff387230 */ /* 0x000fc40000004100 */
[--C-:B------:R-:W-:Y:S02]  /*1630*/  HADD2.F32 R45, -RZ, R31.reuse.H0_H0 ;  /* 0x2000001fff2d7230 */ /* 0x100fe40000004100 */
[----:B------:R-:W-:Y:S02]  /*1640*/  HADD2.F32 R43, -RZ, R31.H1_H1 ;  /* 0x3000001fff2b7230 */ /* 0x000fe40000004100 */
[--C-:B------:R-:W-:Y:S02]  /*1650*/  HADD2.F32 R30, -RZ, R9.reuse.H0_H0 ;  /* 0x20000009ff1e7230 */ /* 0x100fe40000004100 */
[----:B------:R-:W-:Y:S02]  /*1660*/  HADD2.F32 R31, -RZ, R9.H1_H1 ;  /* 0x30000009ff1f7230 */ /* 0x000fe40000004100 */
[----:B------:R-:W-:Y:S02]  /*1670*/  HADD2.F32 R15, -RZ, R15.H1_H1 ;  /* 0x3000000fff0f7230 */ /* 0x000fe40000004100 */
[----:B------:R-:W-:-:S02]  /*1680*/  HADD2.F32 R54, -RZ, R19.H0_H0 ;  /* 0x20000013ff367230 */ /* 0x000fc40000004100 */
[----:B------:R-:W-:Y:S02]  /*1690*/  HADD2.F32 R19, -RZ, R19.H1_H1 ;  /* 0x30000013ff137230 */ /* 0x000fe40000004100 */
[--C-:B------:R-:W-:Y:S02]  /*16a0*/  HADD2.F32 R49, -RZ, R21.reuse.H0_H0 ;  /* 0x20000015ff317230 */ /* 0x100fe40000004100 */
[----:B------:R-:W-:Y:S01]  /*16b0*/  HADD2.F32 R21, -RZ, R21.H1_H1 ;  /* 0x30000015ff157230 */ /* 0x000fe20000004100 */
[----:B------:R-:W-:Y:S01]  /*16c0*/  UIADD3 UR7, UP0, UPT, UR7, 0x2, URZ ;  /* 0x0000000207077890 */ /* 0x000fe2000ff1e0ff */
[----:B---3--:R-:W-:-:S04]  /*16d0*/  FMUL.FTZ R20, R3, R40 ;  /* 0x0000002803147220 */ /* 0x008fc80000410000 */
[----:B------:R-:W-:Y:S01]  /*16e0*/  FADD.FTZ R50, R50, R20 ;  /* 0x0000001432327221 */ /* 0x000fe20000010000 */
[----:B------:R-:W-:Y:S01]  /*16f0*/  FFMA.FTZ R51, R38, R20, R51 ;  /* 0x0000001426337223 */ /* 0x000fe20000010033 */
[----:B------:R-:W-:Y:S04]  /*1700*/  STL [R1+0x10], R20 ;  /* 0x0000101401007387 */ /* 0x000fe80000100800 */
[----:B----4-:R0:W-:Y:S02]  /*1710*/  STS.64 [R42], R50 ;  /* 0x000000322a007388 */ /* 0x0101e40000000a00 */
[----:B0-----:R-:W-:Y:S01]  /*1720*/  MOV R50, R7 ;  /* 0x0000000700327202 */ /* 0x001fe20000000f00 */
[----:B------:R-:W-:-:S06]  /*1730*/  FADD.FTZ R7, R33, UR6 ;  /* 0x0000000621077e21 */ /* 0x000fcc0008010000 */
[----:B------:R-:W0:Y:S01]  /*1740*/  MUFU.RSQ R7, R7 ;  /* 0x0000000700077308 */ /* 0x000e220000001400 */
[----:B------:R-:W-:Y:S02]  /*1750*/  HADD2.F32 R20, -RZ, R39.H0_H0 ;  /* 0x20000027ff147230 */ /* 0x000fe40000004100 */
[----:B------:R-:W-:Y:S02]  /*1760*/  HADD2.F32 R51, -RZ, R41.H0_H0 ;  /* 0x20000029ff337230 */ /* 0x000fe40000004100 */
[C---:B------:R-:W-:Y:S01]  /*1770*/  FADD.FTZ R33, -R32.reuse, R37 ;  /* 0x0000002520217221 */ /* 0x040fe20000010100 */
[C---:B------:R-:W-:Y:S02]  /*1780*/  FADD.FTZ R20, -R32.reuse, R20 ;  /* 0x0000001420147221 */ /* 0x040fe40000010100 */
[----:B------:R-:W-:Y:S01]  /*1790*/  FADD.FTZ R51, -R32, R51 ;  /* 0x0000003320337221 */ /* 0x000fe20000010100 */
[--C-:B------:R-:W-:Y:S02]  /*17a0*/  HADD2.F32 R32, -RZ, R11.reuse.H0_H0 ;  /* 0x2000000bff207230 */ /* 0x100fe40000004100 */
[----:B------:R-:W-:-:S02]  /*17b0*/  HADD2.F32 R11, -RZ, R11.H1_H1 ;  /* 0x3000000bff0b7230 */ /* 0x000fc40000004100 */
[C---:B0-----:R-:W-:Y:S01]  /*17c0*/  FMUL.FTZ R0, R7.reuse, R0 ;  /* 0x0000000007007220 */ /* 0x041fe20000410000 */
[C---:B------:R-:W-:Y:S01]  /*17d0*/  FMUL.FTZ R37, R7.reuse, R8 ;  /* 0x0000000807257220 */ /* 0x040fe20000410000 */
[----:B--2---:R-:W-:Y:S01]  /*17e0*/  FMUL.FTZ R8, R4, R32 ;  /* 0x0000002004087220 */ /* 0x004fe20000410000 */
[----:B------:R-:W-:Y:S01]  /*17f0*/  FMUL.FTZ R47, R7, R34 ;  /* 0x00000022072f7220 */ /* 0x000fe20000410000 */
[----:B------:R-:W-:Y:S01]  /*1800*/  FADD.FTZ R27, R32, R27 ;  /* 0x0000001b201b7221 */ /* 0x000fe20000010000 */
[C---:B------:R-:W-:Y:S01]  /*1810*/  FFMA.FTZ R26, R0.reuse, R32, R26 ;  /* 0x00000020001a7223 */ /* 0x040fe2000001001a */
[----:B------:R-:W-:Y:S01]  /*1820*/  FADD.FTZ R29, R11, R29 ;  /* 0x0000001d0b1d7221 */ /* 0x000fe20000010000 */
[-C--:B-----5:R-:W-:Y:S01]  /*1830*/  FFMA.FTZ R28, R37, R11.reuse, R28 ;  /* 0x0000000b251c7223 */ /* 0x0a0fe2000001001c */
[----:B------:R-:W-:Y:S01]  /*1840*/  FMUL.FTZ R34, R5, R11 ;  /* 0x0000000b05227220 */ /* 0x000fe20000410000 */
[----:B------:R-:W-:Y:S01]  /*1850*/  FADD.FTZ R9, RZ, R8 ;  /* 0x00000008ff097221 */ /* 0x000fe20000010000 */
[----:B------:R-:W-:Y:S01]  /*1860*/  FFMA.FTZ R11, R0, R8, RZ ;  /* 0x00000008000b7223 */ /* 0x000fe200000100ff */
[----:B------:R-:W-:Y:S01]  /*1870*/  FADD.FTZ R27, R27, R56 ;  /* 0x000000381b1b7221 */ /* 0x000fe20000010000 */
[-C--:B------:R-:W-:Y:S01]  /*1880*/  FFMA.FTZ R26, R47, R56.reuse, R26 ;  /* 0x000000382f1a7223 */ /* 0x080fe2000001001a */
[C---:B------:R-:W-:Y:S01]  /*1890*/  FMUL.FTZ R56, R4.reuse, R56 ;  /* 0x0000003804387220 */ /* 0x040fe20000410000 */
        /* <DEDUP_REMOVED lines=20> */
[-C--:B------:R-:W-:Y:S01]  /*19e0*/  FFMA.FTZ R33, R51, R49.reuse, R26 ;  /* 0x0000003133217223 */ /* 0x080fe2000001001a */
[----:B------:R-:W-:Y:S01]  /*19f0*/  FMUL.FTZ R49, R4, R49 ;  /* 0x0000003104317220 */ /* 0x000fe20000410000 */
[----:B------:R-:W-:Y:S01]  /*1a00*/  FADD.FTZ R9, R9, R52 ;  /* 0x0000003409097221 */ /* 0x000fe20000010000 */
[----:B------:R-:W-:Y:S01]  /*1a10*/  FFMA.FTZ R11, R53, R52, R11 ;  /* 0x00000034350b7223 */ /* 0x000fe2000001000b */
[----:B------:R-:W-:Y:S01]  /*1a20*/  STL [R1+0x44], R38 ;  /* 0x0000442601007387 */ /* 0x000fe20000100800 */
[----:B------:R-:W-:Y:S01]  /*1a30*/  FADD.FTZ R32, R29, R19 ;  /* 0x000000131d207221 */ /* 0x000fe20000010000 */
[----:B------:R-:W-:Y:S01]  /*1a40*/  FFMA.FTZ R29, R53, R19, R28 ;  /* 0x00000013351d7223 */ /* 0x000fe2000001001c */
[C---:B------:R-:W-:Y:S01]  /*1a50*/  FMUL.FTZ R48, R7.reuse, R48 ;  /* 0x0000003007307220 */ /* 0x040fe20000410000 */
[----:B------:R-:W-:Y:S01]  /*1a60*/  STL [R1+0x38], R37 ;  /* 0x0000382501007387 */ /* 0x000fe20000100800 */
[----:B------:R-:W-:Y:S01]  /*1a70*/  FMUL.FTZ R46, R7, R46 ;  /* 0x0000002e072e7220 */ /* 0x000fe20000410000 */
[----:B------:R-:W-:Y:S01]  /*1a80*/  FADD.FTZ R9, R9, R49 ;  /* 0x0000003109097221 */ /* 0x000fe20000010000 */
[----:B------:R-:W-:Y:S01]  /*1a90*/  FFMA.FTZ R11, R51, R49, R11 ;  /* 0x00000031330b7223 */ /* 0x000fe2000001000b */
[----:B------:R0:W-:Y:S01]  /*1aa0*/  STL [R1+0x30], R47 ;  /* 0x0000302f01007387 */ /* 0x0001e20000100800 */
[----:B------:R-:W-:Y:S01]  /*1ab0*/  FADD.FTZ R32, R32, R21 ;  /* 0x0000001520207221 */ /* 0x000fe20000010000 */
[----:B------:R-:W-:Y:S01]  /*1ac0*/  FFMA.FTZ R29, R48, R21, R29 ;  /* 0x00000015301d7223 */ /* 0x000fe2000001001d */
[----:B------:R-:W-:Y:S01]  /*1ad0*/  FADD.FTZ R27, R27, R45 ;  /* 0x0000002d1b1b7221 */ /* 0x000fe20000010000 */
[-C--:B------:R-:W-:Y:S01]  /*1ae0*/  FFMA.FTZ R33, R46, R45.reuse, R33 ;  /* 0x0000002d2e217223 */ /* 0x080fe20000010021 */
[----:B------:R-:W-:Y:S01]  /*1af0*/  FMUL.FTZ R44, R7, R44 ;  /* 0x0000002c072c7220 */ /* 0x000fe20000410000 */
[----:B------:R-:W-:Y:S01]  /*1b00*/  FMUL.FTZ R45, R4, R45 ;  /* 0x0000002d042d7220 */ /* 0x000fe20000410000 */
[----:B0-----:R-:W-:Y:S01]  /*1b10*/  FMUL.FTZ R47, R5, R21 ;  /* 0x00000015052f7220 */ /* 0x001fe20000410000 */
[----:B------:R-:W-:-:S03]  /*1b20*/  FADD.FTZ R32, R32, R43 ;  /* 0x0000002b20207221 */ /* 0x000fc60000010000 */
        /* <DEDUP_REMOVED lines=10> */
[----:B------:R0:W-:Y:S01]  /*1bd0*/  STL [R1+0x1c], R34 ;  /* 0x00001c2201007387 */ /* 0x0001e20000100800 */
[----:B------:R-:W-:Y:S01]  /*1be0*/  FMUL.FTZ R11, R7, R12 ;  /* 0x0000000c070b7220 */ /* 0x000fe20000410000 */
[----:B------:R-:W-:Y:S01]  /*1bf0*/  FADD.FTZ R20, R15, R9 ;  /* 0x000000090f147221 */ /* 0x000fe20000010000 */
[----:B------:R-:W-:Y:S01]  /*1c00*/  FFMA.FTZ R21, R10, R9, R21 ;  /* 0x000000090a157223 */ /* 0x000fe20000010015 */
[----:B------:R-:W-:Y:S01]  /*1c10*/  STL [R1+0x28], R41 ;  /* 0x0000282901007387 */ /* 0x000fe20000100800 */
[----:B------:R-:W-:-:S03]  /*1c20*/  FMUL.FTZ R12, R5, R31 ;  /* 0x0000001f050c7220 */ /* 0x000fc60000410000 */
[----:B------:R1:W-:Y:S01]  /*1c30*/  STL [R1+0x24], R39 ;  /* 0x0000242701007387 */ /* 0x0003e20000100800 */
[--C-:B0-----:R-:W-:Y:S02]  /*1c40*/  HADD2.F32 R34, -RZ, R13.reuse.H0_H0 ;  /* 0x2000000dff227230 */ /* 0x101fe40000004100 */
[----:B------:R-:W-:Y:S01]  /*1c50*/  FADD.FTZ R20, R20, R12 ;  /* 0x0000000c14147221 */ /* 0x000fe20000010000 */
[----:B------:R-:W-:Y:S01]  /*1c60*/  FFMA.FTZ R21, R11, R12, R21 ;  /* 0x0000000c0b157223 */ /* 0x000fe20000010015 */
[----:B-1----:R-:W-:Y:S01]  /*1c70*/  MOV R39, R35 ;  /* 0x0000002300277202 */ /* 0x002fe20000000f00 */
[----:B------:R-:W-:Y:S02]  /*1c80*/  HADD2.F32 R35, -RZ, R13.H1_H1 ;  /* 0x3000000dff237230 */ /* 0x000fe40000004100 */
[C---:B------:R-:W-:Y:S01]  /*1c90*/  FMUL.FTZ R13, R7.reuse, R14 ;  /* 0x0000000e070d7220 */ /* 0x040fe20000410000 */
[----:B------:R-:W-:Y:S01]  /*1ca0*/  FMUL.FTZ R14, R4, R34 ;  /* 0x00000022040e7220 */ /* 0x000fe20000410000 */
[----:B------:R-:W-:Y:S01]  /*1cb0*/  FMUL.FTZ R15, R7, R16 ;  /* 0x00000010070f7220 */ /* 0x000fe20000410000 */
[----:B------:R-:W-:-:S02]  /*1cc0*/  HADD2.F32 R26, -RZ, R17.H0_H0 ;  /* 0x20000011ff1a7230 */ /* 0x000fc40000004100 */
[----:B------:R-:W-:Y:S01]  /*1cd0*/  FMUL.FTZ R16, R5, R35 ;  /* 0x0000002305107220 */ /* 0x000fe20000410000 */
[----:B------:R-:W-:Y:S01]  /*1ce0*/  FADD.FTZ R20, R20, R14 ;  /* 0x0000000e14147221 */ /* 0x000fe20000010000 */
[----:B------:R-:W-:Y:S01]  /*1cf0*/  FFMA.FTZ R21, R13, R14, R21 ;  /* 0x0000000e0d157223 */ /* 0x000fe20000010015 */
[----:B------:R-:W-:Y:S02]  /*1d00*/  HADD2.F32 R28, -RZ, R17.H1_H1 ;  /* 0x30000011ff1c7230 */ /* 0x000fe40000004100 */
[----:B------:R-:W-:Y:S01]  /*1d10*/  FMUL.FTZ R17, R7, R18 ;  /* 0x0000001207117220 */ /* 0x000fe20000410000 */
[----:B------:R-:W-:Y:S01]  /*1d20*/  FADD.FTZ R20, R20, R16 ;  /* 0x0000001014147221 */ /* 0x000fe20000010000 */
[----:B------:R-:W-:Y:S01]  /*1d30*/  FFMA.FTZ R21, R15, R16, R21 ;  /* 0x000000100f157223 */ /* 0x000fe20000010015 */
[----:B------:R-:W-:Y:S01]  /*1d40*/  FMUL.FTZ R18, R4, R26 ;  /* 0x0000001a04127220 */ /* 0x000fe20000410000 */
[----:B------:R-:W-:Y:S01]  /*1d50*/  MOV R41, R42 ;  /* 0x0000002a00297202 */ /* 0x000fe20000000f00 */
[----:B------:R-:W-:Y:S01]  /*1d60*/  FMUL.FTZ R19, R7, R36 ;  /* 0x0000002407137220 */ /* 0x000fe20000410000 */
[----:B------:R-:W-:Y:S01]  /*1d70*/  FMUL.FTZ R42, R5, R28 ;  /* 0x0000001c052a7220 */ /* 0x000fe20000410000 */
[----:B------:R-:W-:Y:S01]  /*1d80*/  FADD.FTZ R20, R20, R18 ;  /* 0x0000001214147221 */ /* 0x000fe20000010000 */
[----:B------:R-:W-:-:S03]  /*1d90*/  FFMA.FTZ R21, R17, R18, R21 ;  /* 0x0000001211157223 */ /* 0x000fc60000010015 */
[----:B------:R-:W-:Y:S01]  /*1da0*/  FADD.FTZ R20, R20, R42 ;  /* 0x0000002a14147221 */ /* 0x000fe20000010000 */
[----:B------:R-:W-:-:S05]  /*1db0*/  FFMA.FTZ R21, R19, R42, R21 ;  /* 0x0000002a13157223 */ /* 0x000fca0000010015 */
[----:B------:R0:W-:Y:S02]  /*1dc0*/  STS.64 [R41+0xc80], R20 ;  /* 0x000c801429007388 */ /* 0x0001e40000000a00 */
[----:B0-----:R-:W0:Y:S01]  /*1dd0*/  LDC.64 R20, c[0x0][0x3c8] ;  /* 0x0000f200ff147b82 */ /* 0x001e220000000a00 */
        /* <DEDUP_REMOVED lines=8> */
[----:B------:R-:W-:Y:S01]  /*1e60*/  FADD.FTZ R27, R27, R34 ;  /* 0x000000221b1b7221 */ /* 0x000fe20000010000 */
[----:B------:R-:W-:Y:S01]  /*1e70*/  BAR.SYNC.DEFER_BLOCKING 0x0 ;  /* 0x0000000000007b1d */ /* 0x000fe20000010000 */
[----:B0-----:R-:W-:-:S04]  /*1e80*/  ISETP.LE.U32.AND P0, PT, R20, UR7, PT ;  /* 0x0000000714007c0c */ /* 0x001fc8000bf03070 */
[----:B------:R-:W-:Y:S01]  /*1e90*/  ISETP.GE.AND.EX P0, PT, R30, R21, PT, P0 ;  /* 0x000000151e00720c */ /* 0x000fe20003f06300 */
        /* <DEDUP_REMOVED lines=9> */
[----:B------:R-:W-:-:S03]  /*1f30*/  FFMA.FTZ R28, R19, R28, R35 ;  /* 0x0000001c131c7223 */ /* 0x000fc60000010023 */
        /* <DEDUP_REMOVED lines=48> */
.L_x_810:
        /* <DEDUP_REMOVED lines=56> */
.L_x_812:
[----:B------:R-:W-:Y:S05]  /*25c0*/  BSYNC.RECONVERGENT B0 ;  /* 0x0000000000007941 */ /* 0x000fea0003800200 */
.L_x_811:
        /* <DEDUP_REMOVED lines=23> */
.L_x_814:
[----:B------:R-:W-:Y:S05]  /*2740*/  BSYNC.RECONVERGENT B0 ;  /* 0x0000000000007941 */ /* 0x000fea0003800200 */
.L_x_813:
        /* <DEDUP_REMOVED lines=15> */
.L_x_817:
[----:B0-----:R-:W2:Y:S04]  /*2840*/  LD.E.STRONG.GPU R31, desc[UR10][R32.64+0x8] ;  /* 0x0000080a201f7980 */ /* 0x001ea8000c10f900 */
[----:B--2---:R-:W-:Y:S01]  /*2850*/  CCTL.IVALL ;  /* 0x00000000ff00798f */ /* 0x004fe20002000000 */
[----:B------:R-:W-:Y:S05]  /*2860*/  YIELD ;  /* 0x0000000000007946 */ /* 0x000fea0003800000 */
[----:B-----5:R-:W-:-:S04]  /*2870*/  LOP3.LUT R31, R31, R30, RZ, 0x3c, !PT ;  /* 0x0000001e1f1f7212 */ /* 0x020fc800078e3cff */
[----:B------:R-:W-:-:S13]  /*2880*/  ISETP.GT.AND P1, PT, R31, -0x1, PT ;  /* 0xffffffff1f00780c */ /* 0x000fda0003f24270 */
[----:B------:R-:W-:Y:S05]  /*2890*/  @P1 BRA `(.L_x_817) ;  /* 0xfffffffc00e81947 */ /* 0x000fea000383ffff */
.L_x_816:
[----:B------:R-:W-:Y:S05]  /*28a0*/  WARPSYNC.ALL ;  /* 0x0000000000007948 */ /* 0x000fea0003800000 */
[----:B------:R-:W-:Y:S06]  /*28b0*/  BAR.SYNC.DEFER_BLOCKING 0x0 ;  /* 0x0000000000007b1d */ /* 0x000fec0000010000 */
[----:B------:R-:W-:Y:S05]  /*28c0*/  BRA `(.L_x_818) ;  /* 0x00000000005c7947 */ /* 0x000fea0003800000 */
.L_x_815:
        /* <DEDUP_REMOVED lines=15> */
.L_x_820:
[----:B------:R-:W2:Y:S04]  /*29c0*/  LD.E.STRONG.GPU R33, desc[UR10][R30.64] ;  /* 0x0000000a1e217980 */ /* 0x000ea8000c10f900 */
[----:B--2---:R-:W-:Y:S01]  /*29d0*/  CCTL.IVALL ;  /* 0x00000000ff00798f */ /* 0x004fe20002000000 */
[----:B------:R-:W-:Y:S05]  /*29e0*/  YIELD ;  /* 0x0000000000007946 */ /* 0x000fea0003800000 */
[----:B-----5:R-:W-:-:S04]  /*29f0*/  LOP3.LUT R33, R33, R32, RZ, 0x3c, !PT ;  /* 0x0000002021217212 */ /* 0x020fc800078e3cff */
[----:B------:R-:W-:-:S13]  /*2a00*/  ISETP.GT.AND P1, PT, R33, -0x1, PT ;  /* 0xffffffff2100780c */ /* 0x000fda0003f24270 */
[----:B------:R-:W-:Y:S05]  /*2a10*/  @P1 BRA `(.L_x_820) ;  /* 0xfffffffc00e81947 */ /* 0x000fea000383ffff */
.L_x_819:
[----:B------:R-:W-:Y:S05]  /*2a20*/  WARPSYNC.ALL ;  /* 0x0000000000007948 */ /* 0x000fea0003800000 */
[----:B------:R-:W-:Y:S06]  /*2a30*/  BAR.SYNC.DEFER_BLOCKING 0x0 ;  /* 0x0000000000007b1d */ /* 0x000fec0000010000 */
.L_x_818:
        /* <DEDUP_REMOVED lines=42> */
[----:B------:R-:W-:-:S03]  /*2ce0*/  FADD.FTZ R31, R31, R41 ;  /* 0x000000291f1f7221 */ /* 0x000fc60000010000 */
[----:B------:R-:W-:Y:S01]  /*2cf0*/  FADD.FTZ R36, R36, R38 ;  /* 0x0000002624247221 */ /* 0x000fe20000010000 */
[----:B------:R-:W-:Y:S01]  /*2d00*/  IADD3 R38, PT, PT, R40, 0x70, RZ ;  /* 0x0000007028267810 */ /* 0x000fe20007ffe0ff */
[----:B------:R-:W-:-:S04]  /*2d10*/  FADD.FTZ R31, R39, R31 ;  /* 0x0000001f271f7221 */ /* 0x000fc80000010000 */
[----:B------:R-:W-:-:S04]  /*2d20*/  IMAD.WIDE.U32 R38, R38, 0x4, R2 ;  /* 0x0000000426267825 */ /* 0x000fc800078e0002 */
[----:B------:R-:W-:Y:S01]  /*2d30*/  FADD.FTZ R31, R37, R31 ;  /* 0x0000001f251f7221 */ /* 0x000fe20000010000 */
[----:B------:R-:W-:Y:S01]  /*2d40*/  IADD3 R30, PT, PT, R40, 0xa0, RZ ;  /* 0x000000a0281e7810 */ /* 0x000fe20007ffe0ff */
[----:B------:R-:W4:Y:S01]  /*2d50*/  LDG.E.64 R38, desc[UR10][R38.64] ;  /* 0x0000000a26267981 */ /* 0x000f22000c1e1b00 */
[----:B--2---:R-:W-:Y:S01]  /*2d60*/  FADD.FTZ R34, R34, R36 ;  /* 0x0000002422227221 */ /* 0x004fe20000010000 */
[----:B------:R-:W-:-:S03]  /*2d70*/  IADD3 R36, PT, PT, R40, 0x80, RZ ;  /* 0x0000008028247810 */ /* 0x000fc60007ffe0ff */
[----:B---3--:R-:W-:Y:S01]  /*2d80*/  FADD.FTZ R32, R32, R34 ;  /* 0x0000002220207221 */ /* 0x008fe20000010000 */
[----:B------:R-:W-:Y:S01]  /*2d90*/  IADD3 R34, PT, PT, R40, 0x90, RZ ;  /* 0x0000009028227810 */ /* 0x000fe20007ffe0ff */
[----:B------:R-:W-:-:S04]  /*2da0*/  IMAD.WIDE.U32 R36, R36, 0x4, R2 ;  /* 0x0000000424247825 */ /* 0x000fc800078e0002 */
[----:B------:R-:W-:Y:S01]  /*2db0*/  FADD.FTZ R41, R35, R31 ;  /* 0x0000001f23297221 */ /* 0x000fe20000010000 */
[--C-:B------:R-:W-:Y:S01]  /*2dc0*/  IMAD.WIDE.U32 R34, R34, 0x4, R2.reuse ;  /* 0x0000000422227825 */ /* 0x100fe200078e0002 */
[----:B------:R-:W2:Y:S03]  /*2dd0*/  LDG.E.64 R36, desc[UR10][R36.64] ;  /* 0x0000000a24247981 */ /* 0x000ea6000c1e1b00 */
[----:B------:R-:W-:Y:S02]  /*2de0*/  IMAD.WIDE.U32 R30, R30, 0x4, R2 ;  /* 0x000000041e1e7825 */ /* 0x000fe400078e0002 */
[----:B------:R-:W3:Y:S04]  /*2df0*/  LDG.E.64 R34, desc[UR10][R34.64] ;  /* 0x0000000a22227981 */ /* 0x000ee8000c1e1b00 */
[----:B------:R-:W3:Y:S01]  /*2e00*/  LDG.E.64 R30, desc[UR10][R30.64] ;  /* 0x0000000a1e1e7981 */ /* 0x000ee2000c1e1b00 */
[----:B----4-:R-:W-:Y:S01]  /*2e10*/  FADD.FTZ R32, R38, R32 ;  /* 0x0000002026207221 */ /* 0x010fe20000010000 */
[----:B------:R-:W-:-:S04]  /*2e20*/  FADD.FTZ R33, R33, R41 ;  /* 0x0000002921217221 */ /* 0x000fc80000010000 */
[----:B------:R-:W-:Y:S01]  /*2e30*/  FADD.FTZ R33, R39, R33 ;  /* 0x0000002127217221 */ /* 0x000fe20000010000 */
[C---:B------:R-:W-:Y:S02]  /*2e40*/  IADD3 R41, PT, PT, R40.reuse, 0xe0, RZ ;  /* 0x000000e028297810 */ /* 0x040fe40007ffe0ff */
        /* <DEDUP_REMOVED lines=9> */
[----:B------:R-:W-:Y:S01]  /*2ee0*/  FADD.FTZ R50, R35, R33 ;  /* 0x0000002123327221 */ /* 0x000fe20000010000 */
[----:B------:R-:W-:Y:S01]  /*2ef0*/  FADD.FTZ R30, R30, R32 ;  /* 0x000000201e1e7221 */ /* 0x000fe20000010000 */
[----:B------:R-:W-:Y:S01]  /*2f00*/  IADD3 R32, PT, PT, R40, 0xd0, RZ ;  /* 0x000000d028207810 */ /* 0x000fe20007ffe0ff */
[--C-:B------:R-:W-:Y:S01]  /*2f10*/  IMAD.WIDE.U32 R34, R34, 0x4, R2.reuse ;  /* 0x0000000422227825 */ /* 0x100fe200078e0002 */
[----:B------:R-:W2:Y:S03]  /*2f20*/  LDG.E.64 R36, desc[UR10][R36.64] ;  /* 0x0000000a24247981 */ /* 0x000ea6000c1e1b00 */
[--C-:B------:R-:W-:Y:S02]  /*2f30*/  IMAD.WIDE.U32 R32, R32, 0x4, R2.reuse ;  /* 0x0000000420207825 */ /* 0x100fe400078e0002 */
[----:B------:R-:W3:Y:S02]  /*2f40*/  LDG.E.64 R34, desc[UR10][R34.64] ;  /* 0x0000000a22227981 */ /* 0x000ee4000c1e1b00 */
        /* <DEDUP_REMOVED lines=15> */
.L_x_822:
[----:B------:R-:W-:Y:S05]  /*3040*/  BSYNC.RECONVERGENT B0 ;  /* 0x0000000000007941 */ /* 0x000fea0003800200 */
.L_x_821:
[----:B------:R-:W2:Y:S04]  /*3050*/  LDL R33, [R1+0xa0] ;  /* 0x0000a00001217983 */ /* 0x000ea80000100800 */
[----:B------:R-:W3:Y:S04]  /*3060*/  LDL.LU R35, [R1+0x6c] ;  /* 0x00006c0001237983 */ /* 0x000ee80000300800 */
[----:B------:R-:W4:Y:S04]  /*3070*/  LDL R34, [R1+0x9c] ;  /* 0x00009c0001227983 */ /* 0x000f280000100800 */
[----:B------:R-:W3:Y:S04]  /*3080*/  LDL.LU R36, [R1+0x3c] ;  /* 0x00003c0001247983 */ /* 0x000ee80000300800 */
[----:B------:R-:W3:Y:S04]  /*3090*/  LDL.LU R38, [R1+0x20] ;  /* 0x0000200001267983 */ /* 0x000ee80000300800 */
[----:B------:R-:W3:Y:S04]  /*30a0*/  LDL.LU R37, [R1+0x18] ;  /* 0x0000180001257983 */ /* 0x000ee80000300800 */
[----:B------:R-:W3:Y:S04]  /*30b0*/  LDL.LU R39, [R1+0xc] ;  /* 0x00000c0001277983 */ /* 0x000ee80000300800 */
[----:B------:R-:W3:Y:S04]  /*30c0*/  LDL.LU R40, [R1+0x8] ;  /* 0x0000080001287983 */ /* 0x000ee80000300800 */
[----:B------:R-:W3:Y:S04]  /*30d0*/  LDL.LU R41, [R1+0x4] ;  /* 0x0000040001297983 */ /* 0x000ee80000300800 */
[----:B------:R-:W3:Y:S04]  /*30e0*/  LDL.LU R50, [R1] ;  /* 0x0000000001327983 */ /* 0x000ee80000300800 */
[----:B------:R0:W-:Y:S04]  /*30f0*/  STL [R1+0xe4], R7 ;  /* 0x0000e40701007387 */ /* 0x0001e80000100800 */
[----:B0-----:R-:W3:Y:S04]  /*3100*/  LDL.LU R7, [R1+0x14] ;  /* 0x0000140001077983 */ /* 0x001ee80000300800 */
[----:B------:R0:W-:Y:S04]  /*3110*/  STL [R1+0xe0], R29 ;  /* 0x0000e01d01007387 */ /* 0x0001e80000100800 */
[----:B0-----:R-:W3:Y:S04]  /*3120*/  LDL.LU R29, [R1+0x34] ;  /* 0x00003400011d7983 */ /* 0x001ee80000300800 */
[----:B------:R0:W-:Y:S04]  /*3130*/  STL [R1+0xdc], R28 ;  /* 0x0000dc1c01007387 */ /* 0x0001e80000100800 */
[----:B0-----:R-:W3:Y:S04]  /*3140*/  LDL.LU R28, [R1+0x2c] ;  /* 0x00002c00011c7983 */ /* 0x001ee80000300800 */
[----:B------:R0:W-:Y:S04]  /*3150*/  STL [R1+0xd8], R27 ;  /* 0x0000d81b01007387 */ /* 0x0001e80000100800 */
[----:B0-----:R-:W3:Y:S01]  /*3160*/  LDL.LU R27, [R1+0x40] ;  /* 0x00004000011b7983 */ /* 0x001ee20000300800 */
        /* <DEDUP_REMOVED lines=32> */
[----:B------:R2:W-:Y:S02]  /*3370*/  @!P1 STS.64 [R26+UR5], R30 ;  /* 0x0000001e1a009988 */ /* 0x0005e40008000a05 */
[----:B--2---:R-:W-:Y:S01]  /*3380*/  LEA R30, R33, UR5, 0x3 ;  /* 0x00000005211e7c11 */ /* 0x004fe2000f8e18ff */
[----:B------:R-:W-:Y:S01]  /*3390*/  BAR.SYNC.DEFER_BLOCKING 0x0 ;  /* 0x0000000000007b1d */ /* 0x000fe20000010000 */
[----:B----4-:R-:W-:-:S05]  /*33a0*/  LEA R34, R34, UR5, 0x3 ;  /* 0x0000000522227c11 */ /* 0x010fca000f8e18ff */
[----:B------:R-:W0:Y:S02]  /*33b0*/  LDS.64 R30, [R30] ;  /* 0x000000001e1e7984 */ /* 0x000e240000000a00 */
[--C-:B0-----:R-:W-:Y:S01]  /*33c0*/  FADD.FTZ R33, R57, -R30.reuse ;  /* 0x8000001e39217221 */ /* 0x101fe20000010000 */
[--C-:B---3--:R-:W-:Y:S01]  /*33d0*/  FADD.FTZ R57, R7, -R30.reuse ;  /* 0x8000001e07397221 */ /* 0x108fe20000010000 */
        /* <DEDUP_REMOVED lines=9> */
[----:B------:R-:W-:-:S04]  /*3470*/  FADD.FTZ R32, R28, -R30 ;  /* 0x8000001e1c207221 */ /* 0x000fc80000010000 */
[-C--:B------:R-:W-:Y:S01]  /*3480*/  FFMA.FTZ R32, -R35, R31.reuse, R32 ;  /* 0x0000001f23207223 */ /* 0x080fe20000010120 */
[--C-:B------:R-:W-:Y:S01]  /*3490*/  FADD.FTZ R60, R60, -R30.reuse ;  /* 0x8000001e3c3c7221 */ /* 0x100fe20000010000 */
[--C-:B------:R-:W-:Y:S01]  /*34a0*/  FADD.FTZ R59, R59, -R30.reuse ;  /* 0x8000001e3b3b7221 */ /* 0x100fe20000010000 */
[----:B------:R-:W-:Y:S01]  /*34b0*/  FADD.FTZ R58, R58, -R30 ;  /* 0x8000001e3a3a7221 */ /* 0x000fe20000010000 */
[----:B------:R-:W-:Y:S01]  /*34c0*/  FMUL.FTZ R32, R6, R32 ;  /* 0x0000002006207220 */ /* 0x000fe20000410000 */
[----:B------:R-:W0:Y:S01]  /*34d0*/  LDS.64 R34, [R34] ;  /* 0x0000000022227984 */ /* 0x000e220000000a00 */
[----:B------:R-:W-:-:S04]  /*34e0*/  FFMA.FTZ R33, -R27, R31, R33 ;  /* 0x0000001f1b217223 */ /* 0x000fc80000010121 */
[----:B------:R-:W-:-:S05]  /*34f0*/  FMUL.FTZ R33, R6, R33 ;  /* 0x0000002106217220 */ /* 0x000fca0000410000 */
[----:B------:R-:W-:Y:S01]  /*3500*/  F2FP.F16.F32.PACK_AB R32, R32, R33 ;  /* 0x000000212020723e */ /* 0x000fe200000000ff */
[--C-:B------:R-:W-:Y:S02]  /*3510*/  FADD.FTZ R33, R29, -R30.reuse ;  /* 0x8000001e1d217221 */ /* 0x100fe40000010000 */
[----:B------:R-:W3:Y:S04]  /*3520*/  LDL.LU R29, [R1+0x7c] ;  /* 0x00007c00011d7983 */ /* 0x000ee80000300800 */
        /* <DEDUP_REMOVED lines=38> */
[----:B------:R-:W3:Y:S01]  /*3790*/  LDL.LU R2, [R1+0x1c] ;  /* 0x00001c0001027983 */ /* 0x000ee20000300800 */
        /* <DEDUP_REMOVED lines=16> */
[----:B------:R-:W4:Y:S04]  /*38a0*/  LDL.LU R4, [R1+0x38] ;  /* 0x0000380001047983 */ /* 0x000f280000300800 */
[----:B------:R-:W2:Y:S01]  /*38b0*/  LDL.LU R3, [R1+0x30] ;  /* 0x0000300001037983 */ /* 0x000ea20000300800 */
[--C-:B0-----:R-:W-:Y:S01]  /*38c0*/  FADD.FTZ R8, R8, -R34.reuse ;  /* 0x8000002208087221 */ /* 0x101fe20000010000 */
[--C-:B------:R-:W-:Y:S01]  /*38d0*/  FADD.FTZ R56, R56, -R34.reuse ;  /* 0x8000002238387221 */ /* 0x100fe20000010000 */
[--C-:B------:R-:W-:Y:S01]  /*38e0*/  FADD.FTZ R55, R55, -R34.reuse ;  /* 0x8000002237377221 */ /* 0x100fe20000010000 */
[----:B------:R-:W-:Y:S01]  /*38f0*/  FADD.FTZ R54, R54, -R34 ;  /* 0x8000002236367221 */ /* 0x000fe20000010000 */
        /* <DEDUP_REMOVED lines=9> */
[----:B---3--:R-:W-:-:S02]  /*3990*/  FADD.FTZ R6, R2, -R34 ;  /* 0x8000002202067221 */ /* 0x008fc40000010000 */
[----:B------:R-:W3:Y:S01]  /*39a0*/  LDL.LU R2, [R1+0x28] ;  /* 0x0000280001027983 */ /* 0x000ee20000300800 */
[--C-:B------:R-:W-:Y:S01]  /*39b0*/  FADD.FTZ R16, R16, -R34.reuse ;  /* 0x8000002210107221 */ /* 0x100fe20000010000 */
[--C-:B------:R-:W-:Y:S01]  /*39c0*/  FADD.FTZ R18, R18, -R34.reuse ;  /* 0x8000002212127221 */ /* 0x100fe20000010000 */
[----:B------:R-:W-:Y:S01]  /*39d0*/  FADD.FTZ R34, R42, -R34 ;  /* 0x800000222a227221 */ /* 0x000fe20000010000 */
[----:B------:R-:W3:Y:S04]  /*39e0*/  LDL.LU R8, [R1+0x80] ;  /* 0x0000800001087983 */ /* 0x000ee80000300800 */
[----:B------:R-:W3:Y:S04]  /*39f0*/  LDL.LU R31, [R1+0x84] ;  /* 0x00008400011f7983 */ /* 0x000ee80000300800 */
[----:B------:R-:W3:Y:S01]  /*3a00*/  LDL.LU R42, [R1+0x24] ;  /* 0x00002400012a7983 */ /* 0x000ee20000300800 */
[----:B----4-:R-:W-:-:S03]  /*3a10*/  FFMA.FTZ R6, -R4, R35, R6 ;  /* 0x0000002304067223 */ /* 0x010fc60000010106 */
[----:B------:R1:W5:Y:S01]  /*3a20*/  LDL.LU R4, [R1+0xb4] ;  /* 0x0000b40001047983 */ /* 0x0003620000300800 */
[----:B--2---:R-:W-:-:S03]  /*3a30*/  FFMA.FTZ R56, -R3, R35, R56 ;  /* 0x0000002303387223 */ /* 0x004fc60000010138 */
[----:B------:R1:W5:Y:S01]  /*3a40*/  LDL.LU R3, [R1+0xb0] ;  /* 0x0000b00001037983 */ /* 0x0003620000300800 */
        /* <DEDUP_REMOVED lines=11> */
[----:B---3--:R-:W-:-:S02]  /*3b00*/  FFMA.FTZ R55, -R2, R35, R55 ;  /* 0x0000002302377223 */ /* 0x008fc40000010137 */
[----:B------:R1:W5:Y:S01]  /*3b10*/  LDL.LU R2, [R1+0xa8] ;  /* 0x0000a80001027983 */ /* 0x0003620000300800 */
[----:B------:R-:W-:Y:S01]  /*3b20*/  IADD3 R8, P1, PT, R8, UR8, RZ ;  /* 0x0000000808087c10 */ /* 0x000fe2000ff3e0ff */
[C---:B------:R-:W-:Y:S01]  /*3b30*/  FMUL.FTZ R0, R7.reuse, R0 ;  /* 0x0000000007007220 */ /* 0x040fe20000410000 */
[C---:B------:R-:W-:Y:S01]  /*3b40*/  FMUL.FTZ R6, R7.reuse, R6 ;  /* 0x0000000607067220 */ /* 0x040fe20000410000 */
[----:B------:R-:W-:Y:S01]  /*3b50*/  FMUL.FTZ R56, R7, R56 ;  /* 0x0000003807387220 */ /* 0x000fe20000410000 */
[----:B------:R-:W-:Y:S01]  /*3b60*/  IADD3.X R9, PT, PT, R31, UR9, RZ, P1, !PT ;  /* 0x000000091f097c10 */ /* 0x000fe20008ffe4ff */
        /* <DEDUP_REMOVED lines=14> */
[----:B------:R-:W-:-:S02]  /*3c50*/  F2FP.F16.F32.PACK_AB R36, R33, R36 ;  /* 0x000000242124723e */ /* 0x000fc400000000ff */
[----:B------:R-:W-:Y:S02]  /*3c60*/  F2FP.F16.F32.PACK_AB R33, R6, R0 ;  /* 0x000000000621723e */ /* 0x000fe400000000ff */
[----:B------:R-:W-:Y:S02]  /*3c70*/  F2FP.F16.F32.PACK_AB R14, R37, R38 ;  /* 0x00000026250e723e */ /* 0x000fe400000000ff */
[----:B------:R-:W-:Y:S02]  /*3c80*/  F2FP.F16.F32.PACK_AB R50, R50, R41 ;  /* 0x000000293232723e */ /* 0x000fe400000000ff */
[----:B------:R-:W-:Y:S02]  /*3c90*/  F2FP.F16.F32.PACK_AB R6, R57, R61 ;  /* 0x0000003d3906723e */ /* 0x000fe400000000ff */
[----:B------:R-:W-:Y:S02]  /*3ca0*/  F2FP.F16.F32.PACK_AB R37, R55, R56 ;  /* 0x000000383725723e */ /* 0x000fe400000000ff */
        /* <DEDUP_REMOVED lines=8> */
[----:B------:R-:W-:Y:S01]  /*3d30*/  F2FP.F16.F32.PACK_AB R31, R31, R18 ;  /* 0x000000121f1f723e */ /* 0x000fe200000000ff */
        /* <DEDUP_REMOVED lines=9> */
[----:B------:R-:W-:Y:S01]  /*3dd0*/  UMOV UR5, UR6 ;  /* 0x0000000600057c82 */ /* 0x000fe20008000000 */
[----:B------:R-:W-:Y:S10]  /*3de0*/  @!P0 BRA `(.L_x_823) ;  /* 0xffffffc400d88947 */ /* 0x000ff4000383ffff */
.L_x_809:
        /* <DEDUP_REMOVED lines=53> */
.L_x_834:
        /* <DEDUP_REMOVED lines=20> */
.L_x_827:
        /* <DEDUP_REMOVED lines=34> */
.L_x_826:
        /* <DEDUP_REMOVED lines=20> */
.L_x_829:
[----:B------:R-:W-:Y:S05]  /*45e0*/  BSYNC.RECONVERGENT B1 ;  /* 0x0000000000017941 */ /* 0x000fea0003800200 */
.L_x_828:
        /* <DEDUP_REMOVED lines=26> */
.L_x_825:
[----:B------:R-:W-:Y:S05]  /*4790*/  BSYNC.RECONVERGENT B0 ;  /* 0x0000000000007941 */ /* 0x000fea0003800200 */
.L_x_824:
[----:B------:R0:W-:Y:S01]  /*47a0*/  STS [R27], R39 ;  /* 0x000000271b007388 */ /* 0x0001e20000000800 */
[----:B------:R-:W1:Y:S01]  /*47b0*/  LDC.64 R6, c[0x0][0x388] ;  /* 0x0000e200ff067b82 */ /* 0x000e620000000a00 */
[----:B------:R-:W-:Y:S02]  /*47c0*/  ISETP.GT.U32.AND P1, PT, R42, 0x9, PT ;  /* 0x000000092a00780c */ /* 0x000fe40003f24070 */
[----:B------:R0:W-:Y:S01]  /*47d0*/  STS [R27+0x500], R36 ;  /* 0x000500241b007388 */ /* 0x0001e20000000800 */
[----:B------:R-:W-:-:S04]  /*47e0*/  MOV R9, R26 ;  /* 0x0000001a00097202 */ /* 0x000fc80000000f00 */
[----:B------:R-:W2:Y:S08]  /*47f0*/  LDC.64 R4, c[0x0][0x390] ;  /* 0x0000e400ff047b82 */ /* 0x000eb00000000a00 */
[----:B0-----:R-:W-:Y:S06]  /*4800*/  BAR.SYNC.DEFER_BLOCKING 0x0 ;  /* 0x0000000000007b1d */ /* 0x001fec0000010000 */
.L_x_833:
        /* <DEDUP_REMOVED lines=32> */
.L_x_844:
        /* <DEDUP_REMOVED lines=10> */
.L_x_832:
[----:B------:R-:W-:Y:S05]  /*4ab0*/  BSYNC.RECONVERGENT B0 ;  /* 0x0000000000007941 */ /* 0x000fea0003800200 */
.L_x_831:
        /* <DEDUP_REMOVED lines=9> */
.L_x_830:
        /* <DEDUP_REMOVED lines=8> */
.L_x_836:
[----:B------:R-:W-:Y:S05]  /*4bd0*/  BSYNC B0 ;  /* 0x0000000000007941 */ /* 0x000fea0003800000 */
.L_x_835:
        /* <DEDUP_REMOVED lines=8> */
.L_x_837:
[----:B------:R-:W-:Y:S01]  /*4c60*/  FADD.FTZ R11, R11, R8 ;  /* 0x000000080b0b7221 */ /* 0x000fe20000010000 */
[----:B------:R-:W-:-:S04]  /*4c70*/  HFMA2 R20, -RZ, RZ, 0, 2.384185791015625e-07 ;  /* 0x00000004ff147431 */ /* 0x000fc800000001ff */
[----:B------:R-:W-:Y:S02]  /*4c80*/  MOV R19, R11 ;  /* 0x0000000b00137202 */ /* 0x000fe40000000f00 */
[----:B------:R-:W-:-:S07]  /*4c90*/  MOV R13, R18 ;  /* 0x00000012000d7202 */ /* 0x000fce0000000f00 */
[----:B------:R-:W-:Y:S05]  /*4ca0*/  WARPSYNC.COLLECTIVE R16, `(.L_x_838) ;  /* 0x0000000010087348 */ /* 0x000fea0003c00000 */
[----:B------:R0:W1:Y:S02]  /*4cb0*/  SHFL.BFLY P3, R18, R19, R20, R21 ;  /* 0x0c00001413127389 */ /* 0x0000640000060015 */
[----:B01----:R-:W-:Y:S05]  /*4cc0*/  ENDCOLLECTIVE ;  /* 0x000000000000791b */ /* 0x003fea0003800000 */
.L_x_838:
[----:B------:R-:W-:-:S05]  /*4cd0*/  FADD.FTZ R13, R13, R10 ;  /* 0x0000000a0d0d7221 */ /* 0x000fca0000010000 */
[----:B------:R-:W-:Y:S02]  /*4ce0*/  MOV R19, R13 ;  /* 0x0000000d00137202 */ /* 0x000fe40000000f00 */
[----:B------:R-:W-:-:S07]  /*4cf0*/  MOV R12, R18 ;  /* 0x00000012000c7202 */ /* 0x000fce0000000f00 */
[----:B------:R-:W-:Y:S05]  /*4d00*/  WARPSYNC.COLLECTIVE R16, `(.L_x_839) ;  /* 0x0000000010087348 */ /* 0x000fea0003c00000 */
[----:B------:R0:W1:Y:S02]  /*4d10*/  SHFL.BFLY P3, R18, R19, R20, R21 ;  /* 0x0c00001413127389 */ /* 0x0000640000060015 */
[----:B01----:R-:W-:Y:S05]  /*4d20*/  ENDCOLLECTIVE ;  /* 0x000000000000791b */ /* 0x003fea0003800000 */
.L_x_839:
[----:B------:R-:W-:Y:S01]  /*4d30*/  FADD.FTZ R12, R11, R12 ;  /* 0x0000000c0b0c7221 */ /* 0x000fe20000010000 */
[----:B------:R-:W-:-:S04]  /*4d40*/  HFMA2 R20, -RZ, RZ, 0, 1.1920928955078125e-07 ;  /* 0x00000002ff147431 */ /* 0x000fc800000001ff */
[----:B------:R-:W-:Y:S02]  /*4d50*/  MOV R19, R12 ;  /* 0x0000000c00137202 */ /* 0x000fe40000000f00 */
[----:B------:R-:W-:-:S07]  /*4d60*/  MOV R14, R18 ;  /* 0x00000012000e7202 */ /* 0x000fce0000000f00 */
[----:B------:R-:W-:Y:S05]  /*4d70*/  WARPSYNC.COLLECTIVE R16, `(.L_x_840) ;  /* 0x0000000010087348 */ /* 0x000fea0003c00000 */
[----:B------:R0:W1:Y:S02]  /*4d80*/  SHFL.BFLY P3, R18, R19, R20, R21 ;  /* 0x0c00001413127389 */ /* 0x0000640000060015 */
[----:B01----:R-:W-:Y:S05]  /*4d90*/  ENDCOLLECTIVE ;  /* 0x000000000000791b */ /* 0x003fea0003800000 */
.L_x_840:
[----:B------:R-:W-:-:S05]  /*4da0*/  FADD.FTZ R14, R13, R14 ;  /* 0x0000000e0d0e7221 */ /* 0x000fca0000010000 */
[----:B------:R-:W-:Y:S02]  /*4db0*/  MOV R19, R14 ;  /* 0x0000000e00137202 */ /* 0x000fe40000000f00 */
[----:B------:R-:W-:-:S07]  /*4dc0*/  MOV R15, R18 ;  /* 0x00000012000f7202 */ /* 0x000fce0000000f00 */
[----:B------:R-:W-:Y:S05]  /*4dd0*/  WARPSYNC.COLLECTIVE R16, `(.L_x_841) ;  /* 0x0000000010087348 */ /* 0x000fea0003c00000 */
[----:B------:R0:W1:Y:S02]  /*4de0*/  SHFL.BFLY P3, R18, R19, R20, R21 ;  /* 0x0c00001413127389 */ /* 0x0000640000060015 */
[----:B01----:R-:W-:Y:S05]  /*4df0*/  ENDCOLLECTIVE ;  /* 0x000000000000791b */ /* 0x003fea0003800000 */
.L_x_841:
[----:B------:R-:W-:Y:S01]  /*4e00*/  FADD.FTZ R15, R12, R15 ;  /* 0x0000000f0c0f7221 */ /* 0x000fe20000010000 */
[----:B------:R-:W-:-:S04]  /*4e10*/  HFMA2 R20, -RZ, RZ, 0, 5.9604644775390625e-08 ;  /* 0x00000001ff147431 */ /* 0x000fc800000001ff */
[----:B------:R-:W-:Y:S02]  /*4e20*/  MOV R19, R15 ;  /* 0x0000000f00137202 */ /* 0x000fe40000000f00 */
[----:B------:R-:W-:-:S07]  /*4e30*/  MOV R17, R18 ;  /* 0x0000001200117202 */ /* 0x000fce0000000f00 */
[----:B------:R-:W-:Y:S05]  /*4e40*/  WARPSYNC.COLLECTIVE R16, `(.L_x_842) ;  /* 0x0000000010087348 */ /* 0x000fea0003c00000 */
[----:B------:R0:W1:Y:S02]  /*4e50*/  SHFL.BFLY P3, R18, R19, R20, R21 ;  /* 0x0c00001413127389 */ /* 0x0000640000060015 */
[----:B01----:R-:W-:Y:S05]  /*4e60*/  ENDCOLLECTIVE ;  /* 0x000000000000791b */ /* 0x003fea0003800000 */
.L_x_842:
[----:B------:R-:W-:-:S05]  /*4e70*/  FADD.FTZ R17, R14, R17 ;  /* 0x000000110e117221 */ /* 0x000fca0000010000 */
[----:B------:R-:W-:Y:S02]  /*4e80*/  MOV R19, R17 ;  /* 0x0000001100137202 */ /* 0x000fe40000000f00 */
[----:B------:R-:W-:-:S07]  /*4e90*/  MOV R8, R18 ;  /* 0x0000001200087202 */ /* 0x000fce0000000f00 */
[----:B------:R-:W-:Y:S05]  /*4ea0*/  WARPSYNC.COLLECTIVE R16, `(.L_x_843) ;  /* 0x0000000010087348 */ /* 0x000fea0003c00000 */
[----:B------:R0:W1:Y:S02]  /*4eb0*/  SHFL.BFLY P3, R18, R19, R20, R21 ;  /* 0x0c00001413127389 */ /* 0x0000640000060015 */
[----:B01----:R-:W-:Y:S05]  /*4ec0*/  ENDCOLLECTIVE ;  /* 0x000000000000791b */ /* 0x003fea0003800000 */
.L_x_843:
[----:B------:R-:W-:Y:S01]  /*4ed0*/  FADD.FTZ R8, R15, R8 ;  /* 0x000000080f087221 */ /* 0x000fe20000010000 */
[----:B------:R-:W-:Y:S01]  /*4ee0*/  MOV R10, R18 ;  /* 0x00000012000a7202 */ /* 0x000fe20000000f00 */
[----:B------:R-:W-:Y:S06]  /*4ef0*/  BRA `(.L_x_844) ;  /* 0xfffffff800c47947 */ /* 0x000fec000383ffff */
.L_x_845:
        /* <DEDUP_REMOVED lines=16> */
.L_x_1340:


//--------------------- .text._ZN13group_norm_v218gn_bwd_cuda_kernelI6__halfLi320ELi3ELi32ELi10ELi4096ELb0ELb1ELi32ELi320ELi320ELi4ELb1ELi3ELb0ELb0ELNS_15WgradSyncMethodE3ENS_16CompileConditionILi1000EEEEEvPT_S6_S6_PKS5_S8_S8_S8_PKfflPfPj --------------------------
	.section	.text._ZN13group_norm_v218gn_bwd_cuda_kernelI6__halfLi320ELi3ELi32ELi10ELi4096ELb0ELb1ELi32ELi320ELi320ELi4ELb1ELi3ELb0ELb0ELNS_15WgradSyncMethodE3ENS_16CompileConditionILi1000EEEEEvPT_S6_S6_PKS5_S8_S8_S8_PKfflPfPj,"ax",@progbits
	.align	128
        .global         _ZN13group_norm_v218gn_bwd_cuda_kernelI6__halfLi320ELi3ELi32ELi10ELi4096ELb0ELb1ELi32ELi320ELi320ELi4ELb1ELi3ELb0ELb0ELNS_15WgradSyncMethodE3ENS_16CompileConditionILi1000EEEEEvPT_S6_S6_PKS5_S8_S8_S8_PKfflPfPj
        .type           _ZN13group_norm_v218gn_bwd_cuda_kernelI6__halfLi320ELi3ELi32ELi10ELi4096ELb0ELb1ELi32ELi320ELi320ELi4ELb1ELi3ELb0ELb0ELNS_15WgradSyncMethodE3ENS_16CompileConditionILi1000EEEEEvPT_S6_S6_PKS5_S8_S8_S8_PKfflPfPj,@function
        .size           _ZN13group_norm_v218gn_bwd_cuda_kernelI6__halfLi320ELi3ELi32ELi10ELi4096ELb0ELb1ELi32ELi320ELi320ELi4ELb1ELi3ELb0ELb0ELNS_15WgradSyncMethodE3ENS_16CompileConditionILi1000EEEEEvPT_S6_S6_PKS5_S8_S8_S8_PKfflPfPj,(.L_x_1341 - _ZN13group_norm_v218gn_bwd_cuda_kernelI6__halfLi320ELi3ELi32ELi10ELi4096ELb0ELb1ELi32ELi320ELi320ELi4ELb1ELi3ELb0ELb0ELNS_15WgradSyncMethodE3ENS_16CompileConditionILi1000EEEEEvPT_S6_S6_PKS5_S8_S8_S8_PKfflPfPj)
        .other          _ZN13group_norm_v218gn_bwd_cuda_kernelI6__halfLi320ELi3ELi32ELi10ELi4096ELb0ELb1ELi32ELi320ELi320ELi4ELb1ELi3ELb0ELb0ELNS_15WgradSyncMethodE3ENS_16CompileConditionILi1000EEEEEvPT_S6_S6_PKS5_S8_S8_S8_PKfflPfPj,@"STO_CUDA_ENTRY STV_DEFAULT"
_ZN13group_norm_v218gn_bwd_cuda_kernelI6__halfLi320ELi3ELi32ELi10ELi4096ELb0ELb1ELi32ELi320ELi320ELi4ELb1ELi3ELb0ELb0ELNS_15WgradSyncMethodE3ENS_16CompileConditionILi1000EEEEEvPT_S6_S6_PKS5_S8_S8_S8_PKfflPfPj:
.text._ZN13group_norm_v218gn_bwd_cuda_kernelI6__halfLi320ELi3ELi32ELi10ELi4096ELb0ELb1ELi32ELi320ELi320ELi4ELb1ELi3ELb0ELb0ELNS_15WgradSyncMethodE3ENS_16CompileConditionILi1000EEEEEvPT_S6_S6_PKS5_S8_S8_S8_PKfflPfPj:
        /* <DEDUP_REMOVED lines=33> */
.L_x_848:
[----:B------:R-:W2:Y:S04]  /*0210*/  LDL.64 R2, [R1+0x90] ;  /* 0x0000900001027983 */ /* 0x000ea80000100a00 */
[----:B--2---:R-:W2:Y:S04]  /*0220*/  LD.E.STRONG.GPU R3, desc[UR10][R2.64] ;  /* 0x0000000a02037980 */ /* 0x004ea8000c10f900 */
[----:B--2---:R-:W-:Y:S01]  /*0230*/  CCTL.IVALL ;  /* 0x00000000ff00798f */ /* 0x004fe20002000000 */
[----:B------:R-:W-:Y:S05]  /*0240*/  YIELD ;  /* 0x0000000000007946 */ /* 0x000fea0003800000 */
[----:B-----5:R-:W-:-:S04]  /*0250*/  LOP3.LUT R3, R3, R0, RZ, 0x3c, !PT ;  /* 0x0000000003037212 */ /* 0x020fc800078e3cff */
[----:B------:R-:W-:-:S13]  /*0260*/  ISETP.GT.AND P0, PT, R3, -0x1, PT ;  /* 0xffffffff0300780c */ /* 0x000fda0003f04270 */
[----:B------:R-:W-:Y:S05]  /*0270*/  @P0 BRA `(.L_x_848) ;  /* 0xfffffffc00e40947 */ /* 0x000fea000383ffff */
.L_x_847:
[----:B------:R-:W-:Y:S05]  /*0280*/  WARPSYNC.ALL ;  /* 0x0000000000007948 */ /* 0x000fea0003800000 */
[----:B------:R-:W-:Y:S06]  /*0290*/  BAR.SYNC.DEFER_BLOCKING 0x0 ;  /* 0x0000000000007b1d */ /* 0x000fec0000010000 */
[----:B------:R-:W-:Y:S05]  /*02a0*/  BRA `(.L_x_849) ;  /* 0x0000003800d07947 */ /* 0x000fea0003800000 */
.L_x_846:
        /* <DEDUP_REMOVED lines=42> */
.L_x_863:
        /* <DEDUP_REMOVED lines=463> */
.L_x_850:
        /* <DEDUP_REMOVED lines=56> */
.L_x_852:
[----:B------:R-:W-:Y:S05]  /*25c0*/  BSYNC.RECONVERGENT B0 ;  /* 0x0000000000007941 */ /* 0x000fea0003800200 */
.L_x_851:
        /* <DEDUP_REMOVED lines=23> */
.L_x_854:
[----:B------:R-:W-:Y:S05]  /*2740*/  BSYNC.RECONVERGENT B0 ;  /* 0x0000000000007941 */ /* 0x000fea0003800200 */
.L_x_853:
        /* <DEDUP_REMOVED lines=15> */
.L_x_857:
[----:B0-----:R-:W2:Y:S04]  /*2840*/  LD.E.STRONG.GPU R31, desc[UR10][R32.64+0xc] ;  /* 0x00000c0a201f7980 */ /* 0x001ea8000c10f900 */
[----:B--2---:R-:W-:Y:S01]  /*2850*/  CCTL.IVALL ;  /* 0x00000000ff00798f */ /* 0x004fe20002000000 */
[----:B------:R-:W-:Y:S05]  /*2860*/  YIELD ;  /* 0x0000000000007946 */ /* 0x000fea0003800000 */
[----:B-----5:R-:W-:-:S04]  /*2870*/  LOP3.LUT R31, R31, R30, RZ, 0x3c, !PT ;  /* 0x0000001e1f1f7212 */ /* 0x020fc800078e3cff */
[----:B------:R-:W-:-:S13]  /*2880*/  ISETP.GT.AND P1, PT, R31, -0x1, PT ;  /* 0xffffffff1f00780c */ /* 0x000fda0003f24270 */
[----:B------:R-:W-:Y:S05]  /*2890*/  @P1 BRA `(.L_x_857) ;  /* 0xfffffffc00e81947 */ /* 0x000fea000383ffff */
.L_x_856:
[----:B------:R-:W-:Y:S05]  /*28a0*/  WARPSYNC.ALL ;  /* 0x0000000000007948 */ /* 0x000fea0003800000 */
[----:B------:R-:W-:Y:S06]  /*28b0*/  BAR.SYNC.DEFER_BLOCKING 0x0 ;  /* 0x0000000000007b1d */ /* 0x000fec0000010000 */
[----:B------:R-:W-:Y:S05]  /*28c0*/  BRA `(.L_x_858) ;  /* 0x00000000005c7947 */ /* 0x000fea0003800000 */
.L_x_855:
        /* <DEDUP_REMOVED lines=15> */
.L_x_860:
[----:B------:R-:W2:Y:S04]  /*29c0*/  LD.E.STRONG.GPU R33, desc[UR10][R30.64] ;  /* 0x0000000a1e217980 */ /* 0x000ea8000c10f900 */
[----:B--2---:R-:W-:Y:S01]  /*29d0*/  CCTL.IVALL ;  /* 0x00000000ff00798f */ /* 0x004fe20002000000 */
[----:B------:R-:W-:Y:S05]  /*29e0*/  YIELD ;  /* 0x0000000000007946 */ /* 0x000fea0003800000 */
[----:B-----5:R-:W-:-:S04]  /*29f0*/  LOP3.LUT R33, R33, R32, RZ, 0x3c, !PT ;  /* 0x0000002021217212 */ /* 0x020fc800078e3cff */
[----:B------:R-:W-:-:S13]  /*2a00*/  ISETP.GT.AND P1, PT, R33, -0x1, PT ;  /* 0xffffffff2100780c */ /* 0x000fda0003f24270 */
[----:B------:R-:W-:Y:S05]  /*2a10*/  @P1 BRA `(.L_x_860) ;  /* 0xfffffffc00e81947 */ /* 0x000fea000383ffff */
.L_x_859:
[----:B------:R-:W-:Y:S05]  /*2a20*/  WARPSYNC.ALL ;  /* 0x0000000000007948 */ /* 0x000fea0003800000 */
[----:B------:R-:W-:Y:S06]  /*2a30*/  BAR.SYNC.DEFER_BLOCKING 0x0 ;  /* 0x0000000000007b1d */ /* 0x000fec0000010000 */
.L_x_858:
        /* <DEDUP_REMOVED lines=96> */
.L_x_862:
[----:B------:R-:W-:Y:S05]  /*3040*/  BSYNC.RECONVERGENT B0 ;  /* 0x0000000000007941 */ /* 0x000fea0003800200 */
.L_x_861:
        /* <DEDUP_REMOVED lines=218> */
.L_x_849:
        /* <DEDUP_REMOVED lines=53> */
.L_x_874:
        /* <DEDUP_REMOVED lines=20> */
.L_x_867:
        /* <DEDUP_REMOVED lines=34> */
.L_x_866:
        /* <DEDUP_REMOVED lines=20> */
.L_x_869:
[----:B------:R-:W-:Y:S05]  /*45e0*/  BSYNC.RECONVERGENT B1 ;  /* 0x0000000000017941 */ /* 0x000fea0003800200 */
.L_x_868:
        /* <DEDUP_REMOVED lines=26> */
.L_x_865:
[----:B------:R-:W-:Y:S05]  /*4790*/  BSYNC.RECONVERGENT B0 ;  /* 0x0000000000007941 */ /* 0x000fea0003800200 */
.L_x_864:
[----:B------:R0:W-:Y:S01]  /*47a0*/  STS [R27], R39 ;  /* 0x000000271b007388 */ /* 0x0001e20000000800 */
[----:B------:R-:W1:Y:S01]  /*47b0*/  LDC.64 R6, c[0x0][0x388] ;  /* 0x0000e200ff067b82 */ /* 0x000e620000000a00 */
[----:B------:R-:W-:Y:S02]  /*47c0*/  ISETP.GT.U32.AND P1, PT, R42, 0x9, PT ;  /* 0x000000092a00780c */ /* 0x000fe40003f24070 */
[----:B------:R0:W-:Y:S01]  /*47d0*/  STS [R27+0x500], R36 ;  /* 0x000500241b007388 */ /* 0x0001e20000000800 */
[----:B------:R-:W-:-:S04]  /*47e0*/  MOV R9, R26 ;  /* 0x0000001a00097202 */ /* 0x000fc80000000f00 */
[----:B------:R-:W2:Y:S08]  /*47f0*/  LDC.64 R4, c[0x0][0x390] ;  /* 0x0000e400ff047b82 */ /* 0x000eb00000000a00 */
[----:B0-----:R-:W-:Y:S06]  /*4800*/  BAR.SYNC.DEFER_BLOCKING 0x0 ;  /* 0x0000000000007b1d */ /* 0x001fec0000010000 */
.L_x_873:
        /* <DEDUP_REMOVED lines=32> */
.L_x_884:
        /* <DEDUP_REMOVED lines=10> */
.L_x_872:
[----:B------:R-:W-:Y:S05]  /*4ab0*/  BSYNC.RECONVERGENT B0 ;  /* 0x0000000000007941 */ /* 0x000fea0003800200 */
.L_x_871:
        /* <DEDUP_REMOVED lines=9> */
.L_x_870:
        /* <DEDUP_REMOVED lines=8> */
.L_x_876:
[----:B------:R-:W-:Y:S05]  /*4bd0*/  BSYNC B0 ;  /* 0x0000000000007941 */ /* 0x000fea0003800000 */
.L_x_875:
        /* <DEDUP_REMOVED lines=8> */
.L_x_877:
[----:B------:R-:W-:Y:S01]  /*4c60*/  FADD.FTZ R11, R11, R8 ;  /* 0x000000080b0b7221 */ /* 0x000fe20000010000 */
[----:B------:R-:W-:-:S04]  /*4c70*/  HFMA2 R20, -RZ, RZ, 0, 2.384185791015625e-07 ;  /* 0x00000004ff147431 */ /* 0x000fc800000001ff */
[----:B------:R-:W-:Y:S02]  /*4c80*/  MOV R19, R11 ;  /* 0x0000000b00137202 */ /* 0x000fe40000000f00 */
[----:B------:R-:W-:-:S07]  /*4c90*/  MOV R13, R18 ;  /* 0x00000012000d7202 */ /* 0x000fce0000000f00 */
[----:B------:R-:W-:Y:S05]  /*4ca0*/  WARPSYNC.COLLECTIVE R16, `(.L_x_878) ;  /* 0x0000000010087348 */ /* 0x000fea0003c00000 */
[----:B------:R0:W1:Y:S02]  /*4cb0*/  SHFL.BFLY P3, R18, R19, R20, R21 ;  /* 0x0c00001413127389 */ /* 0x0000640000060015 */
[----:B01----:R-:W-:Y:S05]  /*4cc0*/  ENDCOLLECTIVE ;  /* 0x000000000000791b */ /* 0x003fea0003800000 */
.L_x_878:
[----:B------:R-:W-:-:S05]  /*4cd0*/  FADD.FTZ R13, R13, R10 ;  /* 0x0000000a0d0d7221 */ /* 0x000fca0000010000 */
[----:B------:R-:W-:Y:S02]  /*4ce0*/  MOV R19, R13 ;  /* 0x0000000d00137202 */ /* 0x000fe40000000f00 */
[----:B------:R-:W-:-:S07]  /*4cf0*/  MOV R12, R18 ;  /* 0x00000012000c7202 */ /* 0x000fce0000000f00 */
[----:B------:R-:W-:Y:S05]  /*4d00*/  WARPSYNC.COLLECTIVE R16, `(.L_x_879) ;  /* 0x0000000010087348 */ /* 0x000fea0003c00000 */
[----:B------:R0:W1:Y:S02]  /*4d10*/  SHFL.BFLY P3, R18, R19, R20, R21 ;  /* 0x0c00001413127389 */ /* 0x0000640000060015 */
[----:B01----:R-:W-:Y:S05]  /*4d20*/  ENDCOLLECTIVE ;  /* 0x000000000000791b */ /* 0x003fea0003800000 */
.L_x_879:
[----:B------:R-:W-:Y:S01]  /*4d30*/  FADD.FTZ R12, R11, R12 ;  /* 0x0000000c0b0c7221 */ /* 0x000fe20000010000 */
[----:B------:R-:W-:-:S04]  /*4d40*/  HFMA2 R20, -RZ, RZ, 0, 1.1920928955078125e-07 ;  /* 0x00000002ff147431 */ /* 0x000fc800000001ff */
[----:B------:R-:W-:Y:S02]  /*4d50*/  MOV R19, R12 ;  /* 0x0000000c00137202 */ /* 0x000fe40000000f00 */
[----:B------:R-:W-:-:S07]  /*4d60*/  MOV R14, R18 ;  /* 0x00000012000e7202 */ /* 0x000fce0000000f00 */
[----:B------:R-:W-:Y:S05]  /*4d70*/  WARPSYNC.COLLECTIVE R16, `(.L_x_880) ;  /* 0x0000000010087348 */ /* 0x000fea0003c00000 */
[----:B------:R0:W1:Y:S02]  /*4d80*/  SHFL.BFLY P3, R18, R19, R20, R21 ;  /* 0x0c00001413127389 */ /* 0x0000640000060015 */
[----:B01----:R-:W-:Y:S05]  /*4d90*/  ENDCOLLECTIVE ;  /* 0x000000000000791b */ /* 0x003fea0003800000 */
.L_x_880:
[----:B------:R-:W-:-:S05]  /*4da0*/  FADD.FTZ R14, R13, R14 ;  /* 0x0000000e0d0e7221 */ /* 0x000fca0000010000 */
[----:B------:R-:W-:Y:S02]  /*4db0*/  MOV R19, R14 ;  /* 0x0000000e00137202 */ /* 0x000fe40000000f00 */
[----:B------:R-:W-:-:S07]  /*4dc0*/  MOV R15, R18 ;  /* 0x00000012000f7202 */ /* 0x000fce0000000f00 */
[----:B------:R-:W-:Y:S05]  /*4dd0*/  WARPSYNC.COLLECTIVE R16, `(.L_x_881) ;  /* 0x0000000010087348 */ /* 0x000fea0003c00000 */
[----:B------:R0:W1:Y:S02]  /*4de0*/  SHFL.BFLY P3, R18, R19, R20, R21 ;  /* 0x0c00001413127389 */ /* 0x0000640000060015 */
[----:B01----:R-:W-:Y:S05]  /*4df0*/  ENDCOLLECTIVE ;  /* 0x000000000000791b */ /* 0x003fea0003800000 */
.L_x_881:
[----:B------:R-:W-:Y:S01]  /*4e00*/  FADD.FTZ R15, R12, R15 ;  /* 0x0000000f0c0f7221 */ /* 0x000fe20000010000 */
[----:B------:R-:W-:-:S04]  /*4e10*/  HFMA2 R20, -RZ, RZ, 0, 5.9604644775390625e-08 ;  /* 0x00000001ff147431 */ /* 0x000fc800000001ff */
[----:B------:R-:W-:Y:S02]  /*4e20*/  MOV R19, R15 ;  /* 0x0000000f00137202 */ /* 0x000fe40000000f00 */
[----:B------:R-:W-:-:S07]  /*4e30*/  MOV R17, R18 ;  /* 0x0000001200117202 */ /* 0x000fce0000000f00 */
[----:B------:R-:W-:Y:S05]  /*4e40*/  WARPSYNC.COLLECTIVE R16, `(.L_x_882) ;  /* 0x0000000010087348 */ /* 0x000fea0003c00000 */
[----:B------:R0:W1:Y:S02]  /*4e50*/  SHFL.BFLY P3, R18, R19, R20, R21 ;  /* 0x0c00001413127389 */ /* 0x0000640000060015 */
[----:B01----:R-:W-:Y:S05]  /*4e60*/  ENDCOLLECTIVE ;  /* 0x000000000000791b */ /* 0x003fea0003800000 */
.L_x_882:
[----:B------:R-:W-:-:S05]  /*4e70*/  FADD.FTZ R17, R14, R17 ;  /* 0x000000110e117221 */ /* 0x000fca0000010000 */
[----:B------:R-:W-:Y:S02]  /*4e80*/  MOV R19, R17 ;  /* 0x0000001100137202 */ /* 0x000fe40000000f00 */
[----:B------:R-:W-:-:S07]  /*4e90*/  MOV R8, R18 ;  /* 0x0000001200087202 */ /* 0x000fce0000000f00 */
[----:B------:R-:W-:Y:S05]  /*4ea0*/  WARPSYNC.COLLECTIVE R16, `(.L_x_883) ;  /* 0x0000000010087348 */ /* 0x000fea0003c00000 */
[----:B------:R0:W1:Y:S02]  /*4eb0*/  SHFL.BFLY P3, R18, R19, R20, R21 ;  /* 0x0c00001413127389 */ /* 0x0000640000060015 */
[----:B01----:R-:W-:Y:S05]  /*4ec0*/  ENDCOLLECTIVE ;  /* 0x000000000000791b */ /* 0x003fea0003800000 */
.L_x_883:
[----:B------:R-:W-:Y:S01]  /*4ed0*/  FADD.FTZ R8, R15, R8 ;  /* 0x000000080f087221 */ /* 0x000fe20000010000 */
[----:B------:R-:W-:Y:S01]  /*4ee0*/  MOV R10, R18 ;  /* 0x00000012000a7202 */ /* 0x000fe20000000f00 */
[----:B------:R-:W-:Y:S06]  /*4ef0*/  BRA `(.L_x_884) ;  /* 0xfffffff800c47947 */ /* 0x000fec000383ffff */
.L_x_885:
        /* <DEDUP_REMOVED lines=16> */
.L_x_1341:


//--------------------- .text._ZN13group_norm_v218gn_bwd_cuda_kernelI6__halfLi320ELi3ELi16ELi20ELi4096ELb1ELb1ELi16ELi320ELi320ELi4ELb1ELi1ELb0ELb0ELNS_15WgradSyncMethodE3ENS_16CompileConditionILi1000EEEEEvPT_S6_S6_PKS5_S8_S8_S8_PKfflPfPj --------------------------
	.section	.text._ZN13group_norm_v218gn_bwd_cuda_kernelI6__halfLi320ELi3ELi16ELi20ELi4096ELb1ELb1ELi16ELi320ELi320ELi4ELb1ELi1ELb0ELb0ELNS_15WgradSyncMethodE3ENS_16CompileConditionILi1000EEEEEvPT_S6_S6_PKS5_S8_S8_S8_PKfflPfPj,"ax",@progbits
	.align	128
        .global         _ZN13group_norm_v218gn_bwd_cuda_kernelI6__halfLi320ELi3ELi16ELi20ELi4096ELb1ELb1ELi16ELi320ELi320ELi4ELb1ELi1ELb0ELb0ELNS_15WgradSyncMethodE3ENS_16CompileConditionILi1000EEEEEvPT_S6_S6_PKS5_S8_S8_S8_PKfflPfPj
        .type           _ZN13group_norm_v218gn_bwd_cuda_kernelI6__halfLi320ELi3ELi16ELi20ELi4096ELb1ELb1ELi16ELi320ELi320ELi4ELb1ELi1ELb0ELb0ELNS_15WgradSyncMethodE3ENS_16CompileConditionILi1000EEEEEvPT_S6_S6_PKS5_S8_S8_S8_PKfflPfPj,@function
        .size           _ZN13group_norm_v218gn_bwd_cuda_kernelI6__halfLi320ELi3ELi16ELi20ELi4096ELb1ELb1ELi16ELi320ELi320ELi4ELb1ELi1ELb0ELb0ELNS_15WgradSyncMethodE3ENS_16CompileConditionILi1000EEEEEvPT_S6_S6_PKS5_S8_S8_S8_PKfflPfPj,(.L_x_1342 - _ZN13group_norm_v218gn_bwd_cuda_kernelI6__halfLi320ELi3ELi16ELi20ELi4096ELb1ELb1ELi16ELi320ELi320ELi4ELb1ELi1ELb0ELb0ELNS_15WgradSyncMethodE3ENS_16CompileConditionILi1000EEEEEvPT_S6_S6_PKS5_S8_S8_S8_PKfflPfPj)
        .other          _ZN13group_norm_v218gn_bwd_cuda_kernelI6__halfLi320ELi3ELi16ELi20ELi4096ELb1ELb1ELi16ELi320ELi320ELi4ELb1ELi1ELb0ELb0ELNS_15WgradSyncMethodE3ENS_16CompileConditionILi1000EEEEEvPT_S6_S6_PKS5_S8_S8_S8_PKfflPfPj,@"STO_CUDA_ENTRY STV_DEFAULT"
_ZN13group_norm_v218gn_bwd_cuda_kernelI6__halfLi320ELi3ELi16ELi20ELi4096ELb1ELb1ELi16ELi320ELi320ELi4ELb1ELi1ELb0ELb0ELNS_15WgradSyncMethodE3ENS_16CompileConditionILi1000EEEEEvPT_S6_S6_PKS5_S8_S8_S8_PKfflPfPj:
.text._ZN13group_norm_v218gn_bwd_cuda_kernelI6__halfLi320ELi3ELi16ELi20ELi4096ELb1ELb1ELi16ELi320ELi320ELi4ELb1ELi1ELb0ELb0ELNS_15WgradSyncMethodE3ENS_16CompileConditionILi1000EEEEEvPT_S6_S6_PKS5_S8_S8_S8_PKfflPfPj:
        /* <DEDUP_REMOVED lines=30> */
.L_x_888:
        /* <DEDUP_REMOVED lines=8> */
.L_x_887:
[----:B------:R-:W-:Y:S05]  /*0260*/  WARPSYNC.ALL ;  /* 0x0000000000007948 */ /* 0x000fea0003800000 */
[----:B------:R-:W-:Y:S06]  /*0270*/  BAR.SYNC.DEFER_BLOCKING 0x0 ;  /* 0x0000000000007b1d */ /* 0x000fec0000010000 */
[----:B------:R-:W-:Y:S05]  /*0280*/  BRA `(.L_x_889) ;  /* 0x0000002c00c47947 */ /* 0x000fea0003800000 */
.L_x_886:
        /* <DEDUP_REMOVED lines=20> */
[----:B------:R-:W-:-:S04]  /*03d0*/  IADD3 R3, PT, PT, R3, 0x2800, RZ ;  /* 0x0000280003037810 */ /* 0x000fc80007ffe0ff */
[----:B0-----:R-:W-:Y:S02]  /*03e0*/  LEA R3, R6, R3, 0x18 ;  /* 0x0000000306037211 */ /* 0x001fe400078ec0ff */
[----:B------:R-:W-:Y:S02]  /*03f0*/  SHF.R.U32.HI R6, RZ, 0x2, R7 ;  /* 0x00000002ff067819 */ /* 0x000fe40000011607 */
[----:B------:R-:W-:-:S03]  /*0400*/  SHF.L.U32 R7, R7, 0x3, RZ ;  /* 0x0000000307077819 */ /* 0x000fc600000006ff */
[--C-:B------:R-:W-:Y:S01]  /*0410*/  IMAD R6, R6, 0xc8, R3.reuse ;  /* 0x000000c806067824 */ /* 0x100fe200078e0203 */
[----:B------:R-:W-:Y:S01]  /*0420*/  LOP3.LUT R7, R7, 0x18, RZ, 0xc0, !PT ;  /* 0x0000001807077812 */ /* 0x000fe200078ec0ff */
[----:B------:R-:W-:Y:S01]  /*0430*/  IMAD R3, R10, 0x28, R3 ;  /* 0x000000280a037824 */ /* 0x000fe200078e0203 */
[----:B-1----:R-:W-:Y:S02]  /*0440*/  SHF.L.U32 R5, R11, 0x4, RZ ;  /* 0x000000040b057819 */ /* 0x002fe400000006ff */
[----:B------:R-:W-:Y:S02]  /*0450*/  PRMT R4, R14, 0x9910, RZ ;  /* 0x000099100e047816 */ /* 0x000fe400000000ff */
[----:B------:R-:W-:Y:S02]  /*0460*/  IADD3 R44, PT, PT, R6, R7, RZ ;  /* 0x00000007062c7210 */ /* 0x000fe40007ffe0ff */
[C---:B------:R-:W-:Y:S02]  /*0470*/  LOP3.LUT R6, R0.reuse, 0xff0, R5, 0xf8, !PT ;  /* 0x00000ff000067812 */ /* 0x040fe400078ef805 */
[----:B------:R-:W-:-:S02]  /*0480*/  LEA R5, R0, R3, 0x3 ;  /* 0x0000000300057211 */ /* 0x000fc400078e18ff */
[----:B------:R-:W-:-:S05]  /*0490*/  MOV R0, R4 ;  /* 0x0000000400007202 */ /* 0x000fca0000000f00 */
[----:B------:R-:W-:Y:S01]  /*04a0*/  IMAD R0, R0, 0xcd, RZ ;  /* 0x000000cd00007824 */ /* 0x000fe200078e02ff */
[----:B------:R-:W-:Y:S04]  /*04b0*/  STL [R1+0x20], R5 ;  /* 0x0000200501007387 */ /* 0x000fe80000100800 */
[----:B------:R-:W-:Y:S02]  /*04c0*/  LOP3.LUT R0, R0, 0xffff, RZ, 0xc0, !PT ;  /* 0x0000ffff00007812 */ /* 0x000fe400078ec0ff */
[----:B------:R-:W-:Y:S02]  /*04d0*/  CS2R R28, SRZ ;  /* 0x00000000001c7805 */ /* 0x000fe4000001ff00 */
[----:B------:R-:W-:Y:S02]  /*04e0*/  CS2R R26, SRZ ;  /* 0x00000000001a7805 */ /* 0x000fe4000001ff00 */
[----:B------:R-:W-:-:S02]  /*04f0*/  CS2R R24, SRZ ;  /* 0x0000000000187805 */ /* 0x000fc4000001ff00 */
[----:B------:R-:W-:Y:S01]  /*0500*/  CS2R R22, SRZ ;  /* 0x0000000000167805 */ /* 0x000fe2000001ff00 */
[----:B------:R-:W-:Y:S01]  /*0510*/  UMOV UR4, URZ ;  /* 0x000000ff00047c82 */ /* 0x000fe20008000000 */
[--C-:B--2---:R-:W-:Y:S02]  /*0520*/  HADD2.F32 R10, -RZ, R8.reuse.H0_H0 ;  /* 0x20000008ff0a7230 */ /* 0x104fe40000004100 */
[----:B------:R-:W-:Y:S02]  /*0530*/  HADD2.F32 R8, -RZ, R8.H1_H1 ;  /* 0x30000008ff087230 */ /* 0x000fe40000004100 */
[----:B------:R-:W-:Y:S01]  /*0540*/  HADD2.F32 R7, -RZ, R9.H0_H0 ;  /* 0x20000009ff077230 */ /* 0x000fe20000004100 */
[----:B------:R-:W-:Y:S04]  /*0550*/  STL [R1+0xc], R10 ;  /* 0x00000c0a01007387 */ /* 0x000fe80000100800 */
[----:B------:R-:W-:Y:S04]  /*0560*/  STL [R1+0x8], R8 ;  /* 0x0000080801007387 */ /* 0x000fe80000100800 */
[----:B------:R0:W-:Y:S02]  /*0570*/  STL [R1+0x4], R7 ;  /* 0x0000040701007387 */ /* 0x0001e40000100800 */
[----:B0-----:R-:W-:-:S05]  /*0580*/  SHF.R.U32.HI R7, RZ, 0xa, R0 ;  /* 0x0000000aff077819 */ /* 0x001fca0000011600 */
[----:B------:R0:W-:Y:S01]  /*0590*/  STL [R1+0x1c], R7 ;  /* 0x00001c0701007387 */ /* 0x0001e20000100800 */
[--C-:B---3--:R-:W-:Y:S01]  /*05a0*/  HADD2.F32 R3, -RZ, R12.reuse.H0_H0 ;  /* 0x2000000cff037230 */ /* 0x108fe20000004100 */
[----:B------:R-:W-:Y:S01]  /*05b0*/  LOP3.LUT R32, R7, 0xffff, RZ, 0xc0, !PT ;  /* 0x0000ffff07207812 */ /* 0x000fe200078ec0ff */
[----:B------:R-:W-:Y:S02]  /*05c0*/  HADD2.F32 R4, -RZ, R12.H1_H1 ;  /* 0x3000000cff047230 */ /* 0x000fe40000004100 */
[--C-:B------:R-:W-:Y:S02]  /*05d0*/  HADD2.F32 R5, -RZ, R13.reuse.H0_H0 ;  /* 0x2000000dff057230 */ /* 0x100fe40000004100 */
[----:B------:R-:W-:Y:S02]  /*05e0*/  HADD2.F32 R6, -RZ, R13.H1_H1 ;  /* 0x3000000dff067230 */ /* 0x000fe40000004100 */
[----:B------:R-:W-:-:S07]  /*05f0*/  HADD2.F32 R56, -RZ, R9.H1_H1 ;  /* 0x30000009ff387230 */ /* 0x000fce0000004100 */
.L_x_903:
[----:B------:R-:W2:Y:S01]  /*0600*/  LDL R0, [R1+0x18] ;  /* 0x0000180001007983 */ /* 0x000ea20000100800 */
[----:B-1----:R-:W1:Y:S01]  /*0610*/  LDCU.64 UR16, c[0x0][0x3b8] ;  /* 0x00007700ff1077ac */ /* 0x002e620008000a00 */
[----:B0-----:R-:W0:Y:S01]  /*0620*/  S2R R7, SR_CTAID.X ;  /* 0x0000000000077919 */ /* 0x001e220000002500 */
[----:B------:R-:W-:Y:S02]  /*0630*/  USHF.L.U32 UR10, UR9, 0x5, URZ ;  /* 0x00000005090a7899 */ /* 0x000fe400080006ff */
[----:B------:R-:W-:Y:S01]  /*0640*/  USHF.L.U64.HI UR11, UR9, 0x5, UR5 ;  /* 0x00000005090b7899 */ /* 0x000fe20008010205 */
[----:B-----5:R-:W-:Y:S01]  /*0650*/  STL [R1+0x28], R44 ;  /* 0x0000282c01007387 */ /* 0x020fe20000100800 */
[----:B------:R-:W-:Y:S02]  /*0660*/  UIMAD.WIDE.U32 UR14, UR9, 0x140000, URZ ;  /* 0x00140000090e78a5 */ /* 0x000fe4000f8e00ff */
[----:B------:R-:W-:Y:S01]  /*0670*/  MOV R8, UR10 ;  /* 0x0000000a00087c02 */ /* 0x000fe20008000f00 */
[----:B------:R-:W-:Y:S01]  /*0680*/  UIMAD UR8, UR5, 0x140000, URZ ;  /* 0x00140000050878a4 */ /* 0x000fe2000f8e02ff */
[----:B------:R-:W-:Y:S01]  /*0690*/  MOV R9, UR11 ;  /* 0x0000000b00097c02 */ /* 0x000fe20008000f00 */
[----:B------:R3:W-:Y:S02]  /*06a0*/  STL [R1+0x24], R2 ;  /* 0x0000240201007387 */ /* 0x0007e40000100800 */
[----:B------:R-:W-:Y:S01]  /*06b0*/  UIADD3 UR8, UPT, UPT, UR15, UR8, URZ ;  /* 0x000000080f087290 */ /* 0x000fe2000fffe0ff */
[----:B------:R-:W-:Y:S01]  /*06c0*/  IMAD.WIDE.U32 R32, R32, 0x2, R8 ;  /* 0x0000000220207825 */ /* 0x000fe200078e0008 */
[----:B------:R-:W4:Y:S01]  /*06d0*/  LDCU.64 UR10, c[0x0][0x3a0] ;  /* 0x00007400ff0a77ac */ /* 0x000f220008000a00 */
[----:B------:R-:W4:Y:S01]  /*06e0*/  LDL R30, [R1+0xc] ;  /* 0x00000c00011e7983 */ /* 0x000f220000100800 */
[----:B-1----:R-:W-:-:S02]  /*06f0*/  LEA R14, P0, R32, UR16, 0x2 ;  /* 0x00000010200e7c11 */ /* 0x002fc4000f8010ff */
[----:B0-----:R-:W-:Y:S02]  /*0700*/  SHF.L.U32 R7, R7, 0x4, RZ ;  /* 0x0000000407077819 */ /* 0x001fe400000006ff */
[----:B------:R-:W-:-:S06]  /*0710*/  LEA.HI.X R15, R32, UR17, R33, 0x2, P0 ;  /* 0x00000011200f7c11 */ /* 0x000fcc00080f1421 */
[----:B------:R-:W4:Y:S01]  /*0720*/  LDG.E.64.CONSTANT R14, desc[UR12][R14.64] ;  /* 0x0000000c0e0e7981 */ /* 0x000f22000c1e9b00 */
[----:B--2---:R-:W-:Y:S02]  /*0730*/  LOP3.LUT R10, R0, 0xffff, RZ, 0xc0, !PT ;  /* 0x0000ffff000a7812 */ /* 0x004fe400078ec0ff */
[----:B------:R-:W0:Y:S03]  /*0740*/  S2R R0, SR_TID.X ;  /* 0x0000000000007919 */ /* 0x000e260000002100 */
[----:B------:R-:W-:Y:S01]  /*0750*/  IMAD.WIDE.U32 R10, R10, 0x4, RZ ;  /* 0x000000040a0a7825 */ /* 0x000fe200078e00ff */
[----:B0-----:R-:W-:-:S05]  /*0760*/  LOP3.LUT R0, R0, 0xffff, RZ, 0xc0, !PT ;  /* 0x0000ffff00007812 */ /* 0x001fca00078ec0ff */
[----:B------:R-:W-:-:S05]  /*0770*/  IMAD R0, R0, 0x334, RZ ;  /* 0x0000033400007824 */ /* 0x000fca00078e02ff */
[----:B------:R-:W-:-:S04]  /*0780*/  SHF.R.U32.HI R0, RZ, 0x10, R0 ;  /* 0x00000010ff007819 */ /* 0x000fc80000011600 */
[----:B------:R-:W-:-:S05]  /*0790*/  LOP3.LUT R0, R0, 0xff0, R7, 0xf8, !PT ;  /* 0x00000ff000007812 */ /* 0x000fca00078ef807 */
[----:B------:R-:W-:Y:S01]  /*07a0*/  IMAD R9, R0, 0x140, RZ ;  /* 0x0000014000097824 */ /* 0x000fe200078e02ff */
[----:B------:R-:W-:Y:S01]  /*07b0*/  LOP3.LUT R0, R10, UR14, RZ, 0xfc, !PT ;  /* 0x0000000e0a007c12 */ /* 0x000fe2000f8efcff */
[----:B------:R-:W0:Y:S01]  /*07c0*/  LDCU.64 UR14, c[0x0][0x3c8] ;  /* 0x00007900ff0e77ac */ /* 0x000e220008000a00 */
[----:B------:R-:W-:Y:S02]  /*07d0*/  LOP3.LUT R7, R11, UR8, RZ, 0xfc, !PT ;  /* 0x000000080b077c12 */ /* 0x000fe4000f8efcff */
[----:B------:R-:W-:Y:S01]  /*07e0*/  IADD3 R0, P1, PT, R9, R0, RZ ;  /* 0x0000000009007210 */ /* 0x000fe20007f3e0ff */
[----:B------:R-:W1:Y:S03]  /*07f0*/  LDCU UR8, c[0x0][0x3c0] ;  /* 0x00007800ff0877ac */ /* 0x000e660008000800 */
[----:B------:R-:W-:Y:S02]  /*0800*/  IADD3.X R7, PT, PT, RZ, R7, RZ, P1, !PT ;  /* 0x00000007ff077210 */ /* 0x000fe40000ffe4ff */
[----:B------:R-:W-:-:S02]  /*0810*/  SHF.L.U32 R16, R0, 0x1, RZ ;  /* 0x0000000100107819 */ /* 0x000fc400000006ff */
[----:B---3--:R-:W-:Y:S02]  /*0820*/  SHF.L.U64.HI R2, R0, 0x1, R7 ;  /* 0x0000000100027819 */ /* 0x008fe40000010207 */
[----:B----4-:R-:W-:-:S04]  /*0830*/  IADD3 R10, P0, PT, R16, UR10, RZ ;  /* 0x0000000a100a7c10 */ /* 0x010fc8000ff1e0ff */
[----:B------:R-:W-:Y:S01]  /*0840*/  IADD3.X R11, PT, PT, R2, UR11, RZ, P0, !PT ;  /* 0x0000000b020b7c10 */ /* 0x000fe200087fe4ff */
[----:B------:R-:W2:Y:S04]  /*0850*/  LDCU.64 UR10, c[0x0][0x398] ;  /* 0x00007300ff0a77ac */ /* 0x000ea80008000a00 */
[----:B------:R-:W3:Y:S04]  /*0860*/  LDG.E.64.CONSTANT R8, desc[UR12][R10.64] ;  /* 0x0000000c0a087981 */ /* 0x000ee8000c1e9b00 */
[----:B------:R-:W4:Y:S04]  /*0870*/  LDG.E.64.CONSTANT R12, desc[UR12][R10.64+0xa00] ;  /* 0x000a000c0a0c7981 */ /* 0x000f28000c1e9b00 */
[----:B------:R-:W-:Y:S01]  /*0880*/  STL [R1+0x10], R16 ;  /* 0x0000101001007387 */ /* 0x000fe20000100800 */
[----:B-1----:R-:W-:-:S03]  /*0890*/  FADD.FTZ R7, R15, UR8 ;  /* 0x000000080f077e21 */ /* 0x002fc60008010000 */
[----:B------:R-:W4:Y:S01]  /*08a0*/  LDG.E.64.CONSTANT R18, desc[UR12][R10.64+0x1400] ;  /* 0x0014000c0a127981 */ /* 0x000f22000c1e9b00 */
[----:B--2---:R-:W-:-:S03]  /*08b0*/  IADD3 R32, P0, PT, R16, UR10, RZ ;  /* 0x0000000a10207c10 */ /* 0x004fc6000ff1e0ff */
[----:B------:R1:W-:Y:S01]  /*08c0*/  STL [R1+0x14], R2 ;  /* 0x0000140201007387 */ /* 0x0003e20000100800 */
[----:B------:R-:W-:-:S03]  /*08d0*/  IADD3.X R33, PT, PT, R2, UR11, RZ, P0, !PT ;  /* 0x0000000b02217c10 */ /* 0x000fc600087fe4ff */
[----:B------:R-:W2:Y:S01]  /*08e0*/  LDL R44, [R1+0x8] ;  /* 0x00000800012c7983 */ /* 0x000ea20000100800 */
[----:B------:R-:W0:Y:S03]  /*08f0*/  MUFU.RSQ R7, R7 ;  /* 0x0000000700077308 */ /* 0x000e260000001400 */
[----:B------:R0:W2:Y:S04]  /*0900*/  LDG.E.64.CONSTANT R34, desc[UR12][R10.64+0x1e00] ;  /* 0x001e000c0a227981 */ /* 0x0000a8000c1e9b00 */
[----:B-1----:R-:W2:Y:S04]  /*0910*/  LDL R2, [R1+0x4] ;  /* 0x0000040001027983 */ /* 0x002ea80000100800 */
[----:B------:R-:W2:Y:S04]  /*0920*/  LDG.E.64.CONSTANT R16, desc[UR12][R32.64] ;  /* 0x0000000c20107981 */ /* 0x000ea8000c1e9b00 */
[----:B------:R-:W2:Y:S01]  /*0930*/  LDG.E.64.CONSTANT R36, desc[UR12][R32.64+0xa00] ;  /* 0x000a000c20247981 */ /* 0x000ea2000c1e9b00 */
[----:B---3--:R-:W-:-:S05]  /*0940*/  HADD2.F32 R15, -RZ, R8.H0_H0 ;  /* 0x20000008ff0f7230 */ /* 0x008fca0000004100 */
[----:B------:R-:W-:Y:S01]  /*0950*/  FADD.FTZ R0, -R14, R15 ;  /* 0x0000000f0e007221 */ /* 0x000fe20000010100 */
[----:B------:R-:W-:-:S03]  /*0960*/  HADD2.F32 R15, -RZ, R8.H1_H1 ;  /* 0x30000008ff0f7230 */ /* 0x000fc60000004100 */
[----:B0-----:R-:W-:Y:S02]  /*0970*/  FMUL.FTZ R0, R7, R0 ;  /* 0x0000000007007220 */ /* 0x001fe40000410000 */
[C---:B------:R-:W-:Y:S01]  /*0980*/  FADD.FTZ R8, -R14.reuse, R15 ;  /* 0x0000000f0e087221 */ /* 0x040fe20000010100 */
[--C-:B------:R-:W-:Y:S02]  /*0990*/  HADD2.F32 R15, -RZ, R9.reuse.H0_H0 ;  /* 0x20000009ff0f7230 */ /* 0x100fe40000004100 */
[----:B------:R-:W-:Y:S01]  /*09a0*/  FFMA.FTZ R45, R3, R0, R30 ;  /* 0x00000000032d7223 */ /* 0x000fe2000001001e */
[----:B------:R-:W-:Y:S02]  /*09b0*/  HADD2.F32 R11, -RZ, R9.H1_H1 ;  /* 0x30000009ff0b7230 */ /* 0x000fe40000004100 */
[----:B------:R-:W-:Y:S01]  /*09c0*/  FADD.FTZ R10, -R14, R15 ;  /* 0x0000000f0e0a7221 */ /* 0x000fe20000010100 */
[----:B------:R-:W-:-:S03]  /*09d0*/  FMUL.FTZ R48, R45, -1.4426950216293334961 ;  /* 0xbfb8aa3b2d307820 */ /* 0x000fc60000410000 */
[----:B------:R-:W-:Y:S01]  /*09e0*/  FMUL.FTZ R9, R7, R10 ;  /* 0x0000000a07097220 */ /* 0x000fe20000410000 */
[----:B------:R-:W-:Y:S01]  /*09f0*/  FADD.FTZ R10, -R14, R11 ;  /* 0x0000000b0e0a7221 */ /* 0x000fe20000010100 */
[--C-:B----4-:R-:W-:Y:S01]  /*0a00*/  HADD2.F32 R11, -RZ, R12.reuse.H0_H0 ;  /* 0x2000000cff0b7230 */ /* 0x110fe20000004100 */
[----:B------:R-:W0:Y:S01]  /*0a10*/  MUFU.EX2 R48, R48 ;  /* 0x0000003000307308 */ /* 0x000e220000000800 */
[----:B------:R-:W-:-:S03]  /*0a20*/  HADD2.F32 R15, -RZ, R12.H1_H1 ;  /* 0x3000000cff0f7230 */ /* 0x000fc60000004100 */
[C---:B------:R-:W-:Y:S01]  /*0a30*/  FADD.FTZ R20, -R14.reuse, R11 ;  /* 0x0000000b0e147221 */ /* 0x040fe20000010100 */
[----:B--2---:R-:W-:Y:S01]  /*0a40*/  FFMA.FTZ R43, R5, R9, R2 ;  /* 0x00000009052b7223 */ /* 0x004fe20000010002 */
[C---:B------:R-:W-:Y:S02]  /*0a50*/  FADD.FTZ R12, -R14.reuse, R15 ;  /* 0x0000000f0e0c7221 */ /* 0x040fe40000010100 */
[----:B------:R-:W-:Y:S01]  /*0a60*/  FMUL.FTZ R11, R7, R20 ;  /* 0x00000014070b7220 */ /* 0x000fe20000410000 */
[----:B------:R-:W-:Y:S02]  /*0a70*/  HADD2.F32 R21, -RZ, R13.H0_H0 ;  /* 0x2000000dff157230 */ /* 0x000fe40000004100 */
[----:B------:R-:W-:Y:S01]  /*0a80*/  FMUL.FTZ R46, R43, -1.4426950216293334961 ;  /* 0xbfb8aa3b2b2e7820 */ /* 0x000fe20000410000 */
[----:B------:R-:W-:Y:S01]  /*0a90*/  FMUL.FTZ R12, R7, R12 ;  /* 0x0000000c070c7220 */ /* 0x000fe20000410000 */
[----:B------:R-:W-:Y:S01]  /*0aa0*/  FFMA.FTZ R20, R3, R11, R30 ;  /* 0x0000000b03147223 */ /* 0x000fe2000001001e */
[----:B------:R-:W-:-:S02]  /*0ab0*/  FADD.FTZ R40, -R14, R21 ;  /* 0x000000150e287221 */ /* 0x000fc40000010100 */
[--C-:B------:R-:W-:Y:S01]  /*0ac0*/  FFMA.FTZ R21, R4, R12, R44.reuse ;  /* 0x0000000c04157223 */ /* 0x100fe2000001002c */
[----:B------:R-:W-:Y:S01]  /*0ad0*/  FMUL.FTZ R50, R20, -1.4426950216293334961 ;  /* 0xbfb8aa3b14327820 */ /* 0x000fe20000410000 */
[----:B------:R-:W1:Y:S01]  /*0ae0*/  MUFU.EX2 R46, R46 ;  /* 0x0000002e002e7308 */ /* 0x000e620000000800 */
[----:B0-----:R-:W-:Y:S01]  /*0af0*/  FADD.FTZ R48, R48, 1 ;  /* 0x3f80000030307421 */ /* 0x001fe20000010000 */
[----:B------:R-:W-:Y:S01]  /*0b00*/  FMUL.FTZ R49, R21, -1.4426950216293334961 ;  /* 0xbfb8aa3b15317820 */ /* 0x000fe20000410000 */
[C---:B------:R-:W-:Y:S01]  /*0b10*/  FMUL.FTZ R8, R7.reuse, R8 ;  /* 0x0000000807087220 */ /* 0x040fe20000410000 */
[C---:B------:R-:W-:Y:S01]  /*0b20*/  FMUL.FTZ R10, R7.reuse, R10 ;  /* 0x0000000a070a7220 */ /* 0x040fe20000410000 */
[----:B------:R-:W-:Y:S01]  /*0b30*/  HADD2.F32 R15, -RZ, R13.H1_H1 ;  /* 0x3000000dff0f7230 */ /* 0x000fe20000004100 */
[----:B------:R-:W2:Y:S02]  /*0b40*/  LDG.E.64.CONSTANT R30, desc[UR12][R32.64+0x1400] ;  /* 0x0014000c201e7981 */ /* 0x000ea4000c1e9b00 */
[----:B------:R-:W0:Y:S08]  /*0b50*/  MUFU.EX2 R50, R50 ;  /* 0x0000003200327308 */ /* 0x000e300000000800 */
[----:B------:R-:W3:Y:S08]  /*0b60*/  MUFU.RCP R48, R48 ;  /* 0x0000003000307308 */ /* 0x000ef00000001000 */
[----:B------:R-:W4:Y:S01]  /*0b70*/  MUFU.EX2 R49, R49 ;  /* 0x0000003100317308 */ /* 0x000f220000000800 */
[----:B-1----:R-:W-:Y:S01]  /*0b80*/  FADD.FTZ R46, R46, 1 ;  /* 0x3f8000002e2e7421 */ /* 0x002fe20000010000 */
[----:B------:R-:W-:Y:S01]  /*0b90*/  FFMA.FTZ R42, R4, R8, R44 ;  /* 0x00000008042a7223 */ /* 0x000fe2000001002c */
[----:B------:R-:W-:Y:S01]  /*0ba0*/  FFMA.FTZ R38, R6, R10, R56 ;  /* 0x0000000a06267223 */ /* 0x000fe20000010038 */
[----:B------:R-:W-:Y:S01]  /*0bb0*/  FMUL.FTZ R41, R7, R40 ;  /* 0x0000002807297220 */ /* 0x000fe20000410000 */
[----:B------:R-:W-:Y:S01]  /*0bc0*/  HADD2.F32 R61, -RZ, R17.H0_H0 ;  /* 0x20000011ff3d7230 */ /* 0x000fe20000004100 */
[----:B------:R-:W2:Y:S02]  /*0bd0*/  LDG.E.64.CONSTANT R32, desc[UR12][R32.64+0x1e00] ;  /* 0x001e000c20207981 */ /* 0x000ea4000c1e9b00 */
[----:B------:R0:W-:Y:S02]  /*0be0*/  MUFU.RCP R54, R46 ;  /* 0x0000002e00367308 */ /* 0x0001e40000001000 */
[----:B0-----:R-:W-:Y:S01]  /*0bf0*/  FADD.FTZ R46, R50, 1 ;  /* 0x3f800000322e7421 */ /* 0x001fe20000010000 */
[----:B---3--:R-:W-:Y:S01]  /*0c00*/  FADD.FTZ R50, -R48, 1 ;  /* 0x3f80000030327421 */ /* 0x008fe20000010100 */
[----:B----4-:R-:W-:-:S03]  /*0c10*/  FADD.FTZ R55, R49, 1 ;  /* 0x3f80000031377421 */ /* 0x010fc60000010000 */
[----:B------:R-:W-:-:S04]  /*0c20*/  FFMA.FTZ R49, R45, R50, 1 ;  /* 0x3f8000002d317423 */ /* 0x000fc80000010032 */
[----:B------:R-:W-:Y:S02]  /*0c30*/  FMUL.FTZ R49, R48, R49 ;  /* 0x0000003130317220 */ /* 0x000fe40000410000 */
[----:B------:R-:W3:Y:S01]  /*0c40*/  LDL R48, [R1+0xc] ;  /* 0x00000c0001307983 */ /* 0x000ee20000100800 */
[----:B------:R-:W-:Y:S01]  /*0c50*/  FMUL.FTZ R47, R42, -1.4426950216293334961 ;  /* 0xbfb8aa3b2a2f7820 */ /* 0x000fe20000410000 */
[----:B------:R-:W-:-:S05]  /*0c60*/  FMUL.FTZ R51, R38, -1.4426950216293334961 ;  /* 0xbfb8aa3b26337820 */ /* 0x000fca0000410000 */
[----:B------:R-:W0:Y:S01]  /*0c70*/  MUFU.EX2 R47, R47 ;  /* 0x0000002f002f7308 */ /* 0x000e220000000800 */
[----:B------:R-:W-:-:S07]  /*0c80*/  FADD.FTZ R40, -R14, R15 ;  /* 0x0000000f0e287221 */ /* 0x000fce0000010100 */
[----:B------:R-:W1:Y:S01]  /*0c90*/  MUFU.EX2 R51, R51 ;  /* 0x0000003300337308 */ /* 0x000e620000000800 */
[----:B------:R-:W-:Y:S01]  /*0ca0*/  FFMA.FTZ R39, R5, R41, R2 ;  /* 0x0000002905277223 */ /* 0x000fe20000010002 */
[----:B------:R-:W-:-:S03]  /*0cb0*/  FMUL.FTZ R15, R7, R40 ;  /* 0x00000028070f7220 */ /* 0x000fc60000410000 */
[----:B------:R-:W-:Y:S01]  /*0cc0*/  FMUL.FTZ R53, R39, -1.4426950216293334961 ;  /* 0xbfb8aa3b27357820 */ /* 0x000fe20000410000 */
[----:B------:R-:W-:Y:S01]  /*0cd0*/  FFMA.FTZ R40, R6, R15, R56 ;  /* 0x0000000f06287223 */ /* 0x000fe20000010038 */
[----:B0-----:R-:W-:-:S03]  /*0ce0*/  FADD.FTZ R47, R47, 1 ;  /* 0x3f8000002f2f7421 */ /* 0x001fc60000010000 */
[----:B------:R-:W-:Y:S01]  /*0cf0*/  FMUL.FTZ R52, R40, -1.4426950216293334961 ;  /* 0xbfb8aa3b28347820 */ /* 0x000fe20000410000 */
[----:B------:R-:W0:Y:S01]  /*0d00*/  MUFU.EX2 R53, R53 ;  /* 0x0000003500357308 */ /* 0x000e220000000800 */
[----:B-1----:R-:W-:-:S07]  /*0d10*/  FADD.FTZ R51, R51, 1 ;  /* 0x3f80000033337421 */ /* 0x002fce0000010000 */
[----:B------:R-:W1:Y:S08]  /*0d20*/  MUFU.RCP R47, R47 ;  /* 0x0000002f002f7308 */ /* 0x000e700000001000 */
[----:B------:R-:W-:Y:S08]  /*0d30*/  MUFU.EX2 R52, R52 ;  /* 0x0000003400347308 */ /* 0x000ff00000000800 */
[----:B------:R-:W4:Y:S01]  /*0d40*/  MUFU.RCP R51, R51 ;  /* 0x0000003300337308 */ /* 0x000f220000001000 */
[----:B0-----:R-:W-:Y:S01]  /*0d50*/  FADD.FTZ R53, R53, 1 ;  /* 0x3f80000035357421 */ /* 0x001fe20000010000 */
[----:B------:R-:W-:-:S06]  /*0d60*/  FADD.FTZ R50, -R54, 1 ;  /* 0x3f80000036327421 */ /* 0x000fcc0000010100 */
[----:B------:R1:W-:Y:S01]  /*0d70*/  MUFU.RCP R45, R55 ;  /* 0x00000037002d7308 */ /* 0x0003e20000001000 */
[----:B------:R-:W-:-:S07]  /*0d80*/  FFMA.FTZ R50, R43, R50, 1 ;  /* 0x3f8000002b327423 */ /* 0x000fce0000010032 */
[----:B------:R-:W0:Y:S01]  /*0d90*/  MUFU.RCP R46, R46 ;  /* 0x0000002e002e7308 */ /* 0x000e220000001000 */
[----:B-1----:R-:W-:Y:S01]  /*0da0*/  FADD.FTZ R55, -R47, 1 ;  /* 0x3f8000002f377421 */ /* 0x002fe20000010100 */
[----:B----4-:R-:W-:-:S03]  /*0db0*/  FADD.FTZ R43, -R51, 1 ;  /* 0x3f800000332b7421 */ /* 0x010fc60000010100 */
[----:B------:R-:W-:Y:S01]  /*0dc0*/  FFMA.FTZ R55, R42, R55, 1 ;  /* 0x3f8000002a377423 */ /* 0x000fe20000010037 */
[----:B------:R-:W-:Y:S02]  /*0dd0*/  FADD.FTZ R52, R52, 1 ;  /* 0x3f80000034347421 */ /* 0x000fe40000010000 */
[----:B------:R-:W1:Y:S01]  /*0de0*/  MUFU.RCP R42, R53 ;  /* 0x00000035002a7308 */ /* 0x000e620000001000 */
[----:B------:R-:W-:Y:S01]  /*0df0*/  FMUL.FTZ R50, R54, R50 ;  /* 0x0000003236327220 */ /* 0x000fe20000410000 */
[--C-:B------:R-:W-:Y:S02]  /*0e00*/  HADD2.F32 R54, -RZ, R16.reuse.H0_H0 ;  /* 0x20000010ff367230 */ /* 0x100fe40000004100 */
[----:B------:R-:W-:Y:S01]  /*0e10*/  FFMA.FTZ R43, R38, R43, 1 ;  /* 0x3f800000262b7423 */ /* 0x000fe2000001002b */
[----:B------:R-:W-:Y:S02]  /*0e20*/  HADD2.F32 R16, -RZ, R16.H1_H1 ;  /* 0x30000010ff107230 */ /* 0x000fe40000004100 */
[----:B------:R-:W-:Y:S01]  /*0e30*/  FMUL.FTZ R38, R47, R55 ;  /* 0x000000372f267220 */ /* 0x000fe20000410000 */
[----:B------:R-:W4:Y:S03]  /*0e40*/  MUFU.RCP R52, R52 ;  /* 0x0000003400347308 */ /* 0x000f260000001000 */
[----:B------:R-:W-:Y:S01]  /*0e50*/  FMUL.FTZ R38, R16, R38 ;  /* 0x0000002610267220 */ /* 0x000fe20000410000 */
[----:B------:R-:W-:-:S02]  /*0e60*/  HADD2.F32 R60, -RZ, R17.H1_H1 ;  /* 0x30000011ff3c7230 */ /* 0x000fc40000004100 */
[----:B0-----:R-:W-:Y:S01]  /*0e70*/  FADD.FTZ R16, -R46, 1 ;  /* 0x3f8000002e107421 */ /* 0x001fe20000010100 */
[--C-:B------:R-:W-:Y:S02]  /*0e80*/  HADD2.F32 R17, -RZ, R18.reuse.H0_H0 ;  /* 0x20000012ff117230 */ /* 0x100fe40000004100 */
[----:B------:R-:W-:Y:S01]  /*0e90*/  FMUL.FTZ R43, R51, R43 ;  /* 0x0000002b332b7220 */ /* 0x000fe20000410000 */
[----:B------:R-:W-:Y:S01]  /*0ea0*/  FFMA.FTZ R20, R20, R16, 1 ;  /* 0x3f80000014147423 */ /* 0x000fe20000010010 */
[----:B-1----:R-:W-:Y:S01]  /*0eb0*/  FADD.FTZ R16, -R42, 1 ;  /* 0x3f8000002a107421 */ /* 0x002fe20000010100 */
[----:B------:R-:W-:Y:S01]  /*0ec0*/  FADD.FTZ R17, -R14, R17 ;  /* 0x000000110e117221 */ /* 0x000fe20000010100 */
[----:B------:R-:W-:Y:S01]  /*0ed0*/  FMUL.FTZ R60, R60, R43 ;  /* 0x0000002b3c3c7220 */ /* 0x000fe20000410000 */
[----:B------:R-:W-:Y:S01]  /*0ee0*/  FADD.FTZ R43, -R45, 1 ;  /* 0x3f8000002d2b7421 */ /* 0x000fe20000010100 */
[----:B------:R-:W-:Y:S01]  /*0ef0*/  FFMA.FTZ R39, R39, R16, 1 ;  /* 0x3f80000027277423 */ /* 0x000fe20000010010 */
[----:B------:R-:W-:Y:S01]  /*0f00*/  FMUL.FTZ R16, R7, R17 ;  /* 0x0000001107107220 */ /* 0x000fe20000410000 */
[----:B------:R-:W-:-:S02]  /*0f10*/  HADD2.F32 R18, -RZ, R18.H1_H1 ;  /* 0x30000012ff127230 */ /* 0x000fc40000004100 */
[----:B------:R-:W-:Y:S01]  /*0f20*/  FFMA.FTZ R43, R21, R43, 1 ;  /* 0x3f800000152b7423 */ /* 0x000fe2000001002b */
[----:B----4-:R-:W-:Y:S01]  /*0f30*/  FADD.FTZ R21, -R52, 1 ;  /* 0x3f80000034157421 */ /* 0x010fe20000010100 */
[----:B------:R-:W-:Y:S01]  /*0f40*/  FMUL.FTZ R59, R46, R20 ;  /* 0x000000142e3b7220 */ /* 0x000fe20000410000 */
[----:B------:R-:W-:Y:S02]  /*0f50*/  FADD.FTZ R18, -R14, R18 ;  /* 0x000000120e127221 */ /* 0x000fe40000010100 */
[----:B------:R-:W-:Y:S01]  /*0f60*/  FFMA.FTZ R21, R40, R21, 1 ;  /* 0x3f80000028157423 */ /* 0x000fe20000010015 */
[--C-:B------:R-:W-:Y:S02]  /*0f70*/  HADD2.F32 R58, -RZ, R36.reuse.H1_H1 ;  /* 0x30000024ff3a7230 */ /* 0x100fe40000004100 */
[----:B------:R-:W-:Y:S01]  /*0f80*/  FMUL.FTZ R17, R7, R18 ;  /* 0x0000001207117220 */ /* 0x000fe20000410000 */
[----:B------:R-:W-:Y:S02]  /*0f90*/  HADD2.F32 R18, -RZ, R36.H0_H0 ;  /* 0x20000024ff127230 */ /* 0x000fe40000004100 */
[----:B------:R-:W-:Y:S01]  /*0fa0*/  FMUL.FTZ R55, R52, R21 ;  /* 0x0000001534377220 */ /* 0x000fe20000410000 */
[----:B------:R-:W-:Y:S01]  /*0fb0*/  FMUL.FTZ R54, R54, R49 ;  /* 0x0000003136367220 */ /* 0x000fe20000410000 */
[----:B------:R-:W-:Y:S01]  /*0fc0*/  FFMA.FTZ R21, R4, R17, R44 ;  /* 0x0000001104157223 */ /* 0x000fe2000001002c */
[----:B------:R-:W-:Y:S01]  /*0fd0*/  FMUL.FTZ R39, R42, R39 ;  /* 0x000000272a277220 */ /* 0x000fe20000410000 */
[----:B------:R-:W-:Y:S01]  /*0fe0*/  FMUL.FTZ R59, R18, R59 ;  /* 0x0000003b123b7220 */ /* 0x000fe20000410000 */
[----:B------:R-:W-:-:S02]  /*0ff0*/  HADD2.F32 R57, -RZ, R37.H0_H0 ;  /* 0x20000025ff397230 */ /* 0x000fc40000004100 */
[----:B------:R-:W-:Y:S01]  /*1000*/  FMUL.FTZ R18, R21, -1.4426950216293334961 ;  /* 0xbfb8aa3b15127820 */ /* 0x000fe20000410000 */
[-C--:B------:R-:W-:Y:S01]  /*1010*/  FFMA.FTZ R28, R0, R54.reuse, R28 ;  /* 0x00000036001c7223 */ /* 0x080fe2000001001c */
[----:B------:R-:W-:Y:S01]  /*1020*/  FADD.FTZ R42, R54, R29 ;  /* 0x0000001d362a7221 */ /* 0x000fe20000010000 */
[----:B------:R-:W-:Y:S02]  /*1030*/  HADD2.F32 R37, -RZ, R37.H1_H1 ;  /* 0x30000025ff257230 */ /* 0x000fe40000004100 */
[----:B------:R-:W-:Y:S01]  /*1040*/  FMUL.FTZ R54, R3, R54 ;  /* 0x0000003603367220 */ /* 0x000fe20000410000 */
[----:B------:R-:W-:Y:S01]  /*1050*/  FMUL.FTZ R61, R61, R50 ;  /* 0x000000323d3d7220 */ /* 0x000fe20000410000 */
[-C--:B------:R-:W-:Y:S01]  /*1060*/  FMUL.FTZ R53, R4, R38.reuse ;  /* 0x0000002604357220 */ /* 0x080fe20000410000 */
[----:B------:R-:W0:Y:S01]  /*1070*/  MUFU.EX2 R18, R18 ;  /* 0x0000001200127308 */ /* 0x000e220000000800 */
[----:B------:R-:W-:Y:S01]  /*1080*/  FMUL.FTZ R55, R37, R55 ;  /* 0x0000003725377220 */ /* 0x000fe20000410000 */
[----:B------:R-:W-:Y:S01]  /*1090*/  FFMA.FTZ R37, R8, R38, R26 ;  /* 0x0000002608257223 */ /* 0x000fe2000001001a */
[-C--:B------:R-:W-:Y:S01]  /*10a0*/  FFMA.FTZ R29, R9, R61.reuse, R24 ;  /* 0x0000003d091d7223 */ /* 0x080fe20000010018 */
[----:B------:R-:W-:Y:S01]  /*10b0*/  FADD.FTZ R26, R61, R25 ;  /* 0x000000193d1a7221 */ /* 0x000fe20000010000 */
[----:B------:R-:W-:Y:S01]  /*10c0*/  FMUL.FTZ R61, R5, R61 ;  /* 0x0000003d053d7220 */ /* 0x000fe20000410000 */
[----:B------:R-:W-:Y:S01]  /*10d0*/  FMUL.FTZ R57, R57, R39 ;  /* 0x0000002739397220 */ /* 0x000fe20000410000 */
[----:B------:R-:W-:Y:S01]  /*10e0*/  FMUL.FTZ R43, R45, R43 ;  /* 0x0000002b2d2b7220 */ /* 0x000fe20000410000 */
[----:B------:R-:W-:Y:S01]  /*10f0*/  FFMA.FTZ R39, R10, R60, R22 ;  /* 0x0000003c0a277223 */ /* 0x000fe20000010016 */
[----:B------:R-:W-:-:S02]  /*1100*/  HADD2.F32 R22, -RZ, R19.H0_H0 ;  /* 0x20000013ff167230 */ /* 0x000fc40000004100 */
[----:B------:R-:W-:Y:S01]  /*1110*/  FFMA.FTZ R24, R11, R59, R28 ;  /* 0x0000003b0b187223 */ /* 0x000fe2000001001c */
[----:B------:R-:W-:Y:S01]  /*1120*/  FMUL.FTZ R58, R58, R43 ;  /* 0x0000002b3a3a7220 */ /* 0x000fe20000410000 */
[----:B------:R-:W-:Y:S01]  /*1130*/  FADD.FTZ R27, R38, R27 ;  /* 0x0000001b261b7221 */ /* 0x000fe20000010000 */
[----:B------:R-:W-:Y:S01]  /*1140*/  FADD.FTZ R28, R42, R59 ;  /* 0x0000003b2a1c7221 */ /* 0x000fe20000010000 */
[----:B------:R-:W-:Y:S01]  /*1150*/  FMUL.FTZ R59, R3, R59 ;  /* 0x0000003b033b7220 */ /* 0x000fe20000410000 */
[----:B------:R-:W-:Y:S02]  /*1160*/  HADD2.F32 R19, -RZ, R19.H1_H1 ;  /* 0x30000013ff137230 */ /* 0x000fe40000004100 */
[----:B------:R-:W-:Y:S01]  /*1170*/  FADD.FTZ R22, -R14, R22 ;  /* 0x000000160e167221 */ /* 0x000fe20000010100 */
[-C--:B------:R-:W-:Y:S01]  /*1180*/  FFMA.FTZ R25, R12, R58.reuse, R37 ;  /* 0x0000003a0c197223 */ /* 0x080fe20000010025 */
[----:B------:R-:W-:Y:S01]  /*1190*/  FADD.FTZ R27, R27, R58 ;  /* 0x0000003a1b1b7221 */ /* 0x000fe20000010000 */
[----:B------:R-:W-:Y:S01]  /*11a0*/  FMUL.FTZ R58, R4, R58 ;  /* 0x0000003a043a7220 */ /* 0x000fe20000410000 */
[----:B0-----:R-:W-:Y:S01]  /*11b0*/  FADD.FTZ R38, R18, 1 ;  /* 0x3f80000012267421 */ /* 0x001fe20000010000 */
[----:B------:R-:W-:Y:S01]  /*11c0*/  FMUL.FTZ R18, R7, R22 ;  /* 0x0000001607127220 */ /* 0x000fe20000410000 */
[-C--:B------:R-:W-:Y:S01]  /*11d0*/  FFMA.FTZ R29, R41, R57.reuse, R29 ;  /* 0x00000039291d7223 */ /* 0x080fe2000001001d */
[----:B------:R-:W-:Y:S01]  /*11e0*/  FADD.FTZ R26, R26, R57 ;  /* 0x000000391a1a7221 */ /* 0x000fe20000010000 */
[----:B------:R-:W-:Y:S01]  /*11f0*/  FMUL.FTZ R57, R5, R57 ;  /* 0x0000003905397220 */ /* 0x000fe20000410000 */
[----:B------:R-:W-:Y:S01]  /*1200*/  FADD.FTZ R19, -R14, R19 ;  /* 0x000000130e137221 */ /* 0x000fe20000010100 */
[----:B------:R-:W-:-:S03]  /*1210*/  HADD2.F32 R43, -RZ, R34.H0_H0 ;  /* 0x20000022ff2b7230 */ /* 0x000fc60000004100 */
[----:B------:R-:W-:-:S04]  /*1220*/  FMUL.FTZ R19, R7, R19 ;  /* 0x0000001307137220 */ /* 0x000fc80000410000 */
[----:B------:R-:W-:-:S04]  /*1230*/  FFMA.FTZ R49, R6, R19, R56 ;  /* 0x0000001306317223 */ /* 0x000fc80000010038 */
[----:B------:R-:W-:-:S06]  /*1240*/  FMUL.FTZ R45, R49, -1.4426950216293334961 ;  /* 0xbfb8aa3b312d7820 */ /* 0x000fcc0000410000 */
[----:B------:R-:W0:Y:S08]  /*1250*/  MUFU.EX2 R45, R45 ;  /* 0x0000002d002d7308 */ /* 0x000e300000000800 */
[----:B------:R-:W-:Y:S01]  /*1260*/  MUFU.RCP R38, R38 ;  /* 0x0000002600267308 */ /* 0x000fe20000001000 */
[----:B0-----:R-:W-:-:S07]  /*1270*/  FADD.FTZ R45, R45, 1 ;  /* 0x3f8000002d2d7421 */ /* 0x001fce0000010000 */
[----:B------:R-:W-:Y:S01]  /*1280*/  MUFU.RCP R45, R45 ;  /* 0x0000002d002d7308 */ /* 0x000fe20000001000 */
[----:B---3--:R-:W-:-:S04]  /*1290*/  FFMA.FTZ R20, R3, R16, R48 ;  /* 0x0000001003147223 */ /* 0x008fc80000010030 */
[----:B------:R-:W-:-:S04]  /*12a0*/  FMUL.FTZ R40, R20, -1.4426950216293334961 ;  /* 0xbfb8aa3b14287820 */ /* 0x000fc80000410000 */
[----:B------:R0:W1:Y:S02]  /*12b0*/  MUFU.EX2 R36, R40 ;  /* 0x0000002800247308 */ /* 0x0000640000000800 */
[----:B0-----:R-:W-:Y:S01]  /*12c0*/  FADD.FTZ R40, R60, R23 ;  /* 0x000000173c287221 */ /* 0x001fe20000010000 */
[----:B------:R-:W-:-:S04]  /*12d0*/  FFMA.FTZ R23, R0, R54, RZ ;  /* 0x0000003600177223 */ /* 0x000fc800000100ff */
[----:B------:R-:W-:Y:S01]  /*12e0*/  FFMA.FTZ R23, R8, R53, R23 ;  /* 0x0000003508177223 */ /* 0x000fe20000010017 */
[----:B-1----:R-:W-:Y:S01]  /*12f0*/  FADD.FTZ R36, R36, 1 ;  /* 0x3f80000024247421 */ /* 0x002fe20000010000 */
[----:B------:R-:W-:Y:S02]  /*1300*/  FMUL.FTZ R60, R6, R60 ;  /* 0x0000003c063c7220 */ /* 0x000fe40000410000 */
[----:B------:R-:W-:-:S03]  /*1310*/  FFMA.FTZ R23, R9, R61, R23 ;  /* 0x0000003d09177223 */ /* 0x000fc60000010017 */
[----:B------:R-:W0:Y:S01]  /*1320*/  MUFU.RCP R36, R36 ;  /* 0x0000002400247308 */ /* 0x000e220000001000 */
[----:B------:R-:W-:-:S04]  /*1330*/  FFMA.FTZ R23, R10, R60, R23 ;  /* 0x0000003c0a177223 */ /* 0x000fc80000010017 */
[----:B------:R-:W-:-:S04]  /*1340*/  FFMA.FTZ R23, R11, R59, R23 ;  /* 0x0000003b0b177223 */ /* 0x000fc80000010017 */
[----:B------:R-:W-:Y:S01]  /*1350*/  FFMA.FTZ R22, R12, R58, R23 ;  /* 0x0000003a0c167223 */ /* 0x000fe20000010017 */
[----:B------:R-:W-:-:S03]  /*1360*/  FFMA.FTZ R23, R5, R18, R2 ;  /* 0x0000001205177223 */ /* 0x000fc60000010002 */
[----:B------:R-:W-:Y:S01]  /*1370*/  FFMA.FTZ R22, R41, R57, R22 ;  /* 0x0000003929167223 */ /* 0x000fe20000010016 */
[----:B------:R-:W-:Y:S01]  /*1380*/  FADD.FTZ R41, -R14, R43 ;  /* 0x0000002b0e297221 */ /* 0x000fe20000010100 */
[----:B0-----:R-:W-:Y:S01]  /*1390*/  FADD.FTZ R42, -R36, 1 ;  /* 0x3f800000242a7421 */ /* 0x001fe20000010100 */
[----:B------:R-:W-:-:S03]  /*13a0*/  FMUL.FTZ R37, R23, -1.4426950216293334961 ;  /* 0xbfb8aa3b17257820 */ /* 0x000fc60000410000 */
[----:B------:R-:W-:Y:S01]  /*13b0*/  FFMA.FTZ R42, R20, R42, 1 ;  /* 0x3f800000142a7423 */ /* 0x000fe2000001002a */
[----:B------:R-:W-:Y:S02]  /*13c0*/  FMUL.FTZ R20, R7, R41 ;  /* 0x0000002907147220 */ /* 0x000fe40000410000 */
[----:B------:R-:W0:Y:S02]  /*13d0*/  MUFU.EX2 R37, R37 ;  /* 0x0000002500257308 */ /* 0x000e240000000800 */
[----:B------:R-:W-:Y:S01]  /*13e0*/  FFMA.FTZ R50, R3, R20, R48 ;  /* 0x0000001403327223 */ /* 0x000fe20000010030 */
[----:B------:R-:W-:Y:S01]  /*13f0*/  FMUL.FTZ R36, R36, R42 ;  /* 0x0000002a24247220 */ /* 0x000fe20000410000 */
[----:B------:R-:W-:Y:S02]  /*1400*/  HADD2.F32 R42, -RZ, R35.H0_H0 ;  /* 0x20000023ff2a7230 */ /* 0x000fe40000004100 */
[----:B------:R-:W-:-:S03]  /*1410*/  FMUL.FTZ R51, R50, -1.4426950216293334961 ;  /* 0xbfb8aa3b32337820 */ /* 0x000fc60000410000 */
[----:B------:R-:W-:-:S03]  /*1420*/  FADD.FTZ R42, -R14, R42 ;  /* 0x0000002a0e2a7221 */ /* 0x000fc60000010100 */
[----:B------:R-:W1:Y:S01]  /*1430*/  MUFU.EX2 R51, R51 ;  /* 0x0000003300337308 */ /* 0x000e620000000800 */
[----:B------:R-:W-:-:S04]  /*1440*/  FMUL.FTZ R42, R7, R42 ;  /* 0x0000002a072a7220 */ /* 0x000fc80000410000 */
[----:B------:R-:W-:Y:S01]  /*1450*/  FFMA.FTZ R47, R5, R42, R2 ;  /* 0x0000002a052f7223 */ /* 0x000fe20000010002 */
[----:B0-----:R-:W-:-:S03]  /*1460*/  FADD.FTZ R37, R37, 1 ;  /* 0x3f80000025257421 */ /* 0x001fc60000010000 */
[----:B------:R-:W-:Y:S01]  /*1470*/  FMUL.FTZ R43, R47, -1.4426950216293334961 ;  /* 0xbfb8aa3b2f2b7820 */ /* 0x000fe20000410000 */
[----:B------:R1:W0:Y:S01]  /*1480*/  MUFU.RCP R46, R37 ;  /* 0x00000025002e7308 */ /* 0x0002220000001000 */
[----:B------:R-:W-:Y:S02]  /*1490*/  HADD2.F32 R41, -RZ, R34.H1_H1 ;  /* 0x30000022ff297230 */ /* 0x000fe40000004100 */
[----:B------:R-:W-:-:S05]  /*14a0*/  FADD.FTZ R34, -R38, 1 ;  /* 0x3f80000026227421 */ /* 0x000fca0000010100 */
[----:B------:R-:W3:Y:S01]  /*14b0*/  MUFU.EX2 R43, R43 ;  /* 0x0000002b002b7308 */ /* 0x000ee20000000800 */
[----:B-1----:R-:W-:Y:S01]  /*14c0*/  FADD.FTZ R37, R51, 1 ;  /* 0x3f80000033257421 */ /* 0x002fe20000010000 */
[----:B------:R-:W-:-:S06]  /*14d0*/  FFMA.FTZ R34, R21, R34, 1 ;  /* 0x3f80000015227423 */ /* 0x000fcc0000010022 */
[----:B------:R-:W1:Y:S01]  /*14e0*/  MUFU.RCP R37, R37 ;  /* 0x0000002500257308 */ /* 0x000e620000001000 */
[----:B------:R-:W-:Y:S01]  /*14f0*/  FMUL.FTZ R34, R38, R34 ;  /* 0x0000002226227220 */ /* 0x000fe20000410000 */
[----:B0-----:R-:W-:-:S04]  /*1500*/  FADD.FTZ R38, -R46, 1 ;  /* 0x3f8000002e267421 */ /* 0x001fc80000010100 */
[----:B------:R-:W-:Y:S01]  /*1510*/  FFMA.FTZ R38, R23, R38, 1 ;  /* 0x3f80000017267423 */ /* 0x000fe20000010026 */
[----:B---3--:R-:W-:Y:S01]  /*1520*/  FADD.FTZ R23, R43, 1 ;  /* 0x3f8000002b177421 */ /* 0x008fe20000010000 */
[----:B------:R-:W-:Y:S01]  /*1530*/  FADD.FTZ R43, -R45, 1 ;  /* 0x3f8000002d2b7421 */ /* 0x000fe20000010100 */
[----:B------:R-:W-:-:S03]  /*1540*/  FADD.FTZ R41, -R14, R41 ;  /* 0x000000290e297221 */ /* 0x000fc60000010100 */
[----:B------:R-:W-:Y:S01]  /*1550*/  FFMA.FTZ R49, R49, R43, 1 ;  /* 0x3f80000031317423 */ /* 0x000fe2000001002b */
[----:B-1----:R-:W-:Y:S01]  /*1560*/  FADD.FTZ R43, -R37, 1 ;  /* 0x3f800000252b7421 */ /* 0x002fe20000010100 */
[----:B------:R-:W-:-:S03]  /*1570*/  FMUL.FTZ R21, R7, R41 ;  /* 0x0000002907157220 */ /* 0x000fc60000410000 */
[----:B------:R-:W-:Y:S01]  /*1580*/  FFMA.FTZ R50, R50, R43, 1 ;  /* 0x3f80000032327423 */ /* 0x000fe2000001002b */
[----:B------:R0:W-:Y:S01]  /*1590*/  STL [R1], R53 ;  /* 0x0000003501007387 */ /* 0x0001e20000100800 */
[----:B------:R-:W-:Y:S02]  /*15a0*/  FFMA.FTZ R48, R4, R21, R44 ;  /* 0x0000001504307223 */ /* 0x000fe4000001002c */
[----:B------:R-:W-:Y:S01]  /*15b0*/  FMUL.FTZ R37, R37, R50 ;  /* 0x0000003225257220 */ /* 0x000fe20000410000 */
[----:B------:R1:W5:Y:S04]  /*15c0*/  LDL.LU R44, [R1+0x28] ;  /* 0x00002800012c7983 */ /* 0x0003680000300800 */
[----:B------:R1:W5:Y:S04]  /*15d0*/  LDL.LU R2, [R1+0x24] ;  /* 0x0000240001027983 */ /* 0x0003680000300800 */
[----:B------:R-:W3:Y:S01]  /*15e0*/  LDL R50, [R1+0x20] ;  /* 0x0000200001327983 */ /* 0x000ee20000100800 */
[----:B------:R-:W-:-:S06]  /*15f0*/  FMUL.FTZ R41, R48, -1.4426950216293334961 ;  /* 0xbfb8aa3b30297820 */ /* 0x000fcc0000410000 */
[----:B------:R-:W4:Y:S02]  /*1600*/  MUFU.EX2 R41, R41 ;  /* 0x0000002900297308 */ /* 0x000f240000000800 */
[----:B----4-:R-:W-:-:S06]  /*1610*/  FADD.FTZ R41, R41, 1 ;  /* 0x3f80000029297421 */ /* 0x010fcc0000010000 */
[----:B------:R-:W4:Y:S01]  /*1620*/  MUFU.RCP R41, R41 ;  /* 0x0000002900297308 */ /* 0x000f220000001000 */
[----:B------:R-:W-:-:S07]  /*1630*/  HADD2.F32 R35, -RZ, R35.H1_H1 ;  /* 0x30000023ff237230 */ /* 0x000fce0000004100 */
[----:B------:R-:W2:Y:S01]  /*1640*/  MUFU.RCP R23, R23 ;  /* 0x0000001700177308 */ /* 0x000ea20000001000 */
[----:B------:R-:W-:Y:S01]  /*1650*/  FADD.FTZ R35, -R14, R35 ;  /* 0x000000230e237221 */ /* 0x000fe20000010100 */
[----:B----4-:R-:W-:-:S04]  /*1660*/  FADD.FTZ R43, -R41, 1 ;  /* 0x3f800000292b7421 */ /* 0x010fc80000010100 */
[----:B------:R-:W-:Y:S01]  /*1670*/  FFMA.FTZ R48, R48, R43, 1 ;  /* 0x3f80000030307423 */ /* 0x000fe2000001002b */
[----:B------:R-:W-:Y:S01]  /*1680*/  FMUL.FTZ R43, R7, R35 ;  /* 0x00000023072b7220 */ /* 0x000fe20000410000 */
[----:B--2---:R-:W-:-:S04]  /*1690*/  FADD.FTZ R35, -R23, 1 ;  /* 0x3f80000017237421 */ /* 0x004fc80000010100 */
[----:B------:R-:W-:Y:S01]  /*16a0*/  FFMA.FTZ R47, R47, R35, 1 ;  /* 0x3f8000002f2f7423 */ /* 0x000fe20000010023 */
[----:B------:R-:W-:Y:S01]  /*16b0*/  FFMA.FTZ R35, R6, R43, R56 ;  /* 0x0000002b06237223 */ /* 0x000fe20000010038 */
[----:B------:R-:W-:-:S03]  /*16c0*/  FMUL.FTZ R38, R46, R38 ;  /* 0x000000262e267220 */ /* 0x000fc60000410000 */
[----:B------:R-:W-:-:S06]  /*16d0*/  FMUL.FTZ R46, R35, -1.4426950216293334961 ;  /* 0xbfb8aa3b232e7820 */ /* 0x000fcc0000410000 */
[----:B------:R-:W2:Y:S02]  /*16e0*/  MUFU.EX2 R46, R46 ;  /* 0x0000002e002e7308 */ /* 0x000ea40000000800 */
[----:B--2---:R-:W-:-:S06]  /*16f0*/  FADD.FTZ R46, R46, 1 ;  /* 0x3f8000002e2e7421 */ /* 0x004fcc0000010000 */
[----:B------:R-:W2:Y:S01]  /*1700*/  MUFU.RCP R46, R46 ;  /* 0x0000002e002e7308 */ /* 0x000ea20000001000 */
[----:B------:R-:W-:Y:S01]  /*1710*/  FMUL.FTZ R41, R41, R48 ;  /* 0x0000003029297220 */ /* 0x000fe20000410000 */
[----:B------:R-:W-:Y:S01]  /*1720*/  FMUL.FTZ R23, R23, R47 ;  /* 0x0000002f17177220 */ /* 0x000fe20000410000 */
[----:B------:R-:W-:Y:S02]  /*1730*/  HADD2.F32 R47, -RZ, R30.H1_H1 ;  /* 0x3000001eff2f7230 */ /* 0x000fe40000004100 */
[----:B--2---:R-:W-:-:S04]  /*1740*/  FADD.FTZ R48, -R46, 1 ;  /* 0x3f8000002e307421 */ /* 0x004fc80000010100 */
[----:B------:R-:W-:Y:S01]  /*1750*/  FFMA.FTZ R48, R35, R48, 1 ;  /* 0x3f80000023307423 */ /* 0x000fe20000010030 */
[----:B------:R-:W-:-:S03]  /*1760*/  HADD2.F32 R35, -RZ, R30.H0_H0 ;  /* 0x2000001eff237230 */ /* 0x000fc60000004100 */
[----:B------:R-:W-:Y:S01]  /*1770*/  FMUL.FTZ R30, R46, R48 ;  /* 0x000000302e1e7220 */ /* 0x000fe20000410000 */
[----:B------:R-:W-:Y:S01]  /*1780*/  FADD.FTZ R46, RZ, R54 ;  /* 0x00000036ff2e7221 */ /* 0x000fe20000010000 */
[----:B------:R-:W-:Y:S01]  /*1790*/  FMUL.FTZ R36, R35, R36 ;  /* 0x0000002423247220 */ /* 0x000fe20000410000 */
[----:B------:R-:W-:Y:S02]  /*17a0*/  HADD2.F32 R35, -RZ, R31.H0_H0 ;  /* 0x2000001fff237230 */ /* 0x000fe40000004100 */
[----:B------:R-:W-:-:S03]  /*17b0*/  FADD.FTZ R46, R46, R53 ;  /* 0x000000352e2e7221 */ /* 0x000fc60000010000 */
[----:B------:R-:W-:Y:S01]  /*17c0*/  FMUL.FTZ R35, R35, R38 ;  /* 0x0000002623237220 */ /* 0x000fe20000410000 */
[----:B------:R-:W-:Y:S01]  /*17d0*/  FADD.FTZ R38, R46, R61 ;  /* 0x0000003d2e267221 */ /* 0x000fe20000010000 */
[----:B------:R-:W-:-:S03]  /*17e0*/  FMUL.FTZ R34, R47, R34 ;  /* 0x000000222f227220 */ /* 0x000fc60000410000 */
[----:B------:R-:W-:-:S04]  /*17f0*/  FADD.FTZ R47, R38, R60 ;  /* 0x0000003c262f7221 */ /* 0x000fc80000010000 */
[----:B------:R-:W-:Y:S01]  /*1800*/  FADD.FTZ R47, R47, R59 ;  /* 0x0000003b2f2f7221 */ /* 0x000fe20000010000 */
[----:B------:R-:W-:Y:S02]  /*1810*/  HADD2.F32 R46, -RZ, R31.H1_H1 ;  /* 0x3000001fff2e7230 */ /* 0x000fe40000004100 */
[-C--:B------:R-:W-:Y:S01]  /*1820*/  FFMA.FTZ R39, R15, R55.reuse, R39 ;  /* 0x000000370f277223 */ /* 0x080fe20000010027 */
[----:B------:R-:W-:Y:S01]  /*1830*/  FADD.FTZ R47, R47, R58 ;  /* 0x0000003a2f2f7221 */ /* 0x000fe20000010000 */
[----:B------:R-:W-:Y:S01]  /*1840*/  FADD.FTZ R40, R40, R55 ;  /* 0x0000003728287221 */ /* 0x000fe20000010000 */
[----:B------:R-:W-:Y:S02]  /*1850*/  HADD2.F32 R31, -RZ, R32.H0_H0 ;  /* 0x20000020ff1f7230 */ /* 0x000fe40000004100 */
[----:B------:R-:W-:Y:S01]  /*1860*/  FMUL.FTZ R55, R6, R55 ;  /* 0x0000003706377220 */ /* 0x000fe20000410000 */
[----:B------:R-:W-:Y:S01]  /*1870*/  FADD.FTZ R47, R47, R57 ;  /* 0x000000392f2f7221 */ /* 0x000fe20000010000 */
[----:B0-----:R-:W-:-:S02]  /*1880*/  FMUL.FTZ R53, R3, R36 ;  /* 0x0000002403357220 */ /* 0x001fc40000410000 */
[----:B------:R-:W-:Y:S01]  /*1890*/  FFMA.FTZ R22, R15, R55, R22 ;  /* 0x000000370f167223 */ /* 0x000fe20000010016 */
[----:B------:R-:W-:Y:S01]  /*18a0*/  FMUL.FTZ R37, R31, R37 ;  /* 0x000000251f257220 */ /* 0x000fe20000410000 */
[----:B------:R-:W-:Y:S01]  /*18b0*/  FADD.FTZ R47, R47, R55 ;  /* 0x000000372f2f7221 */ /* 0x000fe20000010000 */
[----:B------:R-:W-:Y:S02]  /*18c0*/  HADD2.F32 R31, -RZ, R33.H0_H0 ;  /* 0x20000021ff1f7230 */ /* 0x000fe40000004100 */
[----:B------:R-:W-:Y:S01]  /*18d0*/  FMUL.FTZ R52, R4, R34 ;  /* 0x0000002204347220 */ /* 0x000fe20000410000 */
[----:B------:R-:W-:Y:S01]  /*18e0*/  FFMA.FTZ R22, R16, R53, R22 ;  /* 0x0000003510167223 */ /* 0x000fe20000010016 */
[----:B------:R-:W-:Y:S01]  /*18f0*/  FMUL.FTZ R45, R45, R49 ;  /* 0x000000312d2d7220 */ /* 0x000fe20000410000 */
[----:B------:R-:W-:Y:S01]  /*1900*/  FADD.FTZ R47, R47, R53 ;  /* 0x000000352f2f7221 */ /* 0x000fe20000010000 */
[----:B------:R-:W-:Y:S01]  /*1910*/  FMUL.FTZ R31, R31, R23 ;  /* 0x000000171f1f7220 */ /* 0x000fe20000410000 */
[----:B------:R-:W-:Y:S01]  /*1920*/  FFMA.FTZ R23, R17, R52, R22 ;  /* 0x0000003411177223 */ /* 0x000fe20000010016 */
[----:B------:R-:W-:Y:S01]  /*1930*/  FMUL.FTZ R38, R46, R45 ;  /* 0x0000002d2e267220 */ /* 0x000fe20000410000 */
[----:B------:R-:W-:Y:S01]  /*1940*/  FMUL.FTZ R51, R5, R35 ;  /* 0x0000002305337220 */ /* 0x000fe20000410000 */
[----:B------:R-:W-:Y:S01]  /*1950*/  FADD.FTZ R22, R47, R52 ;  /* 0x000000342f167221 */ /* 0x000fe20000010000 */
[----:B------:R-:W-:-:S02]  /*1960*/  HADD2.F32 R32, -RZ, R32.H1_H1 ;  /* 0x30000020ff207230 */ /* 0x000fc40000004100 */
[----:B------:R-:W-:Y:S01]  /*1970*/  FMUL.FTZ R49, R6, R38 ;  /* 0x0000002606317220 */ /* 0x000fe20000410000 */
[----:B------:R-:W-:Y:S01]  /*1980*/  FFMA.FTZ R23, R18, R51, R23 ;  /* 0x0000003312177223 */ /* 0x000fe20000010017 */
[----:B------:R-:W-:Y:S01]  /*1990*/  FADD.FTZ R22, R22, R51 ;  /* 0x0000003316167221 */ /* 0x000fe20000010000 */
[----:B------:R-:W-:Y:S01]  /*19a0*/  FMUL.FTZ R48, R3, R37 ;  /* 0x0000002503307220 */ /* 0x000fe20000410000 */
[----:B------:R-:W-:Y:S01]  /*19b0*/  FMUL.FTZ R32, R32, R41 ;  /* 0x0000002920207220 */ /* 0x000fe20000410000 */
[----:B------:R-:W-:Y:S01]  /*19c0*/  FFMA.FTZ R23, R19, R49, R23 ;  /* 0x0000003113177223 */ /* 0x000fe20000010017 */
[----:B------:R-:W-:Y:S01]  /*19d0*/  FADD.FTZ R22, R22, R49 ;  /* 0x0000003116167221 */ /* 0x000fe20000010000 */
[----:B------:R-:W-:Y:S02]  /*19e0*/  HADD2.F32 R33, -RZ, R33.H1_H1 ;  /* 0x30000021ff217230 */ /* 0x000fe40000004100 */
[----:B------:R-:W-:Y:S01]  /*19f0*/  FMUL.FTZ R47, R4, R32 ;  /* 0x00000020042f7220 */ /* 0x000fe20000410000 */
[----:B------:R-:W-:Y:S01]  /*1a00*/  FFMA.FTZ R23, R20, R48, R23 ;  /* 0x0000003014177223 */ /* 0x000fe20000010017 */
[----:B------:R-:W-:Y:S01]  /*1a10*/  FADD.FTZ R22, R22, R48 ;  /* 0x0000003016167221 */ /* 0x000fe20000010000 */
[----:B------:R-:W-:Y:S01]  /*1a20*/  FMUL.FTZ R46, R5, R31 ;  /* 0x0000001f052e7220 */ /* 0x000fe20000410000 */
[----:B------:R-:W-:Y:S01]  /*1a30*/  FMUL.FTZ R30, R33, R30 ;  /* 0x0000001e211e7220 */ /* 0x000fe20000410000 */
[----:B------:R-:W-:Y:S01]  /*1a40*/  FFMA.FTZ R23, R21, R47, R23 ;  /* 0x0000002f15177223 */ /* 0x000fe20000010017 */
[----:B------:R-:W-:-:S02]  /*1a50*/  FADD.FTZ R22, R22, R47 ;  /* 0x0000002f16167221 */ /* 0x000fc40000010000 */
[----:B------:R-:W-:Y:S01]  /*1a60*/  FMUL.FTZ R45, R6, R30 ;  /* 0x0000001e062d7220 */ /* 0x000fe20000410000 */
[----:B------:R-:W-:Y:S01]  /*1a70*/  FFMA.FTZ R23, R42, R46, R23 ;  /* 0x0000002e2a177223 */ /* 0x000fe20000010017 */
[----:B------:R-:W-:-:S03]  /*1a80*/  FADD.FTZ R22, R22, R46 ;  /* 0x0000002e16167221 */ /* 0x000fc60000010000 */
[----:B------:R-:W-:Y:S01]  /*1a90*/  FFMA.FTZ R23, R43, R45, R23 ;  /* 0x0000002d2b177223 */ /* 0x000fe20000010017 */
[----:B------:R-:W-:Y:S01]  /*1aa0*/  FADD.FTZ R22, R22, R45 ;  /* 0x0000002d16167221 */ /* 0x000fe20000010000 */
[----:B------:R-:W-:-:S04]  /*1ab0*/  UIADD3 UR9, UP0, UPT, UR9, 0x1, URZ ;  /* 0x0000000109097890 */ /* 0x000fc8000ff1e0ff */
[----:B------:R-:W-:Y:S02]  /*1ac0*/  UIADD3.X UR8, UPT, UPT, URZ, UR5, URZ, UP0, !UPT ;  /* 0x00000005ff087290 */ /* 0x000fe400087fe4ff */
[----:B------:R-:W-:-:S04]  /*1ad0*/  UISETP.GE.U32.AND UP0, UPT, UR9, UR14, UPT ;  /* 0x0000000e0900728c */ /* 0x000fc8000bf06070 */
        /* <DEDUP_REMOVED lines=8> */
[----:B------:R-:W-:Y:S01]  /*1b60*/  FADD.FTZ R27, R27, R32 ;  /* 0x000000201b1b7221 */ /* 0x000fe20000010000 */
[----:B---3--:R0:W-:Y:S02]  /*1b70*/  STS.64 [R50], R22 ;  /* 0x0000001632007388 */ /* 0x0081e40000000a00 */
[----:B0-----:R-:W0:Y:S01]  /*1b80*/  S2R R50, SR_TID.X ;  /* 0x0000000000327919 */ /* 0x001e220000002100 */
        /* <DEDUP_REMOVED lines=8> */
[----:B------:R-:W-:Y:S06]  /*1c10*/  BAR.SYNC.DEFER_BLOCKING 0x0 ;  /* 0x0000000000007b1d */ /* 0x000fec0000010000 */
[----:B-1----:R-:W-:Y:S05]  /*1c20*/  BRA.U !UP0, `(.L_x_890) ;  /* 0x0000000108c07547 */ /* 0x002fea000b800000 */
[----:B0-----:R-:W0:Y:S01]  /*1c30*/  S2R R50, SR_TID.X ;  /* 0x0000000000327919 */ /* 0x001e220000002100 */
[----:B------:R-:W1:Y:S01]  /*1c40*/  S2UR UR10, SR_CgaCtaId ;  /* 0x00000000000a79c3 */ /* 0x000e620000008800 */
[----:B------:R-:W-:Y:S02]  /*1c50*/  UMOV UR5, 0x400 ;  /* 0x0000040000057882 */ /* 0x000fe40000000000 */
[----:B-1----:R-:W-:-:S05]  /*1c60*/  ULEA UR5, UR10, UR5, 0x18 ;  /* 0x000000050a057291 */ /* 0x002fca000f8ec0ff */
[----:B------:R-:W-:Y:S01]  /*1c70*/  S2UR UR10, SR_CTAID.Y ;  /* 0x00000000000a79c3 */ /* 0x000fe20000002600 */
[C---:B0-----:R-:W-:Y:S02]  /*1c80*/  SHF.L.U32 R31, R50.reuse, 0x1, RZ ;  /* 0x00000001321f7819 */ /* 0x041fe400000006ff */
[----:B-----5:R-:W-:Y:S02]  /*1c90*/  LEA R2, R50, UR5, 0x5 ;  /* 0x0000000532027c11 */ /* 0x020fe4000f8e28ff */
[----:B------:R-:W-:-:S04]  /*1ca0*/  LOP3.LUT R31, R31, 0x18, RZ, 0xc0, !PT ;  /* 0x000000181f1f7812 */ /* 0x000fc800078ec0ff */
[C---:B------:R-:W-:Y:S02]  /*1cb0*/  LOP3.LUT R33, R31.reuse, 0x8, RZ, 0x3c, !PT ;  /* 0x000000081f217812 */ /* 0x040fe400078e3cff */
[C---:B------:R-:W-:Y:S02]  /*1cc0*/  IADD3 R30, PT, PT, R2.reuse, R31, RZ ;  /* 0x0000001f021e7210 */ /* 0x040fe40007ffe0ff */
[C---:B------:R-:W-:Y:S02]  /*1cd0*/  IADD3 R32, PT, PT, R2.reuse, R33, RZ ;  /* 0x0000002102207210 */ /* 0x040fe40007ffe0ff */
[C---:B------:R-:W-:Y:S01]  /*1ce0*/  LOP3.LUT R33, R31.reuse, 0x10, RZ, 0x3c, !PT ;  /* 0x000000101f217812 */ /* 0x040fe200078e3cff */
[----:B------:R0:W-:Y:S01]  /*1cf0*/  STS.64 [R30], R28 ;  /* 0x0000001c1e007388 */ /* 0x0001e20000000a00 */
[----:B------:R-:W-:Y:S02]  /*1d00*/  LOP3.LUT R31, R31, 0x18, RZ, 0x3c, !PT ;  /* 0x000000181f1f7812 */ /* 0x000fe400078e3cff */
[C---:B------:R-:W-:Y:S01]  /*1d10*/  IADD3 R34, PT, PT, R2.reuse, R33, RZ ;  /* 0x0000002102227210 */ /* 0x040fe20007ffe0ff */
[----:B------:R-:W-:Y:S01]  /*1d20*/  STS.64 [R32], R26 ;  /* 0x0000001a20007388 */ /* 0x000fe20000000a00 */
[----:B------:R-:W-:-:S02]  /*1d30*/  IADD3 R35, PT, PT, R2, R31, RZ ;  /* 0x0000001f02237210 */ /* 0x000fc40007ffe0ff */
[----:B------:R-:W-:Y:S01]  /*1d40*/  SHF.R.U32.HI R2, RZ, 0x4, R50 ;  /* 0x00000004ff027819 */ /* 0x000fe20000011632 */
[----:B------:R-:W-:Y:S03]  /*1d50*/  STS.64 [R34], R24 ;  /* 0x0000001822007388 */ /* 0x000fe60000000a00 */
[----:B------:R-:W-:Y:S01]  /*1d60*/  LOP3.LUT R2, R2, R50, RZ, 0x3c, !PT ;  /* 0x0000003202027212 */ /* 0x000fe200078e3cff */
[----:B------:R1:W-:Y:S03]  /*1d70*/  STS.64 [R35], R22 ;  /* 0x0000001623007388 */ /* 0x0003e60000000a00 */
[----:B0-----:R-:W-:Y:S02]  /*1d80*/  SHF.L.U32 R30, R2, 0x3, RZ ;  /* 0x00000003021e7819 */ /* 0x001fe400000006ff */
[----:B------:R-:W-:-:S02]  /*1d90*/  SHF.L.U32 R2, R50, 0x3, RZ ;  /* 0x0000000332027819 */ /* 0x000fc400000006ff */
[----:B------:R-:W-:Y:S02]  /*1da0*/  LOP3.LUT R31, R30, 0x18, RZ, 0xc0, !PT ;  /* 0x000000181e1f7812 */ /* 0x000fe400078ec0ff */
[----:B------:R-:W-:Y:S01]  /*1db0*/  LOP3.LUT R2, R2, 0x1fe0, RZ, 0xc0, !PT ;  /* 0x00001fe002027812 */ /* 0x000fe200078ec0ff */
[----:B-1----:R-:W0:Y:S03]  /*1dc0*/  LDC.64 R34, c[0x0][0x3d0] ;  /* 0x0000f400ff227b82 */ /* 0x002e260000000a00 */
[----:B------:R-:W-:-:S05]  /*1dd0*/  IADD3 R2, PT, PT, R2, UR5, R31 ;  /* 0x0000000502027c10 */ /* 0x000fca000fffe01f */
        /* <DEDUP_REMOVED lines=21> */
.L_x_890:
[----:B0-----:R-:W-:Y:S01]  /*1f30*/  ISETP.GT.U32.AND P0, PT, R50, 0x3f, PT ;  /* 0x0000003f3200780c */ /* 0x001fe20003f04070 */
[----:B------:R-:W-:Y:S01]  /*1f40*/  BSSY.RECONVERGENT B0, `(.L_x_891) ;  /* 0x0000012000007945 */ /* 0x000fe20003800200 */
[----:B-1----:R-:W-:-:S11]  /*1f50*/  CS2R R30, SRZ ;  /* 0x00000000001e7805 */ /* 0x002fd6000001ff00 */
[----:B------:R-:W-:Y:S05]  /*1f60*/  @P0 BRA `(.L_x_892) ;  /* 0x00000000003c0947 */ /* 0x000fea0003800000 */
[----:B-----5:R-:W0:Y:S04]  /*1f70*/  LDS.64 R30, [R44] ;  /* 0x000000002c1e7984 */ /* 0x020e280000000a00 */
        /* <DEDUP_REMOVED lines=14> */
.L_x_892:
[----:B------:R-:W-:Y:S05]  /*2060*/  BSYNC.RECONVERGENT B0 ;  /* 0x0000000000007941 */ /* 0x000fea0003800200 */
.L_x_891:
        /* <DEDUP_REMOVED lines=22> */
.L_x_894:
[----:B------:R-:W-:Y:S05]  /*21d0*/  BSYNC.RECONVERGENT B0 ;  /* 0x0000000000007941 */ /* 0x000fea0003800200 */
.L_x_893:
        /* <DEDUP_REMOVED lines=18> */
.L_x_897:
[----:B0-----:R-:W2:Y:S04]  /*2300*/  LD.E.STRONG.GPU R33, desc[UR12][R30.64+0x4] ;  /* 0x0000040c1e217980 */ /* 0x001ea8000c10f900 */
[----:B--2---:R-:W-:Y:S01]  /*2310*/  CCTL.IVALL ;  /* 0x00000000ff00798f */ /* 0x004fe20002000000 */
[----:B------:R-:W-:Y:S05]  /*2320*/  YIELD ;  /* 0x0000000000007946 */ /* 0x000fea0003800000 */
[----:B-----5:R-:W-:-:S04]  /*2330*/  LOP3.LUT R33, R33, R32, RZ, 0x3c, !PT ;  /* 0x0000002021217212 */ /* 0x020fc800078e3cff */
[----:B------:R-:W-:-:S13]  /*2340*/  ISETP.GT.AND P0, PT, R33, -0x1, PT ;  /* 0xffffffff2100780c */ /* 0x000fda0003f04270 */
[----:B------:R-:W-:Y:S05]  /*2350*/  @P0 BRA `(.L_x_897) ;  /* 0xfffffffc00e80947 */ /* 0x000fea000383ffff */
.L_x_896:
[----:B------:R-:W-:Y:S05]  /*2360*/  WARPSYNC.ALL ;  /* 0x0000000000007948 */ /* 0x000fea0003800000 */
[----:B------:R-:W-:Y:S06]  /*2370*/  BAR.SYNC.DEFER_BLOCKING 0x0 ;  /* 0x0000000000007b1d */ /* 0x000fec0000010000 */
[----:B------:R-:W-:Y:S05]  /*2380*/  BRA `(.L_x_898) ;  /* 0x0000000000607947 */ /* 0x000fea0003800000 */
.L_x_895:
        /* <DEDUP_REMOVED lines=16> */
.L_x_900:
[----:B------:R-:W2:Y:S04]  /*2490*/  LD.E.STRONG.GPU R33, desc[UR12][R30.64] ;  /* 0x0000000c1e217980 */ /* 0x000ea8000c10f900 */
[----:B--2---:R-:W-:Y:S01]  /*24a0*/  CCTL.IVALL ;  /* 0x00000000ff00798f */ /* 0x004fe20002000000 */
[----:B------:R-:W-:Y:S05]  /*24b0*/  YIELD ;  /* 0x0000000000007946 */ /* 0x000fea0003800000 */
[----:B-----5:R-:W-:-:S04]  /*24c0*/  LOP3.LUT R33, R33, R32, RZ, 0x3c, !PT ;  /* 0x0000002021217212 */ /* 0x020fc800078e3cff */
[----:B------:R-:W-:-:S13]  /*24d0*/  ISETP.GT.AND P0, PT, R33, -0x1, PT ;  /* 0xffffffff2100780c */ /* 0x000fda0003f04270 */
[----:B------:R-:W-:Y:S05]  /*24e0*/  @P0 BRA `(.L_x_900) ;  /* 0xfffffffc00e80947 */ /* 0x000fea000383ffff */
.L_x_899:
[----:B------:R-:W-:Y:S05]  /*24f0*/  WARPSYNC.ALL ;  /* 0x0000000000007948 */ /* 0x000fea0003800000 */
[----:B------:R-:W-:Y:S06]  /*2500*/  BAR.SYNC.DEFER_BLOCKING 0x0 ;  /* 0x0000000000007b1d */ /* 0x000fec0000010000 */
.L_x_898:
        /* <DEDUP_REMOVED lines=12> */
[----:B0----5:R-:W-:-:S05]  /*25d0*/  MOV R2, UR5 ;  /* 0x0000000500027c02 */ /* 0x021fca0008000f00 */
        /* <DEDUP_REMOVED lines=84> */
.L_x_902:
[----:B------:R-:W-:Y:S05]  /*2b20*/  BSYNC.RECONVERGENT B0 ;  /* 0x0000000000007941 */ /* 0x000fea0003800200 */
.L_x_901:
[----:B------:R-:W2:Y:S04]  /*2b30*/  LDL R33, [R1+0x1c] ;  /* 0x00001c0001217983 */ /* 0x000ea80000100800 */
[----:B------:R-:W3:Y:S01]  /*2b40*/  LDL.LU R34, [R1] ;  /* 0x0000000001227983 */ /* 0x000ee20000300800 */
[----:B------:R-:W0:Y:S01]  /*2b50*/  S2UR UR10, SR_CgaCtaId ;  /* 0x00000000000a79c3 */ /* 0x000e220000008800 */
[----:B------:R-:W-:Y:S02]  /*2b60*/  UMOV UR5, 0x400 ;  /* 0x0000040000057882 */ /* 0x000fe40000000000 */
[----:B------:R-:W4:Y:S01]  /*2b70*/  LDL.LU R39, [R1+0x10] ;  /* 0x0000100001277983 */ /* 0x000f220000300800 */
[----:B------:R-:W-:-:S03]  /*2b80*/  UIADD3 UR5, UPT, UPT, UR5, 0x3480, URZ ;  /* 0x0000348005057890 */ /* 0x000fc6000fffe0ff */
[----:B------:R-:W1:Y:S04]  /*2b90*/  SHFL.BFLY PT, R32, R30, 0x8, 0x1f ;  /* 0x0d001f001e207f89 */ /* 0x000e6800000e0000 */
[----:B------:R-:W4:Y:S01]  /*2ba0*/  LDL.LU R37, [R1+0x14] ;  /* 0x0000140001257983 */ /* 0x000f220000300800 */
[----:B------:R-:W1:Y:S01]  /*2bb0*/  S2R R35, SR_TID.X ;  /* 0x0000000000237919 */ /* 0x000e620000002100 */
[----:B0-----:R-:W-:Y:S01]  /*2bc0*/  ULEA UR5, UR10, UR5, 0x18 ;  /* 0x000000050a057291 */ /* 0x001fe2000f8ec0ff */
[----:B------:R-:W-:Y:S01]  /*2bd0*/  HADD2.F32 R13, -RZ, R13.H0_H0 ;  /* 0x2000000dff0d7230 */ /* 0x000fe20000004100 */
[----:B------:R-:W4:Y:S01]  /*2be0*/  LDCU.64 UR10, c[0x0][0x380] ;  /* 0x00007000ff0a77ac */ /* 0x000f220008000a00 */
[----:B-1----:R-:W-:Y:S02]  /*2bf0*/  FADD.FTZ R32, R32, R30 ;  /* 0x0000001e20207221 */ /* 0x002fe40000010000 */
[----:B------:R-:W0:Y:S01]  /*2c00*/  SHFL.BFLY PT, R30, R31, 0x8, 0x1f ;  /* 0x0d001f001f1e7f89 */ /* 0x000e2200000e0000 */
[----:B------:R-:W-:Y:S01]  /*2c10*/  LOP3.LUT P0, RZ, R35, 0x30f, RZ, 0xc0, !PT ;  /* 0x0000030f23ff7812 */ /* 0x000fe2000780c0ff */
[----:B0-----:R-:W-:-:S02]  /*2c20*/  FADD.FTZ R30, R30, R31 ;  /* 0x0000001f1e1e7221 */ /* 0x001fc40000010000 */
[----:B------:R-:W0:Y:S02]  /*2c30*/  SHFL.BFLY PT, R31, R32, 0x4, 0x1f ;  /* 0x0c801f00201f7f89 */ /* 0x000e2400000e0000 */
[----:B0-----:R-:W-:Y:S02]  /*2c40*/  FADD.FTZ R31, R32, R31 ;  /* 0x0000001f201f7221 */ /* 0x001fe40000010000 */
[----:B------:R-:W0:Y:S02]  /*2c50*/  SHFL.BFLY PT, R32, R30, 0x4, 0x1f ;  /* 0x0c801f001e207f89 */ /* 0x000e2400000e0000 */
[----:B0-----:R-:W-:Y:S02]  /*2c60*/  FADD.FTZ R32, R30, R32 ;  /* 0x000000201e207221 */ /* 0x001fe40000010000 */
[----:B------:R-:W0:Y:S02]  /*2c70*/  SHFL.BFLY PT, R30, R31, 0x2, 0x1f ;  /* 0x0c401f001f1e7f89 */ /* 0x000e2400000e0000 */
[----:B0-----:R-:W-:-:S02]  /*2c80*/  FADD.FTZ R30, R31, R30 ;  /* 0x0000001e1f1e7221 */ /* 0x001fc40000010000 */
[----:B------:R-:W0:Y:S02]  /*2c90*/  SHFL.BFLY PT, R31, R32, 0x2, 0x1f ;  /* 0x0c401f00201f7f89 */ /* 0x000e2400000e0000 */
[----:B0-----:R-:W-:Y:S02]  /*2ca0*/  FADD.FTZ R31, R32, R31 ;  /* 0x0000001f201f7221 */ /* 0x001fe40000010000 */
[----:B------:R-:W0:Y:S02]  /*2cb0*/  SHFL.BFLY PT, R32, R30, 0x1, 0x1f ;  /* 0x0c201f001e207f89 */ /* 0x000e2400000e0000 */
[----:B0-----:R-:W-:Y:S02]  /*2cc0*/  FADD.FTZ R30, R30, R32 ;  /* 0x000000201e1e7221 */ /* 0x001fe40000010000 */
[----:B------:R-:W0:Y:S02]  /*2cd0*/  SHFL.BFLY PT, R32, R31, 0x1, 0x1f ;  /* 0x0c201f001f207f89 */ /* 0x000e2400000e0000 */
[----:B------:R-:W-:Y:S01]  /*2ce0*/  @!P0 FMUL.FTZ R30, R30, 1.2207031431898940355e-05 ;  /* 0x374ccccd1e1e8820 */ /* 0x000fe20000410000 */
[----:B0-----:R-:W-:Y:S01]  /*2cf0*/  FADD.FTZ R31, R31, R32 ;  /* 0x000000201f1f7221 */ /* 0x001fe20000010000 */
[----:B------:R-:W-:-:S03]  /*2d00*/  @!P0 LEA.HI R32, R35, UR5, RZ, 0x1f ;  /* 0x0000000523208c11 */ /* 0x000fc6000f8ff8ff */
[----:B------:R-:W-:-:S05]  /*2d10*/  @!P0 FMUL.FTZ R31, R31, 1.2207031431898940355e-05 ;  /* 0x374ccccd1f1f8820 */ /* 0x000fca0000410000 */
[----:B------:R2:W-:Y:S01]  /*2d20*/  @!P0 STS.64 [R32], R30 ;  /* 0x0000001e20008388 */ /* 0x0005e20000000a00 */
[----:B------:R-:W-:Y:S01]  /*2d30*/  FADD.FTZ R14, -R14, R13 ;  /* 0x0000000d0e0e7221 */ /* 0x000fe20000010100 */
[----:B--2---:R-:W-:-:S04]  /*2d40*/  LOP3.LUT R32, R33, 0xffff, RZ, 0xc0, !PT ;  /* 0x0000ffff21207812 */ /* 0x004fc800078ec0ff */
[----:B------:R-:W-:Y:S01]  /*2d50*/  LEA R33, R32, UR5, 0x3 ;  /* 0x0000000520217c11 */ /* 0x000fe2000f8e18ff */
[----:B------:R-:W-:Y:S06]  /*2d60*/  BAR.SYNC.DEFER_BLOCKING 0x0 ;  /* 0x0000000000007b1d */ /* 0x000fec0000010000 */
[----:B------:R-:W0:Y:S02]  /*2d70*/  LDS.64 R30, [R33] ;  /* 0x00000000211e7984 */ /* 0x000e240000000a00 */
[--C-:B0-----:R-:W-:Y:S01]  /*2d80*/  FADD.FTZ R54, R54, -R30.reuse ;  /* 0x8000001e36367221 */ /* 0x101fe20000010000 */
[----:B---3--:R-:W-:-:S03]  /*2d90*/  FADD.FTZ R35, R34, -R30 ;  /* 0x8000001e22237221 */ /* 0x008fc60000010000 */
[----:B------:R-:W-:Y:S01]  /*2da0*/  FFMA.FTZ R54, R0, -R31, R54 ;  /* 0x8000001f00367223 */ /* 0x000fe20000010036 */
[----:B------:R-:W-:-:S04]  /*2db0*/  FADD.FTZ R0, R61, -R30 ;  /* 0x8000001e3d007221 */ /* 0x000fc80000010000 */
[-C--:B------:R-:W-:Y:S01]  /*2dc0*/  FFMA.FTZ R0, R9, -R31.reuse, R0 ;  /* 0x8000001f09007223 */ /* 0x080fe20000010000 */
[--C-:B------:R-:W-:Y:S01]  /*2dd0*/  FADD.FTZ R9, R60, -R30.reuse ;  /* 0x8000001e3c097221 */ /* 0x100fe20000010000 */
[-C--:B------:R-:W-:Y:S01]  /*2de0*/  FFMA.FTZ R8, R8, -R31.reuse, R35 ;  /* 0x8000001f08087223 */ /* 0x080fe20000010023 */
[--C-:B------:R-:W-:Y:S01]  /*2df0*/  FADD.FTZ R34, R59, -R30.reuse ;  /* 0x8000001e3b227221 */ /* 0x100fe20000010000 */
[--C-:B------:R-:W-:Y:S01]  /*2e00*/  FADD.FTZ R13, R58, -R30.reuse ;  /* 0x8000001e3a0d7221 */ /* 0x100fe20000010000 */
[--C-:B------:R-:W-:Y:S01]  /*2e10*/  FADD.FTZ R33, R48, -R30.reuse ;  /* 0x8000001e30217221 */ /* 0x100fe20000010000 */
        /* <DEDUP_REMOVED lines=39> */
[----:B----4-:R-:W-:-:S02]  /*3090*/  IADD3 R12, P0, PT, R39, UR10, RZ ;  /* 0x0000000a270c7c10 */ /* 0x010fc4000ff1e0ff */
[----:B------:R-:W-:Y:S02]  /*30a0*/  F2FP.F16.F32.PACK_AB R8, R9, R54 ;  /* 0x000000360908723e */ /* 0x000fe400000000ff */
[----:B------:R-:W-:Y:S02]  /*30b0*/  F2FP.F16.F32.PACK_AB R10, R15, R10 ;  /* 0x0000000a0f0a723e */ /* 0x000fe400000000ff */
[----:B------:R-:W-:Y:S02]  /*30c0*/  F2FP.F16.F32.PACK_AB R9, R11, R0 ;  /* 0x000000000b09723e */ /* 0x000fe400000000ff */
[----:B------:R-:W-:Y:S02]  /*30d0*/  F2FP.F16.F32.PACK_AB R15, R21, R18 ;  /* 0x00000012150f723e */ /* 0x000fe400000000ff */
[----:B------:R-:W-:Y:S02]  /*30e0*/  IADD3.X R13, PT, PT, R37, UR11, RZ, P0, !PT ;  /* 0x0000000b250d7c10 */ /* 0x000fe400087fe4ff */
[----:B------:R-:W-:-:S02]  /*30f0*/  F2FP.F16.F32.PACK_AB R11, R17, R36 ;  /* 0x00000024110b723e */ /* 0x000fc400000000ff */
[----:B------:R-:W-:Y:S02]  /*3100*/  F2FP.F16.F32.PACK_AB R14, R19, R14 ;  /* 0x0000000e130e723e */ /* 0x000fe400000000ff */
[----:B------:R-:W-:Y:S02]  /*3110*/  F2FP.F16.F32.PACK_AB R20, R31, R20 ;  /* 0x000000141f14723e */ /* 0x000fe400000000ff */
[----:B------:R-:W-:Y:S01]  /*3120*/  F2FP.F16.F32.PACK_AB R21, R7, R42 ;  /* 0x0000002a0715723e */ /* 0x000fe200000000ff */
[----:B------:R1:W-:Y:S04]  /*3130*/  STG.E.64 desc[UR12][R12.64], R8 ;  /* 0x000000080c007986 */ /* 0x0003e8000c101b0c */
[----:B------:R1:W-:Y:S04]  /*3140*/  STG.E.64 desc[UR12][R12.64+0xa00], R10 ;  /* 0x000a000a0c007986 */ /* 0x0003e8000c101b0c */
[----:B------:R1:W-:Y:S04]  /*3150*/  STG.E.64 desc[UR12][R12.64+0x1400], R14 ;  /* 0x0014000e0c007986 */ /* 0x0003e8000c101b0c */
[----:B------:R1:W-:Y:S01]  /*3160*/  STG.E.64 desc[UR12][R12.64+0x1e00], R20 ;  /* 0x001e00140c007986 */ /* 0x0003e2000c101b0c */
[----:B------:R-:W-:Y:S01]  /*3170*/  ULOP3.LUT UR4, UR4, 0x1, URZ, 0x3c, !UPT ;  /* 0x0000000104047892 */ /* 0x000fe2000f8e3cff */
[----:B------:R-:W-:Y:S01]  /*3180*/  UMOV UR5, UR8 ;  /* 0x0000000800057c82 */ /* 0x000fe20008000000 */
[----:B------:R-:W-:Y:S10]  /*3190*/  BRA.U !UP0, `(.L_x_903) ;  /* 0xffffffd508187547 */ /* 0x000ff4000b83ffff */
.L_x_889:
[----:B-1----:R-:W0:Y:S01]  /*31a0*/  S2R R8, SR_CTAID.Y ;  /* 0x0000000000087919 */ /* 0x002e220000002600 */
        /* <DEDUP_REMOVED lines=25> */
[----:B-----5:R-:W-:-:S04]  /*3340*/  IMAD.WIDE.U32 R2, R9, -0x33333333, RZ ;  /* 0xcccccccd09027825 */ /* 0x020fc800078e00ff */
        /* <DEDUP_REMOVED lines=27> */
.L_x_914:
        /* <DEDUP_REMOVED lines=21> */
.L_x_907:
        /* <DEDUP_REMOVED lines=34> */
.L_x_906:
        /* <DEDUP_REMOVED lines=20> */
.L_x_909:
[----:B------:R-:W-:Y:S05]  /*39b0*/  BSYNC.RECONVERGENT B1 ;  /* 0x0000000000017941 */ /* 0x000fea0003800200 */
.L_x_908:
        /* <DEDUP_REMOVED lines=26> */
.L_x_905:
[----:B------:R-:W-:Y:S05]  /*3b60*/  BSYNC.RECONVERGENT B0 ;  /* 0x0000000000007941 */ /* 0x000fea0003800200 */
.L_x_904:
[----:B------:R0:W-:Y:S01]  /*3b70*/  STS [R6], R35 ;  /* 0x0000002306007388 */ /* 0x0001e20000000800 */
[----:B------:R-:W1:Y:S01]  /*3b80*/  LDC.64 R16, c[0x0][0x388] ;  /* 0x0000e200ff107b82 */ /* 0x000e620000000a00 */
[----:B------:R-:W-:Y:S02]  /*3b90*/  ISETP.GT.U32.AND P1, PT, R40, 0x9, PT ;  /* 0x000000092800780c */ /* 0x000fe40003f24070 */
[----:B------:R0:W-:Y:S01]  /*3ba0*/  STS [R6+0x500], R32 ;  /* 0x0005002006007388 */ /* 0x0001e20000000800 */
[----:B------:R-:W-:-:S04]  /*3bb0*/  MOV R15, R7 ;  /* 0x00000007000f7202 */ /* 0x000fc80000000f00 */
[----:B------:R-:W2:Y:S08]  /*3bc0*/  LDC.64 R4, c[0x0][0x390] ;  /* 0x0000e400ff047b82 */ /* 0x000eb00000000a00 */
[----:B0-----:R-:W-:Y:S06]  /*3bd0*/  BAR.SYNC.DEFER_BLOCKING 0x0 ;  /* 0x0000000000007b1d */ /* 0x001fec0000010000 */
.L_x_913:
        /* <DEDUP_REMOVED lines=31> */
.L_x_924:
        /* <DEDUP_REMOVED lines=11> */
.L_x_912:
[----:B------:R-:W-:Y:S05]  /*3e80*/  BSYNC.RECONVERGENT B0 ;  /* 0x0000000000007941 */ /* 0x000fea0003800200 */
.L_x_911:
        /* <DEDUP_REMOVED lines=9> */
.L_x_910:
        /* <DEDUP_REMOVED lines=8> */
.L_x_916:
[----:B------:R-:W-:Y:S05]  /*3fa0*/  BSYNC B0 ;  /* 0x0000000000007941 */ /* 0x000fea0003800000 */
.L_x_915:
        /* <DEDUP_REMOVED lines=8> */
.L_x_917:
[----:B------:R-:W-:Y:S01]  /*4030*/  FADD.FTZ R21, R21, R18 ;  /* 0x0000001215157221 */ /* 0x000fe20000010000 */
[----:B------:R-:W-:-:S04]  /*4040*/  HFMA2 R28, -RZ, RZ, 0, 2.384185791015625e-07 ;  /* 0x00000004ff1c7431 */ /* 0x000fc800000001ff */
[----:B------:R-:W-:Y:S02]  /*4050*/  MOV R29, R21 ;  /* 0x00000015001d7202 */ /* 0x000fe40000000f00 */
[----:B------:R-:W-:-:S07]  /*4060*/  MOV R20, R27 ;  /* 0x0000001b00147202 */ /* 0x000fce0000000f00 */
[----:B------:R-:W-:Y:S05]  /*4070*/  WARPSYNC.COLLECTIVE R26, `(.L_x_918) ;  /* 0x000000001a087348 */ /* 0x000fea0003c00000 */
[----:B------:R0:W1:Y:S02]  /*4080*/  SHFL.BFLY P3, R27, R29, R28, R31 ;  /* 0x0c00001c1d1b7389 */ /* 0x000064000006001f */
[----:B01----:R-:W-:Y:S05]  /*4090*/  ENDCOLLECTIVE ;  /* 0x000000000000791b */ /* 0x003fea0003800000 */
.L_x_918:
[----:B------:R-:W-:-:S05]  /*40a0*/  FADD.FTZ R20, R20, R19 ;  /* 0x0000001314147221 */ /* 0x000fca0000010000 */
[----:B------:R-:W-:Y:S02]  /*40b0*/  MOV R29, R20 ;  /* 0x00000014001d7202 */ /* 0x000fe40000000f00 */
[----:B------:R-:W-:-:S07]  /*40c0*/  MOV R22, R27 ;  /* 0x0000001b00167202 */ /* 0x000fce0000000f00 */
[----:B------:R-:W-:Y:S05]  /*40d0*/  WARPSYNC.COLLECTIVE R26, `(.L_x_919) ;  /* 0x000000001a087348 */ /* 0x000fea0003c00000 */
[----:B------:R0:W1:Y:S02]  /*40e0*/  SHFL.BFLY P3, R27, R29, R28, R31 ;  /* 0x0c00001c1d1b7389 */ /* 0x000064000006001f */
[----:B01----:R-:W-:Y:S05]  /*40f0*/  ENDCOLLECTIVE ;  /* 0x000000000000791b */ /* 0x003fea0003800000 */
.L_x_919:
[----:B------:R-:W-:Y:S01]  /*4100*/  FADD.FTZ R22, R21, R22 ;  /* 0x0000001615167221 */ /* 0x000fe20000010000 */
[----:B------:R-:W-:-:S04]  /*4110*/  HFMA2 R28, -RZ, RZ, 0, 1.1920928955078125e-07 ;  /* 0x00000002ff1c7431 */ /* 0x000fc800000001ff */
[----:B------:R-:W-:Y:S02]  /*4120*/  MOV R29, R22 ;  /* 0x00000016001d7202 */ /* 0x000fe40000000f00 */
[----:B------:R-:W-:-:S07]  /*4130*/  MOV R23, R27 ;  /* 0x0000001b00177202 */ /* 0x000fce0000000f00 */
[----:B------:R-:W-:Y:S05]  /*4140*/  WARPSYNC.COLLECTIVE R26, `(.L_x_920) ;  /* 0x000000001a087348 */ /* 0x000fea0003c00000 */
[----:B------:R0:W1:Y:S02]  /*4150*/  SHFL.BFLY P3, R27, R29, R28, R31 ;  /* 0x0c00001c1d1b7389 */ /* 0x000064000006001f */
[----:B01----:R-:W-:Y:S05]  /*4160*/  ENDCOLLECTIVE ;  /* 0x000000000000791b */ /* 0x003fea0003800000 */
.L_x_920:
[----:B------:R-:W-:-:S05]  /*4170*/  FADD.FTZ R23, R20, R23 ;  /* 0x0000001714177221 */ /* 0x000fca0000010000 */
[----:B------:R-:W-:Y:S02]  /*4180*/  MOV R29, R23 ;  /* 0x00000017001d7202 */ /* 0x000fe40000000f00 */
[----:B------:R-:W-:-:S07]  /*4190*/  MOV R25, R27 ;  /* 0x0000001b00197202 */ /* 0x000fce0000000f00 */
[----:B------:R-:W-:Y:S05]  /*41a0*/  WARPSYNC.COLLECTIVE R26, `(.L_x_921) ;  /* 0x000000001a087348 */ /* 0x000fea0003c00000 */
[----:B------:R0:W1:Y:S02]  /*41b0*/  SHFL.BFLY P3, R27, R29, R28, R31 ;  /* 0x0c00001c1d1b7389 */ /* 0x000064000006001f */
[----:B01----:R-:W-:Y:S05]  /*41c0*/  ENDCOLLECTIVE ;  /* 0x000000000000791b */ /* 0x003fea0003800000 */
.L_x_921:
[----:B------:R-:W-:Y:S01]  /*41d0*/  FADD.FTZ R25, R22, R25 ;  /* 0x0000001916197221 */ /* 0x000fe20000010000 */
[----:B------:R-:W-:-:S04]  /*41e0*/  HFMA2 R28, -RZ, RZ, 0, 5.9604644775390625e-08 ;  /* 0x00000001ff1c7431 */ /* 0x000fc800000001ff */
[----:B------:R-:W-:Y:S02]  /*41f0*/  MOV R29, R25 ;  /* 0x00000019001d7202 */ /* 0x000fe40000000f00 */
[----:B------:R-:W-:-:S07]  /*4200*/  MOV R18, R27 ;  /* 0x0000001b00127202 */ /* 0x000fce0000000f00 */
[----:B------:R-:W-:Y:S05]  /*4210*/  WARPSYNC.COLLECTIVE R26, `(.L_x_922) ;  /* 0x000000001a087348 */ /* 0x000fea0003c00000 */
[----:B------:R0:W1:Y:S02]  /*4220*/  SHFL.BFLY P3, R27, R29, R28, R31 ;  /* 0x0c00001c1d1b7389 */ /* 0x000064000006001f */
[----:B01----:R-:W-:Y:S05]  /*4230*/  ENDCOLLECTIVE ;  /* 0x000000000000791b */ /* 0x003fea0003800000 */
.L_x_922:
[----:B------:R-:W-:-:S05]  /*4240*/  FADD.FTZ R18, R23, R18 ;  /* 0x0000001217127221 */ /* 0x000fca0000010000 */
[----:B------:R-:W-:Y:S02]  /*4250*/  MOV R29, R18 ;  /* 0x00000012001d7202 */ /* 0x000fe40000000f00 */
[----:B------:R-:W-:-:S07]  /*4260*/  MOV R24, R27 ;  /* 0x0000001b00187202 */ /* 0x000fce0000000f00 */
[----:B------:R-:W-:Y:S05]  /*4270*/  WARPSYNC.COLLECTIVE R26, `(.L_x_923) ;  /* 0x000000001a087348 */ /* 0x000fea0003c00000 */
[----:B------:R0:W1:Y:S02]  /*4280*/  SHFL.BFLY P3, R27, R29, R28, R31 ;  /* 0x0c00001c1d1b7389 */ /* 0x000064000006001f */
[----:B01----:R-:W-:Y:S05]  /*4290*/  ENDCOLLECTIVE ;  /* 0x000000000000791b */ /* 0x003fea0003800000 */
.L_x_923:
[----:B------:R-:W-:Y:S01]  /*42a0*/  FADD.FTZ R24, R25, R24 ;  /* 0x0000001819187221 */ /* 0x000fe20000010000 */
[----:B------:R-:W-:Y:S01]  /*42b0*/  MOV R19, R27 ;  /* 0x0000001b00137202 */ /* 0x000fe20000000f00 */
[----:B------:R-:W-:Y:S06]  /*42c0*/  BRA `(.L_x_924) ;  /* 0xfffffff800c07947 */ /* 0x000fec000383ffff */
.L_x_925:
        /* <DEDUP_REMOVED lines=11> */
.L_x_1342:


//--------------------- .text._ZN13group_norm_v218gn_bwd_cuda_kernelI6__halfLi320ELi1ELi16ELi20ELi4096ELb1ELb1ELi32ELi320ELi320ELi4ELb1ELi1ELb0ELb0ELNS_15WgradSyncMethodE3ENS_16CompileConditionILi1000EEEEEvPT_S6_S6_PKS5_S8_S8_S8_PKfflPfPj --------------------------
	.section	.text._ZN13group_norm_v218gn_bwd_cuda_kernelI6__halfLi320ELi1ELi16ELi20ELi4096ELb1ELb1ELi32ELi320ELi320ELi4ELb1ELi1ELb0ELb0ELNS_15WgradSyncMethodE3ENS_16CompileConditionILi1000EEEEEvPT_S6_S6_PKS5_S8_S8_S8_PKfflPfPj,"ax",@progbits
	.align	128
        .global         _ZN13group_norm_v218gn_bwd_cuda_kernelI6__halfLi320ELi1ELi16ELi20ELi4096ELb1ELb1ELi32ELi320ELi320ELi4ELb1ELi1ELb0ELb0ELNS_15WgradSyncMethodE3ENS_16CompileConditionILi1000EEEEEvPT_S6_S6_PKS5_S8_S8_S8_PKfflPfPj
        .type           _ZN13group_norm_v218gn_bwd_cuda_kernelI6__halfLi320ELi1ELi16ELi20ELi4096ELb1ELb1ELi32ELi320ELi320ELi4ELb1ELi1ELb0ELb0ELNS_15WgradSyncMethodE3ENS_16CompileConditionILi1000EEEEEvPT_S6_S6_PKS5_S8_S8_S8_PKfflPfPj,@function
        .size           _ZN13group_norm_v218gn_bwd_cuda_kernelI6__halfLi320ELi1ELi16ELi20ELi4096ELb1ELb1ELi32ELi320ELi320ELi4ELb1ELi1ELb0ELb0ELNS_15WgradSyncMethodE3ENS_16CompileConditionILi1000EEEEEvPT_S6_S6_PKS5_S8_S8_S8_PKfflPfPj,(.L_x_1343 - _ZN13group_norm_v218gn_bwd_cuda_kernelI6__halfLi320ELi1ELi16ELi20ELi4096ELb1ELb1ELi32ELi320ELi320ELi4ELb1ELi1ELb0ELb0ELNS_15WgradSyncMethodE3ENS_16CompileConditionILi1000EEEEEvPT_S6_S6_PKS5_S8_S8_S8_PKfflPfPj)
        .other          _ZN13group_norm_v218gn_bwd_cuda_kernelI6__halfLi320ELi1ELi16ELi20ELi4096ELb1ELb1ELi32ELi320ELi320ELi4ELb1ELi1ELb0ELb0ELNS_15WgradSyncMethodE3ENS_16CompileConditionILi1000EEEEEvPT_S6_S6_PKS5_S8_S8_S8_PKfflPfPj,@"STO_CUDA_ENTRY STV_DEFAULT"
_ZN13group_norm_v218gn_bwd_cuda_kernelI6__halfLi320ELi1ELi16ELi20ELi4096ELb1ELb1ELi32ELi320ELi320ELi4ELb1ELi1ELb0ELb0ELNS_15WgradSyncMethodE3ENS_16CompileConditionILi1000EEEEEvPT_S6_S6_PKS5_S8_S8_S8_PKfflPfPj:
.text._ZN13group_norm_v218gn_bwd_cuda_kernelI6__halfLi320ELi1ELi16ELi20ELi4096ELb1ELb1ELi32ELi320ELi320ELi4ELb1ELi1ELb0ELb0ELNS_15WgradSyncMethodE3ENS_16CompileConditionILi1000EEEEEvPT_S6_S6_PKS5_S8_S8_S8_PKfflPfPj:
        /* <DEDUP_REMOVED lines=24> */
.L_x_928:
[----:B------:R-:W2:Y:S04]  /*0180*/  LD.E.STRONG.GPU R0, desc[UR8][R70.64] ;  /* 0x0000000846007980 */ /* 0x000ea8000c10f900 */
[----:B--2---:R-:W-:Y:S01]  /*0190*/  CCTL.IVALL ;  /* 0x00000000ff00798f */ /* 0x004fe20002000000 */
[----:B------:R-:W-:Y:S05]  /*01a0*/  YIELD ;  /* 0x0000000000007946 */ /* 0x000fea0003800000 */
[----:B-----5:R-:W-:-:S04]  /*01b0*/  LOP3.LUT R0, R0, R3, RZ, 0x3c, !PT ;  /* 0x0000000300007212 */ /* 0x020fc800078e3cff */
[----:B------:R-:W-:-:S13]  /*01c0*/  ISETP.GT.AND P0, PT, R0, -0x1, PT ;  /* 0xffffffff0000780c */ /* 0x000fda0003f04270 */
[----:B------:R-:W-:Y:S05]  /*01d0*/  @P0 BRA `(.L_x_928) ;  /* 0xfffffffc00e80947 */ /* 0x000fea000383ffff */
.L_x_927:
[----:B------:R-:W-:Y:S05]  /*01e0*/  WARPSYNC.ALL ;  /* 0x0000000000007948 */ /* 0x000fea0003800000 */
[----:B------:R-:W-:Y:S06]  /*01f0*/  BAR.SYNC.DEFER_BLOCKING 0x0 ;  /* 0x0000000000007b1d */ /* 0x000fec0000010000 */
[----:B------:R-:W-:Y:S05]  /*0200*/  BRA `(.L_x_929) ;  /* 0x0000003c008c7947 */ /* 0x000fea0003800000 */
.L_x_926:
        /* <DEDUP_REMOVED lines=79> */
[----:B------:R-:W-:Y:S02]  /*0700*/  LEA R21, R59, R2, 0x6 ;  /* 0x000000023b157211 */ /* 0x000fe400078e30ff */
[-C--:B------:R-:W-:Y:S01]  /*0710*/  LEA R17, R25, R6.reuse, 0x3 ;  /* 0x0000000619117211 */ /* 0x080fe200078e18ff */
[--C-:B--2---:R-:W-:Y:S02]  /*0720*/  HADD2.F32 R58, -RZ, R19.reuse.H0_H0 ;  /* 0x20000013ff3a7230 */ /* 0x104fe40000004100 */
[----:B------:R-:W-:Y:S01]  /*0730*/  HADD2.F32 R56, -RZ, R19.H1_H1 ;  /* 0x30000013ff387230 */ /* 0x000fe20000004100 */
[----:B------:R-:W-:Y:S01]  /*0740*/  LEA.HI R19, R59, R6, RZ, 0x1f ;  /* 0x000000063b137211 */ /* 0x000fe200078ff8ff */
[----:B-----5:R-:W-:Y:S02]  /*0750*/  HADD2.F32 R37, -RZ, R35.H0_H0 ;  /* 0x20000023ff257230 */ /* 0x020fe40000004100 */
[--C-:B------:R-:W-:Y:S02]  /*0760*/  HADD2.F32 R62, -RZ, R18.reuse.H0_H0 ;  /* 0x20000012ff3e7230 */ /* 0x100fe40000004100 */
[----:B------:R-:W-:-:S02]  /*0770*/  HADD2.F32 R60, -RZ, R18.H1_H1 ;  /* 0x30000012ff3c7230 */ /* 0x000fc40000004100 */
[--C-:B------:R-:W-:Y:S02]  /*0780*/  HADD2.F32 R41, -RZ, R34.reuse.H0_H0 ;  /* 0x20000022ff297230 */ /* 0x100fe40000004100 */
[----:B------:R-:W-:Y:S02]  /*0790*/  HADD2.F32 R39, -RZ, R34.H1_H1 ;  /* 0x30000022ff277230 */ /* 0x000fe40000004100 */
[----:B0-----:R-:W-:-:S07]  /*07a0*/  HADD2.F32 R35, -RZ, R35.H1_H1 ;  /* 0x30000023ff237230 */ /* 0x001fce0000004100 */
.L_x_941:
[----:B------:R-:W0:Y:S01]  /*07b0*/  LDCU.64 UR6, c[0x0][0x3b8] ;  /* 0x00007700ff0677ac */ /* 0x000e220008000a00 */
[----:B------:R-:W-:Y:S01]  /*07c0*/  MOV R65, RZ ;  /* 0x000000ff00417202 */ /* 0x000fe20000000f00 */
[----:B-1----:R-:W-:Y:S01]  /*07d0*/  IMAD R13, R45, 0x140, RZ ;  /* 0x000001402d0d7824 */ /* 0x002fe200078e02ff */
[C---:B------:R-:W-:Y:S01]  /*07e0*/  SHF.L.U64.HI R3, R141.reuse, 0x5, R108 ;  /* 0x000000058d037819 */ /* 0x040fe2000001026c */
[----:B------:R-:W1:Y:S01]  /*07f0*/  LDCU.64 UR10, c[0x0][0x3a0] ;  /* 0x00007400ff0a77ac */ /* 0x000e620008000a00 */
[C---:B------:R-:W-:Y:S01]  /*0800*/  SHF.L.U32 R2, R141.reuse, 0x5, RZ ;  /* 0x000000058d027819 */ /* 0x040fe200000006ff */
[----:B------:R-:W-:Y:S01]  /*0810*/  IMAD.WIDE.U32 R4, R141, 0x140000, R64 ;  /* 0x001400008d047825 */ /* 0x000fe200078e0040 */
[----:B------:R-:W2:Y:S03]  /*0820*/  LDCU UR5, c[0x0][0x3c0] ;  /* 0x00007800ff0577ac */ /* 0x000ea60008000800 */
[----:B------:R-:W-:Y:S01]  /*0830*/  IMAD.WIDE.U32 R2, R25, 0x2, R2 ;  /* 0x0000000219027825 */ /* 0x000fe200078e0002 */
[----:B------:R-:W-:-:S03]  /*0840*/  IADD3 R13, P1, PT, R13, R4, RZ ;  /* 0x000000040d0d7210 */ /* 0x000fc60007f3e0ff */
[----:B------:R-:W-:Y:S01]  /*0850*/  IMAD R9, R108, 0x140000, RZ ;  /* 0x001400006c097824 */ /* 0x000fe200078e02ff */
[----:B------:R-:W-:Y:S02]  /*0860*/  SHF.L.U32 R15, R13, 0x1, RZ ;  /* 0x000000010d0f7819 */ /* 0x000fe400000006ff */
[C---:B0-----:R-:W-:Y:S02]  /*0870*/  LEA R6, P0, R2.reuse, UR6, 0x2 ;  /* 0x0000000602067c11 */ /* 0x041fe4000f8010ff */
[----:B------:R-:W-:Y:S02]  /*0880*/  IADD3.X R4, PT, PT, R5, R9, RZ, P1, !PT ;  /* 0x0000000905047210 */ /* 0x000fe40000ffe4ff */
[----:B------:R-:W-:Y:S01]  /*0890*/  LEA.HI.X R7, R2, UR7, R3, 0x2, P0 ;  /* 0x0000000702077c11 */ /* 0x000fe200080f1403 */
[----:B------:R-:W0:Y:S01]  /*08a0*/  LDCU.64 UR6, c[0x0][0x398] ;  /* 0x00007300ff0677ac */ /* 0x000e220008000a00 */
[----:B------:R-:W-:Y:S02]  /*08b0*/  SHF.L.U64.HI R13, R13, 0x1, R4 ;  /* 0x000000010d0d7819 */ /* 0x000fe40000010204 */
[----:B-1----:R-:W-:Y:S01]  /*08c0*/  IADD3 R4, P0, PT, R15, UR10, RZ ;  /* 0x0000000a0f047c10 */ /* 0x002fe2000ff1e0ff */
[----:B------:R-:W3:Y:S03]  /*08d0*/  LDG.E.64.CONSTANT R2, desc[UR8][R6.64] ;  /* 0x0000000806027981 */ /* 0x000ee6000c1e9b00 */
[----:B------:R-:W-:-:S05]  /*08e0*/  IADD3.X R5, PT, PT, R13, UR11, RZ, P0, !PT ;  /* 0x0000000b0d057c10 */ /* 0x000fca00087fe4ff */
[----:B------:R-:W4:Y:S04]  /*08f0*/  LDG.E.64.CONSTANT R94, desc[UR8][R4.64+0xa00] ;  /* 0x000a0008045e7981 */ /* 0x000f28000c1e9b00 */
[----:B------:R-:W5:Y:S04]  /*0900*/  LDG.E.64.CONSTANT R88, desc[UR8][R4.64+0x1400] ;  /* 0x0014000804587981 */ /* 0x000f68000c1e9b00 */
[----:B------:R-:W2:Y:S04]  /*0910*/  LDG.E.64.CONSTANT R86, desc[UR8][R4.64] ;  /* 0x0000000804567981 */ /* 0x000ea8000c1e9b00 */
[----:B------:R-:W2:Y:S04]  /*0920*/  LDG.E.64.CONSTANT R90, desc[UR8][R4.64+0x1e00] ;  /* 0x001e0008045a7981 */ /* 0x000ea8000c1e9b00 */
[----:B------:R-:W2:Y:S04]  /*0930*/  LDG.E.64.CONSTANT R92, desc[UR8][R4.64+0x2800] ;  /* 0x00280008045c7981 */ /* 0x000ea8000c1e9b00 */
[----:B------:R-:W2:Y:S04]  /*0940*/  LDG.E.64.CONSTANT R84, desc[UR8][R4.64+0x3200] ;  /* 0x0032000804547981 */ /* 0x000ea8000c1e9b00 */
[----:B------:R-:W2:Y:S04]  /*0950*/  LDG.E.64.CONSTANT R98, desc[UR8][R4.64+0x3c00] ;  /* 0x003c000804627981 */ /* 0x000ea8000c1e9b00 */
[----:B------:R1:W2:Y:S01]  /*0960*/  LDG.E.64.CONSTANT R68, desc[UR8][R4.64+0x4600] ;  /* 0x0046000804447981 */ /* 0x0002a2000c1e9b00 */
[----:B0-----:R-:W-:-:S04]  /*0970*/  IADD3 R96, P0, PT, R15, UR6, RZ ;  /* 0x000000060f607c10 */ /* 0x001fc8000ff1e0ff */
[----:B------:R-:W-:Y:S01]  /*0980*/  IADD3.X R97, PT, PT, R13, UR7, RZ, P0, !PT ;  /* 0x000000070d617c10 */ /* 0x000fe200087fe4ff */
[--C-:B----4-:R-:W-:Y:S02]  /*0990*/  HADD2.F32 R101, -RZ, R95.reuse.H0_H0 ;  /* 0x2000005fff657230 */ /* 0x110fe40000004100 */
[----:B------:R-:W-:-:S05]  /*09a0*/  HADD2.F32 R95, -RZ, R95.H1_H1 ;  /* 0x3000005fff5f7230 */ /* 0x000fca0000004100 */
[----:B---3--:R-:W-:Y:S01]  /*09b0*/  FADD.FTZ R48, -R2, R95 ;  /* 0x0000005f02307221 */ /* 0x008fe20000010100 */
[----:B-----5:R-:W-:-:S05]  /*09c0*/  HADD2.F32 R95, -RZ, R88.H0_H0 ;  /* 0x20000058ff5f7230 */ /* 0x020fca0000004100 */
[----:B------:R-:W-:Y:S01]  /*09d0*/  FADD.FTZ R46, -R2, R95 ;  /* 0x0000005f022e7221 */ /* 0x000fe20000010100 */
[----:B------:R-:W-:-:S05]  /*09e0*/  HADD2.F32 R95, -RZ, R88.H1_H1 ;  /* 0x30000058ff5f7230 */ /* 0x000fca0000004100 */
[C---:B------:R-:W-:Y:S01]  /*09f0*/  FADD.FTZ R44, -R2.reuse, R95 ;  /* 0x0000005f022c7221 */ /* 0x040fe20000010100 */
[----:B------:R-:W-:Y:S02]  /*0a00*/  HADD2.F32 R95, -RZ, R89.H0_H0 ;  /* 0x20000059ff5f7230 */ /* 0x000fe40000004100 */
[----:B--2---:R-:W-:Y:S01]  /*0a10*/  FADD.FTZ R11, R3, UR5 ;  /* 0x00000005030b7e21 */ /* 0x004fe20008010000 */
[--C-:B------:R-:W-:Y:S02]  /*0a20*/  HADD2.F32 R3, -RZ, R86.reuse.H0_H0 ;  /* 0x20000056ff037230 */ /* 0x100fe40000004100 */
[----:B------:R-:W-:Y:S02]  /*0a30*/  HADD2.F32 R7, -RZ, R86.H1_H1 ;  /* 0x30000056ff077230 */ /* 0x000fe40000004100 */
[----:B------:R-:W-:Y:S01]  /*0a40*/  FADD.FTZ R42, -R2, R95 ;  /* 0x0000005f022a7221 */ /* 0x000fe20000010100 */
[--C-:B-1----:R-:W-:Y:S02]  /*0a50*/  HADD2.F32 R5, -RZ, R87.reuse.H0_H0 ;  /* 0x20000057ff057230 */ /* 0x102fe40000004100 */
[----:B------:R-:W-:-:S02]  /*0a60*/  HADD2.F32 R65, -RZ, R87.H1_H1 ;  /* 0x30000057ff417230 */ /* 0x000fc40000004100 */
[----:B------:R-:W-:Y:S01]  /*0a70*/  HADD2.F32 R95, -RZ, R90.H1_H1 ;  /* 0x3000005aff5f7230 */ /* 0x000fe20000004100 */
[----:B------:R-:W2:Y:S04]  /*0a80*/  LDG.E.64.CONSTANT R86, desc[UR8][R96.64] ;  /* 0x0000000860567981 */ /* 0x000ea8000c1e9b00 */
[----:B------:R-:W-:Y:S01]  /*0a90*/  FADD.FTZ R36, -R2, R95 ;  /* 0x0000005f02247221 */ /* 0x000fe20000010100 */
[----:B------:R-:W-:Y:S02]  /*0aa0*/  HADD2.F32 R95, -RZ, R91.H0_H0 ;  /* 0x2000005bff5f7230 */ /* 0x000fe40000004100 */
[----:B------:R-:W-:-:S03]  /*0ab0*/  HADD2.F32 R89, -RZ, R89.H1_H1 ;  /* 0x30000059ff597230 */ /* 0x000fc60000004100 */
[C---:B------:R-:W-:Y:S01]  /*0ac0*/  FADD.FTZ R34, -R2.reuse, R95 ;  /* 0x0000005f02227221 */ /* 0x040fe20000010100 */
[----:B------:R-:W-:Y:S02]  /*0ad0*/  HADD2.F32 R95, -RZ, R92.H0_H0 ;  /* 0x2000005cff5f7230 */ /* 0x000fe40000004100 */
[C---:B------:R-:W-:Y:S01]  /*0ae0*/  FADD.FTZ R40, -R2.reuse, R89 ;  /* 0x0000005902287221 */ /* 0x040fe20000010100 */
[----:B------:R-:W-:Y:S01]  /*0af0*/  HADD2.F32 R89, -RZ, R90.H0_H0 ;  /* 0x2000005aff597230 */ /* 0x000fe20000004100 */
[----:B------:R-:W0:Y:S01]  /*0b00*/  MUFU.RSQ R11, R11 ;  /* 0x0000000b000b7308 */ /* 0x000e220000001400 */
[C---:B------:R-:W-:Y:S01]  /*0b10*/  FADD.FTZ R30, -R2.reuse, R95 ;  /* 0x0000005f021e7221 */ /* 0x040fe20000010100 */
[----:B------:R-:W-:Y:S02]  /*0b20*/  HADD2.F32 R95, -RZ, R92.H1_H1 ;  /* 0x3000005cff5f7230 */ /* 0x000fe40000004100 */
[C---:B------:R-:W-:Y:S02]  /*0b30*/  FADD.FTZ R38, -R2.reuse, R89 ;  /* 0x0000005902267221 */ /* 0x040fe40000010100 */
[----:B------:R-:W3:Y:S01]  /*0b40*/  LDG.E.64.CONSTANT R88, desc[UR8][R96.64+0xa00] ;  /* 0x000a000860587981 */ /* 0x000ee2000c1e9b00 */
[----:B------:R-:W-:Y:S01]  /*0b50*/  FADD.FTZ R28, -R2, R95 ;  /* 0x0000005f021c7221 */ /* 0x000fe20000010100 */
[----:B------:R-:W-:-:S02]  /*0b60*/  HADD2.F32 R95, -RZ, R93.H0_H0 ;  /* 0x2000005dff5f7230 */ /* 0x000fc40000004100 */
[----:B------:R-:W-:Y:S02]  /*0b70*/  HADD2.F32 R91, -RZ, R91.H1_H1 ;  /* 0x3000005bff5b7230 */ /* 0x000fe40000004100 */
[C---:B------:R-:W-:Y:S01]  /*0b80*/  FADD.FTZ R0, -R2.reuse, R3 ;  /* 0x0000000302007221 */ /* 0x040fe20000010100 */
[C---:B------:R-:W-:Y:S01]  /*0b90*/  FADD.FTZ R26, -R2.reuse, R95 ;  /* 0x0000005f021a7221 */ /* 0x040fe20000010100 */
[----:B------:R-:W-:Y:S02]  /*0ba0*/  HADD2.F32 R95, -RZ, R93.H1_H1 ;  /* 0x3000005dff5f7230 */ /* 0x000fe40000004100 */
[C---:B------:R-:W-:Y:S01]  /*0bb0*/  FADD.FTZ R32, -R2.reuse, R91 ;  /* 0x0000005b02207221 */ /* 0x040fe20000010100 */
[C---:B0-----:R-:W-:Y:S01]  /*0bc0*/  FMUL.FTZ R3, R11.reuse, R0 ;  /* 0x000000000b037220 */ /* 0x041fe20000410000 */
[----:B------:R-:W4:Y:S01]  /*0bd0*/  LDG.E.64.CONSTANT R90, desc[UR8][R96.64+0x1400] ;  /* 0x00140008605a7981 */ /* 0x000f22000c1e9b00 */
[C---:B------:R-:W-:Y:S01]  /*0be0*/  FADD.FTZ R0, -R2.reuse, R7 ;  /* 0x0000000702007221 */ /* 0x040fe20000010100 */
[C---:B------:R-:W-:Y:S01]  /*0bf0*/  FADD.FTZ R24, -R2.reuse, R95 ;  /* 0x0000005f02187221 */ /* 0x040fe20000010100 */
[----:B------:R-:W-:Y:S01]  /*0c00*/  HADD2.F32 R95, -RZ, R84.H0_H0 ;  /* 0x20000054ff5f7230 */ /* 0x000fe20000004100 */
[----:B------:R-:W5:Y:S01]  /*0c10*/  LDG.E.64.CONSTANT R92, desc[UR8][R96.64+0x1e00] ;  /* 0x001e0008605c7981 */ /* 0x000f62000c1e9b00 */
[----:B------:R-:W-:Y:S01]  /*0c20*/  FMUL.FTZ R9, R11, R0 ;  /* 0x000000000b097220 */ /* 0x000fe20000410000 */
[----:B------:R-:W-:-:S02]  /*0c30*/  FADD.FTZ R0, -R2, R5 ;  /* 0x0000000502007221 */ /* 0x000fc40000010100 */
[C---:B------:R-:W-:Y:S01]  /*0c40*/  FADD.FTZ R22, -R2.reuse, R95 ;  /* 0x0000005f02167221 */ /* 0x040fe20000010100 */
[----:B------:R-:W-:Y:S02]  /*0c50*/  HADD2.F32 R95, -RZ, R84.H1_H1 ;  /* 0x30000054ff5f7230 */ /* 0x000fe40000004100 */
[----:B------:R-:W-:Y:S01]  /*0c60*/  FMUL.FTZ R7, R11, R0 ;  /* 0x000000000b077220 */ /* 0x000fe20000410000 */
[C---:B------:R-:W-:Y:S01]  /*0c70*/  FADD.FTZ R0, -R2.reuse, R65 ;  /* 0x0000004102007221 */ /* 0x040fe20000010100 */
[--C-:B------:R-:W-:Y:S02]  /*0c80*/  HADD2.F32 R65, -RZ, R94.reuse.H0_H0 ;  /* 0x2000005eff417230 */ /* 0x100fe40000004100 */
[C---:B------:R-:W-:Y:S01]  /*0c90*/  FADD.FTZ R20, -R2.reuse, R95 ;  /* 0x0000005f02147221 */ /* 0x040fe20000010100 */
[----:B------:R-:W-:Y:S02]  /*0ca0*/  HADD2.F32 R95, -RZ, R85.H0_H0 ;  /* 0x20000055ff5f7230 */ /* 0x000fe40000004100 */
[----:B------:R-:W-:Y:S01]  /*0cb0*/  FADD.FTZ R54, -R2, R65 ;  /* 0x0000004102367221 */ /* 0x000fe20000010100 */
[----:B------:R-:W-:-:S02]  /*0cc0*/  HADD2.F32 R65, -RZ, R94.H1_H1 ;  /* 0x3000005eff417230 */ /* 0x000fc40000004100 */
[C---:B------:R-:W-:Y:S01]  /*0cd0*/  FADD.FTZ R18, -R2.reuse, R95 ;  /* 0x0000005f02127221 */ /* 0x040fe20000010100 */
[----:B------:R-:W-:Y:S01]  /*0ce0*/  HADD2.F32 R85, -RZ, R85.H1_H1 ;  /* 0x30000055ff557230 */ /* 0x000fe20000004100 */
[----:B------:R-:W5:Y:S04]  /*0cf0*/  LDG.E.64.CONSTANT R94, desc[UR8][R96.64+0x2800] ;  /* 0x00280008605e7981 */ /* 0x000f68000c1e9b00 */
[----:B------:R-:W-:Y:S01]  /*0d00*/  FADD.FTZ R16, -R2, R85 ;  /* 0x0000005502107221 */ /* 0x000fe20000010100 */
[----:B------:R-:W-:Y:S02]  /*0d10*/  HADD2.F32 R85, -RZ, R98.H0_H0 ;  /* 0x20000062ff557230 */ /* 0x000fe40000004100 */
[----:B------:R-:W-:-:S03]  /*0d20*/  HADD2.F32 R147, -RZ, R99.H0_H0 ;  /* 0x20000063ff937230 */ /* 0x000fc60000004100 */
[----:B------:R-:W-:Y:S01]  /*0d30*/  FADD.FTZ R14, -R2, R85 ;  /* 0x00000055020e7221 */ /* 0x000fe20000010100 */
[----:B------:R-:W-:Y:S02]  /*0d40*/  HADD2.F32 R85, -RZ, R98.H1_H1 ;  /* 0x30000062ff557230 */ /* 0x000fe40000004100 */
[----:B------:R-:W-:-:S03]  /*0d50*/  HADD2.F32 R99, -RZ, R99.H1_H1 ;  /* 0x30000063ff637230 */ /* 0x000fc60000004100 */
[C---:B------:R-:W-:Y:S02]  /*0d60*/  FADD.FTZ R12, -R2.reuse, R85 ;  /* 0x00000055020c7221 */ /* 0x040fe40000010100 */
[----:B------:R-:W5:Y:S01]  /*0d70*/  LDG.E.64.CONSTANT R84, desc[UR8][R96.64+0x3200] ;  /* 0x0032000860547981 */ /* 0x000f62000c1e9b00 */
[----:B------:R-:W-:Y:S01]  /*0d80*/  FADD.FTZ R8, -R2, R99 ;  /* 0x0000006302087221 */ /* 0x000fe20000010100 */
[----:B------:R-:W-:-:S05]  /*0d90*/  HADD2.F32 R99, -RZ, R68.H0_H0 ;  /* 0x20000044ff637230 */ /* 0x000fca0000004100 */
[----:B------:R-:W-:Y:S01]  /*0da0*/  FADD.FTZ R6, -R2, R99 ;  /* 0x0000006302067221 */ /* 0x000fe20000010100 */
[----:B------:R-:W-:-:S05]  /*0db0*/  HADD2.F32 R99, -RZ, R68.H1_H1 ;  /* 0x30000044ff637230 */ /* 0x000fca0000004100 */
[----:B------:R-:W-:Y:S02]  /*0dc0*/  FADD.FTZ R4, -R2, R99 ;  /* 0x0000006302047221 */ /* 0x000fe40000010100 */
[----:B------:R-:W5:Y:S01]  /*0dd0*/  LDG.E.64.CONSTANT R98, desc[UR8][R96.64+0x3c00] ;  /* 0x003c000860627981 */ /* 0x000f62000c1e9b00 */
[--C-:B------:R-:W-:Y:S02]  /*0de0*/  HADD2.F32 R157, -RZ, R69.reuse.H0_H0 ;  /* 0x20000045ff9d7230 */ /* 0x100fe40000004100 */
[----:B------:R-:W-:-:S05]  /*0df0*/  HADD2.F32 R69, -RZ, R69.H1_H1 ;  /* 0x30000045ff457230 */ /* 0x000fca0000004100 */
[----:B------:R-:W-:Y:S02]  /*0e00*/  FADD.FTZ R160, -R2, R69 ;  /* 0x0000004502a07221 */ /* 0x000fe40000010100 */
[----:B------:R0:W5:Y:S01]  /*0e10*/  LDG.E.64.CONSTANT R68, desc[UR8][R96.64+0x4600] ;  /* 0x0046000860447981 */ /* 0x000162000c1e9b00 */
[----:B------:R-:W-:Y:S01]  /*0e20*/  FFMA.FTZ R63, R62, R3, R41 ;  /* 0x000000033e3f7223 */ /* 0x000fe20000010029 */
[----:B------:R-:W-:-:S03]  /*0e30*/  FFMA.FTZ R110, R60, R9, R39 ;  /* 0x000000093c6e7223 */ /* 0x000fc60000010027 */
[----:B------:R-:W-:Y:S01]  /*0e40*/  FMUL.FTZ R111, R63, -1.4426950216293334961 ;  /* 0xbfb8aa3b3f6f7820 */ /* 0x000fe20000410000 */
[----:B------:R-:W-:Y:S01]  /*0e50*/  FMUL.FTZ R103, R110, -1.4426950216293334961 ;  /* 0xbfb8aa3b6e677820 */ /* 0x000fe20000410000 */
[----:B------:R-:W-:-:S04]  /*0e60*/  FMUL.FTZ R5, R11, R0 ;  /* 0x000000000b057220 */ /* 0x000fc80000410000 */
[----:B------:R-:W1:Y:S01]  /*0e70*/  MUFU.EX2 R111, R111 ;  /* 0x0000006f006f7308 */ /* 0x000e620000000800 */
[----:B------:R-:W-:Y:S01]  /*0e80*/  FFMA.FTZ R105, R58, R7, R37 ;  /* 0x000000073a697223 */ /* 0x000fe20000010025 */
[----:B------:R-:W-:Y:S01]  /*0e90*/  FFMA.FTZ R107, R56, R5, R35 ;  /* 0x00000005386b7223 */ /* 0x000fe20000010023 */
[----:B------:R-:W-:Y:S02]  /*0ea0*/  FADD.FTZ R52, -R2, R65 ;  /* 0x0000004102347221 */ /* 0x000fe40000010100 */
[----:B------:R-:W-:-:S03]  /*0eb0*/  FMUL.FTZ R106, R105, -1.4426950216293334961 ;  /* 0xbfb8aa3b696a7820 */ /* 0x000fc60000410000 */
[----:B------:R-:W0:Y:S01]  /*0ec0*/  MUFU.EX2 R103, R103 ;  /* 0x0000006700677308 */ /* 0x000e220000000800 */
[----:B------:R-:W-:Y:S01]  /*0ed0*/  FMUL.FTZ R67, R107, -1.4426950216293334961 ;  /* 0xbfb8aa3b6b437820 */ /* 0x000fe20000410000 */
[C---:B------:R-:W-:Y:S01]  /*0ee0*/  FMUL.FTZ R54, R11.reuse, R54 ;  /* 0x000000360b367220 */ /* 0x040fe20000410000 */
[----:B------:R-:W-:Y:S01]  /*0ef0*/  FMUL.FTZ R52, R11, R52 ;  /* 0x000000340b347220 */ /* 0x000fe20000410000 */
[----:B------:R-:W-:Y:S02]  /*0f00*/  FADD.FTZ R50, -R2, R101 ;  /* 0x0000006502327221 */ /* 0x000fe40000010100 */
[----:B------:R-:W-:Y:S02]  /*0f10*/  FFMA.FTZ R117, R62, R54, R41 ;  /* 0x000000363e757223 */ /* 0x000fe40000010029 */
[----:B------:R-:W0:Y:S01]  /*0f20*/  MUFU.EX2 R106, R106 ;  /* 0x0000006a006a7308 */ /* 0x000e220000000800 */
[----:B-1----:R-:W-:Y:S01]  /*0f30*/  FADD.FTZ R111, R111, 1 ;  /* 0x3f8000006f6f7421 */ /* 0x002fe20000010000 */
[----:B------:R-:W-:Y:S01]  /*0f40*/  FFMA.FTZ R116, R60, R52, R39 ;  /* 0x000000343c747223 */ /* 0x000fe20000010027 */
[----:B------:R-:W-:-:S05]  /*0f50*/  FMUL.FTZ R65, R117, -1.4426950216293334961 ;  /* 0xbfb8aa3b75417820 */ /* 0x000fca0000410000 */
[----:B------:R-:W1:Y:S01]  /*0f60*/  MUFU.EX2 R67, R67 ;  /* 0x0000004300437308 */ /* 0x000e620000000800 */
[C---:B------:R-:W-:Y:S01]  /*0f70*/  FMUL.FTZ R50, R11.reuse, R50 ;  /* 0x000000320b327220 */ /* 0x040fe20000410000 */
[----:B------:R-:W-:Y:S01]  /*0f80*/  FMUL.FTZ R104, R116, -1.4426950216293334961 ;  /* 0xbfb8aa3b74687820 */ /* 0x000fe20000410000 */
[----:B------:R-:W-:Y:S01]  /*0f90*/  FMUL.FTZ R48, R11, R48 ;  /* 0x000000300b307220 */ /* 0x000fe20000410000 */
[----:B0-----:R-:W-:Y:S01]  /*0fa0*/  FADD.FTZ R103, R103, 1 ;  /* 0x3f80000067677421 */ /* 0x001fe20000010000 */
[----:B------:R-:W-:-:S03]  /*0fb0*/  FFMA.FTZ R113, R58, R50, R37 ;  /* 0x000000323a717223 */ /* 0x000fc60000010025 */
[----:B------:R-:W0:Y:S01]  /*0fc0*/  MUFU.RCP R111, R111 ;  /* 0x0000006f006f7308 */ /* 0x000e220000001000 */
[----:B------:R-:W-:Y:S01]  /*0fd0*/  FFMA.FTZ R115, R56, R48, R35 ;  /* 0x0000003038737223 */ /* 0x000fe20000010023 */
[----:B------:R-:W-:Y:S01]  /*0fe0*/  FMUL.FTZ R100, R113, -1.4426950216293334961 ;  /* 0xbfb8aa3b71647820 */ /* 0x000fe20000410000 */
[----:B------:R-:W-:-:S05]  /*0ff0*/  FMUL.FTZ R46, R11, R46 ;  /* 0x0000002e0b2e7220 */ /* 0x000fca0000410000 */
[----:B------:R-:W0:Y:S01]  /*1000*/  MUFU.EX2 R65, R65 ;  /* 0x0000004100417308 */ /* 0x000e220000000800 */
[----:B------:R-:W-:Y:S01]  /*1010*/  FMUL.FTZ R101, R115, -1.4426950216293334961 ;  /* 0xbfb8aa3b73657820 */ /* 0x000fe20000410000 */
[----:B------:R-:W-:Y:S01]  /*1020*/  FADD.FTZ R97, R106, 1 ;  /* 0x3f8000006a617421 */ /* 0x000fe20000010000 */
[----:B-1----:R-:W-:-:S05]  /*1030*/  FADD.FTZ R96, R67, 1 ;  /* 0x3f80000043607421 */ /* 0x002fca0000010000 */
[----:B------:R-:W1:Y:S01]  /*1040*/  MUFU.EX2 R104, R104 ;  /* 0x0000006800687308 */ /* 0x000e620000000800 */
[----:B------:R-:W-:Y:S01]  /*1050*/  FFMA.FTZ R120, R62, R46, R41 ;  /* 0x0000002e3e787223 */ /* 0x000fe20000010029 */
[----:B------:R-:W-:-:S06]  /*1060*/  FMUL.FTZ R40, R11, R40 ;  /* 0x000000280b287220 */ /* 0x000fcc0000410000 */
[----:B------:R-:W1:Y:S01]  /*1070*/  MUFU.RCP R103, R103 ;  /* 0x0000006700677308 */ /* 0x000e620000001000 */
[C---:B------:R-:W-:Y:S01]  /*1080*/  FMUL.FTZ R42, R11.reuse, R42 ;  /* 0x0000002a0b2a7220 */ /* 0x040fe20000410000 */
[----:B------:R-:W-:Y:S01]  /*1090*/  FMUL.FTZ R102, R120, -1.4426950216293334961 ;  /* 0xbfb8aa3b78667820 */ /* 0x000fe20000410000 */
[----:B------:R-:W-:-:S05]  /*10a0*/  FMUL.FTZ R44, R11, R44 ;  /* 0x0000002c0b2c7220 */ /* 0x000fca0000410000 */
[----:B------:R-:W1:Y:S01]  /*10b0*/  MUFU.EX2 R100, R100 ;  /* 0x0000006400647308 */ /* 0x000e620000000800 */
[----:B------:R-:W-:Y:S01]  /*10c0*/  FFMA.FTZ R112, R56, R40, R35 ;  /* 0x0000002838707223 */ /* 0x000fe20000010023 */
[----:B0-----:R-:W-:Y:S01]  /*10d0*/  FADD.FTZ R106, -R111, 1 ;  /* 0x3f8000006f6a7421 */ /* 0x001fe20000010100 */
[----:B------:R-:W-:-:S05]  /*10e0*/  FFMA.FTZ R114, R58, R42, R37 ;  /* 0x0000002a3a727223 */ /* 0x000fca0000010025 */
[----:B------:R-:W-:Y:S01]  /*10f0*/  MUFU.EX2 R101, R101 ;  /* 0x0000006500657308 */ /* 0x000fe20000000800 */
[----:B------:R-:W-:Y:S01]  /*1100*/  FMUL.FTZ R38, R11, R38 ;  /* 0x000000260b267220 */ /* 0x000fe20000410000 */
[----:B------:R-:W-:-:S06]  /*1110*/  FFMA.FTZ R118, R60, R44, R39 ;  /* 0x0000002c3c767223 */ /* 0x000fcc0000010027 */
[----:B------:R-:W0:Y:S01]  /*1120*/  MUFU.RCP R97, R97 ;  /* 0x0000006100617308 */ /* 0x000e220000001000 */
[----:B------:R-:W-:Y:S01]  /*1130*/  FADD.FTZ R65, R65, 1 ;  /* 0x3f80000041417421 */ /* 0x000fe20000010000 */
[----:B------:R-:W-:Y:S01]  /*1140*/  FMUL.FTZ R121, R112, -1.4426950216293334961 ;  /* 0xbfb8aa3b70797820 */ /* 0x000fe20000410000 */
[----:B------:R-:W-:-:S05]  /*1150*/  FMUL.FTZ R36, R11, R36 ;  /* 0x000000240b247220 */ /* 0x000fca0000410000 */
[----:B------:R-:W0:Y:S01]  /*1160*/  MUFU.RCP R96, R96 ;  /* 0x0000006000607308 */ /* 0x000e220000001000 */
[----:B------:R-:W-:Y:S01]  /*1170*/  FFMA.FTZ R106, R63, R106, 1 ;  /* 0x3f8000003f6a7423 */ /* 0x000fe2000001006a */
[----:B------:R-:W-:Y:S01]  /*1180*/  FMUL.FTZ R109, R114, -1.4426950216293334961 ;  /* 0xbfb8aa3b726d7820 */ /* 0x000fe20000410000 */
[----:B-1----:R-:W-:Y:S01]  /*1190*/  FADD.FTZ R63, R104, 1 ;  /* 0x3f800000683f7421 */ /* 0x002fe20000010000 */
[----:B------:R-:W-:Y:S01]  /*11a0*/  FFMA.FTZ R124, R62, R38, R41 ;  /* 0x000000263e7c7223 */ /* 0x000fe20000010029 */
[----:B------:R-:W-:-:S03]  /*11b0*/  FMUL.FTZ R119, R118, -1.4426950216293334961 ;  /* 0xbfb8aa3b76777820 */ /* 0x000fc60000410000 */
[----:B------:R-:W1:Y:S01]  /*11c0*/  MUFU.EX2 R102, R102 ;  /* 0x0000006600667308 */ /* 0x000e620000000800 */
[----:B------:R-:W-:Y:S01]  /*11d0*/  FADD.FTZ R67, -R103, 1 ;  /* 0x3f80000067437421 */ /* 0x000fe20000010100 */
[----:B------:R-:W-:Y:S01]  /*11e0*/  FFMA.FTZ R123, R60, R36, R39 ;  /* 0x000000243c7b7223 */ /* 0x000fe20000010027 */
[----:B------:R-:W-:Y:S01]  /*11f0*/  FMUL.FTZ R122, R124, -1.4426950216293334961 ;  /* 0xbfb8aa3b7c7a7820 */ /* 0x000fe20000410000 */
[----:B------:R-:W-:Y:S01]  /*1200*/  FMUL.FTZ R34, R11, R34 ;  /* 0x000000220b227220 */ /* 0x000fe20000410000 */
[----:B------:R-:W-:-:S03]  /*1210*/  FFMA.FTZ R104, R110, R67, 1 ;  /* 0x3f8000006e687423 */ /* 0x000fc60000010043 */
[----:B------:R-:W1:Y:S01]  /*1220*/  MUFU.RCP R65, R65 ;  /* 0x0000004100417308 */ /* 0x000e620000001000 */
[----:B------:R-:W-:Y:S01]  /*1230*/  FMUL.FTZ R127, R123, -1.4426950216293334961 ;  /* 0xbfb8aa3b7b7f7820 */ /* 0x000fe20000410000 */
[----:B------:R-:W-:Y:S01]  /*1240*/  FADD.FTZ R67, R100, 1 ;  /* 0x3f80000064437421 */ /* 0x000fe20000010000 */
[----:B------:R-:W-:Y:S01]  /*1250*/  FMUL.FTZ R32, R11, R32 ;  /* 0x000000200b207220 */ /* 0x000fe20000410000 */
[----:B0-----:R-:W-:-:S04]  /*1260*/  FADD.FTZ R100, -R97, 1 ;  /* 0x3f80000061647421 */ /* 0x001fc80000010100 */
[----:B------:R-:W0:Y:S01]  /*1270*/  MUFU.EX2 R121, R121 ;  /* 0x0000007900797308 */ /* 0x000e220000000800 */
[----:B------:R-:W-:Y:S01]  /*1280*/  FADD.FTZ R101, R101, 1 ;  /* 0x3f80000065657421 */ /* 0x000fe20000010000 */
[----:B------:R-:W-:Y:S01]  /*1290*/  FFMA.FTZ R126, R58, R34, R37 ;  /* 0x000000223a7e7223 */ /* 0x000fe20000010025 */
[C---:B------:R-:W-:Y:S01]  /*12a0*/  FMUL.FTZ R30, R11.reuse, R30 ;  /* 0x0000001e0b1e7220 */ /* 0x040fe20000410000 */
[----:B------:R-:W-:-:S04]  /*12b0*/  FMUL.FTZ R26, R11, R26 ;  /* 0x0000001a0b1a7220 */ /* 0x000fc80000410000 */
[----:B------:R-:W0:Y:S01]  /*12c0*/  MUFU.EX2 R109, R109 ;  /* 0x0000006d006d7308 */ /* 0x000e220000000800 */
[----:B------:R-:W-:Y:S01]  /*12d0*/  FADD.FTZ R110, -R96, 1 ;  /* 0x3f800000606e7421 */ /* 0x000fe20000010100 */
[----:B------:R-:W-:-:S06]  /*12e0*/  FFMA.FTZ R125, R56, R32, R35 ;  /* 0x00000020387d7223 */ /* 0x000fcc0000010023 */
[----:B------:R-:W2:Y:S01]  /*12f0*/  MUFU.RCP R63, R63 ;  /* 0x0000003f003f7308 */ /* 0x000ea20000001000 */
[----:B------:R-:W-:Y:S01]  /*1300*/  FMUL.FTZ R28, R11, R28 ;  /* 0x0000001c0b1c7220 */ /* 0x000fe20000410000 */
[----:B------:R-:W-:-:S06]  /*1310*/  FFMA.FTZ R100, R105, R100, 1 ;  /* 0x3f80000069647423 */ /* 0x000fcc0000010064 */
[----:B------:R-:W2:Y:S01]  /*1320*/  MUFU.EX2 R119, R119 ;  /* 0x0000007700777308 */ /* 0x000ea20000000800 */
[----:B------:R-:W-:Y:S01]  /*1330*/  FMUL.FTZ R128, R126, -1.4426950216293334961 ;  /* 0xbfb8aa3b7e807820 */ /* 0x000fe20000410000 */
[----:B------:R-:W-:Y:S01]  /*1340*/  FFMA.FTZ R132, R62, R30, R41 ;  /* 0x0000001e3e847223 */ /* 0x000fe20000010029 */
[----:B------:R-:W-:Y:S01]  /*1350*/  FFMA.FTZ R136, R58, R26, R37 ;  /* 0x0000001a3a887223 */ /* 0x000fe20000010025 */
[----:B------:R-:W-:-:S04]  /*1360*/  FFMA.FTZ R107, R107, R110, 1 ;  /* 0x3f8000006b6b7423 */ /* 0x000fc8000001006e */
[----:B------:R-:W2:Y:S01]  /*1370*/  MUFU.EX2 R122, R122 ;  /* 0x0000007a007a7308 */ /* 0x000ea20000000800 */
[----:B------:R-:W-:Y:S01]  /*1380*/  FMUL.FTZ R130, R125, -1.4426950216293334961 ;  /* 0xbfb8aa3b7d827820 */ /* 0x000fe20000410000 */
[----:B------:R-:W-:Y:S01]  /*1390*/  FFMA.FTZ R129, R60, R28, R39 ;  /* 0x0000001c3c817223 */ /* 0x000fe20000010027 */
[----:B-1----:R-:W-:Y:S01]  /*13a0*/  FADD.FTZ R102, R102, 1 ;  /* 0x3f80000066667421 */ /* 0x002fe20000010000 */
[----:B------:R-:W-:-:S04]  /*13b0*/  FMUL.FTZ R100, R97, R100 ;  /* 0x0000006461647220 */ /* 0x000fc80000410000 */
[----:B------:R-:W1:Y:S01]  /*13c0*/  MUFU.EX2 R127, R127 ;  /* 0x0000007f007f7308 */ /* 0x000e620000000800 */
[----:B------:R-:W-:Y:S01]  /*13d0*/  FMUL.FTZ R131, R132, -1.4426950216293334961 ;  /* 0xbfb8aa3b84837820 */ /* 0x000fe20000410000 */
[----:B------:R-:W-:Y:S01]  /*13e0*/  FMUL.FTZ R24, R11, R24 ;  /* 0x000000180b187220 */ /* 0x000fe20000410000 */
[----:B------:R-:W-:-:S05]  /*13f0*/  FMUL.FTZ R135, R136, -1.4426950216293334961 ;  /* 0xbfb8aa3b88877820 */ /* 0x000fca0000410000 */
[----:B------:R-:W1:Y:S01]  /*1400*/  MUFU.RCP R67, R67 ;  /* 0x0000004300437308 */ /* 0x000e620000001000 */
[----:B------:R-:W-:Y:S01]  /*1410*/  FMUL.FTZ R107, R96, R107 ;  /* 0x0000006b606b7220 */ /* 0x000fe20000410000 */
[----:B------:R-:W-:Y:S01]  /*1420*/  FMUL.FTZ R134, R129, -1.4426950216293334961 ;  /* 0xbfb8aa3b81867820 */ /* 0x000fe20000410000 */
[----:B------:R-:W-:-:S05]  /*1430*/  FMUL.FTZ R104, R103, R104 ;  /* 0x0000006867687220 */ /* 0x000fca0000410000 */
[----:B------:R-:W1:Y:S01]  /*1440*/  MUFU.RCP R101, R101 ;  /* 0x0000006500657308 */ /* 0x000e620000001000 */
[----:B------:R-:W-:Y:S01]  /*1450*/  FMUL.FTZ R22, R11, R22 ;  /* 0x000000160b167220 */ /* 0x000fe20000410000 */
[----:B------:R-:W-:Y:S01]  /*1460*/  FADD.FTZ R110, -R65, 1 ;  /* 0x3f800000416e7421 */ /* 0x000fe20000010100 */
[----:B------:R-:W-:Y:S01]  /*1470*/  FFMA.FTZ R133, R56, R24, R35 ;  /* 0x0000001838857223 */ /* 0x000fe20000010023 */
[----:B0-----:R-:W-:Y:S01]  /*1480*/  FADD.FTZ R121, R121, 1 ;  /* 0x3f80000079797421 */ /* 0x001fe20000010000 */
[----:B------:R-:W-:-:S03]  /*1490*/  FADD.FTZ R109, R109, 1 ;  /* 0x3f8000006d6d7421 */ /* 0x000fc60000010000 */
[----:B------:R-:W0:Y:S01]  /*14a0*/  MUFU.EX2 R128, R128 ;  /* 0x0000008000807308 */ /* 0x000e220000000800 */
[----:B------:R-:W-:Y:S01]  /*14b0*/  FMUL.FTZ R20, R11, R20 ;  /* 0x000000140b147220 */ /* 0x000fe20000410000 */
[----:B------:R-:W-:Y:S01]  /*14c0*/  FMUL.FTZ R106, R111, R106 ;  /* 0x0000006a6f6a7220 */ /* 0x000fe20000410000 */
[----:B------:R-:W-:-:S05]  /*14d0*/  FFMA.FTZ R139, R62, R22, R41 ;  /* 0x000000163e8b7223 */ /* 0x000fca0000010029 */
[----:B------:R1:W-:Y:S01]  /*14e0*/  MUFU.RCP R96, R102 ;  /* 0x0000006600607308 */ /* 0x0003e20000001000 */
[----:B--2---:R-:W-:-:S07]  /*14f0*/  HADD2.F32 R105, -RZ, R87.H0_H0 ;  /* 0x20000057ff697230 */ /* 0x004fce0000004100 */
[----:B------:R-:W2:Y:S01]  /*1500*/  MUFU.EX2 R130, R130 ;  /* 0x0000008200827308 */ /* 0x000ea20000000800 */
[--C-:B------:R-:W-:Y:S02]  /*1510*/  HADD2.F32 R103, -RZ, R86.reuse.H1_H1 ;  /* 0x30000056ff677230 */ /* 0x100fe40000004100 */
[----:B-1----:R-:W-:Y:S01]  /*1520*/  FMUL.FTZ R102, R105, R100 ;  /* 0x0000006469667220 */ /* 0x002fe20000410000 */
[----:B------:R-:W-:Y:S02]  /*1530*/  HADD2.F32 R100, -RZ, R87.H1_H1 ;  /* 0x30000057ff647230 */ /* 0x000fe40000004100 */
[----:B------:R-:W-:Y:S01]  /*1540*/  FADD.FTZ R87, -R63, 1 ;  /* 0x3f8000003f577421 */ /* 0x000fe20000010100 */
[----:B------:R-:W-:Y:S01]  /*1550*/  HADD2.F32 R97, -RZ, R86.H0_H0 ;  /* 0x20000056ff617230 */ /* 0x000fe20000004100 */
[----:B------:R-:W1:Y:S01]  /*1560*/  MUFU.EX2 R131, R131 ;  /* 0x0000008300837308 */ /* 0x000e620000000800 */
[----:B------:R-:W-:Y:S01]  /*1570*/  FADD.FTZ R119, R119, 1 ;  /* 0x3f80000077777421 */ /* 0x000fe20000010000 */
[----:B------:R-:W-:Y:S01]  /*1580*/  FFMA.FTZ R110, R117, R110, 1 ;  /* 0x3f800000756e7423 */ /* 0x000fe2000001006e */
[----:B------:R-:W-:Y:S01]  /*1590*/  FMUL.FTZ R137, R133, -1.4426950216293334961 ;  /* 0xbfb8aa3b85897820 */ /* 0x000fe20000410000 */
[----:B------:R-:W-:Y:S01]  /*15a0*/  FMUL.FTZ R104, R103, R104 ;  /* 0x0000006867687220 */ /* 0x000fe20000410000 */
[----:B------:R-:W-:-:S03]  /*15b0*/  FFMA.FTZ R116, R116, R87, 1 ;  /* 0x3f80000074747423 */ /* 0x000fc60000010057 */
[----:B------:R-:W4:Y:S01]  /*15c0*/  MUFU.EX2 R135, R135 ;  /* 0x0000008700877308 */ /* 0x000f220000000800 */
[----:B------:R-:W-:Y:S01]  /*15d0*/  FFMA.FTZ R138, R60, R20, R39 ;  /* 0x000000143c8a7223 */ /* 0x000fe20000010027 */
[----:B------:R-:W-:Y:S01]  /*15e0*/  FMUL.FTZ R16, R11, R16 ;  /* 0x000000100b107220 */ /* 0x000fe20000410000 */
[----:B------:R-:W-:Y:S01]  /*15f0*/  FMUL.FTZ R106, R97, R106 ;  /* 0x0000006a616a7220 */ /* 0x000fe20000410000 */
[----:B------:R-:W-:Y:S01]  /*1600*/  FADD.FTZ R86, R122, 1 ;  /* 0x3f8000007a567421 */ /* 0x000fe20000010000 */
[----:B------:R-:W-:-:S03]  /*1610*/  FMUL.FTZ R140, R139, -1.4426950216293334961 ;  /* 0xbfb8aa3b8b8c7820 */ /* 0x000fc60000410000 */
[----:B------:R-:W4:Y:S01]  /*1620*/  MUFU.EX2 R134, R134 ;  /* 0x0000008600867308 */ /* 0x000f220000000800 */
[----:B------:R-:W-:Y:S01]  /*1630*/  FMUL.FTZ R100, R100, R107 ;  /* 0x0000006b64647220 */ /* 0x000fe20000410000 */
[----:B------:R-:W-:Y:S01]  /*1640*/  FMUL.FTZ R65, R65, R110 ;  /* 0x0000006e41417220 */ /* 0x000fe20000410000 */
[----:B------:R-:W-:Y:S01]  /*1650*/  FADD.FTZ R107, R127, 1 ;  /* 0x3f8000007f6b7421 */ /* 0x000fe20000010000 */
[----:B------:R-:W-:-:S04]  /*1660*/  FADD.FTZ R110, -R67, 1 ;  /* 0x3f800000436e7421 */ /* 0x000fc80000010100 */
[----:B------:R-:W4:Y:S01]  /*1670*/  MUFU.RCP R105, R121 ;  /* 0x0000007900697308 */ /* 0x000f220000001000 */
[----:B------:R-:W-:Y:S01]  /*1680*/  FMUL.FTZ R63, R63, R116 ;  /* 0x000000743f3f7220 */ /* 0x000fe20000410000 */
[----:B------:R-:W-:Y:S01]  /*1690*/  FMUL.FTZ R142, R138, -1.4426950216293334961 ;  /* 0xbfb8aa3b8a8e7820 */ /* 0x000fe20000410000 */
[----:B------:R-:W-:-:S05]  /*16a0*/  FFMA.FTZ R143, R56, R16, R35 ;  /* 0x00000010388f7223 */ /* 0x000fca0000010023 */
[----:B------:R0:W4:Y:S01]  /*16b0*/  MUFU.RCP R103, R109 ;  /* 0x0000006d00677308 */ /* 0x0001220000001000 */
[----:B------:R-:W-:Y:S01]  /*16c0*/  FADD.FTZ R116, -R101, 1 ;  /* 0x3f80000065747421 */ /* 0x000fe20000010100 */
[----:B------:R-:W-:-:S06]  /*16d0*/  FFMA.FTZ R110, R113, R110, 1 ;  /* 0x3f800000716e7423 */ /* 0x000fcc000001006e */
[----:B------:R-:W4:Y:S01]  /*16e0*/  MUFU.RCP R97, R119 ;  /* 0x0000007700617308 */ /* 0x000f220000001000 */
[----:B------:R-:W-:Y:S01]  /*16f0*/  FMUL.FTZ R146, R143, -1.4426950216293334961 ;  /* 0xbfb8aa3b8f927820 */ /* 0x000fe20000410000 */
[----:B------:R-:W-:Y:S01]  /*1700*/  FFMA.FTZ R116, R115, R116, 1 ;  /* 0x3f80000073747423 */ /* 0x000fe20000010074 */
[----:B0-----:R-:W-:-:S05]  /*1710*/  FADD.FTZ R109, R128, 1 ;  /* 0x3f800000806d7421 */ /* 0x001fca0000010000 */
[----:B------:R-:W0:Y:S01]  /*1720*/  MUFU.EX2 R137, R137 ;  /* 0x0000008900897308 */ /* 0x000e220000000800 */
[----:B---3--:R-:W-:Y:S02]  /*1730*/  HADD2.F32 R87, -RZ, R89.H0_H0 ;  /* 0x20000059ff577230 */ /* 0x008fe40000004100 */
[----:B------:R-:W-:Y:S01]  /*1740*/  FMUL.FTZ R18, R11, R18 ;  /* 0x000000120b127220 */ /* 0x000fe20000410000 */
[----:B------:R-:W-:-:S04]  /*1750*/  FMUL.FTZ R128, R67, R110 ;  /* 0x0000006e43807220 */ /* 0x000fc80000410000 */
[----:B------:R-:W3:Y:S01]  /*1760*/  MUFU.RCP R86, R86 ;  /* 0x0000005600567308 */ /* 0x000ee20000001000 */
[----:B--2---:R-:W-:Y:S01]  /*1770*/  FADD.FTZ R111, R130, 1 ;  /* 0x3f800000826f7421 */ /* 0x004fe20000010000 */
[----:B------:R-:W-:Y:S02]  /*1780*/  HADD2.F32 R122, -RZ, R88.H1_H1 ;  /* 0x30000058ff7a7230 */ /* 0x000fe40000004100 */
[----:B------:R-:W-:-:S04]  /*1790*/  FADD.FTZ R113, -R96, 1 ;  /* 0x3f80000060717421 */ /* 0x000fc80000010100 */
[----:B------:R-:W2:Y:S01]  /*17a0*/  MUFU.EX2 R140, R140 ;  /* 0x0000008c008c7308 */ /* 0x000ea20000000800 */
[----:B------:R-:W-:Y:S01]  /*17b0*/  FMUL.FTZ R130, R101, R116 ;  /* 0x0000007465827220 */ /* 0x000fe20000410000 */
[----:B------:R-:W-:Y:S02]  /*17c0*/  HADD2.F32 R89, -RZ, R89.H1_H1 ;  /* 0x30000059ff597230 */ /* 0x000fe40000004100 */
[----:B------:R-:W-:-:S04]  /*17d0*/  FMUL.FTZ R12, R11, R12 ;  /* 0x0000000c0b0c7220 */ /* 0x000fc80000410000 */
[----:B------:R-:W5:Y:S01]  /*17e0*/  MUFU.RCP R107, R107 ;  /* 0x0000006b006b7308 */ /* 0x000f620000001000 */
[----:B-1----:R-:W-:Y:S01]  /*17f0*/  FADD.FTZ R131, R131, 1 ;  /* 0x3f80000083837421 */ /* 0x002fe20000010000 */
[----:B------:R-:W-:Y:S02]  /*1800*/  HADD2.F32 R116, -RZ, R88.H0_H0 ;  /* 0x20000058ff747230 */ /* 0x000fe40000004100 */
[----:B----4-:R-:W-:Y:S01]  /*1810*/  FADD.FTZ R101, R135, 1 ;  /* 0x3f80000087657421 */ /* 0x010fe20000010000 */
[----:B------:R-:W-:-:S03]  /*1820*/  FFMA.FTZ R144, R58, R18, R37 ;  /* 0x000000123a907223 */ /* 0x000fc60000010025 */
[----:B------:R-:W1:Y:S01]  /*1830*/  MUFU.EX2 R142, R142 ;  /* 0x0000008e008e7308 */ /* 0x000e620000000800 */
[----:B------:R-:W-:Y:S01]  /*1840*/  FADD.FTZ R10, -R2, R147 ;  /* 0x00000093020a7221 */ /* 0x000fe20000010100 */
[----:B------:R-:W-:Y:S01]  /*1850*/  FMUL.FTZ R8, R11, R8 ;  /* 0x000000080b087220 */ /* 0x000fe20000410000 */
[----:B------:R-:W-:Y:S01]  /*1860*/  FMUL.FTZ R135, R87, R128 ;  /* 0x0000008057877220 */ /* 0x000fe20000410000 */
[----:B------:R-:W-:Y:S01]  /*1870*/  FADD.FTZ R134, R134, 1 ;  /* 0x3f80000086867421 */ /* 0x000fe20000010000 */
[----:B------:R-:W-:Y:S01]  /*1880*/  FFMA.FTZ R87, R120, R113, 1 ;  /* 0x3f80000078577423 */ /* 0x000fe20000010071 */
[----:B------:R-:W-:Y:S02]  /*1890*/  FADD.FTZ R115, -R105, 1 ;  /* 0x3f80000069737421 */ /* 0x000fe40000010100 */
[----:B------:R-:W4:Y:S01]  /*18a0*/  MUFU.EX2 R146, R146 ;  /* 0x0000009200927308 */ /* 0x000f220000000800 */
[----:B------:R-:W-:Y:S01]  /*18b0*/  FMUL.FTZ R67, R122, R63 ;  /* 0x0000003f7a437220 */ /* 0x000fe20000410000 */
[----:B------:R-:W-:Y:S01]  /*18c0*/  FADD.FTZ R113, -R103, 1 ;  /* 0x3f80000067717421 */ /* 0x000fe20000010100 */
[----:B------:R-:W-:Y:S01]  /*18d0*/  FFMA.FTZ R147, R60, R12, R39 ;  /* 0x0000000c3c937223 */ /* 0x000fe20000010027 */
[----:B------:R-:W-:Y:S01]  /*18e0*/  FMUL.FTZ R63, R89, R130 ;  /* 0x00000082593f7220 */ /* 0x000fe20000410000 */
[----:B------:R-:W-:Y:S01]  /*18f0*/  FMUL.FTZ R145, R144, -1.4426950216293334961 ;  /* 0xbfb8aa3b90917820 */ /* 0x000fe20000410000 */
[C---:B------:R-:W-:Y:S01]  /*1900*/  FMUL.FTZ R14, R11.reuse, R14 ;  /* 0x0000000e0b0e7220 */ /* 0x040fe20000410000 */
[----:B------:R-:W-:Y:S01]  /*1910*/  FMUL.FTZ R10, R11, R10 ;  /* 0x0000000a0b0a7220 */ /* 0x000fe20000410000 */
[----:B------:R0:W4:Y:S01]  /*1920*/  MUFU.RCP R110, R131 ;  /* 0x00000083006e7308 */ /* 0x0001220000001000 */
[----:B------:R-:W-:Y:S01]  /*1930*/  FFMA.FTZ R151, R56, R8, R35 ;  /* 0x0000000838977223 */ /* 0x000fe20000010023 */
[----:B------:R-:W-:Y:S01]  /*1940*/  FMUL.FTZ R65, R116, R65 ;  /* 0x0000004174417220 */ /* 0x000fe20000410000 */
[----:B------:R-:W-:Y:S01]  /*1950*/  FADD.FTZ R89, -R97, 1 ;  /* 0x3f80000061597421 */ /* 0x000fe20000010100 */
[----:B------:R-:W-:Y:S01]  /*1960*/  FFMA.FTZ R116, R112, R115, 1 ;  /* 0x3f80000070747423 */ /* 0x000fe20000010073 */
[----:B------:R-:W-:Y:S01]  /*1970*/  FFMA.FTZ R114, R114, R113, 1 ;  /* 0x3f80000072727423 */ /* 0x000fe20000010071 */
[----:B------:R-:W-:-:S02]  /*1980*/  FMUL.FTZ R112, R96, R87 ;  /* 0x0000005760707220 */ /* 0x000fc40000410000 */
[----:B------:R-:W4:Y:S01]  /*1990*/  MUFU.RCP R88, R134 ;  /* 0x0000008600587308 */ /* 0x000f220000001000 */
[----:B0-----:R-:W-:Y:S02]  /*19a0*/  HADD2.F32 R131, -RZ, R90.H0_H0 ;  /* 0x2000005aff837230 */ /* 0x001fe40000004100 */
[----:B------:R-:W-:Y:S01]  /*19b0*/  FMUL.FTZ R152, R147, -1.4426950216293334961 ;  /* 0xbfb8aa3b93987820 */ /* 0x000fe20000410000 */
[----:B------:R-:W-:Y:S01]  /*19c0*/  FMUL.FTZ R6, R11, R6 ;  /* 0x000000060b067220 */ /* 0x000fe20000410000 */
[----:B------:R-:W-:Y:S01]  /*19d0*/  FADD.FTZ R0, -R2, R157 ;  /* 0x0000009d02007221 */ /* 0x000fe20000010100 */
[----:B------:R-:W-:Y:S01]  /*19e0*/  FADD.FTZ R137, R137, 1 ;  /* 0x3f80000089897421 */ /* 0x000fe20000010000 */
[----:B------:R-:W-:Y:S01]  /*19f0*/  FFMA.FTZ R149, R62, R14, R41 ;  /* 0x0000000e3e957223 */ /* 0x000fe20000010029 */
[----:B------:R-:W-:Y:S01]  /*1a00*/  FFMA.FTZ R150, R58, R10, R37 ;  /* 0x0000000a3a967223 */ /* 0x000fe20000010025 */
[----:B------:R-:W-:Y:S01]  /*1a10*/  FMUL.FTZ R155, R151, -1.4426950216293334961 ;  /* 0xbfb8aa3b979b7820 */ /* 0x000fe20000410000 */
[----:B------:R-:W-:Y:S01]  /*1a20*/  FFMA.FTZ R118, R118, R89, 1 ;  /* 0x3f80000076767423 */ /* 0x000fe20000010059 */
[--C-:B------:R-:W-:Y:S01]  /*1a30*/  HADD2.F32 R127, -RZ, R91.reuse.H0_H0 ;  /* 0x2000005bff7f7230 */ /* 0x100fe20000004100 */
[----:B------:R-:W0:Y:S01]  /*1a40*/  MUFU.RCP R109, R109 ;  /* 0x0000006d006d7308 */ /* 0x000e220000001000 */
[----:B------:R-:W-:-:S02]  /*1a50*/  HADD2.F32 R87, -RZ, R91.H1_H1 ;  /* 0x3000005bff577230 */ /* 0x000fc40000004100 */
[----:B---3--:R-:W-:Y:S01]  /*1a60*/  FADD.FTZ R91, -R86, 1 ;  /* 0x3f800000565b7421 */ /* 0x008fe20000010100 */
[----:B--2---:R-:W-:Y:S01]  /*1a70*/  FADD.FTZ R96, R140, 1 ;  /* 0x3f8000008c607421 */ /* 0x004fe20000010000 */
[----:B------:R-:W-:Y:S01]  /*1a80*/  FMUL.FTZ R114, R103, R114 ;  /* 0x0000007267727220 */ /* 0x000fe20000410000 */
[----:B------:R-:W-:Y:S01]  /*1a90*/  FMUL.FTZ R131, R131, R112 ;  /* 0x0000007083837220 */ /* 0x000fe20000410000 */
[----:B------:R-:W-:Y:S01]  /*1aa0*/  FFMA.FTZ R154, R62, R6, R41 ;  /* 0x000000063e9a7223 */ /* 0x000fe20000010029 */
[----:B------:R-:W2:Y:S01]  /*1ab0*/  MUFU.RCP R111, R111 ;  /* 0x0000006f006f7308 */ /* 0x000ea20000001000 */
[C---:B------:R-:W-:Y:S01]  /*1ac0*/  FMUL.FTZ R4, R11.reuse, R4 ;  /* 0x000000040b047220 */ /* 0x040fe20000410000 */
[----:B------:R-:W-:Y:S01]  /*1ad0*/  FMUL.FTZ R2, R11, R0 ;  /* 0x000000000b027220 */ /* 0x000fe20000410000 */
[----:B-----5:R-:W-:Y:S01]  /*1ae0*/  FADD.FTZ R112, -R107, 1 ;  /* 0x3f8000006b707421 */ /* 0x020fe20000010100 */
[----:B------:R-:W-:Y:S01]  /*1af0*/  FMUL.FTZ R148, R149, -1.4426950216293334961 ;  /* 0xbfb8aa3b95947820 */ /* 0x000fe20000410000 */
[----:B------:R-:W-:Y:S01]  /*1b00*/  FMUL.FTZ R153, R150, -1.4426950216293334961 ;  /* 0xbfb8aa3b96997820 */ /* 0x000fe20000410000 */
[----:B------:R-:W-:-:S02]  /*1b10*/  FMUL.FTZ R0, R11, R160 ;  /* 0x000000a00b007220 */ /* 0x000fc40000410000 */
[----:B------:R-:W3:Y:S01]  /*1b20*/  MUFU.EX2 R145, R145 ;  /* 0x0000009100917308 */ /* 0x000ee20000000800 */
[----:B------:R-:W-:Y:S01]  /*1b30*/  FMUL.FTZ R118, R97, R118 ;  /* 0x0000007661767220 */ /* 0x000fe20000410000 */
[----:B------:R-:W-:Y:S02]  /*1b40*/  HADD2.F32 R89, -RZ, R90.H1_H1 ;  /* 0x3000005aff597230 */ /* 0x000fe40000004100 */
[----:B-1----:R-:W-:Y:S01]  /*1b50*/  FADD.FTZ R90, R142, 1 ;  /* 0x3f8000008e5a7421 */ /* 0x002fe20000010000 */
[----:B------:R-:W-:Y:S01]  /*1b60*/  FFMA.FTZ R97, R124, R91, 1 ;  /* 0x3f8000007c617423 */ /* 0x000fe2000001005b */
[----:B------:R-:W-:Y:S02]  /*1b70*/  FMUL.FTZ R127, R127, R114 ;  /* 0x000000727f7f7220 */ /* 0x000fe40000410000 */
[----:B------:R-:W1:Y:S01]  /*1b80*/  MUFU.RCP R113, R137 ;  /* 0x0000008900717308 */ /* 0x000e620000001000 */
[----:B------:R-:W-:Y:S01]  /*1b90*/  FMUL.FTZ R156, R154, -1.4426950216293334961 ;  /* 0xbfb8aa3b9a9c7820 */ /* 0x000fe20000410000 */
[----:B------:R-:W-:Y:S01]  /*1ba0*/  FFMA.FTZ R157, R60, R4, R39 ;  /* 0x000000043c9d7223 */ /* 0x000fe20000010027 */
[----:B------:R-:W-:Y:S01]  /*1bb0*/  FFMA.FTZ R114, R123, R112, 1 ;  /* 0x3f8000007b727423 */ /* 0x000fe20000010070 */
[----:B------:R-:W-:Y:S01]  /*1bc0*/  FFMA.FTZ R159, R56, R0, R35 ;  /* 0x00000000389f7223 */ /* 0x000fe20000010023 */
[----:B------:R-:W-:-:S03]  /*1bd0*/  HADD2.F32 R123, -RZ, R92.H0_H0 ;  /* 0x2000005cff7b7230 */ /* 0x000fc60000004100 */
[----:B------:R-:W5:Y:S01]  /*1be0*/  MUFU.EX2 R152, R152 ;  /* 0x0000009800987308 */ /* 0x000f620000000800 */
[----:B----4-:R-:W-:Y:S01]  /*1bf0*/  FADD.FTZ R146, R146, 1 ;  /* 0x3f80000092927421 */ /* 0x010fe20000010000 */
[----:B------:R-:W-:Y:S01]  /*1c00*/  FMUL.FTZ R112, R86, R97 ;  /* 0x0000006156707220 */ /* 0x000fe20000410000 */
[----:B------:R-:W-:-:S05]  /*1c10*/  FMUL.FTZ R158, R157, -1.4426950216293334961 ;  /* 0xbfb8aa3b9d9e7820 */ /* 0x000fca0000410000 */
[----:B------:R-:W-:Y:S01]  /*1c20*/  MUFU.EX2 R155, R155 ;  /* 0x0000009b009b7308 */ /* 0x000fe20000000800 */
[--C-:B------:R-:W-:Y:S02]  /*1c30*/  HADD2.F32 R119, -RZ, R93.reuse.H0_H0 ;  /* 0x2000005dff777230 */ /* 0x100fe40000004100 */
[----:B------:R-:W-:Y:S01]  /*1c40*/  FMUL.FTZ R162, R159, -1.4426950216293334961 ;  /* 0xbfb8aa3b9fa27820 */ /* 0x000fe20000410000 */
[----:B------:R-:W-:-:S04]  /*1c50*/  HADD2.F32 R117, -RZ, R93.H1_H1 ;  /* 0x3000005dff757230 */ /* 0x000fc80000004100 */
[----:B------:R-:W4:Y:S01]  /*1c60*/  MUFU.RCP R101, R101 ;  /* 0x0000006500657308 */ /* 0x000f220000001000 */
[----:B------:R-:W-:Y:S01]  /*1c70*/  FADD.FTZ R93, -R110, 1 ;  /* 0x3f8000006e5d7421 */ /* 0x000fe20000010100 */
[----:B------:R-:W-:Y:S01]  /*1c80*/  FMUL.FTZ R116, R105, R116 ;  /* 0x0000007469747220 */ /* 0x000fe20000410000 */
[----:B------:R-:W-:-:S05]  /*1c90*/  FMUL.FTZ R123, R123, R112 ;  /* 0x000000707b7b7220 */ /* 0x000fca0000410000 */
[----:B------:R-:W4:Y:S01]  /*1ca0*/  MUFU.RCP R96, R96 ;  /* 0x0000006000607308 */ /* 0x000f220000001000 */
[----:B------:R-:W-:Y:S02]  /*1cb0*/  HADD2.F32 R121, -RZ, R92.H1_H1 ;  /* 0x3000005cff797230 */ /* 0x000fe40000004100 */
[----:B------:R-:W-:Y:S01]  /*1cc0*/  FADD.FTZ R112, -R88, 1 ;  /* 0x3f80000058707421 */ /* 0x000fe20000010100 */
[----:B------:R-:W-:-:S04]  /*1cd0*/  FMUL.FTZ R114, R107, R114 ;  /* 0x000000726b727220 */ /* 0x000fc80000410000 */
[----:B------:R-:W4:Y:S01]  /*1ce0*/  MUFU.EX2 R148, R148 ;  /* 0x0000009400947308 */ /* 0x000f220000000800 */
[----:B------:R-:W-:-:S07]  /*1cf0*/  FFMA.FTZ R97, R132, R93, 1 ;  /* 0x3f80000084617423 */ /* 0x000fce000001005d */
[----:B------:R-:W4:Y:S01]  /*1d00*/  MUFU.EX2 R153, R153 ;  /* 0x0000009900997308 */ /* 0x000f220000000800 */
[----:B------:R-:W-:-:S07]  /*1d10*/  FMUL.FTZ R87, R87, R116 ;  /* 0x0000007457577220 */ /* 0x000fce0000410000 */
[----:B------:R-:W4:Y:S01]  /*1d20*/  MUFU.RCP R90, R90 ;  /* 0x0000005a005a7308 */ /* 0x000f220000001000 */
[----:B0-----:R-:W-:Y:S01]  /*1d30*/  FADD.FTZ R103, -R109, 1 ;  /* 0x3f8000006d677421 */ /* 0x001fe20000010100 */
[----:B--2---:R-:W-:Y:S01]  /*1d40*/  FADD.FTZ R116, -R111, 1 ;  /* 0x3f8000006f747421 */ /* 0x004fe20000010100 */
[----:B------:R-:W-:-:S05]  /*1d50*/  FFMA.FTZ R129, R129, R112, 1 ;  /* 0x3f80000081817423 */ /* 0x000fca0000010070 */
[----:B------:R-:W0:Y:S01]  /*1d60*/  MUFU.EX2 R156, R156 ;  /* 0x0000009c009c7308 */ /* 0x000e220000000800 */
[----:B---3--:R-:W-:Y:S01]  /*1d70*/  FADD.FTZ R91, R145, 1 ;  /* 0x3f800000915b7421 */ /* 0x008fe20000010000 */
[----:B------:R-:W-:-:S06]  /*1d80*/  FMUL.FTZ R121, R121, R114 ;  /* 0x0000007279797220 */ /* 0x000fcc0000410000 */
[----:B------:R-:W2:Y:S01]  /*1d90*/  MUFU.RCP R86, R146 ;  /* 0x0000009200567308 */ /* 0x000ea20000001000 */
[----:B------:R-:W-:Y:S02]  /*1da0*/  HADD2.F32 R115, -RZ, R94.H0_H0 ;  /* 0x2000005eff737230 */ /* 0x000fe40000004100 */
[----:B-1----:R-:W-:Y:S01]  /*1db0*/  FADD.FTZ R114, -R113, 1 ;  /* 0x3f80000071727421 */ /* 0x002fe20000010100 */
[----:B------:R-:W-:-:S04]  /*1dc0*/  FMUL.FTZ R110, R110, R97 ;  /* 0x000000616e6e7220 */ /* 0x000fc80000410000 */
[----:B------:R-:W1:Y:S01]  /*1dd0*/  MUFU.EX2 R158, R158 ;  /* 0x0000009e009e7308 */ /* 0x000e620000000800 */
[----:B------:R-:W-:Y:S01]  /*1de0*/  FFMA.FTZ R126, R126, R103, 1 ;  /* 0x3f8000007e7e7423 */ /* 0x000fe20000010067 */
[----:B------:R-:W-:Y:S01]  /*1df0*/  FFMA.FTZ R116, R125, R116, 1 ;  /* 0x3f8000007d747423 */ /* 0x000fe20000010074 */
[----:B-----5:R-:W-:Y:S01]  /*1e00*/  FADD.FTZ R152, R152, 1 ;  /* 0x3f80000098987421 */ /* 0x020fe20000010000 */
[----:B------:R-:W-:-:S04]  /*1e10*/  FMUL.FTZ R112, R88, R129 ;  /* 0x0000008158707220 */ /* 0x000fc80000410000 */
[----:B------:R-:W3:Y:S01]  /*1e20*/  MUFU.EX2 R162, R162 ;  /* 0x000000a200a27308 */ /* 0x000ee20000000800 */
[----:B----4-:R-:W-:Y:S01]  /*1e30*/  FADD.FTZ R103, -R101, 1 ;  /* 0x3f80000065677421 */ /* 0x010fe20000010100 */
[----:B------:R-:W-:Y:S01]  /*1e40*/  FADD.FTZ R88, R155, 1 ;  /* 0x3f8000009b587421 */ /* 0x000fe20000010000 */
[----:B------:R-:W-:Y:S01]  /*1e50*/  FFMA.FTZ R114, R133, R114, 1 ;  /* 0x3f80000085727423 */ /* 0x000fe20000010072 */
[----:B------:R-:W-:Y:S01]  /*1e60*/  FMUL.FTZ R115, R115, R110 ;  /* 0x0000006e73737220 */ /* 0x000fe20000410000 */
[----:B------:R-:W-:Y:S01]  /*1e70*/  FADD.FTZ R110, -R96, 1 ;  /* 0x3f800000606e7421 */ /* 0x000fe20000010100 */
[----:B------:R-:W-:Y:S01]  /*1e80*/  FMUL.FTZ R126, R109, R126 ;  /* 0x0000007e6d7e7220 */ /* 0x000fe20000410000 */
[----:B------:R-:W-:Y:S01]  /*1e90*/  FMUL.FTZ R116, R111, R116 ;  /* 0x000000746f747220 */ /* 0x000fe20000410000 */
[----:B------:R-:W4:Y:S01]  /*1ea0*/  MUFU.RCP R91, R91 ;  /* 0x0000005b005b7308 */ /* 0x000f220000001000 */
[----:B------:R-:W-:Y:S01]  /*1eb0*/  FADD.FTZ R92, R148, 1 ;  /* 0x3f800000945c7421 */ /* 0x000fe20000010000 */
[----:B------:R-:W-:Y:S01]  /*1ec0*/  FADD.FTZ R153, R153, 1 ;  /* 0x3f80000099997421 */ /* 0x000fe20000010000 */
[----:B------:R-:W-:Y:S01]  /*1ed0*/  FFMA.FTZ R136, R136, R103, 1 ;  /* 0x3f80000088887423 */ /* 0x000fe20000010067 */
[----:B------:R-:W-:-:S02]  /*1ee0*/  HADD2.F32 R111, -RZ, R95.H0_H0 ;  /* 0x2000005fff6f7230 */ /* 0x000fc40000004100 */
[----:B------:R-:W-:Y:S01]  /*1ef0*/  FMUL.FTZ R114, R113, R114 ;  /* 0x0000007271727220 */ /* 0x000fe20000410000 */
[----:B------:R-:W-:Y:S01]  /*1f00*/  HADD2.F32 R109, -RZ, R95.H1_H1 ;  /* 0x3000005fff6d7230 */ /* 0x000fe20000004100 */
[----:B------:R-:W5:Y:S01]  /*1f10*/  MUFU.RCP R93, R152 ;  /* 0x00000098005d7308 */ /* 0x000f620000001000 */
[----:B------:R-:W-:Y:S01]  /*1f20*/  FADD.FTZ R95, -R90, 1 ;  /* 0x3f8000005a5f7421 */ /* 0x000fe20000010100 */
[----:B------:R-:W-:Y:S02]  /*1f30*/  HADD2.F32 R113, -RZ, R94.H1_H1 ;  /* 0x3000005eff717230 */ /* 0x000fe40000004100 */
[----:B------:R-:W-:Y:S01]  /*1f40*/  FFMA.FTZ R139, R139, R110, 1 ;  /* 0x3f8000008b8b7423 */ /* 0x000fe2000001006e */
[----:B0-----:R-:W-:Y:S01]  /*1f50*/  FADD.FTZ R94, R156, 1 ;  /* 0x3f8000009c5e7421 */ /* 0x001fe20000010000 */
[----:B--2---:R-:W-:Y:S01]  /*1f60*/  FADD.FTZ R110, -R86, 1 ;  /* 0x3f800000566e7421 */ /* 0x004fe20000010100 */
[----:B------:R-:W-:Y:S01]  /*1f70*/  FMUL.FTZ R136, R101, R136 ;  /* 0x0000008865887220 */ /* 0x000fe20000410000 */
[----:B------:R-:W0:Y:S01]  /*1f80*/  MUFU.RCP R88, R88 ;  /* 0x0000005800587308 */ /* 0x000e220000001000 */
[----:B------:R-:W-:Y:S01]  /*1f90*/  FFMA.FTZ R101, R138, R95, 1 ;  /* 0x3f8000008a657423 */ /* 0x000fe2000001005f */
[----:B-1----:R-:W-:Y:S01]  /*1fa0*/  FADD.FTZ R158, R158, 1 ;  /* 0x3f8000009e9e7421 */ /* 0x002fe20000010000 */
[----:B------:R-:W-:Y:S01]  /*1fb0*/  FFMA.FTZ R143, R143, R110, 1 ;  /* 0x3f8000008f8f7423 */ /* 0x000fe2000001006e */
[----:B---3--:R-:W-:-:S04]  /*1fc0*/  FADD.FTZ R162, R162, 1 ;  /* 0x3f800000a2a27421 */ /* 0x008fc80000010000 */
[----:B------:R-:W1:Y:S01]  /*1fd0*/  MUFU.RCP R97, R153 ;  /* 0x0000009900617308 */ /* 0x000e620000001000 */
[----:B------:R-:W-:Y:S01]  /*1fe0*/  FMUL.FTZ R90, R90, R101 ;  /* 0x000000655a5a7220 */ /* 0x000fe20000410000 */
[----:B------:R-:W-:Y:S02]  /*1ff0*/  HADD2.F32 R101, -RZ, R85.H1_H1 ;  /* 0x30000055ff657230 */ /* 0x000fe40000004100 */
[----:B------:R-:W-:-:S04]  /*2000*/  FMUL.FTZ R86, R86, R143 ;  /* 0x0000008f56567220 */ /* 0x000fc80000410000 */
[----:B------:R-:W2:Y:S01]  /*2010*/  MUFU.RCP R92, R92 ;  /* 0x0000005c005c7308 */ /* 0x000ea20000001000 */
[----:B------:R-:W-:Y:S02]  /*2020*/  HADD2.F32 R105, -RZ, R84.H1_H1 ;  /* 0x30000054ff697230 */ /* 0x000fe40000004100 */
[----:B----4-:R-:W-:-:S05]  /*2030*/  FADD.FTZ R103, -R91, 1 ;  /* 0x3f8000005b677421 */ /* 0x010fca0000010100 */
[----:B------:R-:W3:Y:S01]  /*2040*/  MUFU.RCP R94, R94 ;  /* 0x0000005e005e7308 */ /* 0x000ee20000001000 */
[----:B------:R-:W-:Y:S01]  /*2050*/  FMUL.FTZ R101, R101, R86 ;  /* 0x0000005665657220 */ /* 0x000fe20000410000 */
[----:B-----5:R-:W-:-:S06]  /*2060*/  FADD.FTZ R86, -R93, 1 ;  /* 0x3f8000005d567421 */ /* 0x020fcc0000010100 */
[----:B------:R-:W4:Y:S01]  /*2070*/  MUFU.RCP R95, R158 ;  /* 0x0000009e005f7308 */ /* 0x000f220000001000 */
[----:B------:R-:W-:Y:S01]  /*2080*/  FMUL.FTZ R105, R105, R90 ;  /* 0x0000005a69697220 */ /* 0x000fe20000410000 */
[----:B------:R-:W-:Y:S01]  /*2090*/  FFMA.FTZ R144, R144, R103, 1 ;  /* 0x3f80000090907423 */ /* 0x000fe20000010067 */
[----:B0-----:R-:W-:-:S05]  /*20a0*/  FADD.FTZ R90, -R88, 1 ;  /* 0x3f800000585a7421 */ /* 0x001fca0000010100 */
[----:B------:R-:W0:Y:S01]  /*20b0*/  MUFU.RCP R162, R162 ;  /* 0x000000a200a27308 */ /* 0x000e220000001000 */
[----:B------:R-:W-:Y:S02]  /*20c0*/  HADD2.F32 R103, -RZ, R85.H0_H0 ;  /* 0x20000055ff677230 */ /* 0x000fe40000004100 */
[----:B------:R-:W-:Y:S01]  /*20d0*/  FFMA.FTZ R86, R147, R86, 1 ;  /* 0x3f80000093567423 */ /* 0x000fe20000010056 */
[----:B-1----:R-:W-:Y:S01]  /*20e0*/  FADD.FTZ R85, -R97, 1 ;  /* 0x3f80000061557421 */ /* 0x002fe20000010100 */
[----:B------:R-:W-:Y:S02]  /*20f0*/  HADD2.F32 R107, -RZ, R84.H0_H0 ;  /* 0x20000054ff6b7230 */ /* 0x000fe40000004100 */
[----:B------:R-:W-:Y:S01]  /*2100*/  FFMA.FTZ R125, R9, R104, R78 ;  /* 0x00000068097d7223 */ /* 0x000fe2000001004e */
[----:B--2---:R-:W-:Y:S01]  /*2110*/  FADD.FTZ R84, -R92, 1 ;  /* 0x3f8000005c547421 */ /* 0x004fe20000010100 */
[----:B------:R-:W-:Y:S01]  /*2120*/  FFMA.FTZ R151, R151, R90, 1 ;  /* 0x3f80000097977423 */ /* 0x000fe2000001005a */
[----:B------:R-:W-:Y:S01]  /*2130*/  FADD.FTZ R78, R104, R79 ;  /* 0x0000004f684e7221 */ /* 0x000fe20000010000 */
[----:B------:R-:W-:Y:S01]  /*2140*/  FMUL.FTZ R144, R91, R144 ;  /* 0x000000905b907220 */ /* 0x000fe20000410000 */
[----:B------:R-:W-:Y:S01]  /*2150*/  FMUL.FTZ R90, R93, R86 ;  /* 0x000000565d5a7220 */ /* 0x000fe20000410000 */
[----:B------:R-:W-:Y:S01]  /*2160*/  FFMA.FTZ R79, R7, R102, R80 ;  /* 0x00000066074f7223 */ /* 0x000fe20000010050 */
[----:B------:R-:W-:Y:S01]  /*2170*/  FMUL.FTZ R96, R96, R139 ;  /* 0x0000008b60607220 */ /* 0x000fe20000410000 */
[----:B------:R-:W-:Y:S01]  /*2180*/  FFMA.FTZ R150, R150, R85, 1 ;  /* 0x3f80000096967423 */ /* 0x000fe20000010055 */
[----:B------:R-:W-:-:S02]  /*2190*/  HADD2.F32 R93, -RZ, R99.H0_H0 ;  /* 0x20000063ff5d7230 */ /* 0x000fc40000004100 */
[----:B------:R-:W-:Y:S01]  /*21a0*/  FADD.FTZ R80, R102, R81 ;  /* 0x0000005166507221 */ /* 0x000fe20000010000 */
[----:B------:R-:W-:Y:S02]  /*21b0*/  HADD2.F32 R91, -RZ, R99.H1_H1 ;  /* 0x30000063ff5b7230 */ /* 0x000fe40000004100 */
[----:B---3--:R-:W-:Y:S01]  /*21c0*/  FADD.FTZ R85, -R94, 1 ;  /* 0x3f8000005e557421 */ /* 0x008fe20000010100 */
[----:B------:R-:W-:Y:S01]  /*21d0*/  FFMA.FTZ R99, R3, R106, R76 ;  /* 0x0000006a03637223 */ /* 0x000fe2000001004c */
[----:B------:R-:W-:Y:S01]  /*21e0*/  FFMA.FTZ R81, R5, R100, R82 ;  /* 0x0000006405517223 */ /* 0x000fe20000010052 */
[----:B------:R-:W-:Y:S01]  /*21f0*/  FFMA.FTZ R149, R149, R84, 1 ;  /* 0x3f80000095957423 */ /* 0x000fe20000010054 */
[----:B------:R-:W-:Y:S01]  /*2200*/  FADD.FTZ R76, R106, R77 ;  /* 0x0000004d6a4c7221 */ /* 0x000fe20000010000 */
[----:B------:R-:W-:Y:S01]  /*2210*/  FADD.FTZ R82, R100, R83 ;  /* 0x0000005364527221 */ /* 0x000fe20000010000 */
[----:B----4-:R-:W-:Y:S01]  /*2220*/  FADD.FTZ R84, -R95, 1 ;  /* 0x3f8000005f547421 */ /* 0x010fe20000010100 */
[----:B------:R-:W-:Y:S01]  /*2230*/  FMUL.FTZ R106, R62, R106 ;  /* 0x0000006a3e6a7220 */ /* 0x000fe20000410000 */
[----:B------:R-:W-:Y:S01]  /*2240*/  FMUL.FTZ R107, R107, R96 ;  /* 0x000000606b6b7220 */ /* 0x000fe20000410000 */
[----:B------:R-:W-:Y:S01]  /*2250*/  FMUL.FTZ R96, R88, R151 ;  /* 0x0000009758607220 */ /* 0x000fe20000410000 */
[----:B------:R-:W-:Y:S01]  /*2260*/  FFMA.FTZ R85, R154, R85, 1 ;  /* 0x3f8000009a557423 */ /* 0x000fe20000010055 */
[----:B0-----:R-:W-:Y:S01]  /*2270*/  FADD.FTZ R88, -R162, 1 ;  /* 0x3f800000a2587421 */ /* 0x001fe20000010100 */
[-C--:B------:R-:W-:Y:S01]  /*2280*/  FFMA.FTZ R81, R48, R63.reuse, R81 ;  /* 0x0000003f30517223 */ /* 0x080fe20000010051 */
[----:B------:R-:W-:Y:S01]  /*2290*/  FADD.FTZ R82, R82, R63 ;  /* 0x0000003f52527221 */ /* 0x000fe20000010000 */
[----:B------:R-:W-:Y:S01]  /*22a0*/  FMUL.FTZ R133, R56, R63 ;  /* 0x0000003f38857220 */ /* 0x000fe20000410000 */
[----:B------:R-:W-:Y:S01]  /*22b0*/  FFMA.FTZ R84, R157, R84, 1 ;  /* 0x3f8000009d547423 */ /* 0x000fe20000010054 */
[----:B------:R-:W-:Y:S01]  /*22c0*/  FMUL.FTZ R104, R60, R104 ;  /* 0x000000683c687220 */ /* 0x000fe20000410000 */
[----:B------:R-:W-:Y:S01]  /*22d0*/  FADD.FTZ R63, RZ, R106 ;  /* 0x0000006aff3f7221 */ /* 0x000fe20000010000 */
[----:B------:R-:W-:Y:S01]  /*22e0*/  FMUL.FTZ R94, R94, R85 ;  /* 0x000000555e5e7220 */ /* 0x000fe20000410000 */
[----:B------:R-:W-:Y:S01]  /*22f0*/  FFMA.FTZ R159, R159, R88, 1 ;  /* 0x3f8000009f9f7423 */ /* 0x000fe20000010058 */
[----:B------:R-:W-:-:S02]  /*2300*/  HADD2.F32 R85, -RZ, R68.H0_H0 ;  /* 0x20000044ff557230 */ /* 0x000fc40000004100 */
[----:B------:R-:W-:Y:S01]  /*2310*/  FMUL.FTZ R88, R95, R84 ;  /* 0x000000545f587220 */ /* 0x000fe20000410000 */
[----:B------:R-:W-:Y:S02]  /*2320*/  HADD2.F32 R77, -RZ, R68.H1_H1 ;  /* 0x30000044ff4d7230 */ /* 0x000fe40000004100 */
[----:B------:R-:W-:Y:S01]  /*2330*/  FMUL.FTZ R102, R58, R102 ;  /* 0x000000663a667220 */ /* 0x000fe20000410000 */
[----:B------:R-:W-:Y:S01]  /*2340*/  FFMA.FTZ R68, R3, R106, RZ ;  /* 0x0000006a03447223 */ /* 0x000fe200000100ff */
[----:B------:R-:W-:Y:S01]  /*2350*/  FADD.FTZ R63, R63, R104 ;  /* 0x000000683f3f7221 */ /* 0x000fe20000010000 */
[----:B------:R-:W-:Y:S02]  /*2360*/  HADD2.F32 R95, -RZ, R98.H1_H1 ;  /* 0x30000062ff5f7230 */ /* 0x000fe40000004100 */
[----:B------:R-:W-:Y:S01]  /*2370*/  FADD.FTZ R76, R76, R65 ;  /* 0x000000414c4c7221 */ /* 0x000fe20000010000 */
[----:B------:R-:W-:Y:S01]  /*2380*/  FMUL.FTZ R100, R56, R100 ;  /* 0x0000006438647220 */ /* 0x000fe20000410000 */
[----:B------:R-:W-:Y:S01]  /*2390*/  FFMA.FTZ R68, R9, R104, R68 ;  /* 0x0000006809447223 */ /* 0x000fe20000010044 */
[----:B------:R-:W-:Y:S01]  /*23a0*/  FADD.FTZ R63, R63, R102 ;  /* 0x000000663f3f7221 */ /* 0x000fe20000010000 */
[----:B------:R-:W-:Y:S01]  /*23b0*/  FMUL.FTZ R95, R95, R90 ;  /* 0x0000005a5f5f7220 */ /* 0x000fe20000410000 */
[----:B------:R-:W-:Y:S01]  /*23c0*/  FADD.FTZ R90, R76, R131 ;  /* 0x000000834c5a7221 */ /* 0x000fe20000010000 */
[----:B------:R-:W-:Y:S01]  /*23d0*/  FMUL.FTZ R139, R62, R65 ;  /* 0x000000413e8b7220 */ /* 0x000fe20000410000 */
[----:B------:R-:W-:Y:S01]  /*23e0*/  FFMA.FTZ R68, R7, R102, R68 ;  /* 0x0000006607447223 */ /* 0x000fe20000010044 */
[----:B------:R-:W-:Y:S01]  /*23f0*/  FADD.FTZ R76, R63, R100 ;  /* 0x000000643f4c7221 */ /* 0x000fe20000010000 */
[----:B------:R-:W-:-:S02]  /*2400*/  FMUL.FTZ R137, R60, R67 ;  /* 0x000000433c897220 */ /* 0x000fc40000410000 */
[----:B------:R-:W-:Y:S01]  /*2410*/  FFMA.FTZ R63, R5, R100, R68 ;  /* 0x00000064053f7223 */ /* 0x000fe20000010044 */
[----:B------:R-:W-:Y:S01]  /*2420*/  FADD.FTZ R76, R76, R139 ;  /* 0x0000008b4c4c7221 */ /* 0x000fe20000010000 */
[-C--:B------:R-:W-:Y:S01]  /*2430*/  FFMA.FTZ R79, R50, R135.reuse, R79 ;  /* 0x00000087324f7223 */ /* 0x080fe2000001004f */
[----:B------:R-:W-:Y:S01]  /*2440*/  FADD.FTZ R80, R80, R135 ;  /* 0x0000008750507221 */ /* 0x000fe20000010000 */
[----:B------:R-:W-:Y:S01]  /*2450*/  FMUL.FTZ R135, R58, R135 ;  /* 0x000000873a877220 */ /* 0x000fe20000410000 */
[----:B------:R-:W-:Y:S01]  /*2460*/  FFMA.FTZ R63, R54, R139, R63 ;  /* 0x0000008b363f7223 */ /* 0x000fe2000001003f */
[----:B------:R-:W-:Y:S01]  /*2470*/  FADD.FTZ R76, R76, R137 ;  /* 0x000000894c4c7221 */ /* 0x000fe20000010000 */
[----:B------:R-:W-:Y:S02]  /*2480*/  FFMA.FTZ R99, R54, R65, R99 ;  /* 0x0000004136637223 */ /* 0x000fe40000010063 */
[----:B------:R-:W-:Y:S01]  /*2490*/  FFMA.FTZ R63, R52, R137, R63 ;  /* 0x00000089343f7223 */ /* 0x000fe2000001003f */
[----:B------:R-:W-:Y:S01]  /*24a0*/  FADD.FTZ R76, R76, R135 ;  /* 0x000000874c4c7221 */ /* 0x000fe20000010000 */
[-C--:B------:R-:W-:Y:S01]  /*24b0*/  FFMA.FTZ R99, R46, R131.reuse, R99 ;  /* 0x000000832e637223 */ /* 0x080fe20000010063 */
[----:B------:R-:W-:Y:S01]  /*24c0*/  FMUL.FTZ R89, R89, R118 ;  /* 0x0000007659597220 */ /* 0x000fe20000410000 */
[----:B------:R-:W-:Y:S01]  /*24d0*/  FMUL.FTZ R131, R62, R131 ;  /* 0x000000833e837220 */ /* 0x000fe20000410000 */
[----:B------:R-:W-:Y:S01]  /*24e0*/  FFMA.FTZ R63, R50, R135, R63 ;  /* 0x00000087323f7223 */ /* 0x000fe2000001003f */
[----:B------:R-:W-:Y:S01]  /*24f0*/  FADD.FTZ R76, R76, R133 ;  /* 0x000000854c4c7221 */ /* 0x000fe20000010000 */
[----:B------:R-:W-:-:S02]  /*2500*/  FMUL.FTZ R129, R60, R89 ;  /* 0x000000593c817220 */ /* 0x000fc40000410000 */
[----:B------:R-:W-:Y:S01]  /*2510*/  FFMA.FTZ R63, R48, R133, R63 ;  /* 0x00000085303f7223 */ /* 0x000fe2000001003f */
[----:B------:R-:W-:Y:S01]  /*2520*/  FADD.FTZ R76, R76, R131 ;  /* 0x000000834c4c7221 */ /* 0x000fe20000010000 */
[----:B------:R-:W-:Y:S01]  /*2530*/  FFMA.FTZ R125, R52, R67, R125 ;  /* 0x00000043347d7223 */ /* 0x000fe2000001007d */
[-C--:B------:R-:W-:Y:S01]  /*2540*/  FFMA.FTZ R79, R42, R127.reuse, R79 ;  /* 0x0000007f2a4f7223 */ /* 0x080fe2000001004f */
[----:B------:R-:W-:Y:S01]  /*2550*/  FADD.FTZ R80, R80, R127 ;  /* 0x0000007f50507221 */ /* 0x000fe20000010000 */
[----:B------:R-:W-:Y:S01]  /*2560*/  FMUL.FTZ R127, R58, R127 ;  /* 0x0000007f3a7f7220 */ /* 0x000fe20000410000 */
[----:B------:R-:W-:Y:S01]  /*2570*/  FFMA.FTZ R63, R46, R131, R63 ;  /* 0x000000832e3f7223 */ /* 0x000fe2000001003f */
[----:B------:R-:W-:Y:S01]  /*2580*/  FADD.FTZ R76, R76, R129 ;  /* 0x000000814c4c7221 */ /* 0x000fe20000010000 */
[----:B------:R-:W-:Y:S01]  /*2590*/  FADD.FTZ R78, R78, R67 ;  /* 0x000000434e4e7221 */ /* 0x000fe20000010000 */
[----:B------:R-:W-:Y:S01]  /*25a0*/  FFMA.FTZ R65, R44, R89, R125 ;  /* 0x000000592c417223 */ /* 0x000fe2000001007d */
[----:B------:R-:W-:Y:S01]  /*25b0*/  FMUL.FTZ R125, R56, R87 ;  /* 0x00000057387d7220 */ /* 0x000fe20000410000 */
[----:B------:R-:W-:Y:S01]  /*25c0*/  FFMA.FTZ R63, R44, R129, R63 ;  /* 0x000000812c3f7223 */ /* 0x000fe2000001003f */
[----:B------:R-:W-:Y:S01]  /*25d0*/  FADD.FTZ R76, R76, R127 ;  /* 0x0000007f4c4c7221 */ /* 0x000fe20000010000 */
[----:B------:R-:W-:Y:S01]  /*25e0*/  FADD.FTZ R78, R78, R89 ;  /* 0x000000594e4e7221 */ /* 0x000fe20000010000 */
[-C--:B------:R-:W-:Y:S01]  /*25f0*/  FFMA.FTZ R99, R38, R123.reuse, R99 ;  /* 0x0000007b26637223 */ /* 0x080fe20000010063 */
[----:B------:R-:W-:Y:S01]  /*2600*/  FADD.FTZ R90, R90, R123 ;  /* 0x0000007b5a5a7221 */ /* 0x000fe20000010000 */
[----:B------:R-:W-:Y:S01]  /*2610*/  FMUL.FTZ R123, R62, R123 ;  /* 0x0000007b3e7b7220 */ /* 0x000fe20000410000 */
[----:B------:R-:W-:Y:S01]  /*2620*/  FFMA.FTZ R63, R42, R127, R63 ;  /* 0x0000007f2a3f7223 */ /* 0x000fe2000001003f */
[----:B------:R-:W-:Y:S01]  /*2630*/  FADD.FTZ R76, R76, R125 ;  /* 0x0000007d4c4c7221 */ /* 0x000fe20000010000 */
[----:B------:R-:W-:Y:S01]  /*2640*/  FMUL.FTZ R119, R119, R126 ;  /* 0x0000007e77777220 */ /* 0x000fe20000410000 */
[-C--:B------:R-:W-:Y:S01]  /*2650*/  FFMA.FTZ R65, R36, R121.reuse, R65 ;  /* 0x0000007924417223 */ /* 0x080fe20000010041 */
[----:B------:R-:W-:Y:S01]  /*2660*/  FADD.FTZ R78, R78, R121 ;  /* 0x000000794e4e7221 */ /* 0x000fe20000010000 */
[----:B------:R-:W-:Y:S01]  /*2670*/  FMUL.FTZ R121, R60, R121 ;  /* 0x000000793c797220 */ /* 0x000fe20000410000 */
[----:B------:R-:W-:Y:S01]  /*2680*/  FFMA.FTZ R63, R40, R125, R63 ;  /* 0x0000007d283f7223 */ /* 0x000fe2000001003f */
[----:B------:R-:W-:Y:S01]  /*2690*/  FADD.FTZ R76, R76, R123 ;  /* 0x0000007b4c4c7221 */ /* 0x000fe20000010000 */
[----:B------:R-:W-:Y:S01]  /*26a0*/  FMUL.FTZ R117, R117, R116 ;  /* 0x0000007475757220 */ /* 0x000fe20000410000 */
[----:B------:R-:W-:Y:S01]  /*26b0*/  FFMA.FTZ R81, R40, R87, R81 ;  /* 0x0000005728517223 */ /* 0x000fe20000010051 */
[----:B------:R-:W-:Y:S01]  /*26c0*/  FADD.FTZ R82, R82, R87 ;  /* 0x0000005752527221 */ /* 0x000fe20000010000 */
[-C--:B------:R-:W-:Y:S01]  /*26d0*/  FFMA.FTZ R79, R34, R119.reuse, R79 ;  /* 0x00000077224f7223 */ /* 0x080fe2000001004f */
        /* <DEDUP_REMOVED lines=21> */
[----:B------:R-:W-:Y:S01]  /*2830*/  FFMA.FTZ R161, R58, R2, R37 ;  /* 0x000000023aa17223 */ /* 0x000fe20000010025 */
[----:B------:R-:W-:Y:S01]  /*2840*/  FMUL.FTZ R109, R109, R114 ;  /* 0x000000726d6d7220 */ /* 0x000fe20000410000 */
[-C--:B------:R-:W-:Y:S01]  /*2850*/  FFMA.FTZ R79, R26, R111.reuse, R79 ;  /* 0x0000006f1a4f7223 */ /* 0x080fe2000001004f */
[----:B------:R-:W-:Y:S01]  /*2860*/  FADD.FTZ R80, R80, R111 ;  /* 0x0000006f50507221 */ /* 0x000fe20000010000 */
[----:B------:R-:W-:Y:S01]  /*2870*/  FMUL.FTZ R111, R58, R111 ;  /* 0x0000006f3a6f7220 */ /* 0x000fe20000410000 */
[----:B------:R-:W-:Y:S01]  /*2880*/  FFMA.FTZ R63, R30, R115, R63 ;  /* 0x000000731e3f7223 */ /* 0x000fe2000001003f */
[----:B------:R-:W-:Y:S01]  /*2890*/  FADD.FTZ R68, R76, R113 ;  /* 0x000000714c447221 */ /* 0x000fe20000010000 */
[----:B------:R-:W-:Y:S01]  /*28a0*/  FMUL.FTZ R160, R161, -1.4426950216293334961 ;  /* 0xbfb8aa3ba1a07820 */ /* 0x000fe20000410000 */
[-C--:B------:R-:W-:Y:S01]  /*28b0*/  FFMA.FTZ R81, R24, R109.reuse, R81 ;  /* 0x0000006d18517223 */ /* 0x080fe20000010051 */
[----:B------:R-:W-:Y:S01]  /*28c0*/  FADD.FTZ R82, R82, R109 ;  /* 0x0000006d52527221 */ /* 0x000fe20000010000 */
[----:B------:R-:W-:Y:S01]  /*28d0*/  FMUL.FTZ R109, R56, R109 ;  /* 0x0000006d386d7220 */ /* 0x000fe20000410000 */
[----:B------:R-:W-:Y:S01]  /*28e0*/  FFMA.FTZ R63, R28, R113, R63 ;  /* 0x000000711c3f7223 */ /* 0x000fe2000001003f */
[----:B------:R-:W-:Y:S01]  /*28f0*/  FADD.FTZ R68, R68, R111 ;  /* 0x0000006f44447221 */ /* 0x000fe20000010000 */
[-C--:B------:R-:W-:Y:S01]  /*2900*/  FFMA.FTZ R99, R22, R107.reuse, R99 ;  /* 0x0000006b16637223 */ /* 0x080fe20000010063 */
[----:B------:R-:W-:Y:S01]  /*2910*/  FADD.FTZ R90, R90, R107 ;  /* 0x0000006b5a5a7221 */ /* 0x000fe20000010000 */
[----:B------:R-:W0:Y:S01]  /*2920*/  MUFU.EX2 R160, R160 ;  /* 0x000000a000a07308 */ /* 0x000e220000000800 */
        /* <DEDUP_REMOVED lines=10> */
[----:B------:R-:W-:-:S02]  /*29d0*/  HADD2.F32 R97, -RZ, R98.H0_H0 ;  /* 0x20000062ff617230 */ /* 0x000fc40000004100 */
[----:B------:R-:W-:Y:S01]  /*29e0*/  FFMA.FTZ R79, R18, R103, R79 ;  /* 0x00000067124f7223 */ /* 0x000fe2000001004f */
[----:B------:R-:W-:Y:S01]  /*29f0*/  FADD.FTZ R80, R80, R103 ;  /* 0x0000006750507221 */ /* 0x000fe20000010000 */
[----:B------:R-:W-:Y:S01]  /*2a00*/  FMUL.FTZ R92, R92, R149 ;  /* 0x000000955c5c7220 */ /* 0x000fe20000410000 */
[----:B------:R-:W-:Y:S01]  /*2a10*/  FMUL.FTZ R103, R58, R103 ;  /* 0x000000673a677220 */ /* 0x000fe20000410000 */
[----:B------:R-:W-:Y:S01]  /*2a20*/  FFMA.FTZ R63, R22, R107, R63 ;  /* 0x0000006b163f7223 */ /* 0x000fe2000001003f */
[----:B------:R-:W-:Y:S01]  /*2a30*/  FADD.FTZ R68, R68, R105 ;  /* 0x0000006944447221 */ /* 0x000fe20000010000 */
[----:B------:R-:W-:Y:S01]  /*2a40*/  FFMA.FTZ R81, R16, R101, R81 ;  /* 0x0000006510517223 */ /* 0x000fe20000010051 */
[----:B------:R-:W-:Y:S01]  /*2a50*/  FADD.FTZ R78, R82, R101 ;  /* 0x00000065524e7221 */ /* 0x000fe20000010000 */
[----:B------:R-:W-:Y:S01]  /*2a60*/  FMUL.FTZ R97, R97, R92 ;  /* 0x0000005c61617220 */ /* 0x000fe20000410000 */
[----:B------:R-:W-:Y:S01]  /*2a70*/  FFMA.FTZ R63, R20, R105, R63 ;  /* 0x00000069143f7223 */ /* 0x000fe2000001003f */
[----:B------:R-:W-:Y:S01]  /*2a80*/  FMUL.FTZ R101, R56, R101 ;  /* 0x0000006538657220 */ /* 0x000fe20000410000 */
[----:B------:R-:W-:Y:S01]  /*2a90*/  FADD.FTZ R68, R68, R103 ;  /* 0x0000006744447221 */ /* 0x000fe20000010000 */
[----:B------:R-:W-:Y:S01]  /*2aa0*/  FMUL.FTZ R67, R62, R97 ;  /* 0x000000613e437220 */ /* 0x000fe20000410000 */
[----:B------:R-:W-:Y:S01]  /*2ab0*/  FFMA.FTZ R63, R18, R103, R63 ;  /* 0x00000067123f7223 */ /* 0x000fe2000001003f */
[----:B0-----:R-:W-:Y:S01]  /*2ac0*/  FADD.FTZ R160, R160, 1 ;  /* 0x3f800000a0a07421 */ /* 0x001fe20000010000 */
[----:B------:R-:W-:Y:S01]  /*2ad0*/  FADD.FTZ R68, R68, R101 ;  /* 0x0000006544447221 */ /* 0x000fe20000010000 */
[----:B------:R-:W-:Y:S01]  /*2ae0*/  FMUL.FTZ R65, R60, R95 ;  /* 0x0000005f3c417220 */ /* 0x000fe20000410000 */
[----:B------:R-:W-:Y:S01]  /*2af0*/  FFMA.FTZ R63, R16, R101, R63 ;  /* 0x00000065103f7223 */ /* 0x000fe2000001003f */
[----:B------:R-:W-:Y:S01]  /*2b00*/  FMUL.FTZ R93, R93, R150 ;  /* 0x000000965d5d7220 */ /* 0x000fe20000410000 */
[----:B------:R-:W-:Y:S01]  /*2b10*/  FADD.FTZ R68, R68, R67 ;  /* 0x0000004344447221 */ /* 0x000fe20000010000 */
[----:B------:R-:W0:Y:S01]  /*2b20*/  MUFU.RCP R160, R160 ;  /* 0x000000a000a07308 */ /* 0x000e220000001000 */
[----:B------:R-:W-:Y:S01]  /*2b30*/  FMUL.FTZ R88, R77, R88 ;  /* 0x000000584d587220 */ /* 0x000fe20000410000 */
[----:B------:R-:W-:Y:S01]  /*2b40*/  FFMA.FTZ R77, R14, R67, R63 ;  /* 0x000000430e4d7223 */ /* 0x000fe2000001003f */
[----:B------:R-:W-:Y:S01]  /*2b50*/  FADD.FTZ R68, R68, R65 ;  /* 0x0000004144447221 */ /* 0x000fe20000010000 */
[----:B------:R-:W-:Y:S01]  /*2b60*/  FMUL.FTZ R63, R58, R93 ;  /* 0x0000005d3a3f7220 */ /* 0x000fe20000410000 */
[----:B------:R-:W-:-:S02]  /*2b70*/  HADD2.F32 R87, -RZ, R69.H0_H0 ;  /* 0x20000045ff577230 */ /* 0x000fc40000004100 */
[----:B------:R-:W-:Y:S02]  /*2b80*/  HADD2.F32 R89, -RZ, R69.H1_H1 ;  /* 0x30000045ff597230 */ /* 0x000fe40000004100 */
[----:B------:R-:W-:Y:S02]  /*2b90*/  FADD.FTZ R82, R68, R63 ;  /* 0x0000003f44527221 */ /* 0x000fe40000010000 */
[----:B------:R-:W1:Y:S01]  /*2ba0*/  LDC.64 R68, c[0x0][0x3c8] ;  /* 0x0000f200ff447b82 */ /* 0x000e620000000a00 */
[----:B------:R-:W-:Y:S01]  /*2bb0*/  FMUL.FTZ R91, R91, R96 ;  /* 0x000000605b5b7220 */ /* 0x000fe20000410000 */
[----:B------:R-:W-:Y:S01]  /*2bc0*/  FFMA.FTZ R77, R12, R65, R77 ;  /* 0x000000410c4d7223 */ /* 0x000fe2000001004d */
[----:B------:R-:W-:Y:S01]  /*2bd0*/  FMUL.FTZ R85, R85, R94 ;  /* 0x0000005e55557220 */ /* 0x000fe20000410000 */
[----:B0-----:R-:W-:Y:S01]  /*2be0*/  FADD.FTZ R86, -R160, 1 ;  /* 0x3f800000a0567421 */ /* 0x001fe20000010100 */
[----:B------:R-:W-:Y:S01]  /*2bf0*/  FMUL.FTZ R151, R56, R91 ;  /* 0x0000005b38977220 */ /* 0x000fe20000410000 */
[----:B------:R-:W-:-:S02]  /*2c00*/  FFMA.FTZ R77, R10, R63, R77 ;  /* 0x0000003f0a4d7223 */ /* 0x000fc4000001004d */
[----:B------:R-:W-:Y:S01]  /*2c10*/  FFMA.FTZ R161, R161, R86, 1 ;  /* 0x3f800000a1a17423 */ /* 0x000fe20000010056 */
[----:B------:R-:W-:Y:S01]  /*2c20*/  FMUL.FTZ R149, R62, R85 ;  /* 0x000000553e957220 */ /* 0x000fe20000410000 */
[----:B------:R-:W-:Y:S01]  /*2c30*/  FADD.FTZ R82, R82, R151 ;  /* 0x0000009752527221 */ /* 0x000fe20000010000 */
[----:B------:R-:W-:Y:S01]  /*2c40*/  FFMA.FTZ R77, R8, R151, R77 ;  /* 0x00000097084d7223 */ /* 0x000fe2000001004d */
[----:B------:R-:W-:Y:S01]  /*2c50*/  FMUL.FTZ R86, R160, R161 ;  /* 0x000000a1a0567220 */ /* 0x000fe20000410000 */
[----:B------:R-:W-:Y:S01]  /*2c60*/  IADD3 R141, P0, PT, R141, 0x1, RZ ;  /* 0x000000018d8d7810 */ /* 0x000fe20007f1e0ff */
[----:B------:R-:W-:Y:S01]  /*2c70*/  FMUL.FTZ R84, R162, R159 ;  /* 0x0000009fa2547220 */ /* 0x000fe20000410000 */
[----:B------:R-:W-:Y:S01]  /*2c80*/  FMUL.FTZ R147, R60, R88 ;  /* 0x000000583c937220 */ /* 0x000fe20000410000 */
[----:B------:R-:W-:Y:S01]  /*2c90*/  FMUL.FTZ R86, R87, R86 ;  /* 0x0000005657567220 */ /* 0x000fe20000410000 */
[----:B------:R-:W-:Y:S01]  /*2ca0*/  FADD.FTZ R82, R82, R149 ;  /* 0x0000009552527221 */ /* 0x000fe20000010000 */
[----:B------:R-:W-:Y:S01]  /*2cb0*/  FFMA.FTZ R77, R6, R149, R77 ;  /* 0x00000095064d7223 */ /* 0x000fe2000001004d */
[----:B------:R-:W-:-:S02]  /*2cc0*/  IADD3.X R108, PT, PT, RZ, R108, RZ, P0, !PT ;  /* 0x0000006cff6c7210 */ /* 0x000fc400007fe4ff */
[----:B-1----:R-:W-:Y:S01]  /*2cd0*/  ISETP.GE.U32.AND P0, PT, R141, R68, PT ;  /* 0x000000448d00720c */ /* 0x002fe20003f06070 */
[----:B------:R-:W-:Y:S01]  /*2ce0*/  FMUL.FTZ R84, R89, R84 ;  /* 0x0000005459547220 */ /* 0x000fe20000410000 */
[----:B------:R-:W-:Y:S01]  /*2cf0*/  FMUL.FTZ R145, R58, R86 ;  /* 0x000000563a917220 */ /* 0x000fe20000410000 */
[----:B------:R-:W-:Y:S01]  /*2d00*/  FADD.FTZ R82, R82, R147 ;  /* 0x0000009352527221 */ /* 0x000fe20000010000 */
[----:B------:R-:W-:Y:S01]  /*2d10*/  FFMA.FTZ R77, R4, R147, R77 ;  /* 0x00000093044d7223 */ /* 0x000fe2000001004d */
[----:B------:R-:W-:Y:S01]  /*2d20*/  ISETP.GE.AND.EX P0, PT, R108, R69, PT, P0 ;  /* 0x000000456c00720c */ /* 0x000fe20003f06300 */
[----:B------:R-:W-:Y:S01]  /*2d30*/  FMUL.FTZ R143, R56, R84 ;  /* 0x00000054388f7220 */ /* 0x000fe20000410000 */
[----:B------:R-:W-:Y:S01]  /*2d40*/  FADD.FTZ R82, R82, R145 ;  /* 0x0000009152527221 */ /* 0x000fe20000010000 */
[----:B------:R-:W-:Y:S01]  /*2d50*/  FFMA.FTZ R77, R2, R145, R77 ;  /* 0x00000091024d7223 */ /* 0x000fe2000001004d */
[----:B------:R-:W-:Y:S02]  /*2d60*/  FFMA.FTZ R87, R12, R95, R83 ;  /* 0x0000005f0c577223 */ /* 0x000fe40000010053 */
[----:B------:R-:W-:Y:S01]  /*2d70*/  FADD.FTZ R82, R82, R143 ;  /* 0x0000008f52527221 */ /* 0x000fe20000010000 */
        /* <DEDUP_REMOVED lines=10> */
[----:B------:R-:W-:Y:S01]  /*2e20*/  FADD.FTZ R77, R90, R85 ;  /* 0x000000555a4d7221 */ /* 0x000fe20000010000 */
[----:B------:R-:W-:Y:S01]  /*2e30*/  FFMA.FTZ R78, R4, R88, R87 ;  /* 0x00000058044e7223 */ /* 0x000fe20000010057 */
[----:B------:R-:W-:Y:S01]  /*2e40*/  FADD.FTZ R79, R95, R88 ;  /* 0x000000585f4f7221 */ /* 0x000fe20000010000 */
[----:B------:R-:W-:Y:S01]  /*2e50*/  BAR.SYNC.DEFER_BLOCKING 0x0 ;  /* 0x0000000000007b1d */ /* 0x000fe20000010000 */
[----:B------:R-:W-:Y:S01]  /*2e60*/  ISETP.GT.U32.AND P1, PT, R59, 0x3f, PT ;  /* 0x0000003f3b00780c */ /* 0x000fe20003f24070 */
[----:B------:R-:W-:Y:S01]  /*2e70*/  FFMA.FTZ R80, R2, R86, R89 ;  /* 0x0000005602507223 */ /* 0x000fe20000010059 */
        /* <DEDUP_REMOVED lines=24> */
.L_x_930:
        /* <DEDUP_REMOVED lines=17> */
.L_x_932:
[----:B------:R-:W-:Y:S05]  /*3110*/  BSYNC.RECONVERGENT B0 ;  /* 0x0000000000007941 */ /* 0x000fea0003800200 */
.L_x_931:
        /* <DEDUP_REMOVED lines=22> */
.L_x_935:
[----:B------:R-:W2:Y:S04]  /*3280*/  LD.E.STRONG.GPU R85, desc[UR8][R70.64] ;  /* 0x0000000846557980 */ /* 0x000ea8000c10f900 */
[----:B--2---:R-:W-:Y:S01]  /*3290*/  CCTL.IVALL ;  /* 0x00000000ff00798f */ /* 0x004fe20002000000 */
[----:B------:R-:W-:Y:S05]  /*32a0*/  YIELD ;  /* 0x0000000000007946 */ /* 0x000fea0003800000 */
[----:B-----5:R-:W-:-:S04]  /*32b0*/  LOP3.LUT R85, R85, R84, RZ, 0x3c, !PT ;  /* 0x0000005455557212 */ /* 0x020fc800078e3cff */
[----:B------:R-:W-:-:S13]  /*32c0*/  ISETP.GT.AND P1, PT, R85, -0x1, PT ;  /* 0xffffffff5500780c */ /* 0x000fda0003f24270 */
[----:B------:R-:W-:Y:S05]  /*32d0*/  @P1 BRA `(.L_x_935) ;  /* 0xfffffffc00e81947 */ /* 0x000fea000383ffff */
.L_x_934:
[----:B------:R-:W-:Y:S05]  /*32e0*/  WARPSYNC.ALL ;  /* 0x0000000000007948 */ /* 0x000fea0003800000 */
[----:B------:R-:W-:Y:S06]  /*32f0*/  BAR.SYNC.DEFER_BLOCKING 0x0 ;  /* 0x0000000000007b1d */ /* 0x000fec0000010000 */
[----:B------:R-:W-:Y:S05]  /*3300*/  BRA `(.L_x_936) ;  /* 0x00000000003c7947 */ /* 0x000fea0003800000 */
.L_x_933:
[----:B------:R-:W-:Y:S01]  /*3310*/  BAR.SYNC.DEFER_BLOCKING 0x0 ;  /* 0x0000000000007b1d */ /* 0x000fe20000010000 */
[----:B------:R-:W-:-:S13]  /*3320*/  ISETP.NE.AND P1, PT, R59, RZ, PT ;  /* 0x000000ff3b00720c */ /* 0x000fda0003f25270 */
[----:B------:R-:W-:Y:S05]  /*3330*/  @P1 BRA `(.L_x_937) ;  /* 0x0000000000281947 */ /* 0x000fea0003800000 */
[----:B------:R-:W-:Y:S06]  /*3340*/  MEMBAR.ALL.GPU ;  /* 0x0000000000007992 */ /* 0x000fec000000a000 */
[----:B------:R-:W-:-:S00]  /*3350*/  ERRBAR ;  /* 0x00000000000079ab */ /* 0x000fc00000000000 */
[----:B------:R-:W-:Y:S06]  /*3360*/  CGAERRBAR ;  /* 0x00000000000075ab */ /* 0x000fec0000000000 */
[----:B0-----:R0:W5:Y:S02]  /*3370*/  ATOM.E.ADD.STRONG.GPU PT, R84, desc[UR8][R72.64], R29 ;  /* 0x8000001d4854798a */ /* 0x00116400081ef108 */
.L_x_938:
[----:B------:R-:W2:Y:S04]  /*3380*/  LD.E.STRONG.GPU R85, desc[UR8][R72.64] ;  /* 0x0000000848557980 */ /* 0x000ea8000c10f900 */
[----:B--2---:R-:W-:Y:S01]  /*3390*/  CCTL.IVALL ;  /* 0x00000000ff00798f */ /* 0x004fe20002000000 */
[----:B------:R-:W-:Y:S05]  /*33a0*/  YIELD ;  /* 0x0000000000007946 */ /* 0x000fea0003800000 */
[----:B-----5:R-:W-:-:S04]  /*33b0*/  LOP3.LUT R85, R85, R84, RZ, 0x3c, !PT ;  /* 0x0000005455557212 */ /* 0x020fc800078e3cff */
[----:B------:R-:W-:-:S13]  /*33c0*/  ISETP.GT.AND P1, PT, R85, -0x1, PT ;  /* 0xffffffff5500780c */ /* 0x000fda0003f24270 */
[----:B------:R-:W-:Y:S05]  /*33d0*/  @P1 BRA `(.L_x_938) ;  /* 0xfffffffc00e81947 */ /* 0x000fea000383ffff */
.L_x_937:
[----:B------:R-:W-:Y:S05]  /*33e0*/  WARPSYNC.ALL ;  /* 0x0000000000007948 */ /* 0x000fea0003800000 */
[----:B------:R-:W-:Y:S06]  /*33f0*/  BAR.SYNC.DEFER_BLOCKING 0x0 ;  /* 0x0000000000007b1d */ /* 0x000fec0000010000 */
.L_x_936:
        /* <DEDUP_REMOVED lines=48> */
.L_x_940:
[----:B------:R-:W-:Y:S05]  /*3700*/  BSYNC.RECONVERGENT B0 ;  /* 0x0000000000007941 */ /* 0x000fea0003800200 */
.L_x_939:
        /* <DEDUP_REMOVED lines=59> */
[----:B-1----:R-:W-:Y:S01]  /*3ac0*/  IADD3 R6, P1, PT, R15, UR6, RZ ;  /* 0x000000060f067c10 */ /* 0x002fe2000ff3e0ff */
        /* <DEDUP_REMOVED lines=21> */
[-C--:B------:R-:W-:Y:S01]  /*3c20*/  FFMA.FTZ R38, R38, -R87.reuse, R123 ;  /* 0x8000005726267223 */ /* 0x080fe2000001007b */
[-C--:B------:R-:W-:Y:S01]  /*3c30*/  FFMA.FTZ R36, R36, -R87.reuse, R121 ;  /* 0x8000005724247223 */ /* 0x080fe20000010079 */
        /* <DEDUP_REMOVED lines=16> */
[----:B------:R-:W-:Y:S01]  /*3d40*/  F2FP.F16.F32.PACK_AB R4, R5, R4 ;  /* 0x000000040504723e */ /* 0x000fe200000000ff */
[----:B------:R-:W-:Y:S01]  /*3d50*/  FFMA.FTZ R0, R0, -R87, R143 ;  /* 0x8000005700007223 */ /* 0x000fe2000001008f */
        /* <DEDUP_REMOVED lines=44> */
[----:B------:R1:W-:Y:S01]  /*4020*/  STG.E.64 desc[UR8][R6.64+0x4600], R10 ;  /* 0x0046000a06007986 */ /* 0x0003e2000c101b08 */
[----:B------:R-:W-:Y:S05]  /*4030*/  @!P0 BRA `(.L_x_941) ;  /* 0xffffffc400dc8947 */ /* 0x000fea000383ffff */
.L_x_929:
        /* <DEDUP_REMOVED lines=52> */
.L_x_952:
        /* <DEDUP_REMOVED lines=18> */
.L_x_945:
        /* <DEDUP_REMOVED lines=34> */
.L_x_944:
        /* <DEDUP_REMOVED lines=20> */
.L_x_947:
[----:B------:R-:W-:Y:S05]  /*4800*/  BSYNC.RECONVERGENT B1 ;  /* 0x0000000000017941 */ /* 0x000fea0003800200 */
.L_x_946:
        /* <DEDUP_REMOVED lines=26> */
.L_x_943:
[----:B------:R-:W-:Y:S05]  /*49b0*/  BSYNC.RECONVERGENT B0 ;  /* 0x0000000000007941 */ /* 0x000fea0003800200 */
.L_x_942:
[----:B------:R1:W-:Y:S01]  /*49c0*/  STS [R16], R19 ;  /* 0x0000001310007388 */ /* 0x0003e20000000800 */
[----:B------:R-:W2:Y:S01]  /*49d0*/  LDC.64 R10, c[0x0][0x388] ;  /* 0x0000e200ff0a7b82 */ /* 0x000ea20000000a00 */
[----:B------:R-:W-:Y:S02]  /*49e0*/  ISETP.GT.U32.AND P1, PT, R44, 0x9, PT ;  /* 0x000000092c00780c */ /* 0x000fe40003f24070 */
[----:B------:R1:W-:Y:S01]  /*49f0*/  STS [R16+0x500], R18 ;  /* 0x0005001210007388 */ /* 0x0003e20000000800 */
[----:B------:R-:W-:-:S04]  /*4a00*/  MOV R21, R39 ;  /* 0x0000002700157202 */ /* 0x000fc80000000f00 */
[----:B------:R-:W3:Y:S08]  /*4a10*/  LDC.64 R12, c[0x0][0x390] ;  /* 0x0000e400ff0c7b82 */ /* 0x000ef00000000a00 */
[----:B-1----:R-:W-:Y:S06]  /*4a20*/  BAR.SYNC.DEFER_BLOCKING 0x0 ;  /* 0x0000000000007b1d */ /* 0x002fec0000010000 */
.L_x_951:
        /* <DEDUP_REMOVED lines=31> */
.L_x_962:
[----:B------:R-:W-:Y:S01]  /*4c20*/  BSSY.RECONVERGENT B0, `(.L_x_949) ;  /* 0x000000b000007945 */ /* 0x000fe20003800200 */
[----:B----4-:R-:W-:-:S03]  /*4c30*/  FADD.FTZ R7, R6, R7 ;  /* 0x0000000706077221 */ /* 0x010fc60000010000 */
[----:B------:R-:W-:Y:S05]  /*4c40*/  @P2 BRA `(.L_x_950) ;  /* 0x0000000000202947 */ /* 0x000fea0003800000 */
[----:B------:R-:W-:Y:S02]  /*4c50*/  F2FP.F16.F32.PACK_AB R6, R7, R20 ;  /* 0x000000140706723e */ /* 0x000fe400000000ff */
[----:B------:R-:W-:Y:S02]  /*4c60*/  IADD3 R9, PT, PT, R21, R14, RZ ;  /* 0x0000000e15097210 */ /* 0x000fe40007ffe0ff */
[C---:B------:R-:W-:Y:S02]  /*4c70*/  PRMT R18, R6.reuse, 0x7610, R18 ;  /* 0x0000761006127816 */ /* 0x040fe40000000012 */
[----:B------:R-:W-:Y:S01]  /*4c80*/  PRMT R19, R6, 0x7632, R19 ;  /* 0x0000763206137816 */ /* 0x000fe20000000013 */
[----:B--2---:R-:W-:-:S04]  /*4c90*/  IMAD.WIDE R6, R9, 0x2, R10 ;  /* 0x0000000209067825 */ /* 0x004fc800078e020a */
[----:B---3--:R-:W-:Y:S01]  /*4ca0*/  IMAD.WIDE R8, R9, 0x2, R12 ;  /* 0x0000000209087825 */ /* 0x008fe200078e020c */
[----:B------:R0:W-:Y:S04]  /*4cb0*/  STG.E.U16 desc[UR8][R6.64], R18 ;  /* 0x0000001206007986 */ /* 0x0001e8000c101508 */
[----:B------:R0:W-:Y:S02]  /*4cc0*/  STG.E.U16 desc[UR8][R8.64], R19 ;  /* 0x0000001308007986 */ /* 0x0001e4000c101508 */
.L_x_950:
[----:B------:R-:W-:Y:S05]  /*4cd0*/  BSYNC.RECONVERGENT B0 ;  /* 0x0000000000007941 */ /* 0x000fea0003800200 */
.L_x_949:
        /* <DEDUP_REMOVED lines=9> */
.L_x_948:
        /* <DEDUP_REMOVED lines=8> */
.L_x_954:
[----:B------:R-:W-:Y:S05]  /*4df0*/  BSYNC B0 ;  /* 0x0000000000007941 */ /* 0x000fea0003800000 */
.L_x_953:
        /* <DEDUP_REMOVED lines=8> */
.L_x_955:
[----:B------:R-:W-:Y:S01]  /*4e80*/  FADD.FTZ R9, R9, R6 ;  /* 0x0000000609097221 */ /* 0x000fe20000010000 */
[----:B------:R-:W-:-:S04]  /*4e90*/  HFMA2 R26, -RZ, RZ, 0, 2.384185791015625e-07 ;  /* 0x00000004ff1a7431 */ /* 0x000fc800000001ff */
[----:B------:R-:W-:Y:S02]  /*4ea0*/  MOV R25, R9 ;  /* 0x0000000900197202 */ /* 0x000fe40000000f00 */
[----:B------:R-:W-:-:S07]  /*4eb0*/  MOV R8, R24 ;  /* 0x0000001800087202 */ /* 0x000fce0000000f00 */
[----:B------:R-:W-:Y:S05]  /*4ec0*/  WARPSYNC.COLLECTIVE R22, `(.L_x_956) ;  /* 0x0000000016087348 */ /* 0x000fea0003c00000 */
[----:B------:R0:W1:Y:S02]  /*4ed0*/  SHFL.BFLY P3, R24, R25, R26, R27 ;  /* 0x0c00001a19187389 */ /* 0x000064000006001b */
[----:B01----:R-:W-:Y:S05]  /*4ee0*/  ENDCOLLECTIVE ;  /* 0x000000000000791b */ /* 0x003fea0003800000 */
.L_x_956:
[----:B------:R-:W-:-:S05]  /*4ef0*/  FADD.FTZ R8, R8, R7 ;  /* 0x0000000708087221 */ /* 0x000fca0000010000 */
[----:B------:R-:W-:Y:S02]  /*4f00*/  MOV R25, R8 ;  /* 0x0000000800197202 */ /* 0x000fe40000000f00 */
[----:B------:R-:W-:-:S07]  /*4f10*/  MOV R18, R24 ;  /* 0x0000001800127202 */ /* 0x000fce0000000f00 */
[----:B------:R-:W-:Y:S05]  /*4f20*/  WARPSYNC.COLLECTIVE R22, `(.L_x_957) ;  /* 0x0000000016087348 */ /* 0x000fea0003c00000 */
[----:B------:R0:W1:Y:S02]  /*4f30*/  SHFL.BFLY P3, R24, R25, R26, R27 ;  /* 0x0c00001a19187389 */ /* 0x000064000006001b */
[----:B01----:R-:W-:Y:S05]  /*4f40*/  ENDCOLLECTIVE ;  /* 0x000000000000791b */ /* 0x003fea0003800000 */
.L_x_957:
[----:B------:R-:W-:Y:S01]  /*4f50*/  FADD.FTZ R18, R9, R18 ;  /* 0x0000001209127221 */ /* 0x000fe20000010000 */
[----:B------:R-:W-:-:S04]  /*4f60*/  HFMA2 R26, -RZ, RZ, 0, 1.1920928955078125e-07 ;  /* 0x00000002ff1a7431 */ /* 0x000fc800000001ff */
[----:B------:R-:W-:Y:S02]  /*4f70*/  MOV R25, R18 ;  /* 0x0000001200197202 */ /* 0x000fe40000000f00 */
[----:B------:R-:W-:-:S07]  /*4f80*/  MOV R19, R24 ;  /* 0x0000001800137202 */ /* 0x000fce0000000f00 */
[----:B------:R-:W-:Y:S05]  /*4f90*/  WARPSYNC.COLLECTIVE R22, `(.L_x_958) ;  /* 0x0000000016087348 */ /* 0x000fea0003c00000 */
[----:B------:R0:W1:Y:S02]  /*4fa0*/  SHFL.BFLY P3, R24, R25, R26, R27 ;  /* 0x0c00001a19187389 */ /* 0x000064000006001b */
[----:B01----:R-:W-:Y:S05]  /*4fb0*/  ENDCOLLECTIVE ;  /* 0x000000000000791b */ /* 0x003fea0003800000 */
.L_x_958:
[----:B------:R-:W-:-:S05]  /*4fc0*/  FADD.FTZ R19, R8, R19 ;  /* 0x0000001308137221 */ /* 0x000fca0000010000 */
[----:B------:R-:W-:Y:S02]  /*4fd0*/  MOV R25, R19 ;  /* 0x0000001300197202 */ /* 0x000fe40000000f00 */
[----:B------:R-:W-:-:S07]  /*4fe0*/  MOV R23, R24 ;  /* 0x0000001800177202 */ /* 0x000fce0000000f00 */
[----:B------:R-:W-:Y:S05]  /*4ff0*/  WARPSYNC.COLLECTIVE R22, `(.L_x_959) ;  /* 0x0000000016087348 */ /* 0x000fea0003c00000 */
[----:B------:R0:W1:Y:S02]  /*5000*/  SHFL.BFLY P3, R24, R25, R26, R27 ;  /* 0x0c00001a19187389 */ /* 0x000064000006001b */
[----:B01----:R-:W-:Y:S05]  /*5010*/  ENDCOLLECTIVE ;  /* 0x000000000000791b */ /* 0x003fea0003800000 */
.L_x_959:
[----:B------:R-:W-:Y:S01]  /*5020*/  FADD.FTZ R23, R18, R23 ;  /* 0x0000001712177221 */ /* 0x000fe20000010000 */
[----:B------:R-:W-:-:S04]  /*5030*/  HFMA2 R26, -RZ, RZ, 0, 5.9604644775390625e-08 ;  /* 0x00000001ff1a7431 */ /* 0x000fc800000001ff */
[----:B------:R-:W-:Y:S02]  /*5040*/  MOV R25, R23 ;  /* 0x0000001700197202 */ /* 0x000fe40000000f00 */
[----:B------:R-:W-:-:S07]  /*5050*/  MOV R6, R24 ;  /* 0x0000001800067202 */ /* 0x000fce0000000f00 */
[----:B------:R-:W-:Y:S05]  /*5060*/  WARPSYNC.COLLECTIVE R22, `(.L_x_960) ;  /* 0x0000000016087348 */ /* 0x000fea0003c00000 */
[----:B------:R0:W1:Y:S02]  /*5070*/  SHFL.BFLY P3, R24, R25, R26, R27 ;  /* 0x0c00001a19187389 */ /* 0x000064000006001b */
[----:B01----:R-:W-:Y:S05]  /*5080*/  ENDCOLLECTIVE ;  /* 0x000000000000791b */ /* 0x003fea0003800000 */
.L_x_960:
[----:B------:R-:W-:-:S05]  /*5090*/  FADD.FTZ R6, R19, R6 ;  /* 0x0000000613067221 */ /* 0x000fca0000010000 */
[----:B------:R-:W-:Y:S02]  /*50a0*/  MOV R25, R6 ;  /* 0x0000000600197202 */ /* 0x000fe40000000f00 */
[----:B------:R-:W-:-:S07]  /*50b0*/  MOV R20, R24 ;  /* 0x0000001800147202 */ /* 0x000fce0000000f00 */
[----:B------:R-:W-:Y:S05]  /*50c0*/  WARPSYNC.COLLECTIVE R22, `(.L_x_961) ;  /* 0x0000000016087348 */ /* 0x000fea0003c00000 */
[----:B------:R0:W1:Y:S02]  /*50d0*/  SHFL.BFLY P3, R24, R25, R26, R27 ;  /* 0x0c00001a19187389 */ /* 0x000064000006001b */
[----:B01----:R-:W-:Y:S05]  /*50e0*/  ENDCOLLECTIVE ;  /* 0x000000000000791b */ /* 0x003fea0003800000 */
.L_x_961:
[----:B------:R-:W-:Y:S01]  /*50f0*/  FADD.FTZ R20, R23, R20 ;  /* 0x0000001417147221 */ /* 0x000fe20000010000 */
[----:B------:R-:W-:Y:S01]  /*5100*/  MOV R7, R24 ;  /* 0x0000001800077202 */ /* 0x000fe20000000f00 */
[----:B------:R-:W-:Y:S06]  /*5110*/  BRA `(.L_x_962) ;  /* 0xfffffff800c07947 */ /* 0x000fec000383ffff */
.L_x_963:
        /* <DEDUP_REMOVED lines=14> */
.L_x_1343:


//--------------------- .text._ZN13group_norm_v218gn_bwd_cuda_kernelI6__halfLi320ELi1ELi16ELi20ELi4096ELb1ELb1ELi64ELi320ELi320ELi4ELb1ELi2ELb0ELb0ELNS_15WgradSyncMethodE3ENS_16CompileConditionILi1000EEEEEvPT_S6_S6_PKS5_S8_S8_S8_PKfflPfPj --------------------------
	.section	.text._ZN13group_norm_v218gn_bwd_cuda_kernelI6__halfLi320ELi1ELi16ELi20ELi4096ELb1ELb1ELi64ELi320ELi320ELi4ELb1ELi2ELb0ELb0ELNS_15WgradSyncMethodE3ENS_16CompileConditionILi1000EEEEEvPT_S6_S6_PKS5_S8_S8_S8_PKfflPfPj,"ax",@progbits
	.align	128
        .global         _ZN13group_norm_v218gn_bwd_cuda_kernelI6__halfLi320ELi1ELi16ELi20ELi4096ELb1ELb1ELi64ELi320ELi320ELi4ELb1ELi2ELb0ELb0ELNS_15WgradSyncMethodE3ENS_16CompileConditionILi1000EEEEEvPT_S6_S6_PKS5_S8_S8_S8_PKfflPfPj
        .type           _ZN13group_norm_v218gn_bwd_cuda_kernelI6__halfLi320ELi1ELi16ELi20ELi4096ELb1ELb1ELi64ELi320ELi320ELi4ELb1ELi2ELb0ELb0ELNS_15WgradSyncMethodE3ENS_16CompileConditionILi1000EEEEEvPT_S6_S6_PKS5_S8_S8_S8_PKfflPfPj,@function
        .size           _ZN13group_norm_v218gn_bwd_cuda_kernelI6__halfLi320ELi1ELi16ELi20ELi4096ELb1ELb1ELi64ELi320ELi320ELi4ELb1ELi2ELb0ELb0ELNS_15WgradSyncMethodE3ENS_16CompileConditionILi1000EEEEEvPT_S6_S6_PKS5_S8_S8_S8_PKfflPfPj,(.L_x_1344 - _ZN13group_norm_v218gn_bwd_cuda_kernelI6__halfLi320ELi1ELi16ELi20ELi4096ELb1ELb1ELi64ELi320ELi320ELi4ELb1ELi2ELb0ELb0ELNS_15WgradSyncMethodE3ENS_16CompileConditionILi1000EEEEEvPT_S6_S6_PKS5_S8_S8_S8_PKfflPfPj)
        .other          _ZN13group_norm_v218gn_bwd_cuda_kernelI6__halfLi320ELi1ELi16ELi20ELi4096ELb1ELb1ELi64ELi320ELi320ELi4ELb1ELi2ELb0ELb0ELNS_15WgradSyncMethodE3ENS_16CompileConditionILi1000EEEEEvPT_S6_S6_PKS5_S8_S8_S8_PKfflPfPj,@"STO_CUDA_ENTRY STV_DEFAULT"
_ZN13group_norm_v218gn_bwd_cuda_kernelI6__halfLi320ELi1ELi16ELi20ELi4096ELb1ELb1ELi64ELi320ELi320ELi4ELb1ELi2ELb0ELb0ELNS_15WgradSyncMethodE3ENS_16CompileConditionILi1000EEEEEvPT_S6_S6_PKS5_S8_S8_S8_PKfflPfPj:
.text._ZN13group_norm_v218gn_bwd_cuda_kernelI6__halfLi320ELi1ELi16ELi20ELi4096ELb1ELb1ELi64ELi320ELi320ELi4ELb1ELi2ELb0ELb0ELNS_15WgradSyncMethodE3ENS_16CompileConditionILi1000EEEEEvPT_S6_S6_PKS5_S8_S8_S8_PKfflPfPj:
        /* <DEDUP_REMOVED lines=25> */
.L_x_966:
        /* <DEDUP_REMOVED lines=8> */
.L_x_965:
[----:B------:R-:W-:Y:S05]  /*0210*/  WARPSYNC.ALL ;  /* 0x0000000000007948 */ /* 0x000fea0003800000 */
[----:B------:R-:W-:Y:S06]  /*0220*/  BAR.SYNC.DEFER_BLOCKING 0x0 ;  /* 0x0000000000007b1d */ /* 0x000fec0000010000 */
[----:B------:R-:W-:Y:S05]  /*0230*/  BRA `(.L_x_967) ;  /* 0x0000006c00187947 */ /* 0x000fea0003800000 */
.L_x_964:
        /* <DEDUP_REMOVED lines=33> */
[----:B------:R-:W-:Y:S01]  /*0450*/  PRMT R0, R0, 0x9910, RZ ;  /* 0x0000991000007816 */ /* 0x000fe200000000ff */
[----:B------:R-:W-:Y:S01]  /*0460*/  ULEA.HI.X UR7, UR9, UR7, URZ, 0x2, UP0 ;  /* 0x0000000709077291 */ /* 0x000fe200080f14ff */
[C---:B------:R-:W-:Y:S01]  /*0470*/  LOP3.LUT R10, R4.reuse, 0x8, RZ, 0x3c, !PT ;  /* 0x00000008040a7812 */ /* 0x040fe200078e3cff */
[----:B------:R-:W0:Y:S01]  /*0480*/  LDCU UR16, c[0x0][0x374] ;  /* 0x00006e80ff1077ac */ /* 0x000e220008000800 */
[----:B------:R-:W-:Y:S01]  /*0490*/  LOP3.LUT R16, R4, 0x10, RZ, 0x3c, !PT ;  /* 0x0000001004107812 */ /* 0x000fe200078e3cff */
[----:B------:R-:W-:Y:S01]  /*04a0*/  IMAD R0, R0, 0xcd, RZ ;  /* 0x000000cd00007824 */ /* 0x000fe200078e02ff */
[----:B------:R-:W-:Y:S01]  /*04b0*/  IADD3 R18, PT, PT, R15, R4, RZ ;  /* 0x000000040f127210 */ /* 0x000fe20007ffe0ff */
[----:B------:R-:W-:Y:S01]  /*04c0*/  UMOV UR10, UR9 ;  /* 0x00000009000a7c82 */ /* 0x000fe20008000000 */
[----:B------:R-:W-:Y:S01]  /*04d0*/  LOP3.LUT R4, R4, 0x18, RZ, 0x3c, !PT ;  /* 0x0000001804047812 */ /* 0x000fe200078e3cff */
[----:B------:R-:W-:Y:S01]  /*04e0*/  UMOV UR5, URZ ;  /* 0x000000ff00057c82 */ /* 0x000fe20008000000 */
[----:B------:R-:W-:-:S02]  /*04f0*/  SHF.R.U32.HI R2, RZ, 0x4, R19 ;  /* 0x00000004ff027819 */ /* 0x000fc40000011613 */
[C---:B------:R-:W-:Y:S02]  /*0500*/  IADD3 R17, PT, PT, R15.reuse, R10, RZ ;  /* 0x0000000a0f117210 */ /* 0x040fe40007ffe0ff */
[C---:B------:R-:W-:Y:S02]  /*0510*/  IADD3 R16, PT, PT, R15.reuse, R16, RZ ;  /* 0x000000100f107210 */ /* 0x040fe40007ffe0ff */
[----:B------:R-:W-:Y:S02]  /*0520*/  IADD3 R15, PT, PT, R15, R4, RZ ;  /* 0x000000040f0f7210 */ /* 0x000fe40007ffe0ff */
[----:B------:R-:W-:Y:S02]  /*0530*/  LOP3.LUT R3, R2, R19, RZ, 0x3c, !PT ;  /* 0x0000001302037212 */ /* 0x000fe400078e3cff */
[----:B------:R-:W-:Y:S01]  /*0540*/  MOV R4, UR4 ;  /* 0x0000000400047c02 */ /* 0x000fe20008000f00 */
[----:B------:R-:W-:Y:S01]  /*0550*/  UMOV UR4, URZ ;  /* 0x000000ff00047c82 */ /* 0x000fe20008000000 */
[----:B------:R-:W-:-:S02]  /*0560*/  LOP3.LUT R0, R0, 0xffff, RZ, 0xc0, !PT ;  /* 0x0000ffff00007812 */ /* 0x000fc400078ec0ff */
[----:B------:R-:W-:Y:S01]  /*0570*/  SHF.L.U32 R3, R3, 0x3, RZ ;  /* 0x0000000303037819 */ /* 0x000fe200000006ff */
[--C-:B------:R-:W-:Y:S01]  /*0580*/  IMAD R4, R4, 0x140, R19.reuse ;  /* 0x0000014004047824 */ /* 0x100fe200078e0213 */
[----:B------:R-:W-:Y:S02]  /*0590*/  LEA R7, R11, R7, 0x18 ;  /* 0x000000070b077211 */ /* 0x000fe400078ec0ff */
[----:B------:R-:W-:Y:S02]  /*05a0*/  SHF.R.U32.HI R2, RZ, 0x2, R19 ;  /* 0x00000002ff027819 */ /* 0x000fe40000011613 */
[----:B------:R-:W-:Y:S02]  /*05b0*/  SHF.L.U32 R5, R19, 0x3, RZ ;  /* 0x0000000313057819 */ /* 0x000fe400000006ff */
[----:B------:R-:W-:Y:S01]  /*05c0*/  SHF.R.U32.HI R0, RZ, 0xa, R0 ;  /* 0x0000000aff007819 */ /* 0x000fe20000011600 */
[----:B------:R-:W-:Y:S01]  /*05d0*/  IMAD R7, R2, 0xc8, R7 ;  /* 0x000000c802077824 */ /* 0x000fe200078e0207 */
[----:B------:R-:W-:-:S02]  /*05e0*/  LOP3.LUT R3, R3, 0x18, RZ, 0xc0, !PT ;  /* 0x0000001803037812 */ /* 0x000fc400078ec0ff */
[----:B------:R-:W-:Y:S02]  /*05f0*/  LOP3.LUT R14, R5, 0x18, RZ, 0xc0, !PT ;  /* 0x00000018050e7812 */ /* 0x000fe400078ec0ff */
[----:B------:R-:W-:Y:S02]  /*0600*/  SHF.L.U32 R5, R4, 0x1, RZ ;  /* 0x0000000104057819 */ /* 0x000fe400000006ff */
[----:B------:R-:W-:Y:S02]  /*0610*/  LEA R8, R11, R8, 0x18 ;  /* 0x000000080b087211 */ /* 0x000fe400078ec0ff */
[----:B------:R-:W-:Y:S01]  /*0620*/  LOP3.LUT R9, R0, 0xffff, RZ, 0xc0, !PT ;  /* 0x0000ffff00097812 */ /* 0x000fe200078ec0ff */
[----:B----4-:R-:W-:Y:S01]  /*0630*/  IMAD.WIDE.U32 R162, R5, 0x4, R162 ;  /* 0x0000000405a27825 */ /* 0x010fe200078e00a2 */
[----:B------:R-:W-:Y:S02]  /*0640*/  IADD3 R3, PT, PT, R6, R3, RZ ;  /* 0x0000000306037210 */ /* 0x000fe40007ffe0ff */
[----:B------:R-:W-:-:S02]  /*0650*/  IADD3 R14, PT, PT, R7, R14, RZ ;  /* 0x0000000e070e7210 */ /* 0x000fc40007ffe0ff */
[----:B------:R-:W-:Y:S02]  /*0660*/  LEA R12, R9, R8, 0x3 ;  /* 0x00000008090c7211 */ /* 0x000fe400078e18ff */
[----:B------:R-:W-:Y:S01]  /*0670*/  LEA R13, R2, R3, 0x5 ;  /* 0x00000003020d7211 */ /* 0x000fe200078e28ff */
[--C-:B--2---:R-:W-:Y:S02]  /*0680*/  HADD2.F32 R11, -RZ, R20.reuse.H0_H0 ;  /* 0x20000014ff0b7230 */ /* 0x104fe40000004100 */
[----:B------:R-:W-:Y:S02]  /*0690*/  HADD2.F32 R10, -RZ, R20.H1_H1 ;  /* 0x30000014ff0a7230 */ /* 0x000fe40000004100 */
[--C-:B------:R-:W-:Y:S02]  /*06a0*/  HADD2.F32 R9, -RZ, R21.reuse.H0_H0 ;  /* 0x20000015ff097230 */ /* 0x100fe40000004100 */
[----:B------:R-:W-:Y:S02]  /*06b0*/  HADD2.F32 R8, -RZ, R21.H1_H1 ;  /* 0x30000015ff087230 */ /* 0x000fe40000004100 */
[----:B-----5:R-:W-:-:S02]  /*06c0*/  HADD2.F32 R7, -RZ, R22.H0_H0 ;  /* 0x20000016ff077230 */ /* 0x020fc40000004100 */
[----:B------:R-:W-:Y:S02]  /*06d0*/  HADD2.F32 R6, -RZ, R22.H1_H1 ;  /* 0x30000016ff067230 */ /* 0x000fe40000004100 */
[--C-:B------:R-:W-:Y:S02]  /*06e0*/  HADD2.F32 R5, -RZ, R23.reuse.H0_H0 ;  /* 0x20000017ff057230 */ /* 0x100fe40000004100 */
[----:B0-----:R-:W-:-:S07]  /*06f0*/  HADD2.F32 R4, -RZ, R23.H1_H1 ;  /* 0x30000017ff047230 */ /* 0x001fce0000004100 */
.L_x_979:
[----:B------:R-:W-:Y:S01]  /*0700*/  LOP3.LUT R0, R19, 0xffff, RZ, 0xc0, !PT ;  /* 0x0000ffff13007812 */ /* 0x000fe200078ec0ff */
[----:B------:R-:W-:Y:S02]  /*0710*/  USHF.L.U32 UR8, UR10, 0x5, URZ ;  /* 0x000000050a087899 */ /* 0x000fe400080006ff */
[----:B0-----:R-:W-:Y:S01]  /*0720*/  MOV R23, UR10 ;  /* 0x0000000a00177c02 */ /* 0x001fe20008000f00 */
[----:B------:R-:W-:Y:S01]  /*0730*/  USHF.L.U64.HI UR17, UR10, 0x5, UR5 ;  /* 0x000000050a117899 */ /* 0x000fe20008010205 */
[----:B------:R-:W-:Y:S01]  /*0740*/  IMAD R0, R0, 0x334, RZ ;  /* 0x0000033400007824 */ /* 0x000fe200078e02ff */
[----:B------:R-:W-:Y:S01]  /*0750*/  USHF.L.U32 UR20, UR11, 0x6, URZ ;  /* 0x000000060b147899 */ /* 0x000fe200080006ff */
[----:B------:R-:W0:Y:S03]  /*0760*/  LDCU.64 UR18, c[0x0][0x3b8] ;  /* 0x00007700ff1277ac */ /* 0x000e260008000a00 */
[----:B------:R-:W-:-:S02]  /*0770*/  MOV R3, UR17 ;  /* 0x0000001100037c02 */ /* 0x000fc40008000f00 */
[----:B------:R-:W-:Y:S02]  /*0780*/  SHF.R.U32.HI R161, RZ, 0x10, R0 ;  /* 0x00000010ffa17819 */ /* 0x000fe40000011600 */
[----:B------:R-:W-:Y:S02]  /*0790*/  MOV R22, UR20 ;  /* 0x0000001400167c02 */ /* 0x000fe40008000f00 */
[----:B------:R-:W-:Y:S01]  /*07a0*/  PRMT R0, R161, 0x9910, RZ ;  /* 0x00009910a1007816 */ /* 0x000fe200000000ff */
[----:B------:R-:W1:Y:S04]  /*07b0*/  LDCU.64 UR20, c[0x0][0x3a0] ;  /* 0x00007400ff1477ac */ /* 0x000e680008000a00 */
        /* <DEDUP_REMOVED lines=8> */
[----:B------:R-:W-:-:S04]  /*0840*/  SHF.L.U32 R20, R142, 0x2, RZ ;  /* 0x000000028e147819 */ /* 0x000fc800000006ff */
[----:B------:R-:W-:-:S04]  /*0850*/  LOP3.LUT R2, R2, 0xffff, RZ, 0xc0, !PT ;  /* 0x0000ffff02027812 */ /* 0x000fc800078ec0ff */
[----:B------:R-:W-:Y:S02]  /*0860*/  SHF.R.U32.HI R21, RZ, 0xa, R2 ;  /* 0x0000000aff157819 */ /* 0x000fe40000011602 */
[----:B------:R-:W-:Y:S01]  /*0870*/  MOV R2, UR8 ;  /* 0x0000000800027c02 */ /* 0x000fe20008000f00 */
[----:B------:R-:W-:Y:S01]  /*0880*/  UIMAD UR8, UR5, 0x140000, URZ ;  /* 0x00140000050878a4 */ /* 0x000fe2000f8e02ff */
[----:B------:R-:W-:-:S05]  /*0890*/  LOP3.LUT R21, R21, 0xffff, RZ, 0xc0, !PT ;  /* 0x0000ffff15157812 */ /* 0x000fca00078ec0ff */
[----:B------:R-:W-:-:S04]  /*08a0*/  IMAD.WIDE.U32 R2, R21, 0x2, R2 ;  /* 0x0000000215027825 */ /* 0x000fc800078e0002 */
[----:B------:R-:W-:Y:S01]  /*08b0*/  HFMA2 R21, -RZ, RZ, 0, 0 ;  /* 0x00000000ff157431 */ /* 0x000fe200000001ff */
[----:B0-----:R-:W-:-:S04]  /*08c0*/  LEA R84, P0, R2, UR18, 0x2 ;  /* 0x0000001202547c11 */ /* 0x001fc8000f8010ff */
[----:B------:R-:W-:Y:S01]  /*08d0*/  LEA.HI.X R85, R2, UR19, R3, 0x2, P0 ;  /* 0x0000001302557c11 */ /* 0x000fe200080f1403 */
[----:B------:R-:W0:Y:S01]  /*08e0*/  LDCU.64 UR18, c[0x0][0x398] ;  /* 0x00007300ff1277ac */ /* 0x000e220008000a00 */
[----:B------:R-:W-:-:S04]  /*08f0*/  IMAD.WIDE.U32 R20, R23, 0x140000, R20 ;  /* 0x0014000017147825 */ /* 0x000fc800078e0014 */
[----:B------:R-:W-:Y:S01]  /*0900*/  IMAD R23, R0, 0x140, RZ ;  /* 0x0000014000177824 */ /* 0x000fe200078e02ff */
[----:B------:R-:W2:Y:S04]  /*0910*/  LDG.E.64.CONSTANT R84, desc[UR12][R84.64] ;  /* 0x0000000c54547981 */ /* 0x000ea8000c1e9b00 */
[----:B------:R-:W-:-:S04]  /*0920*/  IADD3 R0, P1, PT, R23, R20, RZ ;  /* 0x0000001417007210 */ /* 0x000fc80007f3e0ff */
[----:B------:R-:W-:Y:S01]  /*0930*/  IADD3.X R21, PT, PT, R21, UR8, RZ, P1, !PT ;  /* 0x0000000815157c10 */ /* 0x000fe20008ffe4ff */
[----:B------:R-:W2:Y:S01]  /*0940*/  LDCU UR8, c[0x0][0x3c0] ;  /* 0x00007800ff0877ac */ /* 0x000ea20008000800 */
[C---:B------:R-:W-:Y:S02]  /*0950*/  SHF.L.U32 R3, R0.reuse, 0x1, RZ ;  /* 0x0000000100037819 */ /* 0x040fe400000006ff */
        /* <DEDUP_REMOVED lines=17> */
[----:B------:R-:W5:Y:S01]  /*0a70*/  LDG.E.64.CONSTANT R70, desc[UR12][R152.64+0x2800] ;  /* 0x0028000c98467981 */ /* 0x000f62000c1e9b00 */
[----:B--2---:R-:W-:-:S06]  /*0a80*/  FADD.FTZ R67, R85, UR8 ;  /* 0x0000000855437e21 */ /* 0x004fcc0008010000 */
[----:B------:R-:W1:Y:S01]  /*0a90*/  MUFU.RSQ R67, R67 ;  /* 0x0000004300437308 */ /* 0x000e620000001400 */
[----:B---3--:R-:W-:-:S05]  /*0aa0*/  HADD2.F32 R21, -RZ, R34.H0_H0 ;  /* 0x20000022ff157230 */ /* 0x008fca0000004100 */
[----:B------:R-:W-:Y:S01]  /*0ab0*/  FADD.FTZ R0, -R84, R21 ;  /* 0x0000001554007221 */ /* 0x000fe20000010100 */
[----:B------:R-:W-:-:S05]  /*0ac0*/  HADD2.F32 R21, -RZ, R34.H1_H1 ;  /* 0x30000022ff157230 */ /* 0x000fca0000004100 */
[----:B------:R-:W-:Y:S01]  /*0ad0*/  FADD.FTZ R66, -R84, R21 ;  /* 0x0000001554427221 */ /* 0x000fe20000010100 */
[----:B------:R-:W-:-:S05]  /*0ae0*/  HADD2.F32 R21, -RZ, R35.H0_H0 ;  /* 0x20000023ff157230 */ /* 0x000fca0000004100 */
[----:B------:R-:W-:Y:S01]  /*0af0*/  FADD.FTZ R20, -R84, R21 ;  /* 0x0000001554147221 */ /* 0x000fe20000010100 */
[----:B------:R-:W-:-:S05]  /*0b00*/  HADD2.F32 R21, -RZ, R35.H1_H1 ;  /* 0x30000023ff157230 */ /* 0x000fca0000004100 */
[----:B------:R-:W-:Y:S01]  /*0b10*/  FADD.FTZ R64, -R84, R21 ;  /* 0x0000001554407221 */ /* 0x000fe20000010100 */
[----:B----4-:R-:W-:Y:S02]  /*0b20*/  HADD2.F32 R21, -RZ, R40.H0_H0 ;  /* 0x20000028ff157230 */ /* 0x010fe40000004100 */
[----:B-1----:R-:W-:-:S03]  /*0b30*/  FMUL.FTZ R65, R67, R20 ;  /* 0x0000001443417220 */ /* 0x002fc60000410000 */
[C---:B------:R-:W-:Y:S01]  /*0b40*/  FADD.FTZ R20, -R84.reuse, R21 ;  /* 0x0000001554147221 */ /* 0x040fe20000010100 */
[----:B------:R-:W-:Y:S02]  /*0b50*/  HADD2.F32 R21, -RZ, R40.H1_H1 ;  /* 0x30000028ff157230 */ /* 0x000fe40000004100 */
[--C-:B------:R-:W-:Y:S02]  /*0b60*/  HADD2.F32 R39, -RZ, R41.reuse.H0_H0 ;  /* 0x20000029ff277230 */ /* 0x100fe40000004100 */
[----:B------:R-:W-:Y:S01]  /*0b70*/  FMUL.FTZ R63, R67, R20 ;  /* 0x00000014433f7220 */ /* 0x000fe20000410000 */
[C---:B------:R-:W-:Y:S02]  /*0b80*/  FADD.FTZ R62, -R84.reuse, R21 ;  /* 0x00000015543e7221 */ /* 0x040fe40000010100 */
[----:B------:R-:W2:Y:S01]  /*0b90*/  LDG.E.64.CONSTANT R20, desc[UR12][R152.64+0xa00] ;  /* 0x000a000c98147981 */ /* 0x000ea2000c1e9b00 */
[----:B------:R-:W-:Y:S01]  /*0ba0*/  FADD.FTZ R34, -R84, R39 ;  /* 0x0000002754227221 */ /* 0x000fe20000010100 */
[----:B------:R-:W-:-:S05]  /*0bb0*/  HADD2.F32 R39, -RZ, R41.H1_H1 ;  /* 0x30000029ff277230 */ /* 0x000fca0000004100 */
[----:B------:R-:W-:Y:S01]  /*0bc0*/  FADD.FTZ R60, -R84, R39 ;  /* 0x00000027543c7221 */ /* 0x000fe20000010100 */
[----:B-----5:R-:W-:Y:S02]  /*0bd0*/  HADD2.F32 R39, -RZ, R30.H0_H0 ;  /* 0x2000001eff277230 */ /* 0x020fe40000004100 */
[----:B------:R-:W-:-:S03]  /*0be0*/  FMUL.FTZ R61, R67, R34 ;  /* 0x00000022433d7220 */ /* 0x000fc60000410000 */
[----:B------:R-:W-:Y:S01]  /*0bf0*/  FADD.FTZ R34, -R84, R39 ;  /* 0x0000002754227221 */ /* 0x000fe20000010100 */
[----:B------:R-:W-:-:S05]  /*0c00*/  HADD2.F32 R39, -RZ, R30.H1_H1 ;  /* 0x3000001eff277230 */ /* 0x000fca0000004100 */
[----:B------:R-:W-:Y:S01]  /*0c10*/  FADD.FTZ R58, -R84, R39 ;  /* 0x00000027543a7221 */ /* 0x000fe20000010100 */
[--C-:B------:R-:W-:Y:S02]  /*0c20*/  HADD2.F32 R39, -RZ, R31.reuse.H0_H0 ;  /* 0x2000001fff277230 */ /* 0x100fe40000004100 */
[----:B------:R-:W-:-:S03]  /*0c30*/  HADD2.F32 R31, -RZ, R31.H1_H1 ;  /* 0x3000001fff1f7230 */ /* 0x000fc60000004100 */
[C---:B------:R-:W-:Y:S02]  /*0c40*/  FADD.FTZ R30, -R84.reuse, R39 ;  /* 0x00000027541e7221 */ /* 0x040fe40000010100 */
[----:B------:R-:W-:Y:S01]  /*0c50*/  FADD.FTZ R56, -R84, R31 ;  /* 0x0000001f54387221 */ /* 0x000fe20000010100 */
[----:B------:R-:W-:Y:S02]  /*0c60*/  HADD2.F32 R31, -RZ, R28.H0_H0 ;  /* 0x2000001cff1f7230 */ /* 0x000fe40000004100 */
[----:B------:R-:W-:-:S03]  /*0c70*/  FMUL.FTZ R57, R67, R30 ;  /* 0x0000001e43397220 */ /* 0x000fc60000410000 */
[----:B------:R-:W-:Y:S01]  /*0c80*/  FADD.FTZ R30, -R84, R31 ;  /* 0x0000001f541e7221 */ /* 0x000fe20000010100 */
[----:B------:R-:W-:-:S05]  /*0c90*/  HADD2.F32 R31, -RZ, R28.H1_H1 ;  /* 0x3000001cff1f7230 */ /* 0x000fca0000004100 */
[C---:B------:R-:W-:Y:S01]  /*0ca0*/  FADD.FTZ R54, -R84.reuse, R31 ;  /* 0x0000001f54367221 */ /* 0x040fe20000010100 */
[--C-:B------:R-:W-:Y:S02]  /*0cb0*/  HADD2.F32 R31, -RZ, R29.reuse.H0_H0 ;  /* 0x2000001dff1f7230 */ /* 0x100fe40000004100 */
[C---:B------:R-:W-:Y:S01]  /*0cc0*/  FMUL.FTZ R55, R67.reuse, R30 ;  /* 0x0000001e43377220 */ /* 0x040fe20000410000 */
[----:B------:R-:W-:Y:S02]  /*0cd0*/  HADD2.F32 R29, -RZ, R29.H1_H1 ;  /* 0x3000001dff1d7230 */ /* 0x000fe40000004100 */
[C---:B------:R-:W-:Y:S02]  /*0ce0*/  FADD.FTZ R28, -R84.reuse, R31 ;  /* 0x0000001f541c7221 */ /* 0x040fe40000010100 */
[----:B------:R-:W3:Y:S01]  /*0cf0*/  LDG.E.64.CONSTANT R30, desc[UR12][R152.64+0x1e00] ;  /* 0x001e000c981e7981 */ /* 0x000ee2000c1e9b00 */
[----:B------:R-:W-:Y:S01]  /*0d00*/  FADD.FTZ R52, -R84, R29 ;  /* 0x0000001d54347221 */ /* 0x000fe20000010100 */
[----:B------:R-:W-:-:S02]  /*0d10*/  FMUL.FTZ R53, R67, R28 ;  /* 0x0000001c43357220 */ /* 0x000fc40000410000 */
[----:B------:R-:W4:Y:S01]  /*0d20*/  LDG.E.64.CONSTANT R28, desc[UR12][R156.64+0x5a00] ;  /* 0x005a000c9c1c7981 */ /* 0x000f22000c1e9b00 */
[----:B------:R-:W-:-:S05]  /*0d30*/  HADD2.F32 R39, -RZ, R36.H0_H0 ;  /* 0x20000024ff277230 */ /* 0x000fca0000004100 */
        /* <DEDUP_REMOVED lines=21> */
[----:B------:R-:W-:Y:S02]  /*0e90*/  HADD2.F32 R27, -RZ, R25.H0_H0 ;  /* 0x20000019ff1b7230 */ /* 0x000fe40000004100 */
[----:B------:R-:W-:-:S03]  /*0ea0*/  FMUL.FTZ R43, R67, R26 ;  /* 0x0000001a432b7220 */ /* 0x000fc60000410000 */
[----:B------:R-:W-:Y:S02]  /*0eb0*/  FADD.FTZ R24, -R84, R27 ;  /* 0x0000001b54187221 */ /* 0x000fe40000010100 */
[----:B------:R-:W5:Y:S01]  /*0ec0*/  LDG.E.64.CONSTANT R26, desc[UR12][R152.64+0x3200] ;  /* 0x0032000c981a7981 */ /* 0x000f62000c1e9b00 */
[----:B------:R-:W-:Y:S02]  /*0ed0*/  HADD2.F32 R25, -RZ, R25.H1_H1 ;  /* 0x30000019ff197230 */ /* 0x000fe40000004100 */
[----:B------:R-:W-:-:S03]  /*0ee0*/  FMUL.FTZ R41, R67, R24 ;  /* 0x0000001843297220 */ /* 0x000fc60000410000 */
[C---:B------:R-:W-:Y:S02]  /*0ef0*/  FADD.FTZ R40, -R84.reuse, R25 ;  /* 0x0000001954287221 */ /* 0x040fe40000010100 */
[----:B------:R-:W5:Y:S01]  /*0f00*/  LDG.E.64.CONSTANT R24, desc[UR12][R156.64+0x6400] ;  /* 0x0064000c9c187981 */ /* 0x000f62000c1e9b00 */
[--C-:B------:R-:W-:Y:S02]  /*0f10*/  HADD2.F32 R37, -RZ, R32.reuse.H0_H0 ;  /* 0x20000020ff257230 */ /* 0x100fe40000004100 */
[----:B------:R-:W-:Y:S01]  /*0f20*/  FMUL.FTZ R64, R67, R64 ;  /* 0x0000004043407220 */ /* 0x000fe20000410000 */
[----:B------:R-:W-:Y:S02]  /*0f30*/  HADD2.F32 R97, -RZ, R32.H1_H1 ;  /* 0x30000020ff617230 */ /* 0x000fe40000004100 */
[----:B------:R-:W-:Y:S01]  /*0f40*/  FADD.FTZ R32, -R84, R37 ;  /* 0x0000002554207221 */ /* 0x000fe20000010100 */
[----:B------:R-:W-:Y:S01]  /*0f50*/  FFMA.FTZ R75, R8, R64, R4 ;  /* 0x00000040084b7223 */ /* 0x000fe20000010004 */
[----:B------:R-:W-:-:S02]  /*0f60*/  HADD2.F32 R37, -RZ, R33.H0_H0 ;  /* 0x20000021ff257230 */ /* 0x000fc40000004100 */
[----:B------:R-:W-:Y:S01]  /*0f70*/  FMUL.FTZ R0, R67, R0 ;  /* 0x0000000043007220 */ /* 0x000fe20000410000 */
[----:B------:R-:W-:Y:S02]  /*0f80*/  HADD2.F32 R33, -RZ, R33.H1_H1 ;  /* 0x30000021ff217230 */ /* 0x000fe40000004100 */
[----:B------:R-:W-:Y:S01]  /*0f90*/  FMUL.FTZ R92, R75, -1.4426950216293334961 ;  /* 0xbfb8aa3b4b5c7820 */ /* 0x000fe20000410000 */
[----:B------:R-:W-:Y:S01]  /*0fa0*/  FMUL.FTZ R47, R67, R36 ;  /* 0x00000024432f7220 */ /* 0x000fe20000410000 */
[----:B------:R-:W-:Y:S01]  /*0fb0*/  FFMA.FTZ R138, R11, R0, R7 ;  /* 0x000000000b8a7223 */ /* 0x000fe20000010007 */
[----:B------:R-:W-:Y:S01]  /*0fc0*/  FMUL.FTZ R66, R67, R66 ;  /* 0x0000004243427220 */ /* 0x000fe20000410000 */
[----:B------:R-:W-:Y:S02]  /*0fd0*/  FADD.FTZ R36, -R84, R33 ;  /* 0x0000002154247221 */ /* 0x000fe40000010100 */
[----:B------:R-:W1:Y:S01]  /*0fe0*/  S2R R33, SR_CgaCtaId ;  /* 0x0000000000217919 */ /* 0x000e620000008800 */
[----:B------:R-:W-:Y:S01]  /*0ff0*/  FMUL.FTZ R144, R138, -1.4426950216293334961 ;  /* 0xbfb8aa3b8a907820 */ /* 0x000fe20000410000 */
[----:B------:R-:W-:Y:S01]  /*1000*/  FFMA.FTZ R136, R10, R66, R6 ;  /* 0x000000420a887223 */ /* 0x000fe20000010006 */
[----:B------:R-:W0:Y:S01]  /*1010*/  MUFU.EX2 R92, R92 ;  /* 0x0000005c005c7308 */ /* 0x000e220000000800 */
[----:B------:R-:W-:-:S02]  /*1020*/  FFMA.FTZ R137, R9, R65, R5 ;  /* 0x0000004109897223 */ /* 0x000fc40000010005 */
[----:B------:R-:W-:Y:S02]  /*1030*/  FMUL.FTZ R145, R136, -1.4426950216293334961 ;  /* 0xbfb8aa3b88917820 */ /* 0x000fe40000410000 */
[----:B------:R-:W-:-:S03]  /*1040*/  FMUL.FTZ R93, R137, -1.4426950216293334961 ;  /* 0xbfb8aa3b895d7820 */ /* 0x000fc60000410000 */
[----:B------:R-:W1:Y:S01]  /*1050*/  MUFU.EX2 R144, R144 ;  /* 0x0000009000907308 */ /* 0x000e620000000800 */
[----:B------:R-:W-:Y:S01]  /*1060*/  FFMA.FTZ R35, R11, R63, R7 ;  /* 0x0000003f0b237223 */ /* 0x000fe20000010007 */
[C---:B------:R-:W-:Y:S01]  /*1070*/  FMUL.FTZ R60, R67.reuse, R60 ;  /* 0x0000003c433c7220 */ /* 0x040fe20000410000 */
[----:B------:R-:W-:-:S05]  /*1080*/  FMUL.FTZ R39, R67, R32 ;  /* 0x0000002043277220 */ /* 0x000fca0000410000 */
[----:B------:R-:W1:Y:S01]  /*1090*/  MUFU.EX2 R145, R145 ;  /* 0x0000009100917308 */ /* 0x000e620000000800 */
[----:B------:R-:W-:Y:S01]  /*10a0*/  FMUL.FTZ R143, R35, -1.4426950216293334961 ;  /* 0xbfb8aa3b238f7820 */ /* 0x000fe20000410000 */
[----:B------:R-:W-:-:S06]  /*10b0*/  FADD.FTZ R32, -R84, R37 ;  /* 0x0000002554207221 */ /* 0x000fcc0000010100 */
[----:B------:R-:W1:Y:S01]  /*10c0*/  MUFU.EX2 R93, R93 ;  /* 0x0000005d005d7308 */ /* 0x000e620000000800 */
[----:B------:R-:W-:Y:S01]  /*10d0*/  FFMA.FTZ R73, R9, R61, R5 ;  /* 0x0000003d09497223 */ /* 0x000fe20000010005 */
[----:B0-----:R-:W-:Y:S01]  /*10e0*/  FADD.FTZ R146, R92, 1 ;  /* 0x3f8000005c927421 */ /* 0x001fe20000010000 */
[C---:B------:R-:W-:Y:S01]  /*10f0*/  FMUL.FTZ R62, R67.reuse, R62 ;  /* 0x0000003e433e7220 */ /* 0x040fe20000410000 */
[----:B------:R-:W-:Y:S01]  /*1100*/  FFMA.FTZ R105, R8, R60, R4 ;  /* 0x0000003c08697223 */ /* 0x000fe20000010004 */
[----:B------:R-:W-:Y:S01]  /*1110*/  FMUL.FTZ R37, R67, R32 ;  /* 0x0000002043257220 */ /* 0x000fe20000410000 */
[----:B------:R-:W-:Y:S01]  /*1120*/  FMUL.FTZ R135, R73, -1.4426950216293334961 ;  /* 0xbfb8aa3b49877820 */ /* 0x000fe20000410000 */
[----:B------:R-:W-:Y:S01]  /*1130*/  MOV R32, 0x400 ;  /* 0x0000040000207802 */ /* 0x000fe20000000f00 */
[----:B------:R-:W-:Y:S01]  /*1140*/  FFMA.FTZ R72, R10, R62, R6 ;  /* 0x0000003e0a487223 */ /* 0x000fe20000010006 */
[----:B------:R-:W0:Y:S01]  /*1150*/  MUFU.EX2 R143, R143 ;  /* 0x0000008f008f7308 */ /* 0x000e220000000800 */
[----:B------:R-:W-:Y:S01]  /*1160*/  FMUL.FTZ R74, R105, -1.4426950216293334961 ;  /* 0xbfb8aa3b694a7820 */ /* 0x000fe20000410000 */
[----:B-1----:R-:W-:Y:S01]  /*1170*/  FADD.FTZ R144, R144, 1 ;  /* 0x3f80000090907421 */ /* 0x002fe20000010000 */
[----:B------:R-:W-:Y:S01]  /*1180*/  IADD3 R32, PT, PT, R32, 0x2800, RZ ;  /* 0x0000280020207810 */ /* 0x000fe20007ffe0ff */
[----:B------:R-:W-:-:S04]  /*1190*/  FMUL.FTZ R139, R72, -1.4426950216293334961 ;  /* 0xbfb8aa3b488b7820 */ /* 0x000fc80000410000 */
[----:B------:R-:W1:Y:S01]  /*11a0*/  MUFU.RCP R146, R146 ;  /* 0x0000009200927308 */ /* 0x000e620000001000 */
[----:B------:R-:W-:Y:S01]  /*11b0*/  FADD.FTZ R145, R145, 1 ;  /* 0x3f80000091917421 */ /* 0x000fe20000010000 */
[----:B------:R-:W-:Y:S01]  /*11c0*/  FADD.FTZ R147, R93, 1 ;  /* 0x3f8000005d937421 */ /* 0x000fe20000010000 */
[----:B------:R-:W-:Y:S01]  /*11d0*/  LEA R33, R33, R32, 0x18 ;  /* 0x0000002021217211 */ /* 0x000fe200078ec0ff */
[C---:B------:R-:W-:Y:S01]  /*11e0*/  FMUL.FTZ R59, R67.reuse, R34 ;  /* 0x00000022433b7220 */ /* 0x040fe20000410000 */
[----:B------:R-:W-:Y:S01]  /*11f0*/  FMUL.FTZ R58, R67, R58 ;  /* 0x0000003a433a7220 */ /* 0x000fe20000410000 */
[----:B------:R-:W5:Y:S02]  /*1200*/  LDG.E.64.CONSTANT R92, desc[UR12][R152.64+0x3c00] ;  /* 0x003c000c985c7981 */ /* 0x000f64000c1e9b00 */
[----:B------:R-:W1:Y:S01]  /*1210*/  MUFU.EX2 R135, R135 ;  /* 0x0000008700877308 */ /* 0x000e620000000800 */
[----:B------:R-:W-:Y:S01]  /*1220*/  FFMA.FTZ R34, R11, R59, R7 ;  /* 0x0000003b0b227223 */ /* 0x000fe20000010007 */
[----:B------:R-:W-:-:S06]  /*1230*/  IMAD R142, R142, 0x28, R33 ;  /* 0x000000288e8e7824 */ /* 0x000fcc00078e0221 */
[----:B------:R-:W1:Y:S08]  /*1240*/  MUFU.EX2 R74, R74 ;  /* 0x0000004a004a7308 */ /* 0x000e700000000800 */
[----:B------:R-:W1:Y:S01]  /*1250*/  MUFU.RCP R144, R144 ;  /* 0x0000009000907308 */ /* 0x000e620000001000 */
[----:B------:R-:W-:-:S07]  /*1260*/  FMUL.FTZ R134, R34, -1.4426950216293334961 ;  /* 0xbfb8aa3b22867820 */ /* 0x000fce0000410000 */
[----:B------:R-:W1:Y:S01]  /*1270*/  MUFU.EX2 R139, R139 ;  /* 0x0000008b008b7308 */ /* 0x000e620000000800 */
[----:B------:R-:W-:Y:S01]  /*1280*/  FFMA.FTZ R107, R10, R58, R6 ;  /* 0x0000003a0a6b7223 */ /* 0x000fe20000010006 */
[----:B0-----:R-:W-:-:S06]  /*1290*/  FADD.FTZ R32, R143, 1 ;  /* 0x3f8000008f207421 */ /* 0x001fcc0000010000 */
[----:B------:R-:W0:Y:S01]  /*12a0*/  MUFU.RCP R145, R145 ;  /* 0x0000009100917308 */ /* 0x000e220000001000 */
[----:B------:R-:W-:Y:S01]  /*12b0*/  LEA R161, R161, R142, 0x3 ;  /* 0x0000008ea1a17211 */ /* 0x000fe200078e18ff */
[----:B------:R-:W-:-:S06]  /*12c0*/  FMUL.FTZ R56, R67, R56 ;  /* 0x0000003843387220 */ /* 0x000fcc0000410000 */
[----:B------:R-:W0:Y:S01]  /*12d0*/  MUFU.RCP R147, R147 ;  /* 0x0000009300937308 */ /* 0x000e220000001000 */
[----:B-1----:R-:W-:Y:S01]  /*12e0*/  FADD.FTZ R142, -R146, 1 ;  /* 0x3f800000928e7421 */ /* 0x002fe20000010100 */
[----:B------:R-:W-:Y:S01]  /*12f0*/  FFMA.FTZ R117, R9, R57, R5 ;  /* 0x0000003909757223 */ /* 0x000fe20000010005 */
[----:B------:R-:W-:Y:S01]  /*1300*/  FMUL.FTZ R115, R107, -1.4426950216293334961 ;  /* 0xbfb8aa3b6b737820 */ /* 0x000fe20000410000 */
[----:B------:R-:W-:Y:S01]  /*1310*/  FFMA.FTZ R128, R8, R56, R4 ;  /* 0x0000003808807223 */ /* 0x000fe20000010004 */
[----:B------:R-:W-:Y:S01]  /*1320*/  FADD.FTZ R135, R135, 1 ;  /* 0x3f80000087877421 */ /* 0x000fe20000010000 */
[----:B------:R-:W-:Y:S01]  /*1330*/  FFMA.FTZ R75, R75, R142, 1 ;  /* 0x3f8000004b4b7423 */ /* 0x000fe2000001008e */
[----:B------:R-:W-:Y:S01]  /*1340*/  FADD.FTZ R142, R74, 1 ;  /* 0x3f8000004a8e7421 */ /* 0x000fe20000010000 */
[----:B------:R-:W1:Y:S01]  /*1350*/  MUFU.EX2 R134, R134 ;  /* 0x0000008600867308 */ /* 0x000e620000000800 */
[----:B------:R-:W-:Y:S01]  /*1360*/  FMUL.FTZ R132, R117, -1.4426950216293334961 ;  /* 0xbfb8aa3b75847820 */ /* 0x000fe20000410000 */
[----:B------:R-:W-:Y:S01]  /*1370*/  FADD.FTZ R33, -R144, 1 ;  /* 0x3f80000090217421 */ /* 0x000fe20000010100 */
[----:B------:R-:W-:Y:S01]  /*1380*/  FMUL.FTZ R133, R128, -1.4426950216293334961 ;  /* 0xbfb8aa3b80857820 */ /* 0x000fe20000410000 */
[----:B------:R-:W-:-:S04]  /*1390*/  FADD.FTZ R148, R139, 1 ;  /* 0x3f8000008b947421 */ /* 0x000fc80000010000 */
[----:B------:R-:W1:Y:S01]  /*13a0*/  MUFU.RCP R32, R32 ;  /* 0x0000002000207308 */ /* 0x000e620000001000 */
[----:B------:R-:W-:Y:S01]  /*13b0*/  FFMA.FTZ R139, R138, R33, 1 ;  /* 0x3f8000008a8b7423 */ /* 0x000fe20000010021 */
[----:B0-----:R-:W-:Y:S01]  /*13c0*/  FADD.FTZ R143, -R145, 1 ;  /* 0x3f800000918f7421 */ /* 0x001fe20000010100 */
[----:B------:R-:W-:-:S05]  /*13d0*/  FADD.FTZ R138, -R147, 1 ;  /* 0x3f800000938a7421 */ /* 0x000fca0000010100 */
[----:B------:R-:W0:Y:S01]  /*13e0*/  MUFU.EX2 R115, R115 ;  /* 0x0000007300737308 */ /* 0x000e220000000800 */
[----:B------:R-:W-:Y:S01]  /*13f0*/  FFMA.FTZ R136, R136, R143, 1 ;  /* 0x3f80000088887423 */ /* 0x000fe2000001008f */
[----:B------:R-:W-:-:S06]  /*1400*/  FFMA.FTZ R138, R137, R138, 1 ;  /* 0x3f800000898a7423 */ /* 0x000fcc000001008a */
[----:B------:R-:W0:Y:S01]  /*1410*/  MUFU.RCP R135, R135 ;  /* 0x0000008700877308 */ /* 0x000e220000001000 */
[----:B------:R-:W-:-:S07]  /*1420*/  FMUL.FTZ R145, R145, R136 ;  /* 0x0000008891917220 */ /* 0x000fce0000410000 */
[----:B------:R-:W0:Y:S01]  /*1430*/  MUFU.RCP R142, R142 ;  /* 0x0000008e008e7308 */ /* 0x000e220000001000 */
[----:B------:R-:W-:-:S07]  /*1440*/  FMUL.FTZ R144, R144, R139 ;  /* 0x0000008b90907220 */ /* 0x000fce0000410000 */
[----:B------:R-:W2:Y:S01]  /*1450*/  MUFU.EX2 R132, R132 ;  /* 0x0000008400847308 */ /* 0x000ea20000000800 */
[----:B------:R-:W-:Y:S01]  /*1460*/  FMUL.FTZ R136, R147, R138 ;  /* 0x0000008a93887220 */ /* 0x000fe20000410000 */
[----:B------:R-:W-:-:S06]  /*1470*/  HADD2.F32 R137, -RZ, R23.H0_H0 ;  /* 0x20000017ff897230 */ /* 0x000fcc0000004100 */
[----:B------:R-:W2:Y:S01]  /*1480*/  MUFU.EX2 R133, R133 ;  /* 0x0000008500857308 */ /* 0x000ea20000000800 */
[--C-:B------:R-:W-:Y:S02]  /*1490*/  HADD2.F32 R139, -RZ, R22.reuse.H0_H0 ;  /* 0x20000016ff8b7230 */ /* 0x100fe40000004100 */
[----:B------:R-:W-:Y:S01]  /*14a0*/  FMUL.FTZ R146, R146, R75 ;  /* 0x0000004b92927220 */ /* 0x000fe20000410000 */
[----:B------:R-:W-:Y:S02]  /*14b0*/  HADD2.F32 R138, -RZ, R22.H1_H1 ;  /* 0x30000016ff8a7230 */ /* 0x000fe40000004100 */
[----:B-1----:R-:W-:Y:S01]  /*14c0*/  FADD.FTZ R22, R134, 1 ;  /* 0x3f80000086167421 */ /* 0x002fe20000010000 */
[----:B------:R-:W-:Y:S01]  /*14d0*/  HADD2.F32 R23, -RZ, R23.H1_H1 ;  /* 0x30000017ff177230 */ /* 0x000fe20000004100 */
[----:B------:R-:W5:Y:S01]  /*14e0*/  LDG.E.64.CONSTANT R74, desc[UR12][R152.64+0x4600] ;  /* 0x0046000c984a7981 */ /* 0x000f62000c1e9b00 */
[----:B------:R-:W1:Y:S01]  /*14f0*/  MUFU.RCP R33, R148 ;  /* 0x0000009400217308 */ /* 0x000e620000001000 */
[----:B------:R-:W-:Y:S01]  /*1500*/  FADD.FTZ R134, -R32, 1 ;  /* 0x3f80000020867421 */ /* 0x000fe20000010100 */
[----:B------:R-:W-:Y:S01]  /*1510*/  FMUL.FTZ R137, R137, R136 ;  /* 0x0000008889897220 */ /* 0x000fe20000410000 */
[----:B------:R-:W-:Y:S01]  /*1520*/  FMUL.FTZ R136, R23, R146 ;  /* 0x0000009217887220 */ /* 0x000fe20000410000 */
[----:B0-----:R-:W-:Y:S01]  /*1530*/  FADD.FTZ R23, R115, 1 ;  /* 0x3f80000073177421 */ /* 0x001fe20000010000 */
[----:B------:R-:W-:Y:S01]  /*1540*/  FFMA.FTZ R35, R35, R134, 1 ;  /* 0x3f80000023237423 */ /* 0x000fe20000010086 */
[----:B------:R-:W-:Y:S01]  /*1550*/  FFMA.FTZ R118, R11, R55, R7 ;  /* 0x000000370b767223 */ /* 0x000fe20000010007 */
[----:B------:R-:W-:Y:S01]  /*1560*/  FMUL.FTZ R139, R139, R144 ;  /* 0x000000908b8b7220 */ /* 0x000fe20000410000 */
[----:B------:R-:W-:Y:S01]  /*1570*/  FMUL.FTZ R138, R138, R145 ;  /* 0x000000918a8a7220 */ /* 0x000fe20000410000 */
[----:B------:R-:W-:Y:S01]  /*1580*/  FADD.FTZ R134, -R135, 1 ;  /* 0x3f80000087867421 */ /* 0x000fe20000010100 */
[----:B------:R-:W-:-:S02]  /*1590*/  HADD2.F32 R145, -RZ, R68.H0_H0 ;  /* 0x20000044ff917230 */ /* 0x000fc40000004100 */
[----:B------:R-:W-:Y:S01]  /*15a0*/  FADD.FTZ R144, -R142, 1 ;  /* 0x3f8000008e907421 */ /* 0x000fe20000010100 */
[C---:B------:R-:W-:Y:S01]  /*15b0*/  FMUL.FTZ R52, R67.reuse, R52 ;  /* 0x0000003443347220 */ /* 0x040fe20000410000 */
[----:B------:R-:W0:Y:S01]  /*15c0*/  MUFU.RCP R22, R22 ;  /* 0x0000001600167308 */ /* 0x000e220000001000 */
[----:B--2---:R-:W-:Y:S01]  /*15d0*/  FADD.FTZ R143, R132, 1 ;  /* 0x3f800000848f7421 */ /* 0x004fe20000010000 */
[----:B------:R-:W-:Y:S01]  /*15e0*/  FMUL.FTZ R54, R67, R54 ;  /* 0x0000003643367220 */ /* 0x000fe20000410000 */
[----:B------:R-:W-:Y:S01]  /*15f0*/  FMUL.FTZ R132, R32, R35 ;  /* 0x0000002320847220 */ /* 0x000fe20000410000 */
[----:B------:R-:W-:Y:S01]  /*1600*/  FMUL.FTZ R131, R118, -1.4426950216293334961 ;  /* 0xbfb8aa3b76837820 */ /* 0x000fe20000410000 */
[----:B------:R-:W-:Y:S01]  /*1610*/  FFMA.FTZ R134, R73, R134, 1 ;  /* 0x3f80000049867423 */ /* 0x000fe20000010086 */
[----:B------:R-:W-:Y:S01]  /*1620*/  FADD.FTZ R32, R133, 1 ;  /* 0x3f80000085207421 */ /* 0x000fe20000010000 */
[----:B------:R-:W-:Y:S01]  /*1630*/  FFMA.FTZ R73, R105, R144, 1 ;  /* 0x3f80000069497423 */ /* 0x000fe20000010090 */
[----:B------:R-:W2:Y:S01]  /*1640*/  MUFU.RCP R23, R23 ;  /* 0x0000001700177308 */ /* 0x000ea20000001000 */
[----:B------:R-:W-:Y:S01]  /*1650*/  FFMA.FTZ R126, R8, R52, R4 ;  /* 0x00000034087e7223 */ /* 0x000fe20000010004 */
[----:B------:R-:W-:Y:S01]  /*1660*/  FADD.FTZ R144, -R84, R145 ;  /* 0x0000009154907221 */ /* 0x000fe20000010100 */
[----:B------:R-:W-:Y:S01]  /*1670*/  FFMA.FTZ R121, R10, R54, R6 ;  /* 0x000000360a797223 */ /* 0x000fe20000010006 */
[----:B------:R-:W-:Y:S01]  /*1680*/  FFMA.FTZ R125, R9, R53, R5 ;  /* 0x00000035097d7223 */ /* 0x000fe20000010005 */
[----:B------:R-:W-:Y:S01]  /*1690*/  FMUL.FTZ R106, R126, -1.4426950216293334961 ;  /* 0xbfb8aa3b7e6a7820 */ /* 0x000fe20000410000 */
[----:B-1----:R-:W-:Y:S01]  /*16a0*/  FADD.FTZ R115, -R33, 1 ;  /* 0x3f80000021737421 */ /* 0x002fe20000010100 */
[----:B------:R-:W-:Y:S01]  /*16b0*/  FMUL.FTZ R35, R67, R144 ;  /* 0x0000009043237220 */ /* 0x000fe20000410000 */
[----:B------:R-:W1:Y:S01]  /*16c0*/  MUFU.EX2 R131, R131 ;  /* 0x0000008300837308 */ /* 0x000e620000000800 */
[----:B------:R-:W-:Y:S01]  /*16d0*/  FMUL.FTZ R129, R121, -1.4426950216293334961 ;  /* 0xbfb8aa3b79817820 */ /* 0x000fe20000410000 */
[----:B------:R-:W-:Y:S01]  /*16e0*/  FMUL.FTZ R144, R135, R134 ;  /* 0x0000008687907220 */ /* 0x000fe20000410000 */
[----:B------:R-:W-:-:S02]  /*16f0*/  HADD2.F32 R135, -RZ, R20.H0_H0 ;  /* 0x20000014ff877230 */ /* 0x000fc40000004100 */
[----:B------:R-:W-:Y:S01]  /*1700*/  FMUL.FTZ R130, R125, -1.4426950216293334961 ;  /* 0xbfb8aa3b7d827820 */ /* 0x000fe20000410000 */
[----:B------:R-:W-:Y:S02]  /*1710*/  FMUL.FTZ R51, R67, R38 ;  /* 0x0000002643337220 */ /* 0x000fe40000410000 */
[----:B------:R-:W3:Y:S01]  /*1720*/  MUFU.RCP R32, R32 ;  /* 0x0000002000207308 */ /* 0x000ee20000001000 */
[----:B------:R-:W-:Y:S01]  /*1730*/  FFMA.FTZ R72, R72, R115, 1 ;  /* 0x3f80000048487423 */ /* 0x000fe20000010073 */
[----:B------:R-:W-:Y:S01]  /*1740*/  FFMA.FTZ R109, R11, R51, R7 ;  /* 0x000000330b6d7223 */ /* 0x000fe20000010007 */
[----:B------:R-:W-:Y:S01]  /*1750*/  FMUL.FTZ R135, R135, R132 ;  /* 0x0000008487877220 */ /* 0x000fe20000410000 */
[----:B------:R-:W-:-:S04]  /*1760*/  HADD2.F32 R133, -RZ, R21.H0_H0 ;  /* 0x20000015ff857230 */ /* 0x000fc80000004100 */
[----:B------:R-:W4:Y:S01]  /*1770*/  MUFU.RCP R143, R143 ;  /* 0x0000008f008f7308 */ /* 0x000f220000001000 */
[----:B------:R-:W-:Y:S02]  /*1780*/  HADD2.F32 R132, -RZ, R21.H1_H1 ;  /* 0x30000015ff847230 */ /* 0x000fe40000004100 */
[----:B------:R-:W-:Y:S01]  /*1790*/  FMUL.FTZ R33, R33, R72 ;  /* 0x0000004821217220 */ /* 0x000fe20000410000 */
[----:B------:R-:W-:Y:S01]  /*17a0*/  FMUL.FTZ R145, R142, R73 ;  /* 0x000000498e917220 */ /* 0x000fe20000410000 */
[----:B0-----:R-:W-:Y:S01]  /*17b0*/  FADD.FTZ R21, -R22, 1 ;  /* 0x3f80000016157421 */ /* 0x001fe20000010100 */
[----:B------:R-:W5:Y:S02]  /*17c0*/  LDG.E.64.CONSTANT R72, desc[UR12][R152.64+0x5000] ;  /* 0x0050000c98487981 */ /* 0x000f64000c1e9b00 */
[----:B------:R-:W0:Y:S01]  /*17d0*/  MUFU.EX2 R106, R106 ;  /* 0x0000006a006a7308 */ /* 0x000e220000000800 */
[----:B------:R-:W-:Y:S01]  /*17e0*/  FMUL.FTZ R127, R109, -1.4426950216293334961 ;  /* 0xbfb8aa3b6d7f7820 */ /* 0x000fe20000410000 */
[----:B------:R-:W-:-:S02]  /*17f0*/  HADD2.F32 R134, -RZ, R20.H1_H1 ;  /* 0x30000014ff867230 */ /* 0x000fc40000004100 */
[----:B------:R-:W-:-:S04]  /*1800*/  FMUL.FTZ R50, R67, R50 ;  /* 0x0000003243327220 */ /* 0x000fc80000410000 */
[----:B------:R-:W0:Y:S01]  /*1810*/  MUFU.EX2 R129, R129 ;  /* 0x0000008100817308 */ /* 0x000e220000000800 */
[----:B--2---:R-:W-:Y:S01]  /*1820*/  FADD.FTZ R20, -R23, 1 ;  /* 0x3f80000017147421 */ /* 0x004fe20000010100 */
[----:B------:R-:W-:-:S06]  /*1830*/  FFMA.FTZ R21, R34, R21, 1 ;  /* 0x3f80000022157423 */ /* 0x000fcc0000010015 */
[----:B------:R-:W2:Y:S01]  /*1840*/  MUFU.EX2 R130, R130 ;  /* 0x0000008200827308 */ /* 0x000ea20000000800 */
[----:B------:R-:W-:Y:S01]  /*1850*/  FFMA.FTZ R110, R10, R50, R6 ;  /* 0x000000320a6e7223 */ /* 0x000fe20000010006 */
[----:B------:R-:W-:Y:S01]  /*1860*/  FMUL.FTZ R134, R134, R33 ;  /* 0x0000002186867220 */ /* 0x000fe20000410000 */
[----:B------:R-:W-:Y:S01]  /*1870*/  FFMA.FTZ R34, R107, R20, 1 ;  /* 0x3f8000006b227423 */ /* 0x000fe20000010014 */
[----:B-1----:R-:W-:Y:S01]  /*1880*/  FADD.FTZ R131, R131, 1 ;  /* 0x3f80000083837421 */ /* 0x002fe20000010000 */
[----:B---3--:R-:W-:Y:S01]  /*1890*/  FADD.FTZ R33, -R32, 1 ;  /* 0x3f80000020217421 */ /* 0x008fe20000010100 */
[----:B------:R-:W-:Y:S01]  /*18a0*/  FMUL.FTZ R20, R22, R21 ;  /* 0x0000001516147220 */ /* 0x000fe20000410000 */
[----:B------:R-:W-:Y:S01]  /*18b0*/  HADD2.F32 R21, -RZ, R68.H1_H1 ;  /* 0x30000044ff157230 */ /* 0x000fe20000004100 */
[----:B------:R-:W1:Y:S01]  /*18c0*/  MUFU.EX2 R127, R127 ;  /* 0x0000007f007f7308 */ /* 0x000e620000000800 */
[----:B------:R-:W-:Y:S01]  /*18d0*/  FMUL.FTZ R108, R110, -1.4426950216293334961 ;  /* 0xbfb8aa3b6e6c7820 */ /* 0x000fe20000410000 */
[----:B------:R-:W-:Y:S01]  /*18e0*/  FMUL.FTZ R133, R133, R144 ;  /* 0x0000009085857220 */ /* 0x000fe20000410000 */
[----:B------:R-:W-:Y:S01]  /*18f0*/  FFMA.FTZ R116, R9, R49, R5 ;  /* 0x0000003109747223 */ /* 0x000fe20000010005 */
[----:B----4-:R-:W-:Y:S01]  /*1900*/  FADD.FTZ R144, -R143, 1 ;  /* 0x3f8000008f907421 */ /* 0x010fe20000010100 */
[----:B------:R-:W-:Y:S01]  /*1910*/  FFMA.FTZ R33, R128, R33, 1 ;  /* 0x3f80000080217423 */ /* 0x000fe20000010021 */
[----:B------:R-:W-:Y:S01]  /*1920*/  FMUL.FTZ R132, R132, R145 ;  /* 0x0000009184847220 */ /* 0x000fe20000410000 */
[----:B------:R-:W-:Y:S01]  /*1930*/  FMUL.FTZ R128, R23, R34 ;  /* 0x0000002217807220 */ /* 0x000fe20000410000 */
[----:B------:R3:W4:Y:S01]  /*1940*/  MUFU.RCP R142, R131 ;  /* 0x00000083008e7308 */ /* 0x0007220000001000 */
[----:B------:R-:W-:Y:S01]  /*1950*/  FADD.FTZ R34, -R84, R21 ;  /* 0x0000001554227221 */ /* 0x000fe20000010100 */
[----:B0-----:R-:W-:Y:S01]  /*1960*/  FADD.FTZ R145, R106, 1 ;  /* 0x3f8000006a917421 */ /* 0x001fe20000010000 */
[----:B------:R-:W-:Y:S01]  /*1970*/  FADD.FTZ R107, R129, 1 ;  /* 0x3f800000816b7421 */ /* 0x000fe20000010000 */
[----:B------:R-:W-:-:S02]  /*1980*/  HADD2.F32 R21, -RZ, R69.H0_H0 ;  /* 0x20000045ff157230 */ /* 0x000fc40000004100 */
[----:B------:R-:W-:Y:S01]  /*1990*/  FMUL.FTZ R124, R116, -1.4426950216293334961 ;  /* 0xbfb8aa3b747c7820 */ /* 0x000fe20000410000 */
[----:B------:R-:W-:Y:S01]  /*19a0*/  FFMA.FTZ R146, R117, R144, 1 ;  /* 0x3f80000075927423 */ /* 0x000fe20000010090 */
[----:B--2---:R-:W-:Y:S01]  /*19b0*/  FADD.FTZ R130, R130, 1 ;  /* 0x3f80000082827421 */ /* 0x004fe20000010000 */
[----:B------:R-:W0:Y:S01]  /*19c0*/  MUFU.EX2 R108, R108 ;  /* 0x0000006c006c7308 */ /* 0x000e220000000800 */
[----:B------:R-:W-:Y:S01]  /*19d0*/  FMUL.FTZ R48, R67, R48 ;  /* 0x0000003043307220 */ /* 0x000fe20000410000 */
[----:B------:R-:W-:Y:S01]  /*19e0*/  FMUL.FTZ R129, R143, R146 ;  /* 0x000000928f817220 */ /* 0x000fe20000410000 */
[----:B------:R-:W-:Y:S01]  /*19f0*/  FADD.FTZ R68, -R84, R21 ;  /* 0x0000001554447221 */ /* 0x000fe20000010100 */
[----:B------:R-:W-:Y:S01]  /*1a00*/  FMUL.FTZ R32, R32, R33 ;  /* 0x0000002120207220 */ /* 0x000fe20000410000 */
[--C-:B------:R-:W-:Y:S01]  /*1a10*/  HADD2.F32 R147, -RZ, R86.reuse.H1_H1 ;  /* 0x30000056ff937230 */ /* 0x100fe20000004100 */
[----:B------:R-:W2:Y:S02]  /*1a20*/  LDG.E.64.CONSTANT R22, desc[UR12][R152.64+0x5a00] ;  /* 0x005a000c98167981 */ /* 0x000ea4000c1e9b00 */
[----:B------:R4:W0:Y:S01]  /*1a30*/  MUFU.RCP R144, R107 ;  /* 0x0000006b00907308 */ /* 0x0008220000001000 */
[----:B------:R-:W-:Y:S01]  /*1a40*/  FFMA.FTZ R85, R8, R48, R4 ;  /* 0x0000003008557223 */ /* 0x000fe20000010004 */
[----:B------:R-:W-:Y:S01]  /*1a50*/  FMUL.FTZ R33, R67, R68 ;  /* 0x0000004443217220 */ /* 0x000fe20000410000 */
[----:B---3--:R-:W-:-:S05]  /*1a60*/  HADD2.F32 R131, -RZ, R86.H0_H0 ;  /* 0x20000056ff837230 */ /* 0x008fca0000004100 */
[----:B------:R-:W3:Y:S01]  /*1a70*/  MUFU.RCP R145, R145 ;  /* 0x0000009100917308 */ /* 0x000ee20000001000 */
[----:B-1----:R-:W-:Y:S01]  /*1a80*/  FADD.FTZ R146, R127, 1 ;  /* 0x3f8000007f927421 */ /* 0x002fe20000010000 */
[----:B------:R-:W-:-:S06]  /*1a90*/  FMUL.FTZ R122, R85, -1.4426950216293334961 ;  /* 0xbfb8aa3b557a7820 */ /* 0x000fcc0000410000 */
[----:B------:R1:W3:Y:S01]  /*1aa0*/  MUFU.RCP R143, R130 ;  /* 0x00000082008f7308 */ /* 0x0002e20000001000 */
[----:B----4-:R-:W-:-:S07]  /*1ab0*/  FFMA.FTZ R107, R9, R33, R5 ;  /* 0x00000021096b7223 */ /* 0x010fce0000010005 */
[----:B------:R-:W4:Y:S01]  /*1ac0*/  MUFU.EX2 R124, R124 ;  /* 0x0000007c007c7308 */ /* 0x000f220000000800 */
[----:B-1----:R-:W-:Y:S01]  /*1ad0*/  FMUL.FTZ R130, R147, R128 ;  /* 0x0000008093827220 */ /* 0x002fe20000410000 */
[--C-:B------:R-:W-:Y:S02]  /*1ae0*/  HADD2.F32 R68, -RZ, R87.reuse.H0_H0 ;  /* 0x20000057ff447230 */ /* 0x100fe40000004100 */
[----:B------:R-:W-:Y:S01]  /*1af0*/  FADD.FTZ R147, -R142, 1 ;  /* 0x3f8000008e937421 */ /* 0x000fe20000010100 */
[----:B------:R-:W-:Y:S01]  /*1b00*/  FMUL.FTZ R131, R131, R20 ;  /* 0x0000001483837220 */ /* 0x000fe20000410000 */
[----:B------:R-:W-:Y:S01]  /*1b10*/  HADD2.F32 R87, -RZ, R87.H1_H1 ;  /* 0x30000057ff577230 */ /* 0x000fe20000004100 */
[----:B------:R-:W2:Y:S01]  /*1b20*/  LDG.E.64.CONSTANT R20, desc[UR12][R156.64+0x6e00] ;  /* 0x006e000c9c147981 */ /* 0x000ea2000c1e9b00 */
[----:B------:R-:W-:Y:S01]  /*1b30*/  FMUL.FTZ R86, R107, -1.4426950216293334961 ;  /* 0xbfb8aa3b6b567820 */ /* 0x000fe20000410000 */
[----:B------:R-:W1:Y:S01]  /*1b40*/  MUFU.RCP R146, R146 ;  /* 0x0000009200927308 */ /* 0x000e620000001000 */
[----:B------:R-:W-:Y:S01]  /*1b50*/  FFMA.FTZ R147, R118, R147, 1 ;  /* 0x3f80000076937423 */ /* 0x000fe20000010093 */
[----:B0-----:R-:W-:Y:S01]  /*1b60*/  FADD.FTZ R149, R108, 1 ;  /* 0x3f8000006c957421 */ /* 0x001fe20000010000 */
[----:B------:R-:W-:Y:S01]  /*1b70*/  FMUL.FTZ R128, R87, R32 ;  /* 0x0000002057807220 */ /* 0x000fe20000410000 */
[----:B------:R-:W-:Y:S01]  /*1b80*/  FADD.FTZ R32, -R144, 1 ;  /* 0x3f80000090207421 */ /* 0x000fe20000010100 */
[----:B------:R-:W-:-:S03]  /*1b90*/  HADD2.F32 R87, -RZ, R69.H1_H1 ;  /* 0x30000045ff577230 */ /* 0x000fc60000004100 */
[----:B------:R-:W0:Y:S01]  /*1ba0*/  MUFU.EX2 R122, R122 ;  /* 0x0000007a007a7308 */ /* 0x000e220000000800 */
[----:B------:R-:W-:Y:S01]  /*1bb0*/  FMUL.FTZ R129, R68, R129 ;  /* 0x0000008144817220 */ /* 0x000fe20000410000 */
[----:B---3--:R-:W-:Y:S01]  /*1bc0*/  FADD.FTZ R69, -R145, 1 ;  /* 0x3f80000091457421 */ /* 0x008fe20000010100 */
[----:B------:R-:W-:Y:S01]  /*1bd0*/  FADD.FTZ R68, -R143, 1 ;  /* 0x3f8000008f447421 */ /* 0x000fe20000010100 */
[----:B------:R-:W-:-:S04]  /*1be0*/  FFMA.FTZ R121, R121, R32, 1 ;  /* 0x3f80000079797423 */ /* 0x000fc80000010020 */
[----:B------:R3:W-:Y:S01]  /*1bf0*/  MUFU.EX2 R118, R86 ;  /* 0x0000005600767308 */ /* 0x0007e20000000800 */
[----:B------:R-:W-:Y:S01]  /*1c00*/  FFMA.FTZ R126, R126, R69, 1 ;  /* 0x3f8000007e7e7423 */ /* 0x000fe20000010045 */
[----:B------:R-:W-:Y:S01]  /*1c10*/  FFMA.FTZ R148, R125, R68, 1 ;  /* 0x3f8000007d947423 */ /* 0x000fe20000010044 */
[----:B------:R-:W-:Y:S01]  /*1c20*/  FADD.FTZ R32, -R84, R87 ;  /* 0x0000005754207221 */ /* 0x000fe20000010100 */
[----:B---3--:R-:W-:Y:S01]  /*1c30*/  FMUL.FTZ R86, R142, R147 ;  /* 0x000000938e567220 */ /* 0x008fe20000410000 */
[----:B------:R-:W-:-:S03]  /*1c40*/  HADD2.F32 R125, -RZ, R31.H0_H0 ;  /* 0x2000001fff7d7230 */ /* 0x000fc60000004100 */
[----:B------:R4:W3:Y:S01]  /*1c50*/  MUFU.RCP R142, R149 ;  /* 0x00000095008e7308 */ /* 0x0008e20000001000 */
[----:B------:R-:W-:Y:S01]  /*1c60*/  FFMA.FTZ R113, R11, R47, R7 ;  /* 0x0000002f0b717223 */ /* 0x000fe20000010007 */
[----:B------:R-:W-:Y:S01]  /*1c70*/  FMUL.FTZ R87, R144, R121 ;  /* 0x0000007990577220 */ /* 0x000fe20000410000 */
[----:B------:R-:W-:Y:S02]  /*1c80*/  HADD2.F32 R31, -RZ, R31.H1_H1 ;  /* 0x3000001fff1f7230 */ /* 0x000fe40000004100 */
[----:B------:R-:W-:Y:S01]  /*1c90*/  FMUL.FTZ R46, R67, R46 ;  /* 0x0000002e432e7220 */ /* 0x000fe20000410000 */
[----:B------:R-:W-:Y:S02]  /*1ca0*/  HADD2.F32 R127, -RZ, R30.H0_H0 ;  /* 0x2000001eff7f7230 */ /* 0x000fe40000004100 */
[----:B------:R-:W-:Y:S01]  /*1cb0*/  FFMA.FTZ R95, R9, R45, R5 ;  /* 0x0000002d095f7223 */ /* 0x000fe20000010005 */
[----:B------:R-:W-:Y:S01]  /*1cc0*/  FMUL.FTZ R44, R67, R44 ;  /* 0x0000002c432c7220 */ /* 0x000fe20000410000 */
[----:B------:R-:W2:Y:S01]  /*1cd0*/  LDG.E.64.CONSTANT R68, desc[UR12][R156.64+0x7800] ;  /* 0x0078000c9c447981 */ /* 0x000ea2000c1e9b00 */
[----:B----4-:R-:W-:Y:S01]  /*1ce0*/  FADD.FTZ R149, R124, 1 ;  /* 0x3f8000007c957421 */ /* 0x010fe20000010000 */
[----:B------:R-:W-:Y:S01]  /*1cf0*/  FMUL.FTZ R144, R145, R126 ;  /* 0x0000007e91907220 */ /* 0x000fe20000410000 */
[----:B------:R-:W-:Y:S01]  /*1d00*/  FMUL.FTZ R148, R143, R148 ;  /* 0x000000948f947220 */ /* 0x000fe20000410000 */
[----:B------:R-:W-:-:S03]  /*1d10*/  HADD2.F32 R143, -RZ, R28.H0_H0 ;  /* 0x2000001cff8f7230 */ /* 0x000fc60000004100 */
[----:B------:R-:W4:Y:S01]  /*1d20*/  MUFU.RCP R149, R149 ;  /* 0x0000009500957308 */ /* 0x000f220000001000 */
[----:B------:R-:W-:Y:S02]  /*1d30*/  HADD2.F32 R147, -RZ, R28.H1_H1 ;  /* 0x3000001cff937230 */ /* 0x000fe40000004100 */
[----:B------:R-:W-:Y:S01]  /*1d40*/  FMUL.FTZ R140, R113, -1.4426950216293334961 ;  /* 0xbfb8aa3b718c7820 */ /* 0x000fe20000410000 */
[----:B-1----:R-:W-:Y:S01]  /*1d50*/  FADD.FTZ R28, -R146, 1 ;  /* 0x3f800000921c7421 */ /* 0x002fe20000010100 */
[----:B------:R-:W-:Y:S01]  /*1d60*/  FFMA.FTZ R112, R10, R46, R6 ;  /* 0x0000002e0a707223 */ /* 0x000fe20000010006 */
[----:B------:R-:W-:Y:S01]  /*1d70*/  FMUL.FTZ R124, R31, R144 ;  /* 0x000000901f7c7220 */ /* 0x000fe20000410000 */
[----:B0-----:R-:W-:Y:S01]  /*1d80*/  FADD.FTZ R144, R122, 1 ;  /* 0x3f8000007a907421 */ /* 0x001fe20000010000 */
[----:B------:R-:W-:Y:S02]  /*1d90*/  HADD2.F32 R126, -RZ, R30.H1_H1 ;  /* 0x3000001eff7e7230 */ /* 0x000fe40000004100 */
[----:B------:R-:W-:Y:S01]  /*1da0*/  FADD.FTZ R30, -R84, R143 ;  /* 0x0000008f541e7221 */ /* 0x000fe20000010100 */
[----:B------:R-:W-:Y:S01]  /*1db0*/  FMUL.FTZ R141, R112, -1.4426950216293334961 ;  /* 0xbfb8aa3b708d7820 */ /* 0x000fe20000410000 */
[----:B------:R-:W-:Y:S01]  /*1dc0*/  FFMA.FTZ R143, R109, R28, 1 ;  /* 0x3f8000006d8f7423 */ /* 0x000fe2000001001c */
[----:B------:R-:W0:Y:S01]  /*1dd0*/  MUFU.EX2 R140, R140 ;  /* 0x0000008c008c7308 */ /* 0x000e220000000800 */
[----:B------:R-:W-:Y:S01]  /*1de0*/  FMUL.FTZ R123, R95, -1.4426950216293334961 ;  /* 0xbfb8aa3b5f7b7820 */ /* 0x000fe20000410000 */
[----:B------:R-:W-:Y:S01]  /*1df0*/  FFMA.FTZ R89, R8, R44, R4 ;  /* 0x0000002c08597223 */ /* 0x000fe20000010004 */
[----:B---3--:R-:W-:-:S05]  /*1e00*/  FADD.FTZ R145, -R142, 1 ;  /* 0x3f8000008e917421 */ /* 0x008fca0000010100 */
[----:B------:R-:W1:Y:S01]  /*1e10*/  MUFU.RCP R28, R144 ;  /* 0x00000090001c7308 */ /* 0x000e620000001000 */
[----:B------:R-:W-:Y:S01]  /*1e20*/  FMUL.FTZ R111, R89, -1.4426950216293334961 ;  /* 0xbfb8aa3b596f7820 */ /* 0x000fe20000410000 */
[----:B------:R-:W-:Y:S01]  /*1e30*/  FFMA.FTZ R145, R110, R145, 1 ;  /* 0x3f8000006e917423 */ /* 0x000fe20000010091 */
[----:B------:R-:W-:Y:S01]  /*1e40*/  FMUL.FTZ R146, R146, R143 ;  /* 0x0000008f92927220 */ /* 0x000fe20000410000 */
[----:B----4-:R-:W-:-:S04]  /*1e50*/  FADD.FTZ R143, -R149, 1 ;  /* 0x3f800000958f7421 */ /* 0x010fc80000010100 */
[----:B------:R-:W3:Y:S01]  /*1e60*/  MUFU.EX2 R141, R141 ;  /* 0x0000008d008d7308 */ /* 0x000ee20000000800 */
[----:B------:R-:W-:Y:S01]  /*1e70*/  FMUL.FTZ R150, R142, R145 ;  /* 0x000000918e967220 */ /* 0x000fe20000410000 */
[----:B------:R-:W-:Y:S01]  /*1e80*/  FMUL.FTZ R127, R127, R86 ;  /* 0x000000567f7f7220 */ /* 0x000fe20000410000 */
[----:B------:R-:W-:Y:S01]  /*1e90*/  FMUL.FTZ R126, R126, R87 ;  /* 0x000000577e7e7220 */ /* 0x000fe20000410000 */
[----:B------:R-:W-:Y:S01]  /*1ea0*/  FFMA.FTZ R142, R116, R143, 1 ;  /* 0x3f800000748e7423 */ /* 0x000fe2000001008f */
[----:B------:R-:W4:Y:S03]  /*1eb0*/  LDG.E.64.CONSTANT R86, desc[UR12][R152.64+0x6400] ;  /* 0x0064000c98567981 */ /* 0x000f26000c1e9b00 */
[----:B------:R-:W3:Y:S01]  /*1ec0*/  MUFU.EX2 R123, R123 ;  /* 0x0000007b007b7308 */ /* 0x000ee20000000800 */
[----:B------:R-:W-:Y:S01]  /*1ed0*/  FMUL.FTZ R149, R149, R142 ;  /* 0x0000008e95957220 */ /* 0x000fe20000410000 */
[----:B0-----:R-:W-:Y:S01]  /*1ee0*/  FADD.FTZ R140, R140, 1 ;  /* 0x3f8000008c8c7421 */ /* 0x001fe20000010000 */
[----:B-1----:R-:W-:-:S05]  /*1ef0*/  FADD.FTZ R142, -R28, 1 ;  /* 0x3f8000001c8e7421 */ /* 0x002fca0000010100 */
[----:B------:R-:W0:Y:S01]  /*1f00*/  MUFU.EX2 R111, R111 ;  /* 0x0000006f006f7308 */ /* 0x000e220000000800 */
[----:B------:R-:W-:Y:S01]  /*1f10*/  FFMA.FTZ R143, R85, R142, 1 ;  /* 0x3f800000558f7423 */ /* 0x000fe2000001008e */
[----:B---3--:R-:W-:Y:S01]  /*1f20*/  FADD.FTZ R142, R141, 1 ;  /* 0x3f8000008d8e7421 */ /* 0x008fe20000010000 */
[--C-:B------:R-:W-:Y:S02]  /*1f30*/  HADD2.F32 R141, -RZ, R70.reuse.H1_H1 ;  /* 0x30000046ff8d7230 */ /* 0x100fe40000004100 */
[----:B------:R-:W-:-:S03]  /*1f40*/  HADD2.F32 R85, -RZ, R70.H0_H0 ;  /* 0x20000046ff557230 */ /* 0x000fc60000004100 */
[----:B------:R-:W1:Y:S01]  /*1f50*/  MUFU.RCP R140, R140 ;  /* 0x0000008c008c7308 */ /* 0x000e620000001000 */
[----:B------:R-:W-:Y:S01]  /*1f60*/  FADD.FTZ R144, R123, 1 ;  /* 0x3f8000007b907421 */ /* 0x000fe20000010000 */
[----:B------:R-:W-:Y:S01]  /*1f70*/  FMUL.FTZ R125, R125, R148 ;  /* 0x000000947d7d7220 */ /* 0x000fe20000410000 */
[----:B------:R-:W-:Y:S01]  /*1f80*/  FMUL.FTZ R143, R28, R143 ;  /* 0x0000008f1c8f7220 */ /* 0x000fe20000410000 */
[----:B------:R-:W-:Y:S01]  /*1f90*/  FMUL.FTZ R150, R141, R150 ;  /* 0x000000968d967220 */ /* 0x000fe20000410000 */
[----:B------:R-:W-:-:S03]  /*1fa0*/  HADD2.F32 R28, -RZ, R71.H0_H0 ;  /* 0x20000047ff1c7230 */ /* 0x000fc60000004100 */
[----:B------:R3:W3:Y:S01]  /*1fb0*/  MUFU.RCP R70, R142 ;  /* 0x0000008e00467308 */ /* 0x0006e20000001000 */
[----:B------:R-:W-:Y:S02]  /*1fc0*/  HADD2.F32 R148, -RZ, R71.H1_H1 ;  /* 0x30000047ff947230 */ /* 0x000fe40000004100 */
[----:B------:R-:W-:Y:S01]  /*1fd0*/  FFMA.FTZ R114, R11, R43, R7 ;  /* 0x0000002b0b727223 */ /* 0x000fe20000010007 */
[----:B0-----:R-:W-:Y:S01]  /*1fe0*/  FADD.FTZ R141, R111, 1 ;  /* 0x3f8000006f8d7421 */ /* 0x001fe20000010000 */
[--C-:B------:R-:W-:Y:S02]  /*1ff0*/  HADD2.F32 R123, -RZ, R29.reuse.H0_H0 ;  /* 0x2000001dff7b7230 */ /* 0x100fe40000004100 */
[----:B------:R-:W-:Y:S01]  /*2000*/  FMUL.FTZ R42, R67, R42 ;  /* 0x0000002a432a7220 */ /* 0x000fe20000410000 */
[----:B------:R-:W0:Y:S01]  /*2010*/  MUFU.RCP R71, R144 ;  /* 0x0000009000477308 */ /* 0x000e220000001000 */
[----:B------:R-:W-:Y:S01]  /*2020*/  FMUL.FTZ R94, R114, -1.4426950216293334961 ;  /* 0xbfb8aa3b725e7820 */ /* 0x000fe20000410000 */
[----:B------:R-:W-:Y:S01]  /*2030*/  FMUL.FTZ R149, R28, R149 ;  /* 0x000000951c957220 */ /* 0x000fe20000410000 */
[----:B------:R-:W-:Y:S01]  /*2040*/  FADD.FTZ R28, -R84, R123 ;  /* 0x0000007b541c7221 */ /* 0x000fe20000010100 */
[----:B------:R-:W-:Y:S01]  /*2050*/  FMUL.FTZ R148, R148, R143 ;  /* 0x0000008f94947220 */ /* 0x000fe20000410000 */
[----:B------:R-:W-:Y:S01]  /*2060*/  FFMA.FTZ R90, R10, R42, R6 ;  /* 0x0000002a0a5a7223 */ /* 0x000fe20000010006 */
[----:B------:R-:W-:-:S02]  /*2070*/  HADD2.F32 R143, -RZ, R29.H1_H1 ;  /* 0x3000001dff8f7230 */ /* 0x000fc40000004100 */
[----:B------:R-:W0:Y:S01]  /*2080*/  MUFU.RCP R141, R141 ;  /* 0x0000008d008d7308 */ /* 0x000e220000001000 */
[C---:B------:R-:W-:Y:S01]  /*2090*/  FMUL.FTZ R29, R67.reuse, R28 ;  /* 0x0000001c431d7220 */ /* 0x040fe20000410000 */
[----:B------:R-:W-:Y:S01]  /*20a0*/  FMUL.FTZ R88, R90, -1.4426950216293334961 ;  /* 0xbfb8aa3b5a587820 */ /* 0x000fe20000410000 */
[----:B-1----:R-:W-:Y:S01]  /*20b0*/  FADD.FTZ R28, -R140, 1 ;  /* 0x3f8000008c1c7421 */ /* 0x002fe20000010100 */
[----:B---3--:R-:W-:Y:S01]  /*20c0*/  FADD.FTZ R142, -R84, R143 ;  /* 0x0000008f548e7221 */ /* 0x008fe20000010100 */
[----:B------:R-:W-:-:S03]  /*20d0*/  FMUL.FTZ R31, R67, R30 ;  /* 0x0000001e431f7220 */ /* 0x000fc60000410000 */
[----:B------:R-:W1:Y:S01]  /*20e0*/  MUFU.EX2 R94, R94 ;  /* 0x0000005e005e7308 */ /* 0x000e620000000800 */
[----:B------:R-:W-:Y:S01]  /*20f0*/  FADD.FTZ R30, -R84, R147 ;  /* 0x00000093541e7221 */ /* 0x000fe20000010100 */
[----:B------:R-:W-:Y:S01]  /*2100*/  FADD.FTZ R123, -R70, 1 ;  /* 0x3f800000467b7421 */ /* 0x000fe20000010100 */
[----:B------:R-:W-:Y:S01]  /*2110*/  FFMA.FTZ R147, R113, R28, 1 ;  /* 0x3f80000071937423 */ /* 0x000fe2000001001c */
[----:B------:R-:W-:Y:S01]  /*2120*/  FMUL.FTZ R28, R67, R142 ;  /* 0x0000008e431c7220 */ /* 0x000fe20000410000 */
[----:B0-----:R-:W-:Y:S01]  /*2130*/  FADD.FTZ R142, -R71, 1 ;  /* 0x3f800000478e7421 */ /* 0x001fe20000010100 */
[----:B------:R-:W-:Y:S02]  /*2140*/  FFMA.FTZ R123, R112, R123, 1 ;  /* 0x3f800000707b7423 */ /* 0x000fe4000001007b */
[----:B------:R-:W0:Y:S01]  /*2150*/  MUFU.EX2 R88, R88 ;  /* 0x0000005800587308 */ /* 0x000e220000000800 */
[----:B------:R-:W-:Y:S01]  /*2160*/  FFMA.FTZ R91, R9, R41, R5 ;  /* 0x00000029095b7223 */ /* 0x000fe20000010005 */
[----:B------:R-:W-:Y:S01]  /*2170*/  FFMA.FTZ R142, R95, R142, 1 ;  /* 0x3f8000005f8e7423 */ /* 0x000fe2000001008e */
[----:B------:R-:W-:Y:S01]  /*2180*/  FMUL.FTZ R95, R70, R123 ;  /* 0x0000007b465f7220 */ /* 0x000fe20000410000 */
[----:B------:R-:W-:Y:S01]  /*2190*/  FADD.FTZ R70, -R141, 1 ;  /* 0x3f8000008d467421 */ /* 0x000fe20000010100 */
[----:B------:R-:W-:Y:S01]  /*21a0*/  FMUL.FTZ R96, R91, -1.4426950216293334961 ;  /* 0xbfb8aa3b5b607820 */ /* 0x000fe20000410000 */
[----:B------:R-:W-:-:S02]  /*21b0*/  FMUL.FTZ R147, R140, R147 ;  /* 0x000000938c937220 */ /* 0x000fc40000410000 */
[----:B------:R-:W-:Y:S01]  /*21c0*/  FFMA.FTZ R144, R89, R70, 1 ;  /* 0x3f80000059907423 */ /* 0x000fe20000010046 */
[----:B-1----:R-:W-:Y:S01]  /*21d0*/  FADD.FTZ R113, R94, 1 ;  /* 0x3f8000005e717421 */ /* 0x002fe20000010000 */
[--C-:B-----5:R-:W-:Y:S01]  /*21e0*/  HADD2.F32 R70, -RZ, R26.reuse.H0_H0 ;  /* 0x2000001aff467230 */ /* 0x120fe20000004100 */
[----:B------:R-:W1:Y:S01]  /*21f0*/  MUFU.EX2 R96, R96 ;  /* 0x0000006000607308 */ /* 0x000e620000000800 */
[----:B------:R-:W-:Y:S02]  /*2200*/  HADD2.F32 R94, -RZ, R26.H1_H1 ;  /* 0x3000001aff5e7230 */ /* 0x000fe40000004100 */
[----:B------:R-:W-:Y:S01]  /*2210*/  FMUL.FTZ R142, R71, R142 ;  /* 0x0000008e478e7220 */ /* 0x000fe20000410000 */
[----:B------:R-:W-:-:S04]  /*2220*/  FMUL.FTZ R147, R70, R147 ;  /* 0x0000009346937220 */ /* 0x000fc80000410000 */
[----:B------:R-:W3:Y:S01]  /*2230*/  MUFU.RCP R26, R113 ;  /* 0x00000071001a7308 */ /* 0x000ee20000001000 */
[----:B0-----:R-:W-:Y:S01]  /*2240*/  FADD.FTZ R70, R88, 1 ;  /* 0x3f80000058467421 */ /* 0x001fe20000010000 */
[--C-:B------:R-:W-:Y:S02]  /*2250*/  HADD2.F32 R71, -RZ, R27.reuse.H0_H0 ;  /* 0x2000001bff477230 */ /* 0x100fe40000004100 */
[----:B------:R-:W-:Y:S01]  /*2260*/  FMUL.FTZ R144, R141, R144 ;  /* 0x000000908d907220 */ /* 0x000fe20000410000 */
[----:B------:R-:W-:Y:S01]  /*2270*/  FMUL.FTZ R94, R94, R95 ;  /* 0x0000005f5e5e7220 */ /* 0x000fe20000410000 */
[----:B------:R-:W-:Y:S01]  /*2280*/  HADD2.F32 R141, -RZ, R24.H0_H0 ;  /* 0x20000018ff8d7230 */ /* 0x000fe20000004100 */
[----:B------:R-:W5:Y:S01]  /*2290*/  LDG.E.64.CONSTANT R88, desc[UR12][R152.64+0x6e00] ;  /* 0x006e000c98587981 */ /* 0x000f62000c1e9b00 */
[----:B------:R-:W-:Y:S01]  /*22a0*/  FMUL.FTZ R95, R71, R142 ;  /* 0x0000008e475f7220 */ /* 0x000fe20000410000 */
[----:B------:R-:W0:Y:S01]  /*22b0*/  MUFU.RCP R70, R70 ;  /* 0x0000004600467308 */ /* 0x000e220000001000 */
[----:B------:R-:W-:-:S02]  /*22c0*/  HADD2.F32 R71, -RZ, R27.H1_H1 ;  /* 0x3000001bff477230 */ /* 0x000fc40000004100 */
[----:B------:R-:W-:Y:S01]  /*22d0*/  FADD.FTZ R142, -R84, R141 ;  /* 0x0000008d548e7221 */ /* 0x000fe20000010100 */
[----:B-1----:R-:W-:Y:S02]  /*22e0*/  FADD.FTZ R141, R96, 1 ;  /* 0x3f800000608d7421 */ /* 0x002fe40000010000 */
[----:B------:R-:W-:Y:S01]  /*22f0*/  FMUL.FTZ R96, R71, R144 ;  /* 0x0000009047607220 */ /* 0x000fe20000410000 */
[----:B---3--:R-:W-:-:S04]  /*2300*/  FADD.FTZ R71, -R26, 1 ;  /* 0x3f8000001a477421 */ /* 0x008fc80000010100 */
[----:B------:R-:W-:Y:S01]  /*2310*/  FFMA.FTZ R71, R114, R71, 1 ;  /* 0x3f80000072477423 */ /* 0x000fe20000010047 */
[----:B------:R-:W-:-:S03]  /*2320*/  FFMA.FTZ R111, R9, R29, R5 ;  /* 0x0000001d096f7223 */ /* 0x000fc60000010005 */
[----:B------:R-:W-:Y:S01]  /*2330*/  FMUL.FTZ R26, R26, R71 ;  /* 0x000000471a1a7220 */ /* 0x000fe20000410000 */
[----:B0-----:R-:W-:Y:S01]  /*2340*/  FADD.FTZ R71, -R70, 1 ;  /* 0x3f80000046477421 */ /* 0x001fe20000010100 */
[----:B------:R-:W-:-:S03]  /*2350*/  FMUL.FTZ R143, R111, -1.4426950216293334961 ;  /* 0xbfb8aa3b6f8f7820 */ /* 0x000fc60000410000 */
[----:B------:R-:W-:Y:S01]  /*2360*/  FFMA.FTZ R71, R90, R71, 1 ;  /* 0x3f8000005a477423 */ /* 0x000fe20000010047 */
[----:B------:R-:W0:Y:S08]  /*2370*/  MUFU.RCP R141, R141 ;  /* 0x0000008d008d7308 */ /* 0x000e300000001000 */
[----:B------:R1:W-:Y:S02]  /*2380*/  MUFU.EX2 R140, R143 ;  /* 0x0000008f008c7308 */ /* 0x0003e40000000800 */
[----:B-1----:R-:W-:-:S02]  /*2390*/  FMUL.FTZ R143, R70, R71 ;  /* 0x00000047468f7220 */ /* 0x002fc40000410000 */
[----:B------:R-:W3:Y:S01]  /*23a0*/  LDG.E.64.CONSTANT R70, desc[UR12][R152.64+0x7800] ;  /* 0x0078000c98467981 */ /* 0x000ee2000c1e9b00 */
[----:B0-----:R-:W-:-:S04]  /*23b0*/  FADD.FTZ R90, -R141, 1 ;  /* 0x3f8000008d5a7421 */ /* 0x001fc80000010100 */
[----:B------:R-:W-:Y:S02]  /*23c0*/  FFMA.FTZ R144, R91, R90, 1 ;  /* 0x3f8000005b907423 */ /* 0x000fe4000001005a */
[----:B------:R-:W3:Y:S01]  /*23d0*/  LDG.E.64.CONSTANT R90, desc[UR12][R156.64+0x8200] ;  /* 0x0082000c9c5a7981 */ /* 0x000ee2000c1e9b00 */
[----:B------:R-:W-:-:S04]  /*23e0*/  FMUL.FTZ R40, R67, R40 ;  /* 0x0000002843287220 */ /* 0x000fc80000410000 */
[----:B------:R-:W-:-:S04]  /*23f0*/  FFMA.FTZ R100, R8, R40, R4 ;  /* 0x0000002808647223 */ /* 0x000fc80000010004 */
[----:B------:R-:W-:Y:S01]  /*2400*/  FMUL.FTZ R119, R100, -1.4426950216293334961 ;  /* 0xbfb8aa3b64777820 */ /* 0x000fe20000410000 */
[----:B------:R-:W-:-:S05]  /*2410*/  FADD.FTZ R38, -R84, R97 ;  /* 0x0000006154267221 */ /* 0x000fca0000010100 */
[----:B------:R-:W0:Y:S01]  /*2420*/  MUFU.EX2 R119, R119 ;  /* 0x0000007700777308 */ /* 0x000e220000000800 */
[----:B------:R-:W-:Y:S01]  /*2430*/  FMUL.FTZ R38, R67, R38 ;  /* 0x0000002643267220 */ /* 0x000fe20000410000 */
[----:B------:R-:W-:-:S03]  /*2440*/  FFMA.FTZ R101, R11, R39, R7 ;  /* 0x000000270b657223 */ /* 0x000fc60000010007 */
[----:B------:R-:W-:Y:S01]  /*2450*/  FFMA.FTZ R102, R10, R38, R6 ;  /* 0x000000260a667223 */ /* 0x000fe20000010006 */
[----:B------:R-:W-:Y:S01]  /*2460*/  FMUL.FTZ R120, R101, -1.4426950216293334961 ;  /* 0xbfb8aa3b65787820 */ /* 0x000fe20000410000 */
[C---:B------:R-:W-:Y:S02]  /*2470*/  FMUL.FTZ R27, R67.reuse, R142 ;  /* 0x0000008e431b7220 */ /* 0x040fe40000410000 */
[----:B------:R-:W-:Y:S01]  /*2480*/  FMUL.FTZ R97, R102, -1.4426950216293334961 ;  /* 0xbfb8aa3b66617820 */ /* 0x000fe20000410000 */
[----:B------:R-:W-:Y:S01]  /*2490*/  FMUL.FTZ R36, R67, R36 ;  /* 0x0000002443247220 */ /* 0x000fe20000410000 */
[----:B------:R-:W-:Y:S01]  /*24a0*/  FFMA.FTZ R103, R9, R37, R5 ;  /* 0x0000002509677223 */ /* 0x000fe20000010005 */
[----:B------:R-:W1:Y:S01]  /*24b0*/  MUFU.EX2 R120, R120 ;  /* 0x0000007800787308 */ /* 0x000e620000000800 */
[----:B0-----:R-:W-:Y:S01]  /*24c0*/  FADD.FTZ R142, R119, 1 ;  /* 0x3f800000778e7421 */ /* 0x001fe20000010000 */
[----:B------:R-:W-:-:S06]  /*24d0*/  FFMA.FTZ R104, R8, R36, R4 ;  /* 0x0000002408687223 */ /* 0x000fcc0000010004 */
[----:B------:R-:W0:Y:S01]  /*24e0*/  MUFU.EX2 R97, R97 ;  /* 0x0000006100617308 */ /* 0x000e220000000800 */
[----:B------:R-:W-:Y:S01]  /*24f0*/  FMUL.FTZ R99, R103, -1.4426950216293334961 ;  /* 0xbfb8aa3b67637820 */ /* 0x000fe20000410000 */
[----:B------:R-:W-:-:S06]  /*2500*/  FMUL.FTZ R98, R104, -1.4426950216293334961 ;  /* 0xbfb8aa3b68627820 */ /* 0x000fcc0000410000 */
[----:B------:R-:W0:Y:S01]  /*2510*/  MUFU.RCP R142, R142 ;  /* 0x0000008e008e7308 */ /* 0x000e220000001000 */
[----:B------:R-:W-:Y:S01]  /*2520*/  FMUL.FTZ R34, R67, R34 ;  /* 0x0000002243227220 */ /* 0x000fe20000410000 */
[----:B------:R-:W-:-:S06]  /*2530*/  FFMA.FTZ R105, R11, R35, R7 ;  /* 0x000000230b697223 */ /* 0x000fcc0000010007 */
[----:B------:R-:W0:Y:S01]  /*2540*/  MUFU.EX2 R99, R99 ;  /* 0x0000006300637308 */ /* 0x000e220000000800 */
[----:B------:R-:W-:Y:S01]  /*2550*/  FFMA.FTZ R106, R10, R34, R6 ;  /* 0x000000220a6a7223 */ /* 0x000fe20000010006 */
[----:B-1----:R-:W-:-:S06]  /*2560*/  FADD.FTZ R119, R120, 1 ;  /* 0x3f80000078777421 */ /* 0x002fcc0000010000 */
[----:B------:R-:W1:Y:S01]  /*2570*/  MUFU.EX2 R98, R98 ;  /* 0x0000006200627308 */ /* 0x000e620000000800 */
[----:B------:R-:W-:Y:S01]  /*2580*/  FMUL.FTZ R115, R105, -1.4426950216293334961 ;  /* 0xbfb8aa3b69737820 */ /* 0x000fe20000410000 */
[----:B------:R-:W-:Y:S01]  /*2590*/  FMUL.FTZ R32, R67, R32 ;  /* 0x0000002043207220 */ /* 0x000fe20000410000 */
[----:B0-----:R-:W-:Y:S01]  /*25a0*/  FADD.FTZ R120, R97, 1 ;  /* 0x3f80000061787421 */ /* 0x001fe20000010000 */
[----:B------:R-:W-:Y:S01]  /*25b0*/  FMUL.FTZ R117, R106, -1.4426950216293334961 ;  /* 0xbfb8aa3b6a757820 */ /* 0x000fe20000410000 */
[----:B------:R-:W-:Y:S01]  /*25c0*/  FADD.FTZ R97, -R142, 1 ;  /* 0x3f8000008e617421 */ /* 0x000fe20000010100 */
[----:B------:R-:W-:Y:S02]  /*25d0*/  FFMA.FTZ R108, R8, R32, R4 ;  /* 0x00000020086c7223 */ /* 0x000fe40000010004 */
[----:B------:R-:W0:Y:S01]  /*25e0*/  MUFU.EX2 R115, R115 ;  /* 0x0000007300737308 */ /* 0x000e220000000800 */
[----:B------:R-:W-:Y:S01]  /*25f0*/  FFMA.FTZ R97, R100, R97, 1 ;  /* 0x3f80000064617423 */ /* 0x000fe20000010061 */
[----:B------:R-:W-:Y:S01]  /*2600*/  FMUL.FTZ R121, R108, -1.4426950216293334961 ;  /* 0xbfb8aa3b6c797820 */ /* 0x000fe20000410000 */
[----:B------:R-:W-:Y:S01]  /*2610*/  FMUL.FTZ R144, R141, R144 ;  /* 0x000000908d907220 */ /* 0x000fe20000410000 */
[----:B------:R-:W-:Y:S01]  /*2620*/  FADD.FTZ R141, R99, 1 ;  /* 0x3f800000638d7421 */ /* 0x000fe20000010000 */
[----:B------:R-:W-:-:S03]  /*2630*/  FMUL.FTZ R145, R142, R97 ;  /* 0x000000618e917220 */ /* 0x000fc60000410000 */
[----:B------:R-:W0:Y:S01]  /*2640*/  MUFU.EX2 R117, R117 ;  /* 0x0000007500757308 */ /* 0x000e220000000800 */
[----:B-1----:R-:W-:-:S07]  /*2650*/  FADD.FTZ R142, R98, 1 ;  /* 0x3f800000628e7421 */ /* 0x002fce0000010000 */
[----:B------:R-:W1:Y:S01]  /*2660*/  MUFU.RCP R120, R120 ;  /* 0x0000007800787308 */ /* 0x000e620000001000 */
[----:B------:R-:W-:-:S07]  /*2670*/  HADD2.F32 R97, -RZ, R92.H0_H0 ;  /* 0x2000005cff617230 */ /* 0x000fce0000004100 */
[----:B------:R-:W1:Y:S01]  /*2680*/  MUFU.RCP R119, R119 ;  /* 0x0000007700777308 */ /* 0x000e620000001000 */
[----:B------:R-:W-:-:S07]  /*2690*/  HADD2.F32 R92, -RZ, R92.H1_H1 ;  /* 0x3000005cff5c7230 */ /* 0x000fce0000004100 */
[----:B------:R-:W2:Y:S01]  /*26a0*/  MUFU.EX2 R121, R121 ;  /* 0x0000007900797308 */ /* 0x000ea20000000800 */
[----:B------:R-:W-:-:S07]  /*26b0*/  HADD2.F32 R100, -RZ, R93.H1_H1 ;  /* 0x3000005dff647230 */ /* 0x000fce0000004100 */
[----:B------:R-:W2:Y:S01]  /*26c0*/  MUFU.RCP R141, R141 ;  /* 0x0000008d008d7308 */ /* 0x000ea20000001000 */
[----:B------:R-:W-:-:S07]  /*26d0*/  FMUL.FTZ R98, R92, R143 ;  /* 0x0000008f5c627220 */ /* 0x000fce0000410000 */
[----:B------:R-:W2:Y:S01]  /*26e0*/  MUFU.RCP R142, R142 ;  /* 0x0000008e008e7308 */ /* 0x000ea20000001000 */
[----:B------:R-:W-:Y:S01]  /*26f0*/  FFMA.FTZ R109, R11, R31, R7 ;  /* 0x0000001f0b6d7223 */ /* 0x000fe20000010007 */
[----:B0-----:R-:W-:Y:S01]  /*2700*/  FADD.FTZ R143, R115, 1 ;  /* 0x3f800000738f7421 */ /* 0x001fe20000010000 */
[----:B------:R-:W-:Y:S01]  /*2710*/  FADD.FTZ R115, R117, 1 ;  /* 0x3f80000075737421 */ /* 0x000fe20000010000 */
[----:B-1----:R-:W-:Y:S01]  /*2720*/  FADD.FTZ R117, -R120, 1 ;  /* 0x3f80000078757421 */ /* 0x002fe20000010100 */
[----:B------:R-:W-:Y:S01]  /*2730*/  FMUL.FTZ R97, R97, R26 ;  /* 0x0000001a61617220 */ /* 0x000fe20000410000 */
[----:B------:R-:W-:Y:S01]  /*2740*/  FMUL.FTZ R100, R100, R145 ;  /* 0x0000009164647220 */ /* 0x000fe20000410000 */
[----:B------:R-:W-:Y:S01]  /*2750*/  FMUL.FTZ R122, R109, -1.4426950216293334961 ;  /* 0xbfb8aa3b6d7a7820 */ /* 0x000fe20000410000 */
[----:B------:R-:W-:Y:S01]  /*2760*/  FADD.FTZ R26, -R119, 1 ;  /* 0x3f800000771a7421 */ /* 0x000fe20000010100 */
[----:B------:R-:W-:Y:S02]  /*2770*/  HADD2.F32 R145, -RZ, R24.H1_H1 ;  /* 0x30000018ff917230 */ /* 0x000fe40000004100 */
[----:B------:R-:W-:Y:S01]  /*2780*/  FADD.FTZ R24, R118, 1 ;  /* 0x3f80000076187421 */ /* 0x000fe20000010000 */
[----:B------:R-:W-:-:S02]  /*2790*/  HADD2.F32 R99, -RZ, R93.H0_H0 ;  /* 0x2000005dff637230 */ /* 0x000fc40000004100 */
[----:B------:R-:W-:Y:S01]  /*27a0*/  FFMA.FTZ R117, R102, R117, 1 ;  /* 0x3f80000066757423 */ /* 0x000fe20000010075 */
[----:B------:R-:W0:Y:S01]  /*27b0*/  MUFU.RCP R93, R143 ;  /* 0x0000008f005d7308 */ /* 0x000e220000001000 */
[----:B------:R-:W-:Y:S01]  /*27c0*/  FFMA.FTZ R92, R101, R26, 1 ;  /* 0x3f800000655c7423 */ /* 0x000fe2000001001a */
[----:B--2---:R-:W-:Y:S01]  /*27d0*/  FADD.FTZ R121, R121, 1 ;  /* 0x3f80000079797421 */ /* 0x004fe20000010000 */
[----:B------:R-:W-:Y:S01]  /*27e0*/  FADD.FTZ R26, -R141, 1 ;  /* 0x3f8000008d1a7421 */ /* 0x000fe20000010100 */
[----:B------:R-:W-:Y:S01]  /*27f0*/  FADD.FTZ R101, -R142, 1 ;  /* 0x3f8000008e657421 */ /* 0x000fe20000010100 */
[----:B------:R-:W-:-:S03]  /*2800*/  FMUL.FTZ R120, R120, R117 ;  /* 0x0000007578787220 */ /* 0x000fc60000410000 */
[----:B------:R-:W1:Y:S01]  /*2810*/  MUFU.EX2 R122, R122 ;  /* 0x0000007a007a7308 */ /* 0x000e620000000800 */
[----:B------:R-:W-:Y:S01]  /*2820*/  FFMA.FTZ R118, R103, R26, 1 ;  /* 0x3f80000067767423 */ /* 0x000fe2000001001a */
[----:B------:R-:W-:Y:S01]  /*2830*/  FMUL.FTZ R30, R67, R30 ;  /* 0x0000001e431e7220 */ /* 0x000fe20000410000 */
[----:B------:R-:W-:Y:S01]  /*2840*/  FADD.FTZ R102, -R84, R145 ;  /* 0x0000009154667221 */ /* 0x000fe20000010100 */
[----:B------:R-:W-:-:S04]  /*2850*/  FFMA.FTZ R103, R104, R101, 1 ;  /* 0x3f80000068677423 */ /* 0x000fc80000010065 */
[----:B------:R-:W2:Y:S01]  /*2860*/  MUFU.RCP R115, R115 ;  /* 0x0000007300737308 */ /* 0x000ea20000001000 */
[----:B------:R-:W-:-:S07]  /*2870*/  FFMA.FTZ R110, R10, R30, R6 ;  /* 0x0000001e0a6e7223 */ /* 0x000fce0000010006 */
[----:B------:R-:W4:Y:S01]  /*2880*/  MUFU.RCP R24, R24 ;  /* 0x0000001800187308 */ /* 0x000f220000001000 */
[----:B------:R-:W-:Y:S01]  /*2890*/  FMUL.FTZ R26, R67, R102 ;  /* 0x00000066431a7220 */ /* 0x000fe20000410000 */
[----:B------:R-:W-:-:S06]  /*28a0*/  HADD2.F32 R101, -RZ, R74.H0_H0 ;  /* 0x2000004aff657230 */ /* 0x000fcc0000004100 */
[----:B------:R-:W4:Y:S01]  /*28b0*/  MUFU.RCP R117, R121 ;  /* 0x0000007900757308 */ /* 0x000f220000001000 */
[----:B------:R-:W-:Y:S01]  /*28c0*/  FMUL.FTZ R142, R142, R103 ;  /* 0x000000678e8e7220 */ /* 0x000fe20000410000 */
[----:B------:R-:W-:Y:S01]  /*28d0*/  FMUL.FTZ R102, R119, R92 ;  /* 0x0000005c77667220 */ /* 0x000fe20000410000 */
[----:B------:R-:W-:Y:S02]  /*28e0*/  HADD2.F32 R103, -RZ, R74.H1_H1 ;  /* 0x3000004aff677230 */ /* 0x000fe40000004100 */
[----:B------:R-:W-:Y:S01]  /*28f0*/  FMUL.FTZ R141, R141, R118 ;  /* 0x000000768d8d7220 */ /* 0x000fe20000410000 */
[--C-:B------:R-:W-:Y:S02]  /*2900*/  HADD2.F32 R104, -RZ, R75.reuse.H0_H0 ;  /* 0x2000004bff687230 */ /* 0x100fe40000004100 */
[----:B------:R-:W-:Y:S01]  /*2910*/  FMUL.FTZ R116, R110, -1.4426950216293334961 ;  /* 0xbfb8aa3b6e747820 */ /* 0x000fe20000410000 */
[----:B------:R-:W-:Y:S02]  /*2920*/  HADD2.F32 R75, -RZ, R75.H1_H1 ;  /* 0x3000004bff4b7230 */ /* 0x000fe40000004100 */
[----:B------:R-:W-:Y:S01]  /*2930*/  FFMA.FTZ R112, R8, R28, R4 ;  /* 0x0000001c08707223 */ /* 0x000fe20000010004 */
[----:B------:R-:W-:Y:S01]  /*2940*/  FMUL.FTZ R101, R101, R102 ;  /* 0x0000006665657220 */ /* 0x000fe20000410000 */
[----:B------:R-:W-:Y:S01]  /*2950*/  FMUL.FTZ R102, R103, R120 ;  /* 0x0000007867667220 */ /* 0x000fe20000410000 */
[----:B0-----:R-:W-:Y:S01]  /*2960*/  FADD.FTZ R118, -R93, 1 ;  /* 0x3f8000005d767421 */ /* 0x001fe20000010100 */
[----:B------:R-:W-:Y:S01]  /*2970*/  FMUL.FTZ R103, R104, R141 ;  /* 0x0000008d68677220 */ /* 0x000fe20000410000 */
[----:B------:R-:W-:Y:S01]  /*2980*/  FMUL.FTZ R123, R112, -1.4426950216293334961 ;  /* 0xbfb8aa3b707b7820 */ /* 0x000fe20000410000 */
[----:B------:R-:W-:Y:S01]  /*2990*/  FMUL.FTZ R104, R75, R142 ;  /* 0x0000008e4b687220 */ /* 0x000fe20000410000 */
[----:B-1----:R-:W-:Y:S01]  /*29a0*/  FADD.FTZ R119, R122, 1 ;  /* 0x3f8000007a777421 */ /* 0x002fe20000010000 */
[----:B--2---:R-:W-:Y:S01]  /*29b0*/  FADD.FTZ R75, -R115, 1 ;  /* 0x3f800000734b7421 */ /* 0x004fe20000010100 */
[----:B------:R-:W0:Y:S01]  /*29c0*/  MUFU.EX2 R116, R116 ;  /* 0x0000007400747308 */ /* 0x000e220000000800 */
[----:B------:R-:W-:Y:S01]  /*29d0*/  FFMA.FTZ R120, R105, R118, 1 ;  /* 0x3f80000069787423 */ /* 0x000fe20000010076 */
[----:B----4-:R-:W-:Y:S01]  /*29e0*/  FADD.FTZ R122, -R24, 1 ;  /* 0x3f800000187a7421 */ /* 0x010fe20000010100 */
[----:B------:R-:W-:Y:S01]  /*29f0*/  FADD.FTZ R105, -R117, 1 ;  /* 0x3f80000075697421 */ /* 0x000fe20000010100 */
[----:B------:R-:W-:-:S02]  /*2a00*/  FFMA.FTZ R106, R106, R75, 1 ;  /* 0x3f8000006a6a7423 */ /* 0x000fc4000001004b */
[----:B------:R-:W-:Y:S01]  /*2a10*/  FFMA.FTZ R75, R107, R122, 1 ;  /* 0x3f8000006b4b7423 */ /* 0x000fe2000001007a */
[----:B------:R-:W-:Y:S01]  /*2a20*/  FFMA.FTZ R122, R108, R105, 1 ;  /* 0x3f8000006c7a7423 */ /* 0x000fe20000010069 */
[----:B------:R-:W1:Y:S01]  /*2a30*/  MUFU.EX2 R123, R123 ;  /* 0x0000007b007b7308 */ /* 0x000e620000000800 */
[--C-:B------:R-:W-:Y:S02]  /*2a40*/  HADD2.F32 R105, -RZ, R25.reuse.H0_H0 ;  /* 0x20000019ff697230 */ /* 0x100fe40000004100 */
[----:B------:R-:W-:Y:S01]  /*2a50*/  FFMA.FTZ R113, R11, R27, R7 ;  /* 0x0000001b0b717223 */ /* 0x000fe20000010007 */
[----:B------:R-:W-:Y:S01]  /*2a60*/  FMUL.FTZ R108, R24, R75 ;  /* 0x0000004b186c7220 */ /* 0x000fe20000410000 */
[----:B------:R-:W-:Y:S02]  /*2a70*/  HADD2.F32 R75, -RZ, R25.H1_H1 ;  /* 0x30000019ff4b7230 */ /* 0x000fe40000004100 */
[----:B------:R-:W-:Y:S01]  /*2a80*/  FMUL.FTZ R120, R93, R120 ;  /* 0x000000785d787220 */ /* 0x000fe20000410000 */
[----:B------:R-:W-:Y:S01]  /*2a90*/  FADD.FTZ R24, -R84, R105 ;  /* 0x0000006954187221 */ /* 0x000fe20000010100 */
[----:B------:R-:W-:Y:S01]  /*2aa0*/  FADD.FTZ R93, R140, 1 ;  /* 0x3f8000008c5d7421 */ /* 0x000fe20000010000 */
[----:B------:R-:W-:Y:S01]  /*2ab0*/  FMUL.FTZ R114, R113, -1.4426950216293334961 ;  /* 0xbfb8aa3b71727820 */ /* 0x000fe20000410000 */
[----:B------:R-:W2:Y:S01]  /*2ac0*/  MUFU.RCP R118, R119 ;  /* 0x0000007700767308 */ /* 0x000ea20000001000 */
[----:B------:R-:W-:Y:S01]  /*2ad0*/  FMUL.FTZ R107, R115, R106 ;  /* 0x0000006a736b7220 */ /* 0x000fe20000410000 */
[----:B------:R-:W-:Y:S01]  /*2ae0*/  FMUL.FTZ R25, R67, R24 ;  /* 0x0000001843197220 */ /* 0x000fe20000410000 */
[----:B------:R-:W-:-:S02]  /*2af0*/  HADD2.F32 R106, -RZ, R72.H1_H1 ;  /* 0x30000048ff6a7230 */ /* 0x000fc40000004100 */
[----:B------:R-:W-:Y:S01]  /*2b00*/  FFMA.FTZ R92, R10, R26, R6 ;  /* 0x0000001a0a5c7223 */ /* 0x000fe20000010006 */
[----:B------:R-:W-:Y:S01]  /*2b10*/  FADD.FTZ R24, -R84, R75 ;  /* 0x0000004b54187221 */ /* 0x000fe20000010100 */
[----:B0-----:R-:W-:Y:S01]  /*2b20*/  FADD.FTZ R116, R116, 1 ;  /* 0x3f80000074747421 */ /* 0x001fe20000010000 */
[----:B------:R-:W0:Y:S01]  /*2b30*/  MUFU.RCP R93, R93 ;  /* 0x0000005d005d7308 */ /* 0x000e220000001000 */
[----:B------:R-:W-:Y:S01]  /*2b40*/  FMUL.FTZ R143, R92, -1.4426950216293334961 ;  /* 0xbfb8aa3b5c8f7820 */ /* 0x000fe20000410000 */
[----:B------:R-:W-:Y:S01]  /*2b50*/  FMUL.FTZ R106, R106, R107 ;  /* 0x0000006b6a6a7220 */ /* 0x000fe20000410000 */
[----:B------:R-:W-:Y:S01]  /*2b60*/  FMUL.FTZ R24, R67, R24 ;  /* 0x0000001843187220 */ /* 0x000fe20000410000 */
[----:B------:R-:W-:Y:S01]  /*2b70*/  FMUL.FTZ R122, R117, R122 ;  /* 0x0000007a757a7220 */ /* 0x000fe20000410000 */
[----:B-1----:R-:W-:Y:S01]  /*2b80*/  FADD.FTZ R115, R123, 1 ;  /* 0x3f8000007b737421 */ /* 0x002fe20000010000 */
[----:B------:R-:W-:Y:S01]  /*2b90*/  FFMA.FTZ R75, R9, R25, R5 ;  /* 0x00000019094b7223 */ /* 0x000fe20000010005 */
[--C-:B------:R-:W-:Y:S01]  /*2ba0*/  HADD2.F32 R107, -RZ, R73.reuse.H0_H0 ;  /* 0x20000049ff6b7230 */ /* 0x100fe20000004100 */
[----:B------:R-:W1:Y:S01]  /*2bb0*/  MUFU.EX2 R114, R114 ;  /* 0x0000007200727308 */ /* 0x000e620000000800 */
[----:B------:R-:W-:-:S02]  /*2bc0*/  HADD2.F32 R117, -RZ, R73.H1_H1 ;  /* 0x30000049ff757230 */ /* 0x000fc40000004100 */
[----:B------:R-:W-:Y:S01]  /*2bd0*/  FFMA.FTZ R73, R8, R24, R4 ;  /* 0x0000001808497223 */ /* 0x000fe20000010004 */
[----:B------:R-:W-:Y:S02]  /*2be0*/  HADD2.F32 R105, -RZ, R72.H0_H0 ;  /* 0x20000048ff697230 */ /* 0x000fe40000004100 */
[----:B------:R-:W-:Y:S01]  /*2bf0*/  FMUL.FTZ R72, R75, -1.4426950216293334961 ;  /* 0xbfb8aa3b4b487820 */ /* 0x000fe20000410000 */
[----:B------:R-:W-:Y:S01]  /*2c00*/  FMUL.FTZ R107, R107, R108 ;  /* 0x0000006c6b6b7220 */ /* 0x000fe20000410000 */
[----:B------:R-:W4:Y:S01]  /*2c10*/  MUFU.RCP R116, R116 ;  /* 0x0000007400747308 */ /* 0x000f220000001000 */
[----:B------:R-:W-:Y:S01]  /*2c20*/  FMUL.FTZ R108, R117, R122 ;  /* 0x0000007a756c7220 */ /* 0x000fe20000410000 */
[----:B------:R-:W-:-:S06]  /*2c30*/  FMUL.FTZ R117, R73, -1.4426950216293334961 ;  /* 0xbfb8aa3b49757820 */ /* 0x000fcc0000410000 */
[----:B------:R-:W5:Y:S01]  /*2c40*/  MUFU.EX2 R74, R143 ;  /* 0x0000008f004a7308 */ /* 0x000f620000000800 */
[----:B------:R-:W-:Y:S01]  /*2c50*/  FMUL.FTZ R105, R105, R120 ;  /* 0x0000007869697220 */ /* 0x000fe20000410000 */
[----:B--2---:R-:W-:-:S06]  /*2c60*/  FADD.FTZ R120, -R118, 1 ;  /* 0x3f80000076787421 */ /* 0x004fcc0000010100 */
[----:B------:R-:W2:Y:S01]  /*2c70*/  MUFU.RCP R115, R115 ;  /* 0x0000007300737308 */ /* 0x000ea20000001000 */
[----:B------:R-:W-:Y:S01]  /*2c80*/  FFMA.FTZ R109, R109, R120, 1 ;  /* 0x3f8000006d6d7423 */ /* 0x000fe20000010078 */
[----:B0-----:R-:W-:-:S06]  /*2c90*/  FADD.FTZ R120, -R93, 1 ;  /* 0x3f8000005d787421 */ /* 0x001fcc0000010100 */
[----:B------:R-:W0:Y:S01]  /*2ca0*/  MUFU.EX2 R72, R72 ;  /* 0x0000004800487308 */ /* 0x000e220000000800 */
[----:B-1----:R-:W-:Y:S01]  /*2cb0*/  FADD.FTZ R114, R114, 1 ;  /* 0x3f80000072727421 */ /* 0x002fe20000010000 */
[----:B----4-:R-:W-:-:S06]  /*2cc0*/  FADD.FTZ R119, -R116, 1 ;  /* 0x3f80000074777421 */ /* 0x010fcc0000010100 */
[----:B------:R-:W1:Y:S01]  /*2cd0*/  MUFU.EX2 R117, R117 ;  /* 0x0000007500757308 */ /* 0x000e620000000800 */
[----:B------:R-:W-:Y:S01]  /*2ce0*/  FFMA.FTZ R120, R111, R120, 1 ;  /* 0x3f8000006f787423 */ /* 0x000fe20000010078 */
[----:B------:R-:W-:Y:S01]  /*2cf0*/  FMUL.FTZ R118, R118, R109 ;  /* 0x0000006d76767220 */ /* 0x000fe20000410000 */
[----:B-----5:R-:W-:Y:S01]  /*2d00*/  FADD.FTZ R74, R74, 1 ;  /* 0x3f8000004a4a7421 */ /* 0x020fe20000010000 */
[----:B------:R-:W-:Y:S02]  /*2d10*/  HADD2.F32 R109, -RZ, R22.H0_H0 ;  /* 0x20000016ff6d7230 */ /* 0x000fe40000004100 */
[----:B--2---:R-:W-:Y:S01]  /*2d20*/  FADD.FTZ R121, -R115, 1 ;  /* 0x3f80000073797421 */ /* 0x004fe20000010100 */
[----:B------:R-:W-:Y:S01]  /*2d30*/  FFMA.FTZ R119, R110, R119, 1 ;  /* 0x3f8000006e777423 */ /* 0x000fe20000010077 */
[----:B------:R-:W-:Y:S01]  /*2d40*/  FMUL.FTZ R120, R93, R120 ;  /* 0x000000785d787220 */ /* 0x000fe20000410000 */
[----:B------:R-:W2:Y:S01]  /*2d50*/  MUFU.RCP R114, R114 ;  /* 0x0000007200727308 */ /* 0x000ea20000001000 */
[----:B------:R-:W-:-:S02]  /*2d60*/  HADD2.F32 R93, -RZ, R20.H0_H0 ;  /* 0x20000014ff5d7230 */ /* 0x000fc40000004100 */
[----:B------:R-:W-:Y:S01]  /*2d70*/  FMUL.FTZ R109, R109, R118 ;  /* 0x000000766d6d7220 */ /* 0x000fe20000410000 */
[----:B------:R-:W-:Y:S02]  /*2d80*/  HADD2.F32 R110, -RZ, R22.H1_H1 ;  /* 0x30000016ff6e7230 */ /* 0x000fe40000004100 */
[----:B------:R-:W-:Y:S01]  /*2d90*/  FFMA.FTZ R112, R112, R121, 1 ;  /* 0x3f80000070707423 */ /* 0x000fe20000010079 */
[----:B------:R-:W-:Y:S01]  /*2da0*/  FMUL.FTZ R119, R116, R119 ;  /* 0x0000007774777220 */ /* 0x000fe20000410000 */
[----:B0-----:R-:W-:Y:S01]  /*2db0*/  FADD.FTZ R118, R72, 1 ;  /* 0x3f80000048767421 */ /* 0x001fe20000010000 */
[----:B------:R-:W0:Y:S01]  /*2dc0*/  MUFU.RCP R74, R74 ;  /* 0x0000004a004a7308 */ /* 0x000e220000001000 */
[----:B------:R-:W-:Y:S01]  /*2dd0*/  FADD.FTZ R22, -R84, R93 ;  /* 0x0000005d54167221 */ /* 0x000fe20000010100 */
[----:B-1----:R-:W-:Y:S01]  /*2de0*/  FADD.FTZ R117, R117, 1 ;  /* 0x3f80000075757421 */ /* 0x002fe20000010000 */
[----:B------:R-:W-:Y:S01]  /*2df0*/  FMUL.FTZ R115, R115, R112 ;  /* 0x0000007073737220 */ /* 0x000fe20000410000 */
[----:B------:R-:W-:Y:S01]  /*2e00*/  FMUL.FTZ R110, R110, R119 ;  /* 0x000000776e6e7220 */ /* 0x000fe20000410000 */
[----:B------:R-:W-:-:S02]  /*2e10*/  HADD2.F32 R111, -RZ, R23.H0_H0 ;  /* 0x20000017ff6f7230 */ /* 0x000fc40000004100 */
[----:B------:R-:W-:Y:S01]  /*2e20*/  HADD2.F32 R112, -RZ, R23.H1_H1 ;  /* 0x30000017ff707230 */ /* 0x000fe20000004100 */
[----:B------:R-:W1:Y:S01]  /*2e30*/  MUFU.RCP R118, R118 ;  /* 0x0000007600767308 */ /* 0x000e620000001000 */
[----:B------:R-:W-:Y:S02]  /*2e40*/  HADD2.F32 R119, -RZ, R20.H1_H1 ;  /* 0x30000014ff777230 */ /* 0x000fe40000004100 */
[----:B------:R-:W-:Y:S01]  /*2e50*/  FMUL.FTZ R23, R67, R22 ;  /* 0x0000001643177220 */ /* 0x000fe20000410000 */
[----:B--2---:R-:W-:-:S04]  /*2e60*/  FADD.FTZ R20, -R114, 1 ;  /* 0x3f80000072147421 */ /* 0x004fc80000010100 */
[----:B------:R-:W2:Y:S01]  /*2e70*/  MUFU.RCP R142, R117 ;  /* 0x00000075008e7308 */ /* 0x000ea20000001000 */
[----:B------:R-:W-:Y:S01]  /*2e80*/  FADD.FTZ R22, -R84, R119 ;  /* 0x0000007754167221 */ /* 0x000fe20000010100 */
[----:B------:R-:W-:Y:S01]  /*2e90*/  FFMA.FTZ R72, R11, R23, R7 ;  /* 0x000000170b487223 */ /* 0x000fe20000010007 */
[--C-:B------:R-:W-:Y:S02]  /*2ea0*/  HADD2.F32 R93, -RZ, R21.reuse.H0_H0 ;  /* 0x20000015ff5d7230 */ /* 0x100fe40000004100 */
[----:B------:R-:W-:Y:S01]  /*2eb0*/  FMUL.FTZ R22, R67, R22 ;  /* 0x0000001643167220 */ /* 0x000fe20000410000 */
[----:B------:R-:W-:Y:S01]  /*2ec0*/  FMUL.FTZ R123, R72, -1.4426950216293334961 ;  /* 0xbfb8aa3b487b7820 */ /* 0x000fe20000410000 */
[----:B------:R-:W-:Y:S02]  /*2ed0*/  HADD2.F32 R121, -RZ, R21.H1_H1 ;  /* 0x30000015ff797230 */ /* 0x000fe40000004100 */
[----:B------:R-:W-:Y:S01]  /*2ee0*/  FFMA.FTZ R113, R113, R20, 1 ;  /* 0x3f80000071717423 */ /* 0x000fe20000010014 */
[----:B0-----:R-:W-:Y:S01]  /*2ef0*/  FADD.FTZ R21, -R74, 1 ;  /* 0x3f8000004a157421 */ /* 0x001fe20000010100 */
[----:B------:R-:W-:Y:S01]  /*2f00*/  FADD.FTZ R20, -R84, R93 ;  /* 0x0000005d54147221 */ /* 0x000fe20000010100 */
[----:B------:R-:W-:Y:S01]  /*2f10*/  FFMA.FTZ R93, R10, R22, R6 ;  /* 0x000000160a5d7223 */ /* 0x000fe20000010006 */
[----:B------:R-:W0:Y:S01]  /*2f20*/  MUFU.EX2 R123, R123 ;  /* 0x0000007b007b7308 */ /* 0x000e220000000800 */
[----:B------:R-:W-:Y:S01]  /*2f30*/  FFMA.FTZ R119, R92, R21, 1 ;  /* 0x3f8000005c777423 */ /* 0x000fe20000010015 */
[----:B------:R-:W-:Y:S01]  /*2f40*/  FMUL.FTZ R112, R112, R115 ;  /* 0x0000007370707220 */ /* 0x000fe20000410000 */
[----:B------:R-:W-:Y:S01]  /*2f50*/  FMUL.FTZ R21, R67, R20 ;  /* 0x0000001443157220 */ /* 0x000fe20000410000 */
[----:B------:R-:W-:Y:S01]  /*2f60*/  FMUL.FTZ R115, R93, -1.4426950216293334961 ;  /* 0xbfb8aa3b5d737820 */ /* 0x000fe20000410000 */
[----:B------:R-:W-:Y:S01]  /*2f70*/  FMUL.FTZ R111, R111, R120 ;  /* 0x000000786f6f7220 */ /* 0x000fe20000410000 */
[----:B-1----:R-:W-:Y:S01]  /*2f80*/  FADD.FTZ R20, -R118, 1 ;  /* 0x3f80000076147421 */ /* 0x002fe20000010100 */
[----:B------:R-:W-:Y:S01]  /*2f90*/  FADD.FTZ R120, -R84, R121 ;  /* 0x0000007954787221 */ /* 0x000fe20000010100 */
[----:B--2---:R-:W-:Y:S01]  /*2fa0*/  FADD.FTZ R116, -R142, 1 ;  /* 0x3f8000008e747421 */ /* 0x004fe20000010100 */
[----:B------:R-:W-:Y:S01]  /*2fb0*/  FFMA.FTZ R92, R9, R21, R5 ;  /* 0x00000015095c7223 */ /* 0x000fe20000010005 */
[----:B------:R-:W-:Y:S01]  /*2fc0*/  FFMA.FTZ R143, R75, R20, 1 ;  /* 0x3f8000004b8f7423 */ /* 0x000fe20000010014 */
[----:B------:R-:W1:Y:S01]  /*2fd0*/  MUFU.EX2 R115, R115 ;  /* 0x0000007300737308 */ /* 0x000e620000000800 */
[----:B------:R-:W-:Y:S01]  /*2fe0*/  FMUL.FTZ R20, R67, R120 ;  /* 0x0000007843147220 */ /* 0x000fe20000410000 */
[----:B------:R-:W-:Y:S01]  /*2ff0*/  FFMA.FTZ R73, R73, R116, 1 ;  /* 0x3f80000049497423 */ /* 0x000fe20000010074 */
[----:B------:R-:W-:-:S02]  /*3000*/  HADD2.F32 R141, -RZ, R68.H0_H0 ;  /* 0x20000044ff8d7230 */ /* 0x000fc40000004100 */
[----:B------:R-:W-:Y:S01]  /*3010*/  FMUL.FTZ R120, R92, -1.4426950216293334961 ;  /* 0xbfb8aa3b5c787820 */ /* 0x000fe20000410000 */
[----:B------:R-:W-:Y:S01]  /*3020*/  FMUL.FTZ R122, R114, R113 ;  /* 0x00000071727a7220 */ /* 0x000fe20000410000 */
[----:B------:R-:W-:Y:S01]  /*3030*/  FMUL.FTZ R142, R142, R73 ;  /* 0x000000498e8e7220 */ /* 0x000fe20000410000 */
[----:B------:R-:W-:Y:S01]  /*3040*/  HADD2.F32 R73, -RZ, R86.H1_H1 ;  /* 0x30000056ff497230 */ /* 0x000fe20000004100 */
[----:B------:R2:W4:Y:S01]  /*3050*/  MUFU.EX2 R116, R120 ;  /* 0x0000007800747308 */ /* 0x0005220000000800 */
[----:B------:R-:W-:Y:S01]  /*3060*/  FADD.FTZ R140, -R84, R141 ;  /* 0x0000008d548c7221 */ /* 0x000fe20000010100 */
[----:B------:R-:W-:Y:S01]  /*3070*/  FMUL.FTZ R114, R74, R119 ;  /* 0x000000774a727220 */ /* 0x000fe20000410000 */
[----:B------:R-:W-:Y:S01]  /*3080*/  FMUL.FTZ R99, R99, R144 ;  /* 0x0000009063637220 */ /* 0x000fe20000410000 */
[----:B0-----:R-:W-:Y:S01]  /*3090*/  FADD.FTZ R144, R123, 1 ;  /* 0x3f8000007b907421 */ /* 0x001fe20000010000 */
[----:B------:R-:W-:Y:S02]  /*30a0*/  HADD2.F32 R121, -RZ, R68.H1_H1 ;  /* 0x30000044ff797230 */ /* 0x000fe40000004100 */
[----:B------:R-:W-:Y:S01]  /*30b0*/  FMUL.FTZ R75, R67, R140 ;  /* 0x0000008c434b7220 */ /* 0x000fe20000410000 */
[----:B------:R-:W-:Y:S01]  /*30c0*/  FMUL.FTZ R114, R73, R114 ;  /* 0x0000007249727220 */ /* 0x000fe20000410000 */
[----:B------:R-:W-:-:S02]  /*30d0*/  HADD2.F32 R73, -RZ, R69.H1_H1 ;  /* 0x30000045ff497230 */ /* 0x000fc40000004100 */
[----:B------:R-:W-:Y:S01]  /*30e0*/  FFMA.FTZ R117, R8, R20, R4 ;  /* 0x0000001408757223 */ /* 0x000fe20000010004 */
[----:B------:R-:W-:Y:S01]  /*30f0*/  FMUL.FTZ R85, R85, R146 ;  /* 0x0000009255557220 */ /* 0x000fe20000410000 */
[----:B------:R-:W-:Y:S01]  /*3100*/  FFMA.FTZ R68, R11, R75, R7 ;  /* 0x0000004b0b447223 */ /* 0x000fe20000010007 */
[----:B------:R-:W-:Y:S01]  /*3110*/  FADD.FTZ R74, -R84, R121 ;  /* 0x00000079544a7221 */ /* 0x000fe20000010100 */
[----:B------:R-:W-:Y:S01]  /*3120*/  FMUL.FTZ R143, R118, R143 ;  /* 0x0000008f768f7220 */ /* 0x000fe20000410000 */
[----:B------:R-:W-:Y:S01]  /*3130*/  HADD2.F32 R113, -RZ, R86.H0_H0 ;  /* 0x20000056ff717230 */ /* 0x000fe20000004100 */
[----:B------:R-:W0:Y:S01]  /*3140*/  MUFU.RCP R144, R144 ;  /* 0x0000009000907308 */ /* 0x000e220000001000 */
[----:B------:R-:W-:Y:S02]  /*3150*/  HADD2.F32 R146, -RZ, R87.H0_H0 ;  /* 0x20000057ff927230 */ /* 0x000fe40000004100 */
[----:B------:R-:W-:Y:S01]  /*3160*/  FADD.FTZ R86, -R84, R73 ;  /* 0x0000004954567221 */ /* 0x000fe20000010100 */
[----:B------:R-:W-:-:S02]  /*3170*/  HADD2.F32 R141, -RZ, R69.H0_H0 ;  /* 0x20000045ff8d7230 */ /* 0x000fc40000004100 */
[----:B------:R-:W-:Y:S01]  /*3180*/  FMUL.FTZ R140, R117, -1.4426950216293334961 ;  /* 0xbfb8aa3b758c7820 */ /* 0x000fe20000410000 */
[----:B-1----:R-:W-:Y:S01]  /*3190*/  FADD.FTZ R151, R115, 1 ;  /* 0x3f80000073977421 */ /* 0x002fe20000010000 */
[----:B--2---:R-:W-:Y:S01]  /*31a0*/  FMUL.FTZ R120, R68, -1.4426950216293334961 ;  /* 0xbfb8aa3b44787820 */ /* 0x004fe20000410000 */
[C---:B------:R-:W-:Y:S01]  /*31b0*/  FMUL.FTZ R74, R67.reuse, R74 ;  /* 0x0000004a434a7220 */ /* 0x040fe20000410000 */
[----:B------:R-:W-:Y:S01]  /*31c0*/  FMUL.FTZ R73, R67, R86 ;  /* 0x0000005643497220 */ /* 0x000fe20000410000 */
[----:B------:R-:W-:Y:S01]  /*31d0*/  FMUL.FTZ R115, R146, R143 ;  /* 0x0000008f92737220 */ /* 0x000fe20000410000 */
[----:B------:R-:W-:Y:S01]  /*31e0*/  HADD2.F32 R87, -RZ, R87.H1_H1 ;  /* 0x30000057ff577230 */ /* 0x000fe20000004100 */
[----:B------:R1:W2:Y:S01]  /*31f0*/  MUFU.EX2 R119, R140 ;  /* 0x0000008c00777308 */ /* 0x0002a20000000800 */
[----:B------:R-:W-:Y:S01]  /*3200*/  FADD.FTZ R118, -R84, R141 ;  /* 0x0000008d54767221 */ /* 0x000fe20000010100 */
[----:B----4-:R-:W-:Y:S01]  /*3210*/  FADD.FTZ R146, R116, 1 ;  /* 0x3f80000074927421 */ /* 0x010fe20000010000 */
[----:B------:R-:W-:Y:S01]  /*3220*/  FFMA.FTZ R121, R10, R74, R6 ;  /* 0x0000004a0a797223 */ /* 0x000fe20000010006 */
[----:B------:R-:W-:-:S04]  /*3230*/  FFMA.FTZ R123, R8, R73, R4 ;  /* 0x00000049087b7223 */ /* 0x000fc80000010004 */
[----:B------:R-:W4:Y:S01]  /*3240*/  MUFU.RCP R143, R151 ;  /* 0x00000097008f7308 */ /* 0x000f220000001000 */
[----:B-1----:R-:W-:Y:S01]  /*3250*/  FMUL.FTZ R140, R67, R118 ;  /* 0x00000076438c7220 */ /* 0x002fe20000410000 */
[----:B------:R-:W-:Y:S01]  /*3260*/  FMUL.FTZ R116, R87, R142 ;  /* 0x0000008e57747220 */ /* 0x000fe20000410000 */
[----:B------:R-:W-:Y:S01]  /*3270*/  FMUL.FTZ R141, R121, -1.4426950216293334961 ;  /* 0xbfb8aa3b798d7820 */ /* 0x000fe20000410000 */
[----:B------:R-:W-:-:S04]  /*3280*/  FMUL.FTZ R113, R113, R122 ;  /* 0x0000007a71717220 */ /* 0x000fc80000410000 */
[----:B------:R-:W1:Y:S01]  /*3290*/  MUFU.EX2 R120, R120 ;  /* 0x0000007800787308 */ /* 0x000e620000000800 */
[----:B------:R-:W-:Y:S01]  /*32a0*/  FMUL.FTZ R86, R123, -1.4426950216293334961 ;  /* 0xbfb8aa3b7b567820 */ /* 0x000fe20000410000 */
[----:B------:R-:W-:-:S06]  /*32b0*/  FFMA.FTZ R122, R9, R140, R5 ;  /* 0x0000008c097a7223 */ /* 0x000fcc0000010005 */
[----:B------:R-:W5:Y:S01]  /*32c0*/  MUFU.RCP R87, R146 ;  /* 0x0000009200577308 */ /* 0x000f620000001000 */
[----:B0-----:R-:W-:Y:S01]  /*32d0*/  FADD.FTZ R145, -R144, 1 ;  /* 0x3f80000090917421 */ /* 0x001fe20000010100 */
[----:B------:R-:W-:Y:S01]  /*32e0*/  FMUL.FTZ R118, R122, -1.4426950216293334961 ;  /* 0xbfb8aa3b7a767820 */ /* 0x000fe20000410000 */
[----:B--2---:R-:W-:Y:S02]  /*32f0*/  FADD.FTZ R119, R119, 1 ;  /* 0x3f80000077777421 */ /* 0x004fe40000010000 */
[----:B------:R-:W-:-:S03]  /*3300*/  FFMA.FTZ R145, R72, R145, 1 ;  /* 0x3f80000048917423 */ /* 0x000fc60000010091 */
[----:B------:R-:W0:Y:S01]  /*3310*/  MUFU.EX2 R141, R141 ;  /* 0x0000008d008d7308 */ /* 0x000e220000000800 */
[----:B----4-:R-:W-:Y:S01]  /*3320*/  FADD.FTZ R72, -R143, 1 ;  /* 0x3f8000008f487421 */ /* 0x010fe20000010100 */
[----:B------:R-:W-:-:S06]  /*3330*/  FMUL.FTZ R144, R144, R145 ;  /* 0x0000009190907220 */ /* 0x000fcc0000410000 */
[----:B------:R-:W2:Y:S01]  /*3340*/  MUFU.EX2 R86, R86 ;  /* 0x0000005600567308 */ /* 0x000ea20000000800 */
[----:B-1----:R-:W-:Y:S01]  /*3350*/  FADD.FTZ R145, R120, 1 ;  /* 0x3f80000078917421 */ /* 0x002fe20000010000 */
[----:B------:R-:W-:Y:S01]  /*3360*/  FFMA.FTZ R120, R93, R72, 1 ;  /* 0x3f8000005d787423 */ /* 0x000fe20000010048 */
[----:B-----5:R-:W-:-:S05]  /*3370*/  FADD.FTZ R93, -R87, 1 ;  /* 0x3f800000575d7421 */ /* 0x020fca0000010100 */
[----:B------:R-:W1:Y:S01]  /*3380*/  MUFU.EX2 R118, R118 ;  /* 0x0000007600767308 */ /* 0x000e620000000800 */
[----:B------:R-:W-:Y:S01]  /*3390*/  FFMA.FTZ R142, R92, R93, 1 ;  /* 0x3f8000005c8e7423 */ /* 0x000fe2000001005d */
[----:B0-----:R-:W-:-:S06]  /*33a0*/  FADD.FTZ R92, R141, 1 ;  /* 0x3f8000008d5c7421 */ /* 0x001fcc0000010000 */
[----:B------:R-:W0:Y:S01]  /*33b0*/  MUFU.RCP R119, R119 ;  /* 0x0000007700777308 */ /* 0x000e220000001000 */
[----:B------:R-:W-:Y:S01]  /*33c0*/  FMUL.FTZ R143, R143, R120 ;  /* 0x000000788f8f7220 */ /* 0x000fe20000410000 */
[----:B------:R-:W-:Y:S01]  /*33d0*/  FMUL.FTZ R120, R87, R142 ;  /* 0x0000008e57787220 */ /* 0x000fe20000410000 */
[----:B--2---:R-:W-:Y:S02]  /*33e0*/  FADD.FTZ R141, R86, 1 ;  /* 0x3f800000568d7421 */ /* 0x004fe40000010000 */
[----:B------:R-:W2:Y:S01]  /*33f0*/  LDG.E.64.CONSTANT R86, desc[UR12][R156.64+0x8c00] ;  /* 0x008c000c9c567981 */ /* 0x000ea2000c1e9b00 */
[----:B-1----:R-:W-:Y:S02]  /*3400*/  FADD.FTZ R93, R118, 1 ;  /* 0x3f800000765d7421 */ /* 0x002fe40000010000 */
[----:B------:R-:W1:Y:S01]  /*3410*/  MUFU.RCP R72, R145 ;  /* 0x0000009100487308 */ /* 0x000e620000001000 */
[----:B0-----:R-:W-:-:S07]  /*3420*/  FADD.FTZ R118, -R119, 1 ;  /* 0x3f80000077767421 */ /* 0x001fce0000010100 */
[----:B------:R-:W0:Y:S01]  /*3430*/  MUFU.RCP R93, R93 ;  /* 0x0000005d005d7308 */ /* 0x000e220000001000 */
[----:B------:R-:W-:-:S07]  /*3440*/  FFMA.FTZ R118, R117, R118, 1 ;  /* 0x3f80000075767423 */ /* 0x000fce0000010076 */
[----:B------:R-:W4:Y:S01]  /*3450*/  MUFU.RCP R92, R92 ;  /* 0x0000005c005c7308 */ /* 0x000f220000001000 */
[----:B------:R-:W-:Y:S01]  /*3460*/  FMUL.FTZ R142, R119, R118 ;  /* 0x00000076778e7220 */ /* 0x000fe20000410000 */
[----:B------:R-:W-:-:S06]  /*3470*/  HADD2.F32 R119, -RZ, R89.H0_H0 ;  /* 0x20000059ff777230 */ /* 0x000fcc0000004100 */
[----:B------:R-:W5:Y:S01]  /*3480*/  MUFU.RCP R141, R141 ;  /* 0x0000008d008d7308 */ /* 0x000f620000001000 */
[----:B------:R-:W-:Y:S02]  /*3490*/  HADD2.F32 R89, -RZ, R89.H1_H1 ;  /* 0x30000059ff597230 */ /* 0x000fe40000004100 */
[--C-:B------:R-:W-:Y:S02]  /*34a0*/  HADD2.F32 R118, -RZ, R88.reuse.H1_H1 ;  /* 0x30000058ff767230 */ /* 0x100fe40000004100 */
[----:B------:R-:W-:Y:S01]  /*34b0*/  FMUL.FTZ R119, R119, R120 ;  /* 0x0000007877777220 */ /* 0x000fe20000410000 */
[----:B------:R-:W-:Y:S01]  /*34c0*/  FMUL.FTZ R120, R89, R142 ;  /* 0x0000008e59787220 */ /* 0x000fe20000410000 */
[----:B-1----:R-:W-:Y:S01]  /*34d0*/  FADD.FTZ R89, -R72, 1 ;  /* 0x3f80000048597421 */ /* 0x002fe20000010100 */
[----:B------:R-:W-:Y:S01]  /*34e0*/  FMUL.FTZ R118, R118, R143 ;  /* 0x0000008f76767220 */ /* 0x000fe20000410000 */
[----:B------:R-:W-:Y:S02]  /*34f0*/  HADD2.F32 R117, -RZ, R88.H0_H0 ;  /* 0x20000058ff757230 */ /* 0x000fe40000004100 */
[----:B0-----:R-:W-:Y:S01]  /*3500*/  FADD.FTZ R143, -R93, 1 ;  /* 0x3f8000005d8f7421 */ /* 0x001fe20000010100 */
[----:B----4-:R-:W-:Y:S01]  /*3510*/  FADD.FTZ R88, -R92, 1 ;  /* 0x3f8000005c587421 */ /* 0x010fe20000010100 */
[----:B------:R-:W-:-:S02]  /*3520*/  FFMA.FTZ R89, R68, R89, 1 ;  /* 0x3f80000044597423 */ /* 0x000fc40000010059 */
[----:B------:R-:W-:Y:S01]  /*3530*/  FFMA.FTZ R122, R122, R143, 1 ;  /* 0x3f8000007a7a7423 */ /* 0x000fe2000001008f */
[----:B------:R-:W-:Y:S01]  /*3540*/  FFMA.FTZ R121, R121, R88, 1 ;  /* 0x3f80000079797423 */ /* 0x000fe20000010058 */
[----:B-----5:R-:W-:Y:S01]  /*3550*/  FADD.FTZ R68, -R141, 1 ;  /* 0x3f8000008d447421 */ /* 0x020fe20000010100 */
[----:B------:R-:W-:Y:S02]  /*3560*/  FMUL.FTZ R72, R72, R89 ;  /* 0x0000005948487220 */ /* 0x000fe40000410000 */
[----:B------:R-:W-:Y:S01]  /*3570*/  FMUL.FTZ R89, R92, R121 ;  /* 0x000000795c597220 */ /* 0x000fe20000410000 */
[----:B------:R-:W-:Y:S01]  /*3580*/  FFMA.FTZ R88, R123, R68, 1 ;  /* 0x3f8000007b587423 */ /* 0x000fe20000010044 */
[----:B------:R-:W-:Y:S01]  /*3590*/  FMUL.FTZ R68, R93, R122 ;  /* 0x0000007a5d447220 */ /* 0x000fe20000410000 */
[----:B---3--:R-:W-:Y:S02]  /*35a0*/  HADD2.F32 R122, -RZ, R70.H1_H1 ;  /* 0x30000046ff7a7230 */ /* 0x008fe40000004100 */
[----:B------:R-:W-:-:S03]  /*35b0*/  FMUL.FTZ R93, R141, R88 ;  /* 0x000000588d5d7220 */ /* 0x000fc60000410000 */
[----:B------:R-:W-:Y:S02]  /*35c0*/  FMUL.FTZ R122, R122, R89 ;  /* 0x000000597a7a7220 */ /* 0x000fe40000410000 */
[----:B------:R-:W3:Y:S01]  /*35d0*/  LDG.E.64.CONSTANT R88, desc[UR12][R152.64+0x8200] ;  /* 0x0082000c98587981 */ /* 0x000ee2000c1e9b00 */
[----:B------:R-:W-:Y:S02]  /*35e0*/  HADD2.F32 R143, -RZ, R90.H0_H0 ;  /* 0x2000005aff8f7230 */ /* 0x000fe40000004100 */
[----:B------:R-:W-:Y:S02]  /*35f0*/  HADD2.F32 R121, -RZ, R70.H0_H0 ;  /* 0x20000046ff797230 */ /* 0x000fe40000004100 */
[----:B------:R-:W-:Y:S02]  /*3600*/  HADD2.F32 R123, -RZ, R71.H0_H0 ;  /* 0x20000047ff7b7230 */ /* 0x000fe40000004100 */
[----:B------:R-:W-:Y:S01]  /*3610*/  FADD.FTZ R70, -R84, R143 ;  /* 0x0000008f54467221 */ /* 0x000fe20000010100 */
[----:B------:R-:W-:-:S02]  /*3620*/  HADD2.F32 R141, -RZ, R90.H1_H1 ;  /* 0x3000005aff8d7230 */ /* 0x000fc40000004100 */
[----:B------:R-:W-:Y:S01]  /*3630*/  FMUL.FTZ R121, R121, R72 ;  /* 0x0000004879797220 */ /* 0x000fe20000410000 */
[----:B------:R-:W-:Y:S01]  /*3640*/  FMUL.FTZ R72, R67, R70 ;  /* 0x0000004643487220 */ /* 0x000fe20000410000 */
[----:B------:R-:W-:Y:S01]  /*3650*/  FMUL.FTZ R123, R123, R68 ;  /* 0x000000447b7b7220 */ /* 0x000fe20000410000 */
[----:B------:R-:W-:Y:S02]  /*3660*/  FADD.FTZ R68, -R84, R141 ;  /* 0x0000008d54447221 */ /* 0x000fe40000010100 */
[----:B------:R-:W-:-:S04]  /*3670*/  FFMA.FTZ R141, R11, R72, R7 ;  /* 0x000000480b8d7223 */ /* 0x000fc80000010007 */
[----:B------:R-:W-:Y:S01]  /*3680*/  FMUL.FTZ R154, R141, -1.4426950216293334961 ;  /* 0xbfb8aa3b8d9a7820 */ /* 0x000fe20000410000 */
[----:B------:R-:W-:-:S05]  /*3690*/  HADD2.F32 R143, -RZ, R91.H0_H0 ;  /* 0x2000005bff8f7230 */ /* 0x000fca0000004100 */
[----:B------:R-:W0:Y:S01]  /*36a0*/  MUFU.EX2 R154, R154 ;  /* 0x0000009a009a7308 */ /* 0x000e220000000800 */
[----:B------:R-:W-:Y:S02]  /*36b0*/  HADD2.F32 R91, -RZ, R91.H1_H1 ;  /* 0x3000005bff5b7230 */ /* 0x000fe40000004100 */
[-C--:B------:R-:W-:Y:S01]  /*36c0*/  FFMA.FTZ R90, R0, R139.reuse, R76 ;  /* 0x0000008b005a7223 */ /* 0x080fe2000001004c */
[----:B------:R-:W-:Y:S01]  /*36d0*/  FADD.FTZ R92, R139, R77 ;  /* 0x0000004d8b5c7221 */ /* 0x000fe20000010000 */
[----:B------:R-:W-:Y:S02]  /*36e0*/  HADD2.F32 R160, -RZ, R71.H1_H1 ;  /* 0x30000047ffa07230 */ /* 0x000fe40000004100 */
[----:B------:R-:W-:Y:S01]  /*36f0*/  FMUL.FTZ R139, R11, R139 ;  /* 0x0000008b0b8b7220 */ /* 0x000fe20000410000 */
[----:B------:R-:W-:Y:S01]  /*3700*/  FMUL.FTZ R71, R67, R68 ;  /* 0x0000004443477220 */ /* 0x000fe20000410000 */
[----:B------:R-:W-:Y:S01]  /*3710*/  FADD.FTZ R68, -R84, R91 ;  /* 0x0000005b54447221 */ /* 0x000fe20000010100 */
[-C--:B------:R-:W-:Y:S01]  /*3720*/  FFMA.FTZ R91, R66, R138.reuse, R78 ;  /* 0x0000008a425b7223 */ /* 0x080fe2000001004e */
[----:B------:R-:W-:Y:S01]  /*3730*/  FADD.FTZ R151, R138, R79 ;  /* 0x0000004f8a977221 */ /* 0x000fe20000010000 */
[----:B------:R-:W-:Y:S01]  /*3740*/  FMUL.FTZ R138, R10, R138 ;  /* 0x0000008a0a8a7220 */ /* 0x000fe20000410000 */
[----:B------:R-:W-:Y:S01]  /*3750*/  FFMA.FTZ R79, R0, R139, RZ ;  /* 0x0000008b004f7223 */ /* 0x000fe200000100ff */
[----:B------:R-:W-:Y:S01]  /*3760*/  FMUL.FTZ R160, R160, R93 ;  /* 0x0000005da0a07220 */ /* 0x000fe20000410000 */
[-C--:B------:R-:W-:Y:S01]  /*3770*/  FFMA.FTZ R93, R65, R137.reuse, R80 ;  /* 0x00000089415d7223 */ /* 0x080fe20000010050 */
[----:B------:R-:W-:Y:S01]  /*3780*/  FADD.FTZ R155, R137, R81 ;  /* 0x00000051899b7221 */ /* 0x000fe20000010000 */
[----:B------:R-:W-:Y:S01]  /*3790*/  FMUL.FTZ R137, R9, R137 ;  /* 0x0000008909897220 */ /* 0x000fe20000410000 */
[----:B------:R-:W-:Y:S01]  /*37a0*/  FFMA.FTZ R164, R66, R138, R79 ;  /* 0x0000008a42a47223 */ /* 0x000fe2000001004f */
[----:B0-----:R-:W-:Y:S01]  /*37b0*/  FADD.FTZ R165, R154, 1 ;  /* 0x3f8000009aa57421 */ /* 0x001fe20000010000 */
[-C--:B------:R-:W-:Y:S01]  /*37c0*/  FFMA.FTZ R154, R64, R136.reuse, R82 ;  /* 0x00000088409a7223 */ /* 0x080fe20000010052 */
[----:B------:R-:W-:Y:S01]  /*37d0*/  FADD.FTZ R158, R136, R83 ;  /* 0x00000053889e7221 */ /* 0x000fe20000010000 */
[----:B------:R0:W4:Y:S01]  /*37e0*/  LDG.E.64.CONSTANT R76, desc[UR12][R156.64+0x9600] ;  /* 0x0096000c9c4c7981 */ /* 0x000122000c1e9b00 */
[----:B------:R-:W-:Y:S01]  /*37f0*/  FMUL.FTZ R136, R8, R136 ;  /* 0x0000008808887220 */ /* 0x000fe20000410000 */
[----:B------:R-:W-:-:S02]  /*3800*/  FADD.FTZ R92, R92, R135 ;  /* 0x000000875c5c7221 */ /* 0x000fc40000010000 */
[----:B------:R-:W5:Y:S04]  /*3810*/  LDG.E.64.CONSTANT R78, desc[UR12][R152.64+0x8c00] ;  /* 0x008c000c984e7981 */ /* 0x000f68000c1e9b00 */
[----:B------:R1:W5:Y:S01]  /*3820*/  LDG.E.64.CONSTANT R80, desc[UR12][R152.64+0x9600] ;  /* 0x0096000c98507981 */ /* 0x000362000c1e9b00 */
[----:B0-----:R-:W-:-:S04]  /*3830*/  FFMA.FTZ R157, R65, R137, R164 ;  /* 0x00000089419d7223 */ /* 0x001fc800000100a4 */
[----:B------:R-:W-:Y:S01]  /*3840*/  FFMA.FTZ R156, R64, R136, R157 ;  /* 0x00000088409c7223 */ /* 0x000fe2000001009d */
[-C--:B-1----:R-:W-:Y:S01]  /*3850*/  FFMA.FTZ R153, R63, R135.reuse, R90 ;  /* 0x000000873f997223 */ /* 0x082fe2000001005a */
[----:B------:R-:W-:Y:S01]  /*3860*/  FMUL.FTZ R135, R11, R135 ;  /* 0x000000870b877220 */ /* 0x000fe20000410000 */
[-C--:B------:R-:W-:Y:S01]  /*3870*/  FFMA.FTZ R90, R62, R134.reuse, R91 ;  /* 0x000000863e5a7223 */ /* 0x080fe2000001005b */
[----:B------:R-:W-:Y:S01]  /*3880*/  FADD.FTZ R157, R151, R134 ;  /* 0x00000086979d7221 */ /* 0x000fe20000010000 */
[----:B------:R-:W-:Y:S01]  /*3890*/  FMUL.FTZ R134, R10, R134 ;  /* 0x000000860a867220 */ /* 0x000fe20000410000 */
[----:B------:R-:W-:Y:S01]  /*38a0*/  FFMA.FTZ R151, R63, R135, R156 ;  /* 0x000000873f977223 */ /* 0x000fe2000001009c */
        /* <DEDUP_REMOVED lines=44> */
[-C--:B------:R-:W-:Y:S01]  /*3b70*/  FMUL.FTZ R90, R10, R150.reuse ;  /* 0x000000960a5a7220 */ /* 0x080fe20000410000 */
[----:B------:R-:W-:-:S02]  /*3b80*/  FFMA.FTZ R151, R50, R150, R151 ;  /* 0x0000009632977223 */ /* 0x000fc40000010097 */
[----:B------:R-:W-:Y:S01]  /*3b90*/  FFMA.FTZ R93, R51, R85, R92 ;  /* 0x00000055335d7223 */ /* 0x000fe2000001005c */
[----:B------:R-:W-:Y:S01]  /*3ba0*/  FADD.FTZ R157, R157, R150 ;  /* 0x000000969d9d7221 */ /* 0x000fe20000010000 */
[----:B------:R-:W-:Y:S01]  /*3bb0*/  FADD.FTZ R150, R91, R149 ;  /* 0x000000955b967221 */ /* 0x000fe20000010000 */
[-C--:B------:R-:W-:Y:S01]  /*3bc0*/  FMUL.FTZ R91, R9, R149.reuse ;  /* 0x00000095095b7220 */ /* 0x080fe20000410000 */
[----:B------:R-:W-:Y:S01]  /*3bd0*/  FFMA.FTZ R158, R50, R90, R93 ;  /* 0x0000005a329e7223 */ /* 0x000fe2000001005d */
[C---:B------:R-:W-:Y:S01]  /*3be0*/  FFMA.FTZ R156, R49.reuse, R149, R156 ;  /* 0x00000095319c7223 */ /* 0x040fe2000001009c */
[-C--:B------:R-:W-:Y:S02]  /*3bf0*/  FMUL.FTZ R92, R8, R148.reuse ;  /* 0x00000094085c7220 */ /* 0x080fe40000410000 */
[----:B------:R-:W-:Y:S01]  /*3c00*/  FFMA.FTZ R149, R49, R91, R158 ;  /* 0x0000005b31957223 */ /* 0x000fe2000001009e */
[----:B------:R-:W-:Y:S01]  /*3c10*/  FMUL.FTZ R93, R11, R147 ;  /* 0x000000930b5d7220 */ /* 0x000fe20000410000 */
[----:B------:R-:W-:-:S02]  /*3c20*/  FFMA.FTZ R155, R48, R148, R155 ;  /* 0x00000094309b7223 */ /* 0x000fc4000001009b */
[----:B------:R-:W-:Y:S01]  /*3c30*/  FFMA.FTZ R158, R48, R92, R149 ;  /* 0x0000005c309e7223 */ /* 0x000fe20000010095 */
[----:B------:R-:W-:Y:S01]  /*3c40*/  FADD.FTZ R154, R154, R148 ;  /* 0x000000949a9a7221 */ /* 0x000fe20000010000 */
[----:B------:R-:W-:Y:S01]  /*3c50*/  FFMA.FTZ R153, R47, R147, R153 ;  /* 0x000000932f997223 */ /* 0x000fe20000010099 */
[----:B------:R-:W-:Y:S01]  /*3c60*/  FADD.FTZ R152, R152, R147 ;  /* 0x0000009398987221 */ /* 0x000fe20000010000 */
        /* <DEDUP_REMOVED lines=74> */
[----:B------:R-:W-:Y:S01]  /*4110*/  FADD.FTZ R70, -R84, R143 ;  /* 0x0000008f54467221 */ /* 0x000fe20000010100 */
[----:B------:R-:W-:Y:S01]  /*4120*/  FMUL.FTZ R112, R8, R112 ;  /* 0x0000007008707220 */ /* 0x000fe20000410000 */
[----:B------:R-:W-:Y:S01]  /*4130*/  FFMA.FTZ R147, R29, R111, R156 ;  /* 0x0000006f1d937223 */ /* 0x000fe2000001009c */
[-C--:B------:R-:W-:Y:S01]  /*4140*/  FFMA.FTZ R153, R27, R113.reuse, R153 ;  /* 0x000000711b997223 */ /* 0x080fe20000010099 */
[----:B------:R-:W-:Y:S01]  /*4150*/  FADD.FTZ R152, R152, R113 ;  /* 0x0000007198987221 */ /* 0x000fe20000010000 */
[----:B------:R-:W-:Y:S01]  /*4160*/  FMUL.FTZ R70, R67, R70 ;  /* 0x0000004643467220 */ /* 0x000fe20000410000 */
[----:B------:R-:W-:Y:S01]  /*4170*/  FMUL.FTZ R113, R11, R113 ;  /* 0x000000710b717220 */ /* 0x000fe20000410000 */
[----:B------:R-:W-:Y:S01]  /*4180*/  FFMA.FTZ R156, R28, R112, R147 ;  /* 0x000000701c9c7223 */ /* 0x000fe20000010093 */
[----:B------:R-:W-:Y:S01]  /*4190*/  FMUL.FTZ R117, R117, R144 ;  /* 0x0000009075757220 */ /* 0x000fe20000410000 */
[----:B------:R-:W-:Y:S01]  /*41a0*/  FFMA.FTZ R151, R26, R114, R151 ;  /* 0x000000721a977223 */ /* 0x000fe20000010097 */
[----:B------:R-:W-:Y:S01]  /*41b0*/  FADD.FTZ R148, R148, R114 ;  /* 0x0000007294947221 */ /* 0x000fe20000010000 */
[----:B------:R-:W-:Y:S01]  /*41c0*/  FFMA.FTZ R144, R9, R70, R5 ;  /* 0x0000004609907223 */ /* 0x000fe20000010005 */
[----:B------:R-:W-:Y:S01]  /*41d0*/  FMUL.FTZ R114, R10, R114 ;  /* 0x000000720a727220 */ /* 0x000fe20000410000 */
[----:B------:R-:W-:Y:S01]  /*41e0*/  FFMA.FTZ R147, R27, R113, R156 ;  /* 0x000000711b937223 */ /* 0x000fe2000001009c */
[-C--:B------:R-:W-:Y:S01]  /*41f0*/  FFMA.FTZ R149, R25, R115.reuse, R149 ;  /* 0x0000007319957223 */ /* 0x080fe20000010095 */
[----:B------:R-:W-:Y:S01]  /*4200*/  FADD.FTZ R150, R150, R115 ;  /* 0x0000007396967221 */ /* 0x000fe20000010000 */
[----:B------:R-:W-:Y:S01]  /*4210*/  FMUL.FTZ R145, R144, -1.4426950216293334961 ;  /* 0xbfb8aa3b90917820 */ /* 0x000fe20000410000 */
[----:B------:R-:W-:Y:S01]  /*4220*/  FMUL.FTZ R115, R9, R115 ;  /* 0x0000007309737220 */ /* 0x000fe20000410000 */
[----:B------:R-:W-:Y:S01]  /*4230*/  FFMA.FTZ R156, R26, R114, R147 ;  /* 0x000000721a9c7223 */ /* 0x000fe20000010093 */
[----:B------:R-:W-:Y:S01]  /*4240*/  FFMA.FTZ R155, R24, R116, R155 ;  /* 0x00000074189b7223 */ /* 0x000fe2000001009b */
[----:B------:R-:W-:Y:S01]  /*4250*/  FADD.FTZ R154, R154, R116 ;  /* 0x000000749a9a7221 */ /* 0x000fe20000010000 */
[----:B------:R-:W-:Y:S01]  /*4260*/  FMUL.FTZ R68, R67, R68 ;  /* 0x0000004443447220 */ /* 0x000fe20000410000 */
[----:B------:R-:W-:Y:S01]  /*4270*/  FMUL.FTZ R116, R8, R116 ;  /* 0x0000007408747220 */ /* 0x000fe20000410000 */
[----:B------:R-:W-:Y:S01]  /*4280*/  FFMA.FTZ R147, R25, R115, R156 ;  /* 0x0000007319937223 */ /* 0x000fe2000001009c */
[----:B------:R-:W0:Y:S01]  /*4290*/  MUFU.EX2 R145, R145 ;  /* 0x0000009100917308 */ /* 0x000e220000000800 */
[-C--:B------:R-:W-:Y:S01]  /*42a0*/  FFMA.FTZ R153, R23, R117.reuse, R153 ;  /* 0x0000007517997223 */ /* 0x080fe20000010099 */
[----:B------:R-:W-:Y:S01]  /*42b0*/  FADD.FTZ R152, R152, R117 ;  /* 0x0000007598987221 */ /* 0x000fe20000010000 */
[----:B------:R-:W-:Y:S01]  /*42c0*/  FFMA.FTZ R143, R8, R68, R4 ;  /* 0x00000044088f7223 */ /* 0x000fe20000010004 */
[----:B------:R-:W-:Y:S01]  /*42d0*/  FMUL.FTZ R117, R11, R117 ;  /* 0x000000750b757220 */ /* 0x000fe20000410000 */
[----:B------:R-:W-:Y:S01]  /*42e0*/  FFMA.FTZ R156, R24, R116, R147 ;  /* 0x00000074189c7223 */ /* 0x000fe20000010093 */
[-C--:B------:R-:W-:Y:S01]  /*42f0*/  FFMA.FTZ R151, R22, R118.reuse, R151 ;  /* 0x0000007616977223 */ /* 0x080fe20000010097 */
[----:B------:R-:W-:Y:S01]  /*4300*/  FADD.FTZ R148, R148, R118 ;  /* 0x0000007694947221 */ /* 0x000fe20000010000 */
[----:B------:R-:W-:Y:S01]  /*4310*/  FMUL.FTZ R146, R143, -1.4426950216293334961 ;  /* 0xbfb8aa3b8f927820 */ /* 0x000fe20000410000 */
[C---:B------:R-:W-:Y:S01]  /*4320*/  FMUL.FTZ R118, R10.reuse, R118 ;  /* 0x000000760a767220 */ /* 0x040fe20000410000 */
[----:B------:R-:W-:Y:S01]  /*4330*/  FFMA.FTZ R147, R23, R117, R156 ;  /* 0x0000007517937223 */ /* 0x000fe2000001009c */
[----:B------:R-:W-:Y:S01]  /*4340*/  FFMA.FTZ R142, R10, R71, R6 ;  /* 0x000000470a8e7223 */ /* 0x000fe20000010006 */
[-C--:B------:R-:W-:Y:S01]  /*4350*/  FFMA.FTZ R149, R21, R119.reuse, R149 ;  /* 0x0000007715957223 */ /* 0x080fe20000010095 */
[----:B------:R-:W-:Y:S01]  /*4360*/  FADD.FTZ R150, R150, R119 ;  /* 0x0000007796967221 */ /* 0x000fe20000010000 */
[----:B------:R-:W-:Y:S01]  /*4370*/  FMUL.FTZ R119, R9, R119 ;  /* 0x0000007709777220 */ /* 0x000fe20000410000 */
[----:B------:R-:W-:Y:S01]  /*4380*/  FFMA.FTZ R156, R22, R118, R147 ;  /* 0x00000076169c7223 */ /* 0x000fe20000010093 */
[----:B------:R-:W-:Y:S01]  /*4390*/  FMUL.FTZ R159, R142, -1.4426950216293334961 ;  /* 0xbfb8aa3b8e9f7820 */ /* 0x000fe20000410000 */
[----:B------:R-:W1:Y:S01]  /*43a0*/  MUFU.EX2 R146, R146 ;  /* 0x0000009200927308 */ /* 0x000e620000000800 */
[-C--:B------:R-:W-:Y:S01]  /*43b0*/  FFMA.FTZ R155, R20, R120.reuse, R155 ;  /* 0x00000078149b7223 */ /* 0x080fe2000001009b */
[----:B------:R-:W-:Y:S01]  /*43c0*/  FADD.FTZ R154, R154, R120 ;  /* 0x000000789a9a7221 */ /* 0x000fe20000010000 */
[----:B------:R-:W-:Y:S01]  /*43d0*/  FMUL.FTZ R120, R8, R120 ;  /* 0x0000007808787220 */ /* 0x000fe20000410000 */
[----:B------:R-:W-:Y:S01]  /*43e0*/  FFMA.FTZ R147, R21, R119, R156 ;  /* 0x0000007715937223 */ /* 0x000fe2000001009c */
[----:B------:R-:W-:-:S03]  /*43f0*/  FFMA.FTZ R153, R75, R121, R153 ;  /* 0x000000794b997223 */ /* 0x000fc60000010099 */
[----:B------:R-:W2:Y:S01]  /*4400*/  MUFU.RCP R83, R165 ;  /* 0x000000a500537308 */ /* 0x000ea20000001000 */
[----:B------:R-:W-:Y:S01]  /*4410*/  FADD.FTZ R152, R152, R121 ;  /* 0x0000007998987221 */ /* 0x000fe20000010000 */
[----:B0-----:R-:W-:Y:S01]  /*4420*/  FADD.FTZ R145, R145, 1 ;  /* 0x3f80000091917421 */ /* 0x001fe20000010000 */
[----:B------:R-:W-:Y:S01]  /*4430*/  FMUL.FTZ R121, R11, R121 ;  /* 0x000000790b797220 */ /* 0x000fe20000410000 */
[----:B------:R-:W-:-:S04]  /*4440*/  FFMA.FTZ R156, R20, R120, R147 ;  /* 0x00000078149c7223 */ /* 0x000fc80000010093 */
[----:B------:R-:W0:Y:S01]  /*4450*/  MUFU.EX2 R159, R159 ;  /* 0x0000009f009f7308 */ /* 0x000e220000000800 */
[-C--:B------:R-:W-:Y:S01]  /*4460*/  FFMA.FTZ R151, R74, R122.reuse, R151 ;  /* 0x0000007a4a977223 */ /* 0x080fe20000010097 */
[----:B------:R-:W-:Y:S01]  /*4470*/  FADD.FTZ R148, R148, R122 ;  /* 0x0000007a94947221 */ /* 0x000fe20000010000 */
[----:B------:R-:W-:Y:S01]  /*4480*/  FMUL.FTZ R122, R10, R122 ;  /* 0x0000007a0a7a7220 */ /* 0x000fe20000410000 */
[----:B------:R-:W-:Y:S01]  /*4490*/  FFMA.FTZ R147, R75, R121, R156 ;  /* 0x000000794b937223 */ /* 0x000fe2000001009c */
[-C--:B------:R-:W-:Y:S01]  /*44a0*/  FFMA.FTZ R149, R140, R123.reuse, R149 ;  /* 0x0000007b8c957223 */ /* 0x080fe20000010095 */
[----:B------:R-:W-:Y:S02]  /*44b0*/  FADD.FTZ R150, R150, R123 ;  /* 0x0000007b96967221 */ /* 0x000fe40000010000 */
[----:B------:R-:W0:Y:S01]  /*44c0*/  MUFU.RCP R145, R145 ;  /* 0x0000009100917308 */ /* 0x000e220000001000 */
[----:B------:R-:W-:Y:S01]  /*44d0*/  FMUL.FTZ R123, R9, R123 ;  /* 0x0000007b097b7220 */ /* 0x000fe20000410000 */
[----:B------:R-:W-:Y:S01]  /*44e0*/  FFMA.FTZ R147, R74, R122, R147 ;  /* 0x0000007a4a937223 */ /* 0x000fe20000010093 */
[----:B-1----:R-:W-:-:S03]  /*44f0*/  FADD.FTZ R146, R146, 1 ;  /* 0x3f80000092927421 */ /* 0x002fc60000010000 */
[----:B------:R-:W-:Y:S01]  /*4500*/  FFMA.FTZ R164, R140, R123, R147 ;  /* 0x0000007b8ca47223 */ /* 0x000fe20000010093 */
[----:B--2---:R-:W-:Y:S01]  /*4510*/  FADD.FTZ R140, -R83, 1 ;  /* 0x3f800000538c7421 */ /* 0x004fe20000010100 */
[----:B0-----:R-:W-:Y:S01]  /*4520*/  FADD.FTZ R82, R159, 1 ;  /* 0x3f8000009f527421 */ /* 0x001fe20000010000 */
[----:B------:R-:W0:Y:S02]  /*4530*/  MUFU.RCP R146, R146 ;  /* 0x0000009200927308 */ /* 0x000e240000001000 */
[----:B------:R-:W-:Y:S01]  /*4540*/  FFMA.FTZ R140, R141, R140, 1 ;  /* 0x3f8000008d8c7423 */ /* 0x000fe2000001008c */
[----:B------:R-:W-:-:S03]  /*4550*/  HADD2.F32 R141, -RZ, R86.H0_H0 ;  /* 0x20000056ff8d7230 */ /* 0x000fc60000004100 */
[----:B------:R-:W-:Y:S01]  /*4560*/  FMUL.FTZ R159, R83, R140 ;  /* 0x0000008c539f7220 */ /* 0x000fe20000410000 */
[----:B------:R-:W-:Y:S01]  /*4570*/  FADD.FTZ R83, -R145, 1 ;  /* 0x3f80000091537421 */ /* 0x000fe20000010100 */
[----:B------:R-:W1:Y:S01]  /*4580*/  MUFU.RCP R82, R82 ;  /* 0x0000005200527308 */ /* 0x000e620000001000 */
[----:B------:R-:W-:Y:S02]  /*4590*/  FADD.FTZ R140, -R84, R141 ;  /* 0x0000008d548c7221 */ /* 0x000fe40000010100 */
[----:B------:R-:W-:Y:S01]  /*45a0*/  FFMA.FTZ R144, R144, R83, 1 ;  /* 0x3f80000090907423 */ /* 0x000fe20000010053 */
[----:B------:R-:W-:Y:S02]  /*45b0*/  HADD2.F32 R83, -RZ, R86.H1_H1 ;  /* 0x30000056ff537230 */ /* 0x000fe40000004100 */
[----:B------:R-:W-:-:S03]  /*45c0*/  FMUL.FTZ R141, R67, R140 ;  /* 0x0000008c438d7220 */ /* 0x000fc60000410000 */
[----:B------:R-:W-:Y:S01]  /*45d0*/  FADD.FTZ R140, -R84, R83 ;  /* 0x00000053548c7221 */ /* 0x000fe20000010100 */
[----:B0-----:R-:W-:-:S03]  /*45e0*/  FADD.FTZ R86, -R146, 1 ;  /* 0x3f80000092567421 */ /* 0x001fc60000010100 */
[----:B------:R-:W-:Y:S01]  /*45f0*/  FMUL.FTZ R140, R67, R140 ;  /* 0x0000008c438c7220 */ /* 0x000fe20000410000 */
[----:B------:R-:W-:Y:S01]  /*4600*/  FFMA.FTZ R165, R143, R86, 1 ;  /* 0x3f8000008fa57423 */ /* 0x000fe20000010056 */
[----:B------:R-:W-:Y:S01]  /*4610*/  FFMA.FTZ R86, R11, R141, R7 ;  /* 0x0000008d0b567223 */ /* 0x000fe20000010007 */
[----:B-1----:R-:W-:Y:S01]  /*4620*/  FADD.FTZ R147, -R82, 1 ;  /* 0x3f80000052937421 */ /* 0x002fe20000010100 */
[----:B------:R-:W-:Y:S02]  /*4630*/  FFMA.FTZ R83, R10, R140, R6 ;  /* 0x0000008c0a537223 */ /* 0x000fe40000010006 */
[----:B------:R-:W-:Y:S01]  /*4640*/  FMUL.FTZ R143, R86, -1.4426950216293334961 ;  /* 0xbfb8aa3b568f7820 */ /* 0x000fe20000410000 */
[----:B------:R-:W-:Y:S01]  /*4650*/  FFMA.FTZ R147, R142, R147, 1 ;  /* 0x3f8000008e937423 */ /* 0x000fe20000010093 */
[----:B------:R-:W-:-:S04]  /*4660*/  FMUL.FTZ R142, R83, -1.4426950216293334961 ;  /* 0xbfb8aa3b538e7820 */ /* 0x000fc80000410000 */
[----:B------:R-:W0:Y:S08]  /*4670*/  MUFU.EX2 R143, R143 ;  /* 0x0000008f008f7308 */ /* 0x000e300000000800 */
[----:B------:R-:W1:Y:S01]  /*4680*/  MUFU.EX2 R142, R142 ;  /* 0x0000008e008e7308 */ /* 0x000e620000000800 */
[----:B------:R-:W-:Y:S01]  /*4690*/  FMUL.FTZ R158, R82, R147 ;  /* 0x00000093529e7220 */ /* 0x000fe20000410000 */
[----:B---3--:R-:W-:-:S02]  /*46a0*/  HADD2.F32 R82, -RZ, R88.H0_H0 ;  /* 0x20000058ff527230 */ /* 0x008fc40000004100 */
[----:B------:R-:W-:Y:S01]  /*46b0*/  FMUL.FTZ R157, R145, R144 ;  /* 0x00000090919d7220 */ /* 0x000fe20000410000 */
[----:B------:R-:W-:Y:S02]  /*46c0*/  HADD2.F32 R145, -RZ, R88.H1_H1 ;  /* 0x30000058ff917230 */ /* 0x000fe40000004100 */
[----:B------:R-:W-:Y:S01]  /*46d0*/  FMUL.FTZ R156, R146, R165 ;  /* 0x000000a5929c7220 */ /* 0x000fe20000410000 */
[----:B0-----:R-:W-:Y:S01]  /*46e0*/  FADD.FTZ R144, R143, 1 ;  /* 0x3f8000008f907421 */ /* 0x001fe20000010000 */
[----:B------:R-:W-:-:S03]  /*46f0*/  FMUL.FTZ R159, R82, R159 ;  /* 0x0000009f529f7220 */ /* 0x000fc60000410000 */
[----:B------:R-:W0:Y:S01]  /*4700*/  MUFU.RCP R82, R144 ;  /* 0x0000009000527308 */ /* 0x000e220000001000 */
[----:B-1----:R-:W-:Y:S01]  /*4710*/  FADD.FTZ R88, R142, 1 ;  /* 0x3f8000008e587421 */ /* 0x002fe20000010000 */
[--C-:B------:R-:W-:Y:S02]  /*4720*/  HADD2.F32 R142, -RZ, R89.reuse.H0_H0 ;  /* 0x20000059ff8e7230 */ /* 0x100fe40000004100 */
[----:B------:R-:W-:-:S04]  /*4730*/  HADD2.F32 R89, -RZ, R89.H1_H1 ;  /* 0x30000059ff597230 */ /* 0x000fc80000004100 */
[----:B------:R-:W1:Y:S01]  /*4740*/  MUFU.RCP R88, R88 ;  /* 0x0000005800587308 */ /* 0x000e620000001000 */
[----:B------:R-:W-:Y:S01]  /*4750*/  FMUL.FTZ R156, R89, R156 ;  /* 0x0000009c599c7220 */ /* 0x000fe20000410000 */
[----:B------:R-:W-:Y:S02]  /*4760*/  HADD2.F32 R89, -RZ, R87.H0_H0 ;  /* 0x20000057ff597230 */ /* 0x000fe40000004100 */
[----:B------:R-:W-:-:S03]  /*4770*/  FMUL.FTZ R157, R142, R157 ;  /* 0x0000009d8e9d7220 */ /* 0x000fc60000410000 */
[----:B------:R-:W-:Y:S01]  /*4780*/  FADD.FTZ R142, -R84, R89 ;  /* 0x00000059548e7221 */ /* 0x000fe20000010100 */
[----:B------:R-:W-:-:S03]  /*4790*/  HADD2.F32 R87, -RZ, R87.H1_H1 ;  /* 0x30000057ff577230 */ /* 0x000fc60000004100 */
[----:B------:R-:W-:Y:S01]  /*47a0*/  FMUL.FTZ R142, R67, R142 ;  /* 0x0000008e438e7220 */ /* 0x000fe20000410000 */
[----:B0-----:R-:W-:Y:S01]  /*47b0*/  FADD.FTZ R89, -R82, 1 ;  /* 0x3f80000052597421 */ /* 0x001fe20000010100 */
[----:B------:R-:W-:Y:S02]  /*47c0*/  FADD.FTZ R144, -R84, R87 ;  /* 0x0000005754907221 */ /* 0x000fe40000010100 */
[----:B------:R-:W-:Y:S01]  /*47d0*/  FFMA.FTZ R143, R9, R142, R5 ;  /* 0x0000008e098f7223 */ /* 0x000fe20000010005 */
[----:B------:R-:W-:Y:S01]  /*47e0*/  FFMA.FTZ R89, R86, R89, 1 ;  /* 0x3f80000056597423 */ /* 0x000fe20000010059 */
[----:B-1----:R-:W-:Y:S01]  /*47f0*/  FADD.FTZ R86, -R88, 1 ;  /* 0x3f80000058567421 */ /* 0x002fe20000010100 */
[----:B------:R-:W-:Y:S01]  /*4800*/  FMUL.FTZ R144, R67, R144 ;  /* 0x0000009043907220 */ /* 0x000fe20000410000 */
[----:B------:R-:W-:Y:S02]  /*4810*/  FMUL.FTZ R146, R143, -1.4426950216293334961 ;  /* 0xbfb8aa3b8f927820 */ /* 0x000fe40000410000 */
[----:B------:R-:W-:Y:S01]  /*4820*/  FFMA.FTZ R83, R83, R86, 1 ;  /* 0x3f80000053537423 */ /* 0x000fe20000010056 */
[----:B------:R-:W-:-:S03]  /*4830*/  FFMA.FTZ R86, R8, R144, R4 ;  /* 0x0000009008567223 */ /* 0x000fc60000010004 */
[----:B------:R-:W0:Y:S01]  /*4840*/  MUFU.EX2 R146, R146 ;  /* 0x0000009200927308 */ /* 0x000e220000000800 */
[----:B------:R-:W-:-:S07]  /*4850*/  FMUL.FTZ R147, R86, -1.4426950216293334961 ;  /* 0xbfb8aa3b56937820 */ /* 0x000fce0000410000 */
[----:B------:R-:W1:Y:S01]  /*4860*/  MUFU.EX2 R147, R147 ;  /* 0x0000009300937308 */ /* 0x000e620000000800 */
[----:B------:R-:W-:Y:S01]  /*4870*/  FMUL.FTZ R158, R145, R158 ;  /* 0x0000009e919e7220 */ /* 0x000fe20000410000 */
[----:B0-----:R-:W-:-:S06]  /*4880*/  FADD.FTZ R145, R146, 1 ;  /* 0x3f80000092917421 */ /* 0x001fcc0000010000 */
[----:B------:R-:W0:Y:S01]  /*4890*/  MUFU.RCP R145, R145 ;  /* 0x0000009100917308 */ /* 0x000e220000001000 */
[----:B-1----:R-:W-:-:S07]  /*48a0*/  FADD.FTZ R87, R147, 1 ;  /* 0x3f80000093577421 */ /* 0x002fce0000010000 */
[----:B------:R-:W1:Y:S01]  /*48b0*/  MUFU.RCP R87, R87 ;  /* 0x0000005700577308 */ /* 0x000e620000001000 */
[----:B------:R-:W-:Y:S01]  /*48c0*/  FMUL.FTZ R89, R82, R89 ;  /* 0x0000005952597220 */ /* 0x000fe20000410000 */
[----:B----4-:R-:W-:Y:S02]  /*48d0*/  HADD2.F32 R165, -RZ, R76.H0_H0 ;  /* 0x2000004cffa57230 */ /* 0x010fe40000004100 */
[----:B------:R-:W-:Y:S01]  /*48e0*/  FMUL.FTZ R83, R88, R83 ;  /* 0x0000005358537220 */ /* 0x000fe20000410000 */
[----:B0-----:R-:W-:Y:S02]  /*48f0*/  FADD.FTZ R82, -R145, 1 ;  /* 0x3f80000091527421 */ /* 0x001fe40000010100 */
[----:B------:R-:W-:Y:S02]  /*4900*/  FADD.FTZ R88, -R84, R165 ;  /* 0x000000a554587221 */ /* 0x000fe40000010100 */
[----:B------:R-:W-:Y:S02]  /*4910*/  FFMA.FTZ R82, R143, R82, 1 ;  /* 0x3f8000008f527423 */ /* 0x000fe40000010052 */
[----:B------:R-:W-:-:S02]  /*4920*/  FMUL.FTZ R143, R67, R88 ;  /* 0x00000058438f7220 */ /* 0x000fc40000410000 */
[----:B------:R-:W-:Y:S01]  /*4930*/  FMUL.FTZ R82, R145, R82 ;  /* 0x0000005291527220 */ /* 0x000fe20000410000 */
[----:B-1----:R-:W-:-:S04]  /*4940*/  FADD.FTZ R145, -R87, 1 ;  /* 0x3f80000057917421 */ /* 0x002fc80000010100 */
[----:B------:R-:W-:Y:S01]  /*4950*/  FFMA.FTZ R88, R86, R145, 1 ;  /* 0x3f80000056587423 */ /* 0x000fe20000010091 */
[----:B------:R-:W-:-:S04]  /*4960*/  FFMA.FTZ R145, R11, R143, R7 ;  /* 0x0000008f0b917223 */ /* 0x000fc80000010007 */
[----:B------:R-:W-:-:S06]  /*4970*/  FMUL.FTZ R146, R145, -1.4426950216293334961 ;  /* 0xbfb8aa3b91927820 */ /* 0x000fcc0000410000 */
[----:B------:R-:W0:Y:S01]  /*4980*/  MUFU.EX2 R146, R146 ;  /* 0x0000009200927308 */ /* 0x000e220000000800 */
[----:B------:R-:W-:Y:S02]  /*4990*/  HADD2.F32 R165, -RZ, R76.H1_H1 ;  /* 0x3000004cffa57230 */ /* 0x000fe40000004100 */
[----:B0-----:R-:W-:-:S05]  /*49a0*/  FADD.FTZ R147, R146, 1 ;  /* 0x3f80000092937421 */ /* 0x001fca0000010000 */
[----:B------:R-:W0:Y:S01]  /*49b0*/  MUFU.RCP R86, R147 ;  /* 0x0000009300567308 */ /* 0x000e220000001000 */
[----:B-----5:R-:W-:Y:S02]  /*49c0*/  HADD2.F32 R76, -RZ, R78.H0_H0 ;  /* 0x2000004eff4c7230 */ /* 0x020fe40000004100 */
[----:B------:R-:W-:Y:S01]  /*49d0*/  FMUL.FTZ R88, R87, R88 ;  /* 0x0000005857587220 */ /* 0x000fe20000410000 */
[----:B------:R-:W-:Y:S02]  /*49e0*/  FADD.FTZ R165, -R84, R165 ;  /* 0x000000a554a57221 */ /* 0x000fe40000010100 */
[----:B------:R-:W-:Y:S01]  /*49f0*/  FMUL.FTZ R87, R76, R89 ;  /* 0x000000594c577220 */ /* 0x000fe20000410000 */
[----:B0-----:R-:W-:-:S04]  /*4a00*/  FADD.FTZ R76, -R86, 1 ;  /* 0x3f800000564c7421 */ /* 0x001fc80000010100 */
[----:B------:R-:W-:Y:S01]  /*4a10*/  FFMA.FTZ R89, R145, R76, 1 ;  /* 0x3f80000091597423 */ /* 0x000fe2000001004c */
[----:B------:R-:W-:-:S03]  /*4a20*/  FMUL.FTZ R145, R67, R165 ;  /* 0x000000a543917220 */ /* 0x000fc60000410000 */
[----:B------:R-:W-:Y:S01]  /*4a30*/  FMUL.FTZ R86, R86, R89 ;  /* 0x0000005956567220 */ /* 0x000fe20000410000 */
[----:B------:R-:W-:-:S04]  /*4a40*/  FFMA.FTZ R89, R10, R145, R6 ;  /* 0x000000910a597223 */ /* 0x000fc80000010006 */
[----:B------:R-:W-:-:S06]  /*4a50*/  FMUL.FTZ R165, R89, -1.4426950216293334961 ;  /* 0xbfb8aa3b59a57820 */ /* 0x000fcc0000410000 */
[----:B------:R-:W0:Y:S02]  /*4a60*/  MUFU.EX2 R165, R165 ;  /* 0x000000a500a57308 */ /* 0x000e240000000800 */
[----:B0-----:R-:W-:-:S06]  /*4a70*/  FADD.FTZ R146, R165, 1 ;  /* 0x3f800000a5927421 */ /* 0x001fcc0000010000 */
[----:B------:R-:W0:Y:S01]  /*4a80*/  MUFU.RCP R146, R146 ;  /* 0x0000009200927308 */ /* 0x000e220000001000 */
[----:B------:R-:W-:Y:S02]  /*4a90*/  HADD2.F32 R78, -RZ, R78.H1_H1 ;  /* 0x3000004eff4e7230 */ /* 0x000fe40000004100 */
[----:B------:R-:W-:-:S03]  /*4aa0*/  HADD2.F32 R147, -RZ, R79.H0_H0 ;  /* 0x2000004fff937230 */ /* 0x000fc60000004100 */
[----:B------:R-:W-:Y:S02]  /*4ab0*/  FMUL.FTZ R83, R78, R83 ;  /* 0x000000534e537220 */ /* 0x000fe40000410000 */
[----:B------:R-:W-:Y:S01]  /*4ac0*/  FMUL.FTZ R76, R147, R82 ;  /* 0x00000052934c7220 */ /* 0x000fe20000410000 */
[----:B0-----:R-:W-:-:S04]  /*4ad0*/  FADD.FTZ R78, -R146, 1 ;  /* 0x3f800000924e7421 */ /* 0x001fc80000010100 */
[----:B------:R-:W-:-:S04]  /*4ae0*/  FFMA.FTZ R89, R89, R78, 1 ;  /* 0x3f80000059597423 */ /* 0x000fc8000001004e */
[----:B------:R-:W-:Y:S01]  /*4af0*/  FMUL.FTZ R82, R146, R89 ;  /* 0x0000005992527220 */ /* 0x000fe20000410000 */
[----:B------:R-:W-:-:S05]  /*4b00*/  HADD2.F32 R89, -RZ, R77.H0_H0 ;  /* 0x2000004dff597230 */ /* 0x000fca0000004100 */
[----:B------:R-:W-:Y:S01]  /*4b10*/  FADD.FTZ R146, -R84, R89 ;  /* 0x0000005954927221 */ /* 0x000fe20000010100 */
[----:B------:R-:W-:-:S03]  /*4b20*/  HADD2.F32 R89, -RZ, R80.H0_H0 ;  /* 0x20000050ff597230 */ /* 0x000fc60000004100 */
[----:B------:R-:W-:Y:S02]  /*4b30*/  FMUL.FTZ R146, R67, R146 ;  /* 0x0000009243927220 */ /* 0x000fe40000410000 */
[----:B------:R-:W-:Y:S02]  /*4b40*/  FMUL.FTZ R78, R89, R86 ;  /* 0x00000056594e7220 */ /* 0x000fe40000410000 */
[----:B------:R-:W-:-:S04]  /*4b50*/  FFMA.FTZ R86, R9, R146, R5 ;  /* 0x0000009209567223 */ /* 0x000fc80000010005 */
[----:B------:R-:W-:-:S06]  /*4b60*/  FMUL.FTZ R147, R86, -1.4426950216293334961 ;  /* 0xbfb8aa3b56937820 */ /* 0x000fcc0000410000 */
[----:B------:R-:W0:Y:S01]  /*4b70*/  MUFU.EX2 R147, R147 ;  /* 0x0000009300937308 */ /* 0x000e220000000800 */
[----:B------:R-:W-:-:S05]  /*4b80*/  HADD2.F32 R79, -RZ, R79.H1_H1 ;  /* 0x3000004fff4f7230 */ /* 0x000fca0000004100 */
[----:B------:R-:W-:Y:S01]  /*4b90*/  FMUL.FTZ R79, R79, R88 ;  /* 0x000000584f4f7220 */ /* 0x000fe20000410000 */
[----:B0-----:R-:W-:-:S06]  /*4ba0*/  FADD.FTZ R88, R147, 1 ;  /* 0x3f80000093587421 */ /* 0x001fcc0000010000 */
[----:B------:R-:W0:Y:S01]  /*4bb0*/  MUFU.RCP R88, R88 ;  /* 0x0000005800587308 */ /* 0x000e220000001000 */
[----:B------:R-:W-:Y:S02]  /*4bc0*/  HADD2.F32 R89, -RZ, R80.H1_H1 ;  /* 0x30000050ff597230 */ /* 0x000fe40000004100 */
[----:B------:R-:W-:-:S03]  /*4bd0*/  HADD2.F32 R77, -RZ, R77.H1_H1 ;  /* 0x3000004dff4d7230 */ /* 0x000fc60000004100 */
[----:B------:R-:W-:Y:S01]  /*4be0*/  FMUL.FTZ R80, R89, R82 ;  /* 0x0000005259507220 */ /* 0x000fe20000410000 */
[----:B0-----:R-:W-:-:S04]  /*4bf0*/  FADD.FTZ R89, -R88, 1 ;  /* 0x3f80000058597421 */ /* 0x001fc80000010100 */
[----:B------:R-:W-:Y:S01]  /*4c00*/  FFMA.FTZ R89, R86, R89, 1 ;  /* 0x3f80000056597423 */ /* 0x000fe20000010059 */
[----:B------:R-:W-:Y:S01]  /*4c10*/  FADD.FTZ R86, -R84, R77 ;  /* 0x0000004d54567221 */ /* 0x000fe20000010100 */
[----:B------:R-:W-:-:S03]  /*4c20*/  HADD2.F32 R82, -RZ, R81.H0_H0 ;  /* 0x20000051ff527230 */ /* 0x000fc60000004100 */
[----:B------:R-:W-:Y:S01]  /*4c30*/  FMUL.FTZ R147, R67, R86 ;  /* 0x0000005643937220 */ /* 0x000fe20000410000 */
[----:B------:R-:W-:-:S03]  /*4c40*/  FMUL.FTZ R89, R88, R89 ;  /* 0x0000005958597220 */ /* 0x000fc60000410000 */
[----:B------:R-:W-:Y:S01]  /*4c50*/  FFMA.FTZ R77, R8, R147, R4 ;  /* 0x00000093084d7223 */ /* 0x000fe20000010004 */
[----:B------:R-:W-:-:S03]  /*4c60*/  FMUL.FTZ R82, R82, R89 ;  /* 0x0000005952527220 */ /* 0x000fc60000410000 */
[----:B------:R-:W-:-:S06]  /*4c70*/  FMUL.FTZ R89, R77, -1.4426950216293334961 ;  /* 0xbfb8aa3b4d597820 */ /* 0x000fcc0000410000 */
[----:B------:R-:W0:Y:S02]  /*4c80*/  MUFU.EX2 R89, R89 ;  /* 0x0000005900597308 */ /* 0x000e240000000800 */
[----:B0-----:R-:W-:-:S06]  /*4c90*/  FADD.FTZ R165, R89, 1 ;  /* 0x3f80000059a57421 */ /* 0x001fcc0000010000 */
[----:B------:R-:W0:Y:S02]  /*4ca0*/  MUFU.RCP R165, R165 ;  /* 0x000000a500a57308 */ /* 0x000e240000001000 */
[----:B0-----:R-:W-:-:S04]  /*4cb0*/  FADD.FTZ R86, -R165, 1 ;  /* 0x3f800000a5567421 */ /* 0x001fc80000010100 */
[----:B------:R-:W-:Y:S01]  /*4cc0*/  FFMA.FTZ R86, R77, R86, 1 ;  /* 0x3f8000004d567423 */ /* 0x000fe20000010056 */
[----:B------:R-:W-:-:S04]  /*4cd0*/  FADD.FTZ R77, RZ, R139 ;  /* 0x0000008bff4d7221 */ /* 0x000fc80000010000 */
[----:B------:R-:W-:-:S04]  /*4ce0*/  FADD.FTZ R88, R77, R138 ;  /* 0x0000008a4d587221 */ /* 0x000fc80000010000 */
        /* <DEDUP_REMOVED lines=44> */
[----:B------:R-:W-:Y:S01]  /*4fb0*/  FADD.FTZ R77, R88, R119 ;  /* 0x00000077584d7221 */ /* 0x000fe20000010000 */
[----:B------:R-:W-:-:S03]  /*4fc0*/  HADD2.F32 R81, -RZ, R81.H1_H1 ;  /* 0x30000051ff517230 */ /* 0x000fc60000004100 */
[----:B------:R-:W-:Y:S01]  /*4fd0*/  FADD.FTZ R88, R77, R120 ;  /* 0x000000784d587221 */ /* 0x000fe20000010000 */
[----:B------:R-:W-:-:S03]  /*4fe0*/  FMUL.FTZ R86, R165, R86 ;  /* 0x00000056a5567220 */ /* 0x000fc60000410000 */
[----:B------:R-:W-:Y:S01]  /*4ff0*/  FADD.FTZ R77, R88, R121 ;  /* 0x00000079584d7221 */ /* 0x000fe20000010000 */
[----:B------:R-:W-:Y:S01]  /*5000*/  FMUL.FTZ R86, R81, R86 ;  /* 0x0000005651567220 */ /* 0x000fe20000410000 */
[-C--:B------:R-:W-:Y:S02]  /*5010*/  FFMA.FTZ R155, R73, R160.reuse, R155 ;  /* 0x000000a0499b7223 */ /* 0x080fe4000001009b */
[----:B------:R-:W-:Y:S01]  /*5020*/  FADD.FTZ R81, R77, R122 ;  /* 0x0000007a4d517221 */ /* 0x000fe20000010000 */
[----:B------:R-:W-:Y:S01]  /*5030*/  FADD.FTZ R154, R154, R160 ;  /* 0x000000a09a9a7221 */ /* 0x000fe20000010000 */
[----:B------:R-:W-:Y:S01]  /*5040*/  FFMA.FTZ R153, R72, R159, R153 ;  /* 0x0000009f48997223 */ /* 0x000fe20000010099 */
[----:B------:R-:W-:Y:S01]  /*5050*/  FMUL.FTZ R160, R8, R160 ;  /* 0x000000a008a07220 */ /* 0x000fe20000410000 */
[----:B------:R-:W-:Y:S01]  /*5060*/  FADD.FTZ R89, R81, R123 ;  /* 0x0000007b51597221 */ /* 0x000fe20000010000 */
[----:B------:R-:W-:Y:S01]  /*5070*/  FADD.FTZ R152, R152, R159 ;  /* 0x0000009f98987221 */ /* 0x000fe20000010000 */
[----:B------:R-:W-:Y:S01]  /*5080*/  FFMA.FTZ R81, R141, R87, R153 ;  /* 0x000000578d517223 */ /* 0x000fe20000010099 */
        /* <DEDUP_REMOVED lines=14> */
[----:B------:R-:W-:Y:S01]  /*5170*/  FFMA.FTZ R89, R140, R83, R151 ;  /* 0x000000538c597223 */ /* 0x000fe20000010097 */
[----:B------:R-:W-:Y:S01]  /*5180*/  FMUL.FTZ R157, R9, R157 ;  /* 0x0000009d099d7220 */ /* 0x000fe20000410000 */
[----:B------:R-:W-:Y:S01]  /*5190*/  FFMA.FTZ R151, R71, R158, R152 ;  /* 0x0000009e47977223 */ /* 0x000fe20000010098 */
[----:B------:R-:W-:Y:S01]  /*51a0*/  FADD.FTZ R152, R87, R158 ;  /* 0x0000009e57987221 */ /* 0x000fe20000010000 */
[----:B------:R-:W-:-:S02]  /*51b0*/  FMUL.FTZ R156, R8, R156 ;  /* 0x0000009c089c7220 */ /* 0x000fc40000410000 */
[----:B------:R-:W-:Y:S01]  /*51c0*/  FFMA.FTZ R151, R70, R157, R151 ;  /* 0x0000009d46977223 */ /* 0x000fe20000010097 */
[----:B------:R-:W-:Y:S01]  /*51d0*/  FADD.FTZ R87, R152, R157 ;  /* 0x0000009d98577221 */ /* 0x000fe20000010000 */
[----:B------:R-:W-:Y:S01]  /*51e0*/  FADD.FTZ R148, R148, R83 ;  /* 0x0000005394947221 */ /* 0x000fe20000010000 */
[----:B------:R-:W-:Y:S01]  /*51f0*/  FMUL.FTZ R154, R10, R83 ;  /* 0x000000530a9a7220 */ /* 0x000fe20000410000 */
[----:B------:R-:W-:Y:S01]  /*5200*/  FADD.FTZ R83, R150, R76 ;  /* 0x0000004c96537221 */ /* 0x000fe20000010000 */
[-C--:B------:R-:W-:Y:S01]  /*5210*/  FFMA.FTZ R149, R142, R76.reuse, R149 ;  /* 0x0000004c8e957223 */ /* 0x080fe20000010095 */
[----:B------:R-:W-:Y:S01]  /*5220*/  FMUL.FTZ R153, R9, R76 ;  /* 0x0000004c09997220 */ /* 0x000fe20000410000 */
[----:B------:R-:W-:Y:S01]  /*5230*/  FFMA.FTZ R150, R68, R156, R151 ;  /* 0x0000009c44967223 */ /* 0x000fe20000010097 */
[----:B------:R-:W-:Y:S01]  /*5240*/  FADD.FTZ R76, R87, R156 ;  /* 0x0000009c574c7221 */ /* 0x000fe20000010000 */
[----:B------:R-:W-:Y:S02]  /*5250*/  FADD.FTZ R87, R77, R79 ;  /* 0x0000004f4d577221 */ /* 0x000fe40000010000 */
[----:B------:R-:W-:Y:S01]  /*5260*/  FFMA.FTZ R151, R141, R155, R150 ;  /* 0x0000009b8d977223 */ /* 0x000fe20000010096 */
[----:B------:R-:W-:Y:S01]  /*5270*/  FADD.FTZ R77, R76, R155 ;  /* 0x0000009b4c4d7221 */ /* 0x000fe20000010000 */
[-C--:B------:R-:W-:Y:S01]  /*5280*/  FFMA.FTZ R88, R144, R79.reuse, R88 ;  /* 0x0000004f90587223 */ /* 0x080fe20000010058 */
[----:B------:R-:W-:Y:S01]  /*5290*/  FMUL.FTZ R152, R8, R79 ;  /* 0x0000004f08987220 */ /* 0x000fe20000410000 */
[----:B------:R-:W-:Y:S01]  /*52a0*/  FFMA.FTZ R79, R140, R154, R151 ;  /* 0x0000009a8c4f7223 */ /* 0x000fe20000010097 */
[----:B------:R-:W-:Y:S01]  /*52b0*/  FADD.FTZ R150, R77, R154 ;  /* 0x0000009a4d967221 */ /* 0x000fe20000010000 */
[----:B------:R-:W-:-:S02]  /*52c0*/  FFMA.FTZ R76, R143, R78, R81 ;  /* 0x0000004e8f4c7223 */ /* 0x000fc40000010051 */
[----:B------:R-:W-:Y:S01]  /*52d0*/  FFMA.FTZ R165, R142, R153, R79 ;  /* 0x000000998ea57223 */ /* 0x000fe2000001004f */
[----:B------:R-:W-:Y:S01]  /*52e0*/  FADD.FTZ R81, R150, R153 ;  /* 0x0000009996517221 */ /* 0x000fe20000010000 */
[----:B------:R-:W-:Y:S01]  /*52f0*/  FADD.FTZ R77, R164, R78 ;  /* 0x0000004ea44d7221 */ /* 0x000fe20000010000 */
[----:B------:R-:W-:Y:S01]  /*5300*/  FMUL.FTZ R151, R11, R78 ;  /* 0x0000004e0b977220 */ /* 0x000fe20000410000 */
[----:B------:R-:W-:Y:S01]  /*5310*/  FADD.FTZ R79, R148, R80 ;  /* 0x00000050944f7221 */ /* 0x000fe20000010000 */
[----:B------:R-:W-:Y:S01]  /*5320*/  FFMA.FTZ R164, R144, R152, R165 ;  /* 0x0000009890a47223 */ /* 0x000fe200000100a5 */
[----:B------:R-:W-:Y:S01]  /*5330*/  FADD.FTZ R148, R81, R152 ;  /* 0x0000009851947221 */ /* 0x000fe20000010000 */
[-C--:B------:R-:W-:Y:S01]  /*5340*/  FFMA.FTZ R78, R145, R80.reuse, R89 ;  /* 0x00000050914e7223 */ /* 0x080fe20000010059 */
        /* <DEDUP_REMOVED lines=8> */
[----:B------:R-:W-:-:S02]  /*53d0*/  FMUL.FTZ R148, R8, R86 ;  /* 0x0000005608947220 */ /* 0x000fc40000410000 */
[----:B------:R-:W-:Y:S01]  /*53e0*/  FFMA.FTZ R164, R146, R149, R83 ;  /* 0x0000009592a47223 */ /* 0x000fe20000010053 */
[----:B------:R-:W-:-:S04]  /*53f0*/  FADD.FTZ R83, R82, R149 ;  /* 0x0000009552537221 */ /* 0x000fc80000010000 */
[----:B------:R-:W-:Y:S01]  /*5400*/  FADD.FTZ R82, R83, R148 ;  /* 0x0000009453527221 */ /* 0x000fe20000010000 */
[----:B------:R-:W-:Y:S01]  /*5410*/  FFMA.FTZ R83, R147, R148, R164 ;  /* 0x0000009493537223 */ /* 0x000fe200000100a4 */
[----:B------:R-:W-:-:S04]  /*5420*/  UIADD3 UR10, UP0, UPT, UR10, 0x2, URZ ;  /* 0x000000020a0a7890 */ /* 0x000fc8000ff1e0ff */
[----:B------:R0:W-:Y:S01]  /*5430*/  STS.64 [R161], R82 ;  /* 0x00000052a1007388 */ /* 0x0001e20000000a00 */
[----:B------:R-:W-:Y:S02]  /*5440*/  UIADD3.X UR5, UPT, UPT, URZ, UR5, URZ, UP0, !UPT ;  /* 0x00000005ff057290 */ /* 0x000fe400087fe4ff */
[----:B------:R-:W-:-:S04]  /*5450*/  UISETP.GE.U32.AND UP0, UPT, UR10, UR18, UPT ;  /* 0x000000120a00728c */ /* 0x000fc8000bf06070 */
[----:B------:R-:W-:Y:S01]  /*5460*/  UISETP.GE.AND.EX UP0, UPT, UR5, UR19, UPT, UP0 ;  /* 0x000000130500728c */ /* 0x000fe2000bf06300 */
[----:B------:R-:W-:Y:S01]  /*5470*/  BAR.SYNC.DEFER_BLOCKING 0x0 ;  /* 0x0000000000007b1d */ /* 0x000fe20000010000 */
[----:B------:R-:W-:Y:S01]  /*5480*/  ISETP.GT.U32.AND P0, PT, R19, 0x3f, PT ;  /* 0x0000003f1300780c */ /* 0x000fe20003f04070 */
[----:B0-----:R-:W-:Y:S01]  /*5490*/  FFMA.FTZ R82, R147, R86, R88 ;  /* 0x0000005693527223 */ /* 0x001fe20000010058 */
[----:B------:R-:W-:-:S05]  /*54a0*/  FADD.FTZ R83, R87, R86 ;  /* 0x0000005657537221 */ /* 0x000fca0000010000 */
[----:B------:R-:W-:Y:S06]  /*54b0*/  BRA.U !UP0, `(.L_x_968) ;  /* 0x0000000108487547 */ /* 0x000fec000b800000 */
        /* <DEDUP_REMOVED lines=18> */
.L_x_968:
[----:B------:R-:W-:Y:S01]  /*55e0*/  BSSY.RECONVERGENT B0, `(.L_x_969) ;  /* 0x0000013000007945 */ /* 0x000fe20003800200 */
[----:B------:R-:W-:Y:S02]  /*55f0*/  MOV R89, RZ ;  /* 0x000000ff00597202 */ /* 0x000fe40000000f00 */
[----:B------:R-:W-:Y:S01]  /*5600*/  MOV R161, RZ ;  /* 0x000000ff00a17202 */ /* 0x000fe20000000f00 */
[----:B------:R-:W-:Y:S06]  /*5610*/  @P0 BRA `(.L_x_970) ;  /* 0x00000000003c0947 */ /* 0x000fec0003800000 */
[----:B0-----:R-:W0:Y:S04]  /*5620*/  LDS.64 R86, [R14] ;  /* 0x000000000e567984 */ /* 0x001e280000000a00 */
        /* <DEDUP_REMOVED lines=14> */
.L_x_970:
[----:B------:R-:W-:Y:S05]  /*5710*/  BSYNC.RECONVERGENT B0 ;  /* 0x0000000000007941 */ /* 0x000fea0003800200 */
.L_x_969:
        /* <DEDUP_REMOVED lines=34> */
.L_x_973:
        /* <DEDUP_REMOVED lines=8> */
.L_x_972:
[----:B------:R-:W-:Y:S05]  /*59c0*/  WARPSYNC.ALL ;  /* 0x0000000000007948 */ /* 0x000fea0003800000 */
[----:B------:R-:W-:Y:S06]  /*59d0*/  BAR.SYNC.DEFER_BLOCKING 0x0 ;  /* 0x0000000000007b1d */ /* 0x000fec0000010000 */
[----:B------:R-:W-:Y:S05]  /*59e0*/  BRA `(.L_x_974) ;  /* 0x0000000000587947 */ /* 0x000fea0003800000 */
.L_x_971:
        /* <DEDUP_REMOVED lines=12> */
.L_x_976:
        /* <DEDUP_REMOVED lines=8> */
.L_x_975:
[----:B------:R-:W-:Y:S05]  /*5b30*/  WARPSYNC.ALL ;  /* 0x0000000000007948 */ /* 0x000fea0003800000 */
[----:B------:R-:W-:Y:S06]  /*5b40*/  BAR.SYNC.DEFER_BLOCKING 0x0 ;  /* 0x0000000000007b1d */ /* 0x000fec0000010000 */
.L_x_974:
        /* <DEDUP_REMOVED lines=33> */
.L_x_978:
[----:B------:R-:W-:Y:S05]  /*5d60*/  BSYNC.RECONVERGENT B0 ;  /* 0x0000000000007941 */ /* 0x000fea0003800200 */
.L_x_977:
[----:B------:R-:W0:Y:S01]  /*5d70*/  SHFL.BFLY PT, R86, R161, 0x8, 0x1f ;  /* 0x0d001f00a1567f89 */ /* 0x000e2200000e0000 */
[----:B------:R-:W-:Y:S01]  /*5d80*/  LOP3.LUT P0, RZ, R19, 0x30f, RZ, 0xc0, !PT ;  /* 0x0000030f13ff7812 */ /* 0x000fe2000780c0ff */
[----:B------:R-:W1:Y:S01]  /*5d90*/  LDCU.64 UR20, c[0x0][0x380] ;  /* 0x00007000ff1477ac */ /* 0x000e620008000a00 */
[----:B------:R-:W-:Y:S01]  /*5da0*/  HADD2.F32 R69, -RZ, R69.H0_H0 ;  /* 0x20000045ff457230 */ /* 0x000fe20000004100 */
[----:B------:R-:W2:Y:S01]  /*5db0*/  SHFL.BFLY PT, R87, R88, 0x8, 0x1f ;  /* 0x0d001f0058577f89 */ /* 0x000ea200000e0000 */
[----:B------:R-:W-:-:S03]  /*5dc0*/  ULOP3.LUT UR4, UR4, 0x1, URZ, 0x3c, !UPT ;  /* 0x0000000104047892 */ /* 0x000fc6000f8e3cff */
[----:B------:R-:W-:Y:S01]  /*5dd0*/  FADD.FTZ R84, -R84, R69 ;  /* 0x0000004554547221 */ /* 0x000fe20000010100 */
        /* <DEDUP_REMOVED lines=9> */
[----:B------:R-:W-:Y:S01]  /*5e70*/  @!P0 MOV R89, 0x400 ;  /* 0x0000040000598802 */ /* 0x000fe20000000f00 */
[----:B--2---:R-:W-:-:S03]  /*5e80*/  FADD.FTZ R88, R164, R87 ;  /* 0x00000057a4587221 */ /* 0x004fc60000010000 */
[----:B------:R-:W0:Y:S01]  /*5e90*/  SHFL.BFLY PT, R161, R165, 0x1, 0x1f ;  /* 0x0c201f00a5a17f89 */ /* 0x000e2200000e0000 */
[----:B------:R-:W-:Y:S01]  /*5ea0*/  @!P0 IADD3 R89, PT, PT, R89, 0x3480, RZ ;  /* 0x0000348059598810 */ /* 0x000fe20007ffe0ff */
[----:B------:R-:W2:Y:S01]  /*5eb0*/  @!P0 S2R R164, SR_CgaCtaId ;  /* 0x0000000000a48919 */ /* 0x000ea20000008800 */
[----:B0-----:R-:W-:Y:S02]  /*5ec0*/  FADD.FTZ R86, R165, R161 ;  /* 0x000000a1a5567221 */ /* 0x001fe40000010000 */
[----:B------:R-:W0:Y:S02]  /*5ed0*/  SHFL.BFLY PT, R161, R88, 0x1, 0x1f ;  /* 0x0c201f0058a17f89 */ /* 0x000e2400000e0000 */
[----:B------:R-:W-:Y:S01]  /*5ee0*/  @!P0 FMUL.FTZ R86, R86, 1.2207031431898940355e-05 ;  /* 0x374ccccd56568820 */ /* 0x000fe20000410000 */
[----:B--2---:R-:W-:Y:S01]  /*5ef0*/  @!P0 LEA R89, R164, R89, 0x18 ;  /* 0x00000059a4598211 */ /* 0x004fe200078ec0ff */
[----:B0-----:R-:W-:-:S03]  /*5f00*/  FADD.FTZ R87, R88, R161 ;  /* 0x000000a158577221 */ /* 0x001fc60000010000 */
[----:B------:R-:W-:Y:S01]  /*5f10*/  @!P0 LEA.HI R161, R19, R89, RZ, 0x1f ;  /* 0x0000005913a18211 */ /* 0x000fe200078ff8ff */
        /* <DEDUP_REMOVED lines=56> */
[--C-:B------:R-:W-:Y:S01]  /*62a0*/  FADD.FTZ R121, R122, -R86.reuse ;  /* 0x800000567a797221 */ /* 0x100fe20000010000 */
[----:B------:R-:W-:Y:S01]  /*62b0*/  FADD.FTZ R138, R155, -R86 ;  /* 0x800000569b8a7221 */ /* 0x000fe20000010000 */
[-C--:B------:R-:W-:Y:S01]  /*62c0*/  FFMA.FTZ R88, R65, -R87.reuse, R88 ;  /* 0x8000005741587223 */ /* 0x080fe20000010058 */
[-C--:B------:R-:W-:Y:S01]  /*62d0*/  FFMA.FTZ R64, R64, -R87.reuse, R89 ;  /* 0x8000005740407223 */ /* 0x080fe20000010059 */
[----:B------:R-:W-:Y:S01]  /*62e0*/  FMUL.FTZ R21, R67, R84 ;  /* 0x0000005443157220 */ /* 0x000fe20000410000 */
        /* <DEDUP_REMOVED lines=13> */
[----:B-1----:R-:W-:Y:S01]  /*63c0*/  IADD3 R20, P0, PT, R3, UR20, RZ ;  /* 0x0000001403147c10 */ /* 0x002fe2000ff1e0ff */
[----:B------:R-:W-:Y:S01]  /*63d0*/  FADD.FTZ R86, R148, -R86 ;  /* 0x8000005694567221 */ /* 0x000fe20000010000 */
[-C--:B------:R-:W-:Y:S01]  /*63e0*/  FFMA.FTZ R116, R23, -R87.reuse, R116 ;  /* 0x8000005717747223 */ /* 0x080fe20000010074 */
        /* <DEDUP_REMOVED lines=61> */
[----:B------:R-:W-:Y:S01]  /*67c0*/  IADD3.X R21, PT, PT, R2, UR21, RZ, P0, !PT ;  /* 0x0000001502157c10 */ /* 0x000fe200087fe4ff */
        /* <DEDUP_REMOVED lines=105> */
[----:B------:R-:W-:-:S03]  /*6e60*/  F2FP.F16.F32.PACK_AB R67, R67, R146 ;  /* 0x000000924343723e */ /* 0x000fc600000000ff */
[----:B------:R0:W-:Y:S04]  /*6e70*/  STG.E.64 desc[UR12][R20.64+0x8c00], R86 ;  /* 0x008c005614007986 */ /* 0x0001e8000c101b0c */
[----:B------:R0:W-:Y:S01]  /*6e80*/  STG.E.64 desc[UR12][R20.64+0x9600], R66 ;  /* 0x0096004214007986 */ /* 0x0001e2000c101b0c */
[----:B------:R-:W-:Y:S05]  /*6e90*/  BRA.U !UP0, `(.L_x_979) ;  /* 0xffffff9908187547 */ /* 0x000fea000b83ffff */
.L_x_967:
        /* <DEDUP_REMOVED lines=54> */
.L_x_991:
        /* <DEDUP_REMOVED lines=28> */
.L_x_984:
        /* <DEDUP_REMOVED lines=33> */
.L_x_983:
[----:B------:R-:W-:Y:S05]  /*75d0*/  BSYNC.RECONVERGENT B1 ;  /* 0x0000000000017941 */ /* 0x000fea0003800200 */
.L_x_982:
        /* <DEDUP_REMOVED lines=25> */
.L_x_986:
[----:B------:R-:W-:Y:S05]  /*7770*/  BSYNC.RECONVERGENT B1 ;  /* 0x0000000000017941 */ /* 0x000fea0003800200 */
.L_x_985:
        /* <DEDUP_REMOVED lines=30> */
.L_x_981:
[----:B------:R-:W-:Y:S05]  /*7960*/  BSYNC.RECONVERGENT B0 ;  /* 0x0000000000007941 */ /* 0x000fea0003800200 */
.L_x_980:
[----:B------:R0:W-:Y:S01]  /*7970*/  STS [R7], R19 ;  /* 0x0000001307007388 */ /* 0x0001e20000000800 */
[----:B------:R-:W1:Y:S01]  /*7980*/  LDC.64 R12, c[0x0][0x388] ;  /* 0x0000e200ff0c7b82 */ /* 0x000e620000000a00 */
[----:B------:R-:W-:Y:S02]  /*7990*/  ISETP.GT.U32.AND P1, PT, R45, 0x9, PT ;  /* 0x000000092d00780c */ /* 0x000fe40003f24070 */
[----:B------:R0:W-:Y:S01]  /*79a0*/  STS [R7+0x500], R20 ;  /* 0x0005001407007388 */ /* 0x0001e20000000800 */
[----:B------:R-:W-:-:S04]  /*79b0*/  MOV R21, R6 ;  /* 0x0000000600157202 */ /* 0x000fc80000000f00 */
[----:B------:R-:W2:Y:S08]  /*79c0*/  LDC.64 R14, c[0x0][0x390] ;  /* 0x0000e400ff0e7b82 */ /* 0x000eb00000000a00 */
[----:B0-----:R-:W-:Y:S06]  /*79d0*/  BAR.SYNC.DEFER_BLOCKING 0x0 ;  /* 0x0000000000007b1d */ /* 0x001fec0000010000 */
.L_x_990:
        /* <DEDUP_REMOVED lines=31> */
.L_x_1001:
        /* <DEDUP_REMOVED lines=11> */
.L_x_989:
[----:B------:R-:W-:Y:S05]  /*7c80*/  BSYNC.RECONVERGENT B0 ;  /* 0x0000000000007941 */ /* 0x000fea0003800200 */
.L_x_988:
        /* <DEDUP_REMOVED lines=9> */
.L_x_987:
        /* <DEDUP_REMOVED lines=8> */
.L_x_993:
[----:B------:R-:W-:Y:S05]  /*7da0*/  BSYNC B0 ;  /* 0x0000000000007941 */ /* 0x000fea0003800000 */
.L_x_992:
        /* <DEDUP_REMOVED lines=8> */
.L_x_994:
[----:B------:R-:W-:Y:S01]  /*7e30*/  FADD.FTZ R11, R11, R8 ;  /* 0x000000080b0b7221 */ /* 0x000fe20000010000 */
[----:B------:R-:W-:-:S04]  /*7e40*/  HFMA2 R26, -RZ, RZ, 0, 2.384185791015625e-07 ;  /* 0x00000004ff1a7431 */ /* 0x000fc800000001ff */
[----:B------:R-:W-:Y:S02]  /*7e50*/  MOV R27, R11 ;  /* 0x0000000b001b7202 */ /* 0x000fe40000000f00 */
[----:B------:R-:W-:-:S07]  /*7e60*/  MOV R10, R25 ;  /* 0x00000019000a7202 */ /* 0x000fce0000000f00 */
[----:B------:R-:W-:Y:S05]  /*7e70*/  WARPSYNC.COLLECTIVE R24, `(.L_x_995) ;  /* 0x0000000018087348 */ /* 0x000fea0003c00000 */
[----:B------:R0:W1:Y:S02]  /*7e80*/  SHFL.BFLY P3, R25, R27, R26, R29 ;  /* 0x0c00001a1b197389 */ /* 0x000064000006001d */
[----:B01----:R-:W-:Y:S05]  /*7e90*/  ENDCOLLECTIVE ;  /* 0x000000000000791b */ /* 0x003fea0003800000 */
.L_x_995:
[----:B------:R-:W-:-:S05]  /*7ea0*/  FADD.FTZ R10, R10, R9 ;  /* 0x000000090a0a7221 */ /* 0x000fca0000010000 */
[----:B------:R-:W-:Y:S02]  /*7eb0*/  MOV R27, R10 ;  /* 0x0000000a001b7202 */ /* 0x000fe40000000f00 */
[----:B------:R-:W-:-:S07]  /*7ec0*/  MOV R20, R25 ;  /* 0x0000001900147202 */ /* 0x000fce0000000f00 */
[----:B------:R-:W-:Y:S05]  /*7ed0*/  WARPSYNC.COLLECTIVE R24, `(.L_x_996) ;  /* 0x0000000018087348 */ /* 0x000fea0003c00000 */
[----:B------:R0:W1:Y:S02]  /*7ee0*/  SHFL.BFLY P3, R25, R27, R26, R29 ;  /* 0x0c00001a1b197389 */ /* 0x000064000006001d */
[----:B01----:R-:W-:Y:S05]  /*7ef0*/  ENDCOLLECTIVE ;  /* 0x000000000000791b */ /* 0x003fea0003800000 */
.L_x_996:
[----:B------:R-:W-:Y:S01]  /*7f00*/  FADD.FTZ R20, R11, R20 ;  /* 0x000000140b147221 */ /* 0x000fe20000010000 */
[----:B------:R-:W-:-:S04]  /*7f10*/  HFMA2 R26, -RZ, RZ, 0, 1.1920928955078125e-07 ;  /* 0x00000002ff1a7431 */ /* 0x000fc800000001ff */
[----:B------:R-:W-:Y:S02]  /*7f20*/  MOV R27, R20 ;  /* 0x00000014001b7202 */ /* 0x000fe40000000f00 */
[----:B------:R-:W-:-:S07]  /*7f30*/  MOV R19, R25 ;  /* 0x0000001900137202 */ /* 0x000fce0000000f00 */
[----:B------:R-:W-:Y:S05]  /*7f40*/  WARPSYNC.COLLECTIVE R24, `(.L_x_997) ;  /* 0x0000000018087348 */ /* 0x000fea0003c00000 */
[----:B------:R0:W1:Y:S02]  /*7f50*/  SHFL.BFLY P3, R25, R27, R26, R29 ;  /* 0x0c00001a1b197389 */ /* 0x000064000006001d */
[----:B01----:R-:W-:Y:S05]  /*7f60*/  ENDCOLLECTIVE ;  /* 0x000000000000791b */ /* 0x003fea0003800000 */
.L_x_997:
[----:B------:R-:W-:-:S05]  /*7f70*/  FADD.FTZ R19, R10, R19 ;  /* 0x000000130a137221 */ /* 0x000fca0000010000 */
[----:B------:R-:W-:Y:S02]  /*7f80*/  MOV R27, R19 ;  /* 0x00000013001b7202 */ /* 0x000fe40000000f00 */
[----:B------:R-:W-:-:S07]  /*7f90*/  MOV R23, R25 ;  /* 0x0000001900177202 */ /* 0x000fce0000000f00 */
[----:B------:R-:W-:Y:S05]  /*7fa0*/  WARPSYNC.COLLECTIVE R24, `(.L_x_998) ;  /* 0x0000000018087348 */ /* 0x000fea0003c00000 */
[----:B------:R0:W1:Y:S02]  /*7fb0*/  SHFL.BFLY P3, R25, R27, R26, R29 ;  /* 0x0c00001a1b197389 */ /* 0x000064000006001d */
[----:B01----:R-:W-:Y:S05]  /*7fc0*/  ENDCOLLECTIVE ;  /* 0x000000000000791b */ /* 0x003fea0003800000 */
.L_x_998:
[----:B------:R-:W-:Y:S01]  /*7fd0*/  FADD.FTZ R23, R20, R23 ;  /* 0x0000001714177221 */ /* 0x000fe20000010000 */
[----:B------:R-:W-:-:S04]  /*7fe0*/  HFMA2 R26, -RZ, RZ, 0, 5.9604644775390625e-08 ;  /* 0x00000001ff1a7431 */ /* 0x000fc800000001ff */
[----:B------:R-:W-:Y:S02]  /*7ff0*/  MOV R27, R23 ;  /* 0x00000017001b7202 */ /* 0x000fe40000000f00 */
[----:B------:R-:W-:-:S07]  /*8000*/  MOV R8, R25 ;  /* 0x0000001900087202 */ /* 0x000fce0000000f00 */
[----:B------:R-:W-:Y:S05]  /*8010*/  WARPSYNC.COLLECTIVE R24, `(.L_x_999) ;  /* 0x0000000018087348 */ /* 0x000fea0003c00000 */
[----:B------:R0:W1:Y:S02]  /*8020*/  SHFL.BFLY P3, R25, R27, R26, R29 ;  /* 0x0c00001a1b197389 */ /* 0x000064000006001d */
[----:B01----:R-:W-:Y:S05]  /*8030*/  ENDCOLLECTIVE ;  /* 0x000000000000791b */ /* 0x003fea0003800000 */
.L_x_999:
[----:B------:R-:W-:-:S05]  /*8040*/  FADD.FTZ R8, R19, R8 ;  /* 0x0000000813087221 */ /* 0x000fca0000010000 */
[----:B------:R-:W-:Y:S02]  /*8050*/  MOV R27, R8 ;  /* 0x00000008001b7202 */ /* 0x000fe40000000f00 */
[----:B------:R-:W-:-:S07]  /*8060*/  MOV R22, R25 ;  /* 0x0000001900167202 */ /* 0x000fce0000000f00 */
[----:B------:R-:W-:Y:S05]  /*8070*/  WARPSYNC.COLLECTIVE R24, `(.L_x_1000) ;  /* 0x0000000018087348 */ /* 0x000fea0003c00000 */
[----:B------:R0:W1:Y:S02]  /*8080*/  SHFL.BFLY P3, R25, R27, R26, R29 ;  /* 0x0c00001a1b197389 */ /* 0x000064000006001d */
[----:B01----:R-:W-:Y:S05]  /*8090*/  ENDCOLLECTIVE ;  /* 0x000000000000791b */ /* 0x003fea0003800000 */
.L_x_1000:
[----:B------:R-:W-:Y:S01]  /*80a0*/  FADD.FTZ R22, R23, R22 ;  /* 0x0000001617167221 */ /* 0x000fe20000010000 */
[----:B------:R-:W-:Y:S01]  /*80b0*/  MOV R9, R25 ;  /* 0x0000001900097202 */ /* 0x000fe20000000f00 */
[----:B------:R-:W-:Y:S06]  /*80c0*/  BRA `(.L_x_1001) ;  /* 0xfffffff800c07947 */ /* 0x000fec000383ffff */
.L_x_1002:
        /* <DEDUP_REMOVED lines=11> */
.L_x_1344:


//--------------------- .text._ZN13group_norm_v218gn_bwd_cuda_kernelI6__halfLi320ELi2ELi16ELi20ELi4096ELb1ELb1ELi32ELi320ELi320ELi4ELb1ELi2ELb0ELb0ELNS_15WgradSyncMethodE3ENS_16CompileConditionILi1000EEEEEvPT_S6_S6_PKS5_S8_S8_S8_PKfflPfPj --------------------------
	.section	.text._ZN13group_norm_v218gn_bwd_cuda_kernelI6__halfLi320ELi2ELi16ELi20ELi4096ELb1ELb1ELi32ELi320ELi320ELi4ELb1ELi2ELb0ELb0ELNS_15WgradSyncMethodE3ENS_16CompileConditionILi1000EEEEEvPT_S6_S6_PKS5_S8_S8_S8_PKfflPfPj,"ax",@progbits
	.align	128
        .global         _ZN13group_norm_v218gn_bwd_cuda_kernelI6__halfLi320ELi2ELi16ELi20ELi4096ELb1ELb1ELi32ELi320ELi320ELi4ELb1ELi2ELb0ELb0ELNS_15WgradSyncMethodE3ENS_16CompileConditionILi1000EEEEEvPT_S6_S6_PKS5_S8_S8_S8_PKfflPfPj
        .type           _ZN13group_norm_v218gn_bwd_cuda_kernelI6__halfLi320ELi2ELi16ELi20ELi4096ELb1ELb1ELi32ELi320ELi320ELi4ELb1ELi2ELb0ELb0ELNS_15WgradSyncMethodE3ENS_16CompileConditionILi1000EEEEEvPT_S6_S6_PKS5_S8_S8_S8_PKfflPfPj,@function
        .size           _ZN13group_norm_v218gn_bwd_cuda_kernelI6__halfLi320ELi2ELi16ELi20ELi4096ELb1ELb1ELi32ELi320ELi320ELi4ELb1ELi2ELb0ELb0ELNS_15WgradSyncMethodE3ENS_16CompileConditionILi1000EEEEEvPT_S6_S6_PKS5_S8_S8_S8_PKfflPfPj,(.L_x_1345 - _ZN13group_norm_v218gn_bwd_cuda_kernelI6__halfLi320ELi2ELi16ELi20ELi4096ELb1ELb1ELi32ELi320ELi320ELi4ELb1ELi2ELb0ELb0ELNS_15WgradSyncMethodE3ENS_16CompileConditionILi1000EEEEEvPT_S6_S6_PKS5_S8_S8_S8_PKfflPfPj)
        .other          _ZN13group_norm_v218gn_bwd_cuda_kernelI6__halfLi320ELi2ELi16ELi20ELi4096ELb1ELb1ELi32ELi320ELi320ELi4ELb1ELi2ELb0ELb0ELNS_15WgradSyncMethodE3ENS_16CompileConditionILi1000EEEEEvPT_S6_S6_PKS5_S8_S8_S8_PKfflPfPj,@"STO_CUDA_ENTRY STV_DEFAULT"
_ZN13group_norm_v218gn_bwd_cuda_kernelI6__halfLi320ELi2ELi16ELi20ELi4096ELb1ELb1ELi32ELi320ELi320ELi4ELb1ELi2ELb0ELb0ELNS_15WgradSyncMethodE3ENS_16CompileConditionILi1000EEEEEvPT_S6_S6_PKS5_S8_S8_S8_PKfflPfPj:
.text._ZN13group_norm_v218gn_bwd_cuda_kernelI6__halfLi320ELi2ELi16ELi20ELi4096ELb1ELb1ELi32ELi320ELi320ELi4ELb1ELi2ELb0ELb0ELNS_15WgradSyncMethodE3ENS_16CompileConditionILi1000EEEEEvPT_S6_S6_PKS5_S8_S8_S8_PKfflPfPj:
        /* <DEDUP_REMOVED lines=30> */
.L_x_1005:
        /* <DEDUP_REMOVED lines=8> */
.L_x_1004:
[----:B------:R-:W-:Y:S05]  /*0260*/  WARPSYNC.ALL ;  /* 0x0000000000007948 */ /* 0x000fea0003800000 */
[----:B------:R-:W-:Y:S06]  /*0270*/  BAR.SYNC.DEFER_BLOCKING 0x0 ;  /* 0x0000000000007b1d */ /* 0x000fec0000010000 */
[----:B------:R-:W-:Y:S05]  /*0280*/  BRA `(.L_x_1006) ;  /* 0x0000004000c87947 */ /* 0x000fea0003800000 */
.L_x_1003:
        /* <DEDUP_REMOVED lines=16> */
[----:B------:R0:W2:Y:S04]  /*0390*/  LDG.E.64.CONSTANT R10, desc[UR12][R2.64] ;  /* 0x0000000c020a7981 */ /* 0x0000a8000c1e9b00 */
[----:B------:R1:W3:Y:S01]  /*03a0*/  LDG.E.64.CONSTANT R12, desc[UR12][R4.64] ;  /* 0x0000000c040c7981 */ /* 0x0002e2000c1e9b00 */
[----:B------:R-:W-:Y:S02]  /*03b0*/  MOV R6, 0x400 ;  /* 0x0000040000067802 */ /* 0x000fe40000000f00 */
[----:B------:R-:W-:Y:S02]  /*03c0*/  CS2R R44, SRZ ;  /* 0x00000000002c7805 */ /* 0x000fe4000001ff00 */
[----:B------:R-:W-:Y:S01]  /*03d0*/  CS2R R42, SRZ ;  /* 0x00000000002a7805 */ /* 0x000fe2000001ff00 */
[----:B------:R-:W4:Y:S01]  /*03e0*/  S2R R7, SR_CgaCtaId ;  /* 0x0000000000077919 */ /* 0x000f220000008800 */
[----:B------:R-:W-:-:S02]  /*03f0*/  IADD3 R6, PT, PT, R6, 0x2800, RZ ;  /* 0x0000280006067810 */ /* 0x000fc40007ffe0ff */
[----:B------:R-:W-:Y:S02]  /*0400*/  CS2R R40, SRZ ;  /* 0x0000000000287805 */ /* 0x000fe4000001ff00 */
[----:B0-----:R-:W-:Y:S02]  /*0410*/  SHF.L.U32 R3, R14, 0x5, RZ ;  /* 0x000000050e037819 */ /* 0x001fe400000006ff */
[----:B------:R-:W-:Y:S02]  /*0420*/  CS2R R38, SRZ ;  /* 0x0000000000267805 */ /* 0x000fe4000001ff00 */
[----:B------:R-:W-:Y:S01]  /*0430*/  PRMT R2, R15, 0x9910, RZ ;  /* 0x000099100f027816 */ /* 0x000fe200000000ff */
[----:B------:R-:W-:Y:S01]  /*0440*/  UMOV UR4, URZ ;  /* 0x000000ff00047c82 */ /* 0x000fe20008000000 */
[----:B-1----:R-:W-:Y:S02]  /*0450*/  LOP3.LUT R4, R0, 0xfe0, R3, 0xf8, !PT ;  /* 0x00000fe000047812 */ /* 0x002fe400078ef803 */
[----:B----4-:R-:W-:-:S02]  /*0460*/  LEA R6, R7, R6, 0x18 ;  /* 0x0000000607067211 */ /* 0x010fc400078ec0ff */
[----:B------:R-:W-:Y:S02]  /*0470*/  SHF.R.U32.HI R7, RZ, 0x2, R8 ;  /* 0x00000002ff077819 */ /* 0x000fe40000011608 */
[----:B------:R-:W-:-:S03]  /*0480*/  SHF.L.U32 R8, R8, 0x3, RZ ;  /* 0x0000000308087819 */ /* 0x000fc600000006ff */
[--C-:B------:R-:W-:Y:S02]  /*0490*/  IMAD R62, R7, 0xc8, R6.reuse ;  /* 0x000000c8073e7824 */ /* 0x100fe400078e0206 */
[----:B------:R-:W-:Y:S01]  /*04a0*/  IMAD R7, R9, 0x28, R6 ;  /* 0x0000002809077824 */ /* 0x000fe200078e0206 */
[----:B------:R-:W-:-:S04]  /*04b0*/  LOP3.LUT R9, R8, 0x18, RZ, 0xc0, !PT ;  /* 0x0000001808097812 */ /* 0x000fc800078ec0ff */
[----:B------:R-:W-:Y:S02]  /*04c0*/  LEA R3, R0, R7, 0x3 ;  /* 0x0000000700037211 */ /* 0x000fe400078e18ff */
[----:B------:R-:W-:Y:S02]  /*04d0*/  MOV R0, R2 ;  /* 0x0000000200007202 */ /* 0x000fe40000000f00 */
[----:B------:R-:W-:Y:S01]  /*04e0*/  IADD3 R62, PT, PT, R62, R9, RZ ;  /* 0x000000093e3e7210 */ /* 0x000fe20007ffe0ff */
[----:B------:R0:W-:Y:S02]  /*04f0*/  STL [R1+0x14], R3 ;  /* 0x0000140301007387 */ /* 0x0001e40000100800 */
[----:B------:R-:W-:-:S05]  /*0500*/  IMAD R0, R0, 0xcd, RZ ;  /* 0x000000cd00007824 */ /* 0x000fca00078e02ff */
[----:B------:R-:W-:-:S04]  /*0510*/  LOP3.LUT R0, R0, 0xffff, RZ, 0xc0, !PT ;  /* 0x0000ffff00007812 */ /* 0x000fc800078ec0ff */
[----:B------:R-:W-:-:S04]  /*0520*/  SHF.R.U32.HI R14, RZ, 0xa, R0 ;  /* 0x0000000aff0e7819 */ /* 0x000fc80000011600 */
[----:B------:R-:W-:Y:S01]  /*0530*/  LOP3.LUT R48, R14, 0xffff, RZ, 0xc0, !PT ;  /* 0x0000ffff0e307812 */ /* 0x000fe200078ec0ff */
[----:B------:R1:W-:Y:S01]  /*0540*/  STL [R1+0x10], R14 ;  /* 0x0000100e01007387 */ /* 0x0003e20000100800 */
[--C-:B--2---:R-:W-:Y:S02]  /*0550*/  HADD2.F32 R2, -RZ, R10.reuse.H0_H0 ;  /* 0x2000000aff027230 */ /* 0x104fe40000004100 */
[----:B0-----:R-:W-:Y:S02]  /*0560*/  HADD2.F32 R3, -RZ, R10.H1_H1 ;  /* 0x3000000aff037230 */ /* 0x001fe40000004100 */
[--C-:B------:R-:W-:Y:S02]  /*0570*/  HADD2.F32 R4, -RZ, R11.reuse.H0_H0 ;  /* 0x2000000bff047230 */ /* 0x100fe40000004100 */
[----:B------:R-:W-:Y:S02]  /*0580*/  HADD2.F32 R5, -RZ, R11.H1_H1 ;  /* 0x3000000bff057230 */ /* 0x000fe40000004100 */
[----:B---3--:R-:W-:-:S02]  /*0590*/  HADD2.F32 R6, -RZ, R12.H0_H0 ;  /* 0x2000000cff067230 */ /* 0x008fc40000004100 */
[----:B------:R-:W-:Y:S02]  /*05a0*/  HADD2.F32 R7, -RZ, R12.H1_H1 ;  /* 0x3000000cff077230 */ /* 0x000fe40000004100 */
[--C-:B------:R-:W-:Y:S02]  /*05b0*/  HADD2.F32 R8, -RZ, R13.reuse.H0_H0 ;  /* 0x2000000dff087230 */ /* 0x100fe40000004100 */
[----:B-1----:R-:W-:-:S07]  /*05c0*/  HADD2.F32 R9, -RZ, R13.H1_H1 ;  /* 0x3000000dff097230 */ /* 0x002fce0000004100 */
.L_x_1020:
[----:B------:R-:W2:Y:S01]  /*05d0*/  LDL R0, [R1+0xc] ;  /* 0x00000c0001007983 */ /* 0x000ea20000100800 */
[----:B0-----:R-:W0:Y:S01]  /*05e0*/  LDCU.64 UR16, c[0x0][0x3b8] ;  /* 0x00007700ff1077ac */ /* 0x001e220008000a00 */
[----:B------:R-:W1:Y:S01]  /*05f0*/  S2R R14, SR_CTAID.X ;  /* 0x00000000000e7919 */ /* 0x000e620000002500 */
[----:B------:R-:W-:Y:S02]  /*0600*/  USHF.L.U32 UR10, UR9, 0x5, URZ ;  /* 0x00000005090a7899 */ /* 0x000fe400080006ff */
[----:B------:R-:W-:Y:S01]  /*0610*/  USHF.L.U64.HI UR11, UR9, 0x5, UR5 ;  /* 0x00000005090b7899 */ /* 0x000fe20008010205 */
[----:B------:R-:W-:Y:S01]  /*0620*/  STL [R1+0x1c], R62 ;  /* 0x00001c3e01007387 */ /* 0x000fe20000100800 */
[----:B------:R-:W-:Y:S02]  /*0630*/  UIMAD.WIDE.U32 UR14, UR9, 0x140000, URZ ;  /* 0x00140000090e78a5 */ /* 0x000fe4000f8e00ff */
[----:B------:R-:W-:Y:S01]  /*0640*/  MOV R10, UR10 ;  /* 0x0000000a000a7c02 */ /* 0x000fe20008000f00 */
[----:B------:R-:W-:Y:S01]  /*0650*/  UIMAD UR8, UR5, 0x140000, URZ ;  /* 0x00140000050878a4 */ /* 0x000fe2000f8e02ff */
[----:B------:R-:W-:Y:S01]  /*0660*/  MOV R11, UR11 ;  /* 0x0000000b000b7c02 */ /* 0x000fe20008000f00 */
[----:B------:R-:W-:Y:S02]  /*0670*/  STL [R1+0x18], R28 ;  /* 0x0000181c01007387 */ /* 0x000fe40000100800 */
        /* <DEDUP_REMOVED lines=25> */
[----:B------:R-:W1:Y:S04]  /*0810*/  LDCU.64 UR10, c[0x0][0x398] ;  /* 0x00007300ff0a77ac */ /* 0x000e680008000a00 */
[----:B------:R-:W2:Y:S04]  /*0820*/  LDG.E.64.CONSTANT R20, desc[UR12][R46.64] ;  /* 0x0000000c2e147981 */ /* 0x000ea8000c1e9b00 */
[----:B------:R-:W3:Y:S04]  /*0830*/  LDG.E.64.CONSTANT R18, desc[UR12][R46.64+0xa00] ;  /* 0x000a000c2e127981 */ /* 0x000ee8000c1e9b00 */
[----:B------:R-:W3:Y:S04]  /*0840*/  LDG.E.64.CONSTANT R16, desc[UR12][R46.64+0x1400] ;  /* 0x0014000c2e107981 */ /* 0x000ee8000c1e9b00 */
[----:B------:R-:W3:Y:S01]  /*0850*/  LDG.E.64.CONSTANT R14, desc[UR12][R46.64+0x1e00] ;  /* 0x001e000c2e0e7981 */ /* 0x000ee2000c1e9b00 */
[----:B-1----:R-:W-:-:S03]  /*0860*/  IADD3 R50, P0, PT, R22, UR10, RZ ;  /* 0x0000000a16327c10 */ /* 0x002fc6000ff1e0ff */
[----:B------:R-:W3:Y:S01]  /*0870*/  LDG.E.64.CONSTANT R58, desc[UR12][R46.64+0x2800] ;  /* 0x0028000c2e3a7981 */ /* 0x000ee2000c1e9b00 */
[----:B------:R-:W-:-:S03]  /*0880*/  IADD3.X R51, PT, PT, R10, UR11, RZ, P0, !PT ;  /* 0x0000000b0a337c10 */ /* 0x000fc600087fe4ff */
[----:B------:R-:W3:Y:S04]  /*0890*/  LDG.E.64.CONSTANT R30, desc[UR12][R46.64+0x3200] ;  /* 0x0032000c2e1e7981 */ /* 0x000ee8000c1e9b00 */
[----:B------:R-:W3:Y:S04]  /*08a0*/  LDG.E.64.CONSTANT R56, desc[UR12][R50.64] ;  /* 0x0000000c32387981 */ /* 0x000ee8000c1e9b00 */
[----:B------:R-:W3:Y:S04]  /*08b0*/  LDG.E.64.CONSTANT R12, desc[UR12][R50.64+0xa00] ;  /* 0x000a000c320c7981 */ /* 0x000ee8000c1e9b00 */
[----:B------:R-:W3:Y:S04]  /*08c0*/  LDG.E.64.CONSTANT R36, desc[UR12][R50.64+0x1400] ;  /* 0x0014000c32247981 */ /* 0x000ee8000c1e9b00 */
[----:B------:R-:W3:Y:S04]  /*08d0*/  LDG.E.64.CONSTANT R48, desc[UR12][R50.64+0x1e00] ;  /* 0x001e000c32307981 */ /* 0x000ee8000c1e9b00 */
[----:B------:R-:W-:Y:S04]  /*08e0*/  STL [R1+0x4], R22 ;  /* 0x0000041601007387 */ /* 0x000fe80000100800 */
[----:B------:R4:W-:Y:S04]  /*08f0*/  STL [R1+0x8], R10 ;  /* 0x0000080a01007387 */ /* 0x0009e80000100800 */
[----:B------:R-:W3:Y:S04]  /*0900*/  LDG.E.64.CONSTANT R34, desc[UR12][R50.64+0x2800] ;  /* 0x0028000c32227981 */ /* 0x000ee8000c1e9b00 */
[----:B------:R-:W3:Y:S01]  /*0910*/  LDG.E.64.CONSTANT R54, desc[UR12][R46.64+0x3c00] ;  /* 0x003c000c2e367981 */ /* 0x000ee2000c1e9b00 */
[----:B----4-:R-:W-:-:S03]  /*0920*/  FADD.FTZ R10, R33, UR8 ;  /* 0x00000008210a7e21 */ /* 0x010fc60008010000 */
[----:B------:R-:W4:Y:S03]  /*0930*/  LDG.E.64.CONSTANT R52, desc[UR12][R50.64+0x3200] ;  /* 0x0032000c32347981 */ /* 0x000f26000c1e9b00 */
[----:B------:R-:W1:Y:S01]  /*0940*/  MUFU.RSQ R10, R10 ;  /* 0x0000000a000a7308 */ /* 0x000e620000001400 */
[----:B------:R-:W4:Y:S01]  /*0950*/  LDG.E.64.CONSTANT R46, desc[UR12][R46.64+0x4600] ;  /* 0x0046000c2e2e7981 */ /* 0x000f22000c1e9b00 */
[--C-:B--2---:R-:W-:Y:S02]  /*0960*/  HADD2.F32 R23, -RZ, R20.reuse.H1_H1 ;  /* 0x30000014ff177230 */ /* 0x104fe40000004100 */
[----:B------:R-:W-:-:S03]  /*0970*/  HADD2.F32 R11, -RZ, R20.H0_H0 ;  /* 0x20000014ff0b7230 */ /* 0x000fc60000004100 */
[C---:B------:R-:W-:Y:S02]  /*0980*/  FADD.FTZ R23, -R32.reuse, R23 ;  /* 0x0000001720177221 */ /* 0x040fe40000010100 */
[----:B------:R-:W-:Y:S02]  /*0990*/  FADD.FTZ R11, -R32, R11 ;  /* 0x0000000b200b7221 */ /* 0x000fe40000010100 */
[C---:B-1----:R-:W-:Y:S02]  /*09a0*/  FMUL.FTZ R61, R10.reuse, R23 ;  /* 0x000000170a3d7220 */ /* 0x042fe40000410000 */
[----:B------:R-:W-:Y:S01]  /*09b0*/  FMUL.FTZ R0, R10, R11 ;  /* 0x0000000b0a007220 */ /* 0x000fe20000410000 */
[--C-:B------:R-:W-:Y:S02]  /*09c0*/  HADD2.F32 R11, -RZ, R21.reuse.H0_H0 ;  /* 0x20000015ff0b7230 */ /* 0x100fe40000004100 */
[----:B------:R-:W-:Y:S01]  /*09d0*/  FFMA.FTZ R75, R3, R61, R7 ;  /* 0x0000003d034b7223 */ /* 0x000fe20000010007 */
[----:B------:R-:W-:-:S02]  /*09e0*/  HADD2.F32 R21, -RZ, R21.H1_H1 ;  /* 0x30000015ff157230 */ /* 0x000fc40000004100 */
[----:B------:R-:W-:Y:S01]  /*09f0*/  FFMA.FTZ R73, R2, R0, R6 ;  /* 0x0000000002497223 */ /* 0x000fe20000010006 */
[C---:B------:R-:W-:Y:S01]  /*0a00*/  FADD.FTZ R11, -R32.reuse, R11 ;  /* 0x0000000b200b7221 */ /* 0x040fe20000010100 */
[----:B------:R-:W-:Y:S01]  /*0a10*/  FMUL.FTZ R84, R75, -1.4426950216293334961 ;  /* 0xbfb8aa3b4b547820 */ /* 0x000fe20000410000 */
[----:B------:R-:W-:Y:S01]  /*0a20*/  FADD.FTZ R21, -R32, R21 ;  /* 0x0000001520157221 */ /* 0x000fe20000010100 */
[----:B------:R-:W-:Y:S01]  /*0a30*/  FMUL.FTZ R85, R73, -1.4426950216293334961 ;  /* 0xbfb8aa3b49557820 */ /* 0x000fe20000410000 */
[C---:B------:R-:W-:Y:S01]  /*0a40*/  FMUL.FTZ R60, R10.reuse, R11 ;  /* 0x0000000b0a3c7220 */ /* 0x040fe20000410000 */
[--C-:B---3--:R-:W-:Y:S02]  /*0a50*/  HADD2.F32 R11, -RZ, R18.reuse.H0_H0 ;  /* 0x20000012ff0b7230 */ /* 0x108fe40000004100 */
[----:B------:R-:W-:Y:S01]  /*0a60*/  FMUL.FTZ R27, R10, R21 ;  /* 0x000000150a1b7220 */ /* 0x000fe20000410000 */
[----:B------:R-:W1:Y:S01]  /*0a70*/  MUFU.EX2 R84, R84 ;  /* 0x0000005400547308 */ /* 0x000e620000000800 */
[----:B------:R-:W-:-:S02]  /*0a80*/  HADD2.F32 R21, -RZ, R18.H1_H1 ;  /* 0x30000012ff157230 */ /* 0x000fc40000004100 */
[----:B------:R-:W-:Y:S01]  /*0a90*/  FADD.FTZ R11, -R32, R11 ;  /* 0x0000000b200b7221 */ /* 0x000fe20000010100 */
[----:B------:R-:W-:-:S04]  /*0aa0*/  FFMA.FTZ R63, R5, R27, R9 ;  /* 0x0000001b053f7223 */ /* 0x000fc80000010009 */
[----:B------:R-:W2:Y:S01]  /*0ab0*/  MUFU.EX2 R85, R85 ;  /* 0x0000005500557308 */ /* 0x000ea20000000800 */
[----:B------:R-:W-:Y:S01]  /*0ac0*/  FMUL.FTZ R26, R10, R11 ;  /* 0x0000000b0a1a7220 */ /* 0x000fe20000410000 */
[----:B------:R-:W-:Y:S01]  /*0ad0*/  FMUL.FTZ R86, R63, -1.4426950216293334961 ;  /* 0xbfb8aa3b3f567820 */ /* 0x000fe20000410000 */
[----:B------:R-:W-:Y:S01]  /*0ae0*/  FADD.FTZ R21, -R32, R21 ;  /* 0x0000001520157221 */ /* 0x000fe20000010100 */
[----:B------:R-:W-:Y:S01]  /*0af0*/  FFMA.FTZ R29, R4, R60, R8 ;  /* 0x0000003c041d7223 */ /* 0x000fe20000010008 */
[--C-:B------:R-:W-:Y:S02]  /*0b00*/  HADD2.F32 R11, -RZ, R19.reuse.H0_H0 ;  /* 0x20000013ff0b7230 */ /* 0x100fe40000004100 */
[----:B------:R-:W-:Y:S02]  /*0b10*/  HADD2.F32 R19, -RZ, R19.H1_H1 ;  /* 0x30000013ff137230 */ /* 0x000fe40000004100 */
[----:B------:R-:W-:Y:S01]  /*0b20*/  FMUL.FTZ R25, R10, R21 ;  /* 0x000000150a197220 */ /* 0x000fe20000410000 */
[----:B------:R-:W-:Y:S01]  /*0b30*/  FMUL.FTZ R83, R29, -1.4426950216293334961 ;  /* 0xbfb8aa3b1d537820 */ /* 0x000fe20000410000 */
[----:B------:R-:W3:Y:S01]  /*0b40*/  MUFU.EX2 R86, R86 ;  /* 0x0000005600567308 */ /* 0x000ee20000000800 */
[C---:B------:R-:W-:Y:S01]  /*0b50*/  FADD.FTZ R11, -R32.reuse, R11 ;  /* 0x0000000b200b7221 */ /* 0x040fe20000010100 */
[----:B------:R-:W-:Y:S01]  /*0b60*/  FADD.FTZ R19, -R32, R19 ;  /* 0x0000001320137221 */ /* 0x000fe20000010100 */
[----:B------:R-:W-:Y:S01]  /*0b70*/  FFMA.FTZ R66, R3, R25, R7 ;  /* 0x0000001903427223 */ /* 0x000fe20000010007 */
[----:B-1----:R-:W-:Y:S01]  /*0b80*/  FADD.FTZ R87, R84, 1 ;  /* 0x3f80000054577421 */ /* 0x002fe20000010000 */
[C---:B------:R-:W-:Y:S01]  /*0b90*/  FMUL.FTZ R24, R10.reuse, R11 ;  /* 0x0000000b0a187220 */ /* 0x040fe20000410000 */
[----:B------:R-:W-:Y:S01]  /*0ba0*/  FMUL.FTZ R23, R10, R19 ;  /* 0x000000130a177220 */ /* 0x000fe20000410000 */
[----:B------:R-:W-:Y:S01]  /*0bb0*/  FMUL.FTZ R78, R66, -1.4426950216293334961 ;  /* 0xbfb8aa3b424e7820 */ /* 0x000fe20000410000 */
[----:B------:R-:W1:Y:S01]  /*0bc0*/  MUFU.EX2 R83, R83 ;  /* 0x0000005300537308 */ /* 0x000e620000000800 */
[----:B------:R-:W-:-:S02]  /*0bd0*/  HADD2.F32 R11, -RZ, R16.H0_H0 ;  /* 0x20000010ff0b7230 */ /* 0x000fc40000004100 */
[----:B------:R-:W-:Y:S01]  /*0be0*/  FFMA.FTZ R68, R2, R26, R6 ;  /* 0x0000001a02447223 */ /* 0x000fe20000010006 */
[----:B------:R-:W-:Y:S02]  /*0bf0*/  HADD2.F32 R19, -RZ, R16.H1_H1 ;  /* 0x30000010ff137230 */ /* 0x000fe40000004100 */
[----:B--2---:R-:W-:Y:S01]  /*0c00*/  FADD.FTZ R16, R85, 1 ;  /* 0x3f80000055107421 */ /* 0x004fe20000010000 */
[----:B------:R-:W-:Y:S01]  /*0c10*/  FMUL.FTZ R81, R68, -1.4426950216293334961 ;  /* 0xbfb8aa3b44517820 */ /* 0x000fe20000410000 */
[----:B------:R-:W2:Y:S01]  /*0c20*/  MUFU.RCP R87, R87 ;  /* 0x0000005700577308 */ /* 0x000ea20000001000 */
[----:B------:R-:W-:Y:S01]  /*0c30*/  FFMA.FTZ R67, R4, R24, R8 ;  /* 0x0000001804437223 */ /* 0x000fe20000010008 */
[----:B---3--:R-:W-:-:S06]  /*0c40*/  FADD.FTZ R86, R86, 1 ;  /* 0x3f80000056567421 */ /* 0x008fcc0000010000 */
[----:B------:R-:W3:Y:S01]  /*0c50*/  MUFU.EX2 R78, R78 ;  /* 0x0000004e004e7308 */ /* 0x000ee20000000800 */
[----:B------:R-:W-:Y:S01]  /*0c60*/  FFMA.FTZ R65, R5, R23, R9 ;  /* 0x0000001705417223 */ /* 0x000fe20000010009 */
[----:B------:R-:W-:-:S06]  /*0c70*/  FMUL.FTZ R72, R67, -1.4426950216293334961 ;  /* 0xbfb8aa3b43487820 */ /* 0x000fcc0000410000 */
[----:B------:R-:W0:Y:S01]  /*0c80*/  MUFU.RCP R16, R16 ;  /* 0x0000001000107308 */ /* 0x000e220000001000 */
[----:B------:R-:W-:Y:S01]  /*0c90*/  FMUL.FTZ R64, R65, -1.4426950216293334961 ;  /* 0xbfb8aa3b41407820 */ /* 0x000fe20000410000 */
[----:B-1----:R-:W-:-:S06]  /*0ca0*/  FADD.FTZ R85, R83, 1 ;  /* 0x3f80000053557421 */ /* 0x002fcc0000010000 */
[----:B------:R-:W1:Y:S01]  /*0cb0*/  MUFU.EX2 R81, R81 ;  /* 0x0000005100517308 */ /* 0x000e620000000800 */
[----:B--2---:R-:W-:Y:S01]  /*0cc0*/  FADD.FTZ R83, -R87, 1 ;  /* 0x3f80000057537421 */ /* 0x004fe20000010100 */
[----:B---3--:R-:W-:-:S06]  /*0cd0*/  FADD.FTZ R78, R78, 1 ;  /* 0x3f8000004e4e7421 */ /* 0x008fcc0000010000 */
[----:B------:R-:W2:Y:S01]  /*0ce0*/  MUFU.RCP R86, R86 ;  /* 0x0000005600567308 */ /* 0x000ea20000001000 */
[----:B0-----:R-:W-:-:S07]  /*0cf0*/  FADD.FTZ R84, -R16, 1 ;  /* 0x3f80000010547421 */ /* 0x001fce0000010100 */
[----:B------:R-:W0:Y:S01]  /*0d00*/  MUFU.EX2 R72, R72 ;  /* 0x0000004800487308 */ /* 0x000e220000000800 */
[----:B------:R-:W-:Y:S01]  /*0d10*/  FFMA.FTZ R75, R75, R83, 1 ;  /* 0x3f8000004b4b7423 */ /* 0x000fe20000010053 */
[----:B------:R-:W-:-:S06]  /*0d20*/  FADD.FTZ R11, -R32, R11 ;  /* 0x0000000b200b7221 */ /* 0x000fcc0000010100 */
[----:B------:R-:W-:Y:S01]  /*0d30*/  MUFU.EX2 R64, R64 ;  /* 0x0000004000407308 */ /* 0x000fe20000000800 */
[----:B-1----:R-:W-:Y:S01]  /*0d40*/  FADD.FTZ R81, R81, 1 ;  /* 0x3f80000051517421 */ /* 0x002fe20000010000 */
[----:B------:R-:W-:-:S06]  /*0d50*/  FFMA.FTZ R73, R73, R84, 1 ;  /* 0x3f80000049497423 */ /* 0x000fcc0000010054 */
[----:B------:R-:W1:Y:S01]  /*0d60*/  MUFU.RCP R85, R85 ;  /* 0x0000005500557308 */ /* 0x000e620000001000 */
[----:B------:R-:W-:Y:S01]  /*0d70*/  FADD.FTZ R19, -R32, R19 ;  /* 0x0000001320137221 */ /* 0x000fe20000010100 */
[----:B------:R-:W-:Y:S01]  /*0d80*/  FMUL.FTZ R22, R10, R11 ;  /* 0x0000000b0a167220 */ /* 0x000fe20000410000 */
[----:B------:R-:W-:-:S05]  /*0d90*/  HADD2.F32 R11, -RZ, R17.H0_H0 ;  /* 0x20000011ff0b7230 */ /* 0x000fca0000004100 */
[----:B------:R3:W-:Y:S01]  /*0da0*/  MUFU.RCP R83, R78 ;  /* 0x0000004e00537308 */ /* 0x0007e20000001000 */
[----:B------:R-:W-:Y:S01]  /*0db0*/  FMUL.FTZ R73, R16, R73 ;  /* 0x0000004910497220 */ /* 0x000fe20000410000 */
[----:B------:R-:W-:Y:S02]  /*0dc0*/  HADD2.F32 R17, -RZ, R17.H1_H1 ;  /* 0x30000011ff117230 */ /* 0x000fe40000004100 */
[----:B------:R-:W-:Y:S01]  /*0dd0*/  FMUL.FTZ R21, R10, R19 ;  /* 0x000000130a157220 */ /* 0x000fe20000410000 */
[----:B---3--:R-:W-:-:S03]  /*0de0*/  HADD2.F32 R78, -RZ, R15.H0_H0 ;  /* 0x2000000fff4e7230 */ /* 0x008fc60000004100 */
[----:B------:R-:W3:Y:S01]  /*0df0*/  MUFU.RCP R81, R81 ;  /* 0x0000005100517308 */ /* 0x000ee20000001000 */
[----:B--2---:R-:W-:Y:S01]  /*0e00*/  FADD.FTZ R84, -R86, 1 ;  /* 0x3f80000056547421 */ /* 0x004fe20000010100 */
[----:B------:R-:W-:Y:S01]  /*0e10*/  FADD.FTZ R16, -R32, R78 ;  /* 0x0000004e20107221 */ /* 0x000fe20000010100 */
[----:B0-----:R-:W-:Y:S01]  /*0e20*/  FADD.FTZ R72, R72, 1 ;  /* 0x3f80000048487421 */ /* 0x001fe20000010000 */
[----:B------:R-:W-:Y:S01]  /*0e30*/  FADD.FTZ R19, -R32, R11 ;  /* 0x0000000b20137221 */ /* 0x000fe20000010100 */
[----:B------:R-:W-:Y:S01]  /*0e40*/  FFMA.FTZ R71, R2, R22, R6 ;  /* 0x0000001602477223 */ /* 0x000fe20000010006 */
[----:B------:R-:W-:Y:S01]  /*0e50*/  FMUL.FTZ R16, R10, R16 ;  /* 0x000000100a107220 */ /* 0x000fe20000410000 */
[----:B------:R-:W-:Y:S01]  /*0e60*/  FFMA.FTZ R11, R3, R21, R7 ;  /* 0x00000015030b7223 */ /* 0x000fe20000010007 */
[----:B------:R-:W-:Y:S01]  /*0e70*/  FADD.FTZ R17, -R32, R17 ;  /* 0x0000001120117221 */ /* 0x000fe20000010100 */
[----:B-1----:R-:W-:Y:S01]  /*0e80*/  FADD.FTZ R88, -R85, 1 ;  /* 0x3f80000055587421 */ /* 0x002fe20000010100 */
[----:B------:R-:W-:Y:S01]  /*0e90*/  FFMA.FTZ R63, R63, R84, 1 ;  /* 0x3f8000003f3f7423 */ /* 0x000fe20000010054 */
[----:B------:R-:W-:Y:S01]  /*0ea0*/  FADD.FTZ R64, R64, 1 ;  /* 0x3f80000040407421 */ /* 0x000fe20000010000 */
[----:B------:R-:W-:Y:S01]  /*0eb0*/  HADD2.F32 R33, -RZ, R14.H0_H0 ;  /* 0x2000000eff217230 */ /* 0x000fe20000004100 */
[----:B------:R0:W1:Y:S01]  /*0ec0*/  MUFU.RCP R84, R72 ;  /* 0x0000004800547308 */ /* 0x0000620000001000 */
[C---:B------:R-:W-:Y:S01]  /*0ed0*/  FMUL.FTZ R20, R10.reuse, R19 ;  /* 0x000000130a147220 */ /* 0x040fe20000410000 */
[----:B------:R-:W-:Y:S01]  /*0ee0*/  FMUL.FTZ R74, R71, -1.4426950216293334961 ;  /* 0xbfb8aa3b474a7820 */ /* 0x000fe20000410000 */
[----:B------:R-:W-:Y:S01]  /*0ef0*/  FMUL.FTZ R79, R11, -1.4426950216293334961 ;  /* 0xbfb8aa3b0b4f7820 */ /* 0x000fe20000410000 */
[----:B------:R-:W-:Y:S01]  /*0f00*/  FMUL.FTZ R19, R10, R17 ;  /* 0x000000110a137220 */ /* 0x000fe20000410000 */
[----:B------:R-:W-:Y:S01]  /*0f10*/  FMUL.FTZ R78, R87, R75 ;  /* 0x0000004b574e7220 */ /* 0x000fe20000410000 */
[----:B------:R-:W-:Y:S01]  /*0f20*/  FFMA.FTZ R29, R29, R88, 1 ;  /* 0x3f8000001d1d7423 */ /* 0x000fe20000010058 */
[----:B------:R-:W-:-:S02]  /*0f30*/  HADD2.F32 R75, -RZ, R56.H0_H0 ;  /* 0x20000038ff4b7230 */ /* 0x000fc40000004100 */
[--C-:B0-----:R-:W-:Y:S01]  /*0f40*/  FFMA.FTZ R72, R4, R16, R8.reuse ;  /* 0x0000001004487223 */ /* 0x101fe20000010008 */
[----:B------:R0:W-:Y:S01]  /*0f50*/  MUFU.RCP R87, R64 ;  /* 0x0000004000577308 */ /* 0x0001e20000001000 */
[----:B------:R-:W-:Y:S01]  /*0f60*/  FADD.FTZ R33, -R32, R33 ;  /* 0x0000002120217221 */ /* 0x000fe20000010100 */
[----:B------:R-:W-:Y:S02]  /*0f70*/  HADD2.F32 R56, -RZ, R56.H1_H1 ;  /* 0x30000038ff387230 */ /* 0x000fe40000004100 */
[----:B------:R-:W-:Y:S01]  /*0f80*/  FFMA.FTZ R80, R5, R19, R9 ;  /* 0x0000001305507223 */ /* 0x000fe20000010009 */
[----:B------:R-:W-:Y:S01]  /*0f90*/  FMUL.FTZ R85, R85, R29 ;  /* 0x0000001d55557220 */ /* 0x000fe20000410000 */
[----:B------:R-:W-:Y:S01]  /*0fa0*/  FMUL.FTZ R29, R75, R73 ;  /* 0x000000494b1d7220 */ /* 0x000fe20000410000 */
[----:B0-----:R-:W-:Y:S01]  /*0fb0*/  FMUL.FTZ R64, R86, R63 ;  /* 0x0000003f56407220 */ /* 0x001fe20000410000 */
[----:B------:R-:W-:Y:S01]  /*0fc0*/  FMUL.FTZ R63, R72, -1.4426950216293334961 ;  /* 0xbfb8aa3b483f7820 */ /* 0x000fe20000410000 */
[----:B------:R-:W0:Y:S01]  /*0fd0*/  MUFU.EX2 R74, R74 ;  /* 0x0000004a004a7308 */ /* 0x000e220000000800 */
[----:B------:R-:W-:Y:S01]  /*0fe0*/  FMUL.FTZ R18, R10, R33 ;  /* 0x000000210a127220 */ /* 0x000fe20000410000 */
[----:B------:R-:W-:Y:S01]  /*0ff0*/  FFMA.FTZ R69, R4, R20, R8 ;  /* 0x0000001404457223 */ /* 0x000fe20000010008 */
[----:B------:R-:W-:-:S05]  /*1000*/  FMUL.FTZ R33, R80, -1.4426950216293334961 ;  /* 0xbfb8aa3b50217820 */ /* 0x000fca0000410000 */
[----:B------:R-:W2:Y:S01]  /*1010*/  MUFU.EX2 R79, R79 ;  /* 0x0000004f004f7308 */ /* 0x000ea20000000800 */
[----:B------:R-:W-:Y:S02]  /*1020*/  HADD2.F32 R17, -RZ, R14.H1_H1 ;  /* 0x3000000eff117230 */ /* 0x000fe40000004100 */
[----:B------:R-:W-:-:S05]  /*1030*/  FMUL.FTZ R14, R69, -1.4426950216293334961 ;  /* 0xbfb8aa3b450e7820 */ /* 0x000fca0000410000 */
[----:B------:R4:W-:Y:S01]  /*1040*/  MUFU.EX2 R75, R63 ;  /* 0x0000003f004b7308 */ /* 0x0009e20000000800 */
[----:B------:R-:W-:Y:S02]  /*1050*/  HADD2.F32 R86, -RZ, R57.H0_H0 ;  /* 0x20000039ff567230 */ /* 0x000fe40000004100 */
[----:B----4-:R-:W-:Y:S01]  /*1060*/  FMUL.FTZ R63, R56, R78 ;  /* 0x0000004e383f7220 */ /* 0x010fe20000410000 */
[----:B---3--:R-:W-:-:S04]  /*1070*/  FADD.FTZ R56, -R81, 1 ;  /* 0x3f80000051387421 */ /* 0x008fc80000010100 */
[----:B------:R-:W3:Y:S01]  /*1080*/  MUFU.EX2 R33, R33 ;  /* 0x0000002100217308 */ /* 0x000ee20000000800 */
[----:B------:R-:W-:Y:S01]  /*1090*/  FFMA.FTZ R68, R68, R56, 1 ;  /* 0x3f80000044447423 */ /* 0x000fe20000010038 */
[----:B------:R-:W-:Y:S01]  /*10a0*/  FADD.FTZ R56, -R83, 1 ;  /* 0x3f80000053387421 */ /* 0x000fe20000010100 */
[----:B------:R-:W-:Y:S02]  /*10b0*/  HADD2.F32 R88, -RZ, R57.H1_H1 ;  /* 0x30000039ff587230 */ /* 0x000fe40000004100 */
[----:B------:R-:W-:-:S03]  /*10c0*/  FMUL.FTZ R57, R86, R85 ;  /* 0x0000005556397220 */ /* 0x000fc60000410000 */
[----:B------:R-:W4:Y:S01]  /*10d0*/  MUFU.EX2 R14, R14 ;  /* 0x0000000e000e7308 */ /* 0x000f220000000800 */
[----:B------:R-:W-:Y:S01]  /*10e0*/  FFMA.FTZ R66, R66, R56, 1 ;  /* 0x3f80000042427423 */ /* 0x000fe20000010038 */
[----:B-1----:R-:W-:Y:S01]  /*10f0*/  FADD.FTZ R85, -R84, 1 ;  /* 0x3f80000054557421 */ /* 0x002fe20000010100 */
[----:B0-----:R-:W-:Y:S02]  /*1100*/  FADD.FTZ R86, R74, 1 ;  /* 0x3f8000004a567421 */ /* 0x001fe40000010000 */
[----:B------:R-:W-:Y:S01]  /*1110*/  FMUL.FTZ R66, R83, R66 ;  /* 0x0000004253427220 */ /* 0x000fe20000410000 */
[----:B--2---:R-:W-:Y:S01]  /*1120*/  FADD.FTZ R83, R79, 1 ;  /* 0x3f8000004f537421 */ /* 0x004fe20000010000 */
[----:B------:R-:W-:Y:S01]  /*1130*/  FADD.FTZ R74, -R87, 1 ;  /* 0x3f800000574a7421 */ /* 0x000fe20000010100 */
[----:B------:R-:W-:Y:S01]  /*1140*/  FFMA.FTZ R85, R67, R85, 1 ;  /* 0x3f80000043557423 */ /* 0x000fe20000010055 */
[----:B------:R-:W-:Y:S02]  /*1150*/  HADD2.F32 R79, -RZ, R12.H1_H1 ;  /* 0x3000000cff4f7230 */ /* 0x000fe40000004100 */
[----:B------:R-:W-:-:S02]  /*1160*/  HADD2.F32 R15, -RZ, R15.H1_H1 ;  /* 0x3000000fff0f7230 */ /* 0x000fc40000004100 */
[----:B------:R-:W-:Y:S01]  /*1170*/  FFMA.FTZ R74, R65, R74, 1 ;  /* 0x3f800000414a7423 */ /* 0x000fe2000001004a */
[----:B------:R-:W-:Y:S01]  /*1180*/  FMUL.FTZ R67, R84, R85 ;  /* 0x0000005554437220 */ /* 0x000fe20000410000 */
[----:B------:R-:W-:Y:S01]  /*1190*/  FMUL.FTZ R65, R81, R68 ;  /* 0x0000004451417220 */ /* 0x000fe20000410000 */
[----:B------:R-:W-:Y:S02]  /*11a0*/  HADD2.F32 R84, -RZ, R12.H0_H0 ;  /* 0x2000000cff547230 */ /* 0x000fe40000004100 */
[----:B------:R-:W-:Y:S01]  /*11b0*/  FMUL.FTZ R66, R79, R66 ;  /* 0x000000424f427220 */ /* 0x000fe20000410000 */
[--C-:B------:R-:W-:Y:S01]  /*11c0*/  HADD2.F32 R81, -RZ, R58.reuse.H0_H0 ;  /* 0x2000003aff517230 */ /* 0x100fe20000004100 */
[----:B------:R-:W0:Y:S01]  /*11d0*/  MUFU.RCP R56, R86 ;  /* 0x0000005600387308 */ /* 0x000e220000001000 */
[----:B------:R-:W-:Y:S02]  /*11e0*/  HADD2.F32 R79, -RZ, R58.H1_H1 ;  /* 0x3000003aff4f7230 */ /* 0x000fe40000004100 */
[----:B---3--:R-:W-:Y:S01]  /*11f0*/  FADD.FTZ R58, R33, 1 ;  /* 0x3f800000213a7421 */ /* 0x008fe20000010000 */
[C---:B------:R-:W-:Y:S01]  /*1200*/  FADD.FTZ R17, -R32.reuse, R17 ;  /* 0x0000001120117221 */ /* 0x040fe20000010100 */
[----:B------:R-:W-:Y:S01]  /*1210*/  FADD.FTZ R15, -R32, R15 ;  /* 0x0000000f200f7221 */ /* 0x000fe20000010100 */
[----:B------:R-:W-:Y:S01]  /*1220*/  FMUL.FTZ R65, R84, R65 ;  /* 0x0000004154417220 */ /* 0x000fe20000410000 */
[----:B----4-:R-:W-:Y:S01]  /*1230*/  FADD.FTZ R84, R14, 1 ;  /* 0x3f8000000e547421 */ /* 0x010fe20000010000 */
[C---:B------:R-:W-:Y:S01]  /*1240*/  FMUL.FTZ R17, R10.reuse, R17 ;  /* 0x000000110a117220 */ /* 0x040fe20000410000 */
[----:B------:R-:W1:Y:S01]  /*1250*/  MUFU.RCP R83, R83 ;  /* 0x0000005300537308 */ /* 0x000e620000001000 */
[----:B------:R-:W-:-:S02]  /*1260*/  FMUL.FTZ R15, R10, R15 ;  /* 0x0000000f0a0f7220 */ /* 0x000fc40000410000 */
[----:B------:R-:W-:-:S05]  /*1270*/  FFMA.FTZ R70, R3, R17, R7 ;  /* 0x0000001103467223 */ /* 0x000fca0000010007 */
[----:B------:R-:W2:Y:S01]  /*1280*/  MUFU.RCP R58, R58 ;  /* 0x0000003a003a7308 */ /* 0x000ea20000001000 */
[----:B------:R-:W-:Y:S01]  /*1290*/  FFMA.FTZ R73, R5, R15, R9 ;  /* 0x0000000f05497223 */ /* 0x000fe20000010009 */
[----:B------:R-:W-:Y:S01]  /*12a0*/  FMUL.FTZ R76, R70, -1.4426950216293334961 ;  /* 0xbfb8aa3b464c7820 */ /* 0x000fe20000410000 */
[----:B------:R-:W-:Y:S01]  /*12b0*/  FFMA.FTZ R77, R2, R18, R6 ;  /* 0x00000012024d7223 */ /* 0x000fe20000010006 */
[----:B------:R-:W-:-:S04]  /*12c0*/  FADD.FTZ R81, -R32, R81 ;  /* 0x0000005120517221 */ /* 0x000fc80000010100 */
[----:B------:R-:W3:Y:S01]  /*12d0*/  MUFU.RCP R84, R84 ;  /* 0x0000005400547308 */ /* 0x000ee20000001000 */
[----:B------:R-:W-:Y:S01]  /*12e0*/  FMUL.FTZ R78, R73, -1.4426950216293334961 ;  /* 0xbfb8aa3b494e7820 */ /* 0x000fe20000410000 */
[----:B------:R-:W-:Y:S02]  /*12f0*/  HADD2.F32 R33, -RZ, R59.H0_H0 ;  /* 0x2000003bff217230 */ /* 0x000fe40000004100 */
[----:B0-----:R-:W-:Y:S01]  /*1300*/  FADD.FTZ R86, -R56, 1 ;  /* 0x3f80000038567421 */ /* 0x001fe20000010100 */
[----:B------:R-:W-:Y:S01]  /*1310*/  FMUL.FTZ R82, R77, -1.4426950216293334961 ;  /* 0xbfb8aa3b4d527820 */ /* 0x000fe20000410000 */
[--C-:B------:R-:W-:Y:S02]  /*1320*/  HADD2.F32 R12, -RZ, R13.reuse.H0_H0 ;  /* 0x2000000dff0c7230 */ /* 0x100fe40000004100 */
[----:B------:R-:W-:Y:S01]  /*1330*/  FMUL.FTZ R14, R10, R81 ;  /* 0x000000510a0e7220 */ /* 0x000fe20000410000 */
[----:B------:R-:W-:Y:S01]  /*1340*/  HADD2.F32 R13, -RZ, R13.H1_H1 ;  /* 0x3000000dff0d7230 */ /* 0x000fe20000004100 */
[----:B------:R-:W0:Y:S01]  /*1350*/  MUFU.EX2 R76, R76 ;  /* 0x0000004c004c7308 */ /* 0x000e220000000800 */
[----:B------:R-:W-:Y:S01]  /*1360*/  FMUL.FTZ R68, R87, R74 ;  /* 0x0000004a57447220 */ /* 0x000fe20000410000 */
[C---:B------:R-:W-:Y:S01]  /*1370*/  FADD.FTZ R79, -R32.reuse, R79 ;  /* 0x0000004f204f7221 */ /* 0x040fe20000010100 */
[----:B------:R-:W-:Y:S01]  /*1380*/  FADD.FTZ R81, -R32, R33 ;  /* 0x0000002120517221 */ /* 0x000fe20000010100 */
[----:B------:R-:W-:Y:S01]  /*1390*/  FFMA.FTZ R85, R71, R86, 1 ;  /* 0x3f80000047557423 */ /* 0x000fe20000010056 */
[----:B------:R-:W-:Y:S01]  /*13a0*/  FMUL.FTZ R64, R88, R64 ;  /* 0x0000004058407220 */ /* 0x000fe20000410000 */
[----:B------:R-:W-:-:S02]  /*13b0*/  FFMA.FTZ R74, R2, R14, R6 ;  /* 0x0000000e024a7223 */ /* 0x000fc40000010006 */
[----:B------:R-:W4:Y:S01]  /*13c0*/  MUFU.EX2 R78, R78 ;  /* 0x0000004e004e7308 */ /* 0x000f220000000800 */
[----:B-1----:R-:W-:Y:S01]  /*13d0*/  FADD.FTZ R86, -R83, 1 ;  /* 0x3f80000053567421 */ /* 0x002fe20000010100 */
[----:B--2---:R-:W-:Y:S01]  /*13e0*/  FADD.FTZ R88, -R58, 1 ;  /* 0x3f8000003a587421 */ /* 0x004fe20000010100 */
[----:B------:R-:W-:Y:S01]  /*13f0*/  FADD.FTZ R75, R75, 1 ;  /* 0x3f8000004b4b7421 */ /* 0x000fe20000010000 */
[----:B------:R-:W-:Y:S01]  /*1400*/  FMUL.FTZ R67, R12, R67 ;  /* 0x000000430c437220 */ /* 0x000fe20000410000 */
[----:B------:R-:W-:Y:S01]  /*1410*/  FMUL.FTZ R68, R13, R68 ;  /* 0x000000440d447220 */ /* 0x000fe20000410000 */
[C---:B------:R-:W-:Y:S01]  /*1420*/  FMUL.FTZ R13, R10.reuse, R79 ;  /* 0x0000004f0a0d7220 */ /* 0x040fe20000410000 */
[----:B------:R-:W-:Y:S01]  /*1430*/  FMUL.FTZ R12, R10, R81 ;  /* 0x000000510a0c7220 */ /* 0x000fe20000410000 */
[----:B------:R-:W1:Y:S01]  /*1440*/  MUFU.EX2 R82, R82 ;  /* 0x0000005200527308 */ /* 0x000e620000000800 */
[----:B------:R-:W-:Y:S01]  /*1450*/  FMUL.FTZ R79, R74, -1.4426950216293334961 ;  /* 0xbfb8aa3b4a4f7820 */ /* 0x000fe20000410000 */
[----:B------:R-:W-:Y:S01]  /*1460*/  FFMA.FTZ R86, R11, R86, 1 ;  /* 0x3f8000000b567423 */ /* 0x000fe20000010056 */
[----:B---3--:R-:W-:Y:S01]  /*1470*/  FADD.FTZ R87, -R84, 1 ;  /* 0x3f80000054577421 */ /* 0x008fe20000010100 */
[----:B------:R-:W-:Y:S01]  /*1480*/  FFMA.FTZ R11, R80, R88, 1 ;  /* 0x3f800000500b7423 */ /* 0x000fe20000010058 */
[----:B------:R-:W-:-:S02]  /*1490*/  HADD2.F32 R59, -RZ, R59.H1_H1 ;  /* 0x3000003bff3b7230 */ /* 0x000fc40000004100 */
[----:B------:R-:W-:Y:S01]  /*14a0*/  FFMA.FTZ R71, R4, R12, R8 ;  /* 0x0000000c04477223 */ /* 0x000fe20000010008 */
[----:B------:R-:W2:Y:S01]  /*14b0*/  MUFU.RCP R90, R75 ;  /* 0x0000004b005a7308 */ /* 0x000ea20000001000 */
[----:B------:R-:W-:Y:S01]  /*14c0*/  FMUL.FTZ R56, R56, R85 ;  /* 0x0000005538387220 */ /* 0x000fe20000410000 */
[----:B------:R-:W-:Y:S01]  /*14d0*/  FMUL.FTZ R85, R83, R86 ;  /* 0x0000005653557220 */ /* 0x000fe20000410000 */
[----:B------:R-:W-:Y:S01]  /*14e0*/  FFMA.FTZ R69, R69, R87, 1 ;  /* 0x3f80000045457423 */ /* 0x000fe20000010057 */
[----:B------:R-:W-:Y:S01]  /*14f0*/  FMUL.FTZ R83, R58, R11 ;  /* 0x0000000b3a537220 */ /* 0x000fe20000410000 */
[----:B------:R-:W-:Y:S01]  /*1500*/  FADD.FTZ R11, -R32, R59 ;  /* 0x0000003b200b7221 */ /* 0x000fe20000010100 */
[----:B------:R-:W-:Y:S01]  /*1510*/  FMUL.FTZ R87, R71, -1.4426950216293334961 ;  /* 0xbfb8aa3b47577820 */ /* 0x000fe20000410000 */
[----:B------:R-:W-:Y:S01]  /*1520*/  HADD2.F32 R59, -RZ, R30.H0_H0 ;  /* 0x2000001eff3b7230 */ /* 0x000fe20000004100 */
[----:B------:R-:W3:Y:S01]  /*1530*/  MUFU.EX2 R79, R79 ;  /* 0x0000004f004f7308 */ /* 0x000ee20000000800 */
[----:B------:R-:W-:Y:S01]  /*1540*/  FMUL.FTZ R84, R84, R69 ;  /* 0x0000004554547220 */ /* 0x000fe20000410000 */
[----:B------:R-:W-:-:S02]  /*1550*/  HADD2.F32 R69, -RZ, R36.H0_H0 ;  /* 0x20000024ff457230 */ /* 0x000fc40000004100 */
[----:B0-----:R-:W-:Y:S01]  /*1560*/  FADD.FTZ R89, R76, 1 ;  /* 0x3f8000004c597421 */ /* 0x001fe20000010000 */
[----:B------:R-:W-:Y:S02]  /*1570*/  HADD2.F32 R36, -RZ, R36.H1_H1 ;  /* 0x30000024ff247230 */ /* 0x000fe40000004100 */
[----:B----4-:R-:W-:Y:S01]  /*1580*/  FADD.FTZ R78, R78, 1 ;  /* 0x3f8000004e4e7421 */ /* 0x010fe20000010000 */
[----:B------:R-:W-:Y:S01]  /*1590*/  FFMA.FTZ R33, R3, R13, R7 ;  /* 0x0000000d03217223 */ /* 0x000fe20000010007 */
[----:B------:R0:W-:Y:S01]  /*15a0*/  MUFU.EX2 R80, R87 ;  /* 0x0000005700507308 */ /* 0x0001e20000000800 */
[----:B-1----:R-:W-:Y:S01]  /*15b0*/  FADD.FTZ R82, R82, 1 ;  /* 0x3f80000052527421 */ /* 0x002fe20000010000 */
[----:B------:R-:W-:Y:S01]  /*15c0*/  FMUL.FTZ R69, R69, R56 ;  /* 0x0000003845457220 */ /* 0x000fe20000410000 */
[----:B------:R-:W-:Y:S01]  /*15d0*/  FMUL.FTZ R81, R33, -1.4426950216293334961 ;  /* 0xbfb8aa3b21517820 */ /* 0x000fe20000410000 */
[----:B------:R-:W-:Y:S01]  /*15e0*/  FMUL.FTZ R85, R36, R85 ;  /* 0x0000005524557220 */ /* 0x000fe20000410000 */
[----:B0-----:R-:W-:-:S03]  /*15f0*/  FADD.FTZ R87, -R32, R59 ;  /* 0x0000003b20577221 */ /* 0x001fc60000010100 */
[----:B------:R-:W0:Y:S01]  /*1600*/  MUFU.RCP R89, R89 ;  /* 0x0000005900597308 */ /* 0x000e220000001000 */
[----:B------:R-:W-:Y:S02]  /*1610*/  HADD2.F32 R36, -RZ, R37.H0_H0 ;  /* 0x20000025ff247230 */ /* 0x000fe40000004100 */
[----:B------:R-:W-:Y:S01]  /*1620*/  FMUL.FTZ R56, R10, R87 ;  /* 0x000000570a387220 */ /* 0x000fe20000410000 */
[----:B--2---:R-:W-:Y:S01]  /*1630*/  FADD.FTZ R91, -R90, 1 ;  /* 0x3f8000005a5b7421 */ /* 0x004fe20000010100 */
[----:B------:R-:W-:-:S03]  /*1640*/  HADD2.F32 R59, -RZ, R30.H1_H1 ;  /* 0x3000001eff3b7230 */ /* 0x000fc60000004100 */
[----:B------:R-:W1:Y:S01]  /*1650*/  MUFU.RCP R78, R78 ;  /* 0x0000004e004e7308 */ /* 0x000e620000001000 */
[----:B------:R-:W-:Y:S01]  /*1660*/  FFMA.FTZ R30, R2, R56, R6 ;  /* 0x00000038021e7223 */ /* 0x000fe20000010006 */
[----:B------:R-:W-:Y:S01]  /*1670*/  FMUL.FTZ R84, R36, R84 ;  /* 0x0000005424547220 */ /* 0x000fe20000410000 */
[----:B------:R-:W-:Y:S01]  /*1680*/  FFMA.FTZ R91, R72, R91, 1 ;  /* 0x3f800000485b7423 */ /* 0x000fe2000001005b */
[----:B------:R-:W-:Y:S02]  /*1690*/  HADD2.F32 R36, -RZ, R31.H0_H0 ;  /* 0x2000001fff247230 */ /* 0x000fe40000004100 */
[----:B---3--:R-:W-:Y:S02]  /*16a0*/  FADD.FTZ R72, R79, 1 ;  /* 0x3f8000004f487421 */ /* 0x008fe40000010000 */
[----:B------:R-:W2:Y:S01]  /*16b0*/  MUFU.RCP R82, R82 ;  /* 0x0000005200527308 */ /* 0x000ea20000001000 */
[----:B------:R-:W-:Y:S01]  /*16c0*/  FMUL.FTZ R86, R30, -1.4426950216293334961 ;  /* 0xbfb8aa3b1e567820 */ /* 0x000fe20000410000 */
[----:B------:R-:W-:-:S06]  /*16d0*/  FADD.FTZ R36, -R32, R36 ;  /* 0x0000002420247221 */ /* 0x000fcc0000010100 */
[----:B------:R-:W3:Y:S01]  /*16e0*/  MUFU.EX2 R81, R81 ;  /* 0x0000005100517308 */ /* 0x000ee20000000800 */
[----:B------:R-:W-:Y:S01]  /*16f0*/  FMUL.FTZ R28, R10, R36 ;  /* 0x000000240a1c7220 */ /* 0x000fe20000410000 */
[----:B0-----:R-:W-:Y:S01]  /*1700*/  FADD.FTZ R36, -R89, 1 ;  /* 0x3f80000059247421 */ /* 0x001fe20000010100 */
[----:B-1----:R-:W-:-:S05]  /*1710*/  FADD.FTZ R79, -R78, 1 ;  /* 0x3f8000004e4f7421 */ /* 0x002fca0000010100 */
[----:B------:R-:W0:Y:S01]  /*1720*/  MUFU.RCP R72, R72 ;  /* 0x0000004800487308 */ /* 0x000e220000001000 */
[----:B------:R-:W-:-:S07]  /*1730*/  HADD2.F32 R58, -RZ, R37.H1_H1 ;  /* 0x30000025ff3a7230 */ /* 0x000fce0000004100 */
[----:B------:R-:W1:Y:S01]  /*1740*/  MUFU.EX2 R86, R86 ;  /* 0x0000005600567308 */ /* 0x000e620000000800 */
[----:B------:R-:W-:Y:S01]  /*1750*/  FADD.FTZ R37, -R32, R59 ;  /* 0x0000003b20257221 */ /* 0x000fe20000010100 */
[----:B------:R-:W-:Y:S01]  /*1760*/  FFMA.FTZ R70, R70, R36, 1 ;  /* 0x3f80000046467423 */ /* 0x000fe20000010024 */
[----:B--2---:R-:W-:Y:S01]  /*1770*/  FADD.FTZ R59, -R82, 1 ;  /* 0x3f800000523b7421 */ /* 0x004fe20000010100 */
[----:B------:R-:W-:Y:S01]  /*1780*/  FFMA.FTZ R79, R73, R79, 1 ;  /* 0x3f800000494f7423 */ /* 0x000fe2000001004f */
[----:B---3--:R-:W-:Y:S01]  /*1790*/  FADD.FTZ R73, R81, 1 ;  /* 0x3f80000051497421 */ /* 0x008fe20000010000 */
[--C-:B------:R-:W-:Y:S02]  /*17a0*/  HADD2.F32 R81, -RZ, R48.reuse.H1_H1 ;  /* 0x30000030ff517230 */ /* 0x100fe40000004100 */
[----:B------:R-:W-:Y:S01]  /*17b0*/  FMUL.FTZ R89, R89, R70 ;  /* 0x0000004659597220 */ /* 0x000fe20000410000 */
[----:B------:R-:W-:Y:S01]  /*17c0*/  FFMA.FTZ R59, R77, R59, 1 ;  /* 0x3f8000004d3b7423 */ /* 0x000fe2000001003b */
[----:B------:R-:W-:Y:S01]  /*17d0*/  FMUL.FTZ R79, R78, R79 ;  /* 0x0000004f4e4f7220 */ /* 0x000fe20000410000 */
[----:B------:R-:W-:-:S02]  /*17e0*/  HADD2.F32 R78, -RZ, R48.H0_H0 ;  /* 0x20000030ff4e7230 */ /* 0x000fc40000004100 */
[----:B------:R-:W-:Y:S01]  /*17f0*/  FMUL.FTZ R81, R81, R89 ;  /* 0x0000005951517220 */ /* 0x000fe20000410000 */
[----:B------:R-:W-:Y:S01]  /*1800*/  FMUL.FTZ R82, R82, R59 ;  /* 0x0000003b52527220 */ /* 0x000fe20000410000 */
[----:B0-----:R-:W-:Y:S01]  /*1810*/  FADD.FTZ R89, -R72, 1 ;  /* 0x3f80000048597421 */ /* 0x001fe20000010100 */
[----:B------:R-:W-:Y:S01]  /*1820*/  FADD.FTZ R80, R80, 1 ;  /* 0x3f80000050507421 */ /* 0x000fe20000010000 */
[----:B-1----:R-:W-:Y:S01]  /*1830*/  FADD.FTZ R86, R86, 1 ;  /* 0x3f80000056567421 */ /* 0x002fe20000010000 */
[----:B------:R-:W-:Y:S01]  /*1840*/  FMUL.FTZ R82, R78, R82 ;  /* 0x000000524e527220 */ /* 0x000fe20000410000 */
[----:B------:R-:W-:Y:S01]  /*1850*/  FFMA.FTZ R89, R74, R89, 1 ;  /* 0x3f8000004a597423 */ /* 0x000fe20000010059 */
[----:B------:R0:W-:Y:S08]  /*1860*/  MUFU.RCP R78, R80 ;  /* 0x00000050004e7308 */ /* 0x0001f00000001000 */
[----:B------:R1:W-:Y:S01]  /*1870*/  MUFU.RCP R74, R86 ;  /* 0x00000056004a7308 */ /* 0x0003e20000001000 */
[----:B0-----:R-:W-:-:S02]  /*1880*/  HADD2.F32 R80, -RZ, R49.H0_H0 ;  /* 0x20000031ff507230 */ /* 0x001fc40000004100 */
[----:B-1----:R-:W-:Y:S02]  /*1890*/  HADD2.F32 R86, -RZ, R49.H1_H1 ;  /* 0x30000031ff567230 */ /* 0x002fe40000004100 */
[----:B------:R-:W2:Y:S04]  /*18a0*/  LDG.E.64.CONSTANT R48, desc[UR12][R50.64+0x3c00] ;  /* 0x003c000c32307981 */ /* 0x000ea8000c1e9b00 */
[----:B------:R-:W3:Y:S01]  /*18b0*/  LDG.E.64.CONSTANT R50, desc[UR12][R50.64+0x4600] ;  /* 0x0046000c32327981 */ /* 0x000ee2000c1e9b00 */
[----:B------:R-:W-:Y:S01]  /*18c0*/  FMUL.FTZ R11, R10, R11 ;  /* 0x0000000b0a0b7220 */ /* 0x000fe20000410000 */
[----:B------:R-:W-:-:S03]  /*18d0*/  HADD2.F32 R36, -RZ, R31.H1_H1 ;  /* 0x3000001fff247230 */ /* 0x000fc60000004100 */
[----:B------:R-:W-:Y:S02]  /*18e0*/  FFMA.FTZ R76, R5, R11, R9 ;  /* 0x0000000b054c7223 */ /* 0x000fe40000010009 */
[----:B------:R-:W-:Y:S02]  /*18f0*/  FADD.FTZ R36, -R32, R36 ;  /* 0x0000002420247221 */ /* 0x000fe40000010100 */
[----:B------:R-:W-:Y:S01]  /*1900*/  FMUL.FTZ R88, R76, -1.4426950216293334961 ;  /* 0xbfb8aa3b4c587820 */ /* 0x000fe20000410000 */
[----:B------:R-:W-:Y:S01]  /*1910*/  FFMA.FTZ R59, R4, R28, R8 ;  /* 0x0000001c043b7223 */ /* 0x000fe20000010008 */
[----:B------:R-:W-:-:S04]  /*1920*/  FMUL.FTZ R36, R10, R36 ;  /* 0x000000240a247220 */ /* 0x000fc80000410000 */
[----:B------:R-:W0:Y:S01]  /*1930*/  MUFU.EX2 R88, R88 ;  /* 0x0000005800587308 */ /* 0x000e220000000800 */
[----:B------:R-:W-:Y:S01]  /*1940*/  FMUL.FTZ R77, R59, -1.4426950216293334961 ;  /* 0xbfb8aa3b3b4d7820 */ /* 0x000fe20000410000 */
[----:B------:R-:W-:Y:S01]  /*1950*/  FFMA.FTZ R70, R5, R36, R9 ;  /* 0x0000002405467223 */ /* 0x000fe20000010009 */
[----:B------:R-:W-:Y:S01]  /*1960*/  FMUL.FTZ R37, R10, R37 ;  /* 0x000000250a257220 */ /* 0x000fe20000410000 */
[----:B------:R-:W-:Y:S02]  /*1970*/  FMUL.FTZ R83, R58, R83 ;  /* 0x000000533a537220 */ /* 0x000fe40000410000 */
[----:B------:R-:W-:Y:S01]  /*1980*/  FMUL.FTZ R75, R70, -1.4426950216293334961 ;  /* 0xbfb8aa3b464b7820 */ /* 0x000fe20000410000 */
[----:B------:R-:W-:Y:S01]  /*1990*/  FFMA.FTZ R58, R3, R37, R7 ;  /* 0x00000025033a7223 */ /* 0x000fe20000010007 */
[----:B------:R-:W1:Y:S03]  /*19a0*/  MUFU.RCP R73, R73 ;  /* 0x0000004900497308 */ /* 0x000e660000001000 */
[----:B------:R-:W-:-:S05]  /*19b0*/  FMUL.FTZ R87, R58, -1.4426950216293334961 ;  /* 0xbfb8aa3b3a577820 */ /* 0x000fca0000410000 */
[----:B------:R-:W4:Y:S01]  /*19c0*/  MUFU.EX2 R77, R77 ;  /* 0x0000004d004d7308 */ /* 0x000f220000000800 */
[----:B0-----:R-:W-:-:S07]  /*19d0*/  FADD.FTZ R88, R88, 1 ;  /* 0x3f80000058587421 */ /* 0x001fce0000010000 */
[----:B------:R-:W-:Y:S01]  /*19e0*/  MUFU.EX2 R75, R75 ;  /* 0x0000004b004b7308 */ /* 0x000fe20000000800 */
[----:B------:R-:W-:Y:S01]  /*19f0*/  FMUL.FTZ R89, R72, R89 ;  /* 0x0000005948597220 */ /* 0x000fe20000410000 */
[----:B-1----:R-:W-:-:S06]  /*1a00*/  FADD.FTZ R72, -R73, 1 ;  /* 0x3f80000049487421 */ /* 0x002fcc0000010100 */
[----:B------:R-:W0:Y:S01]  /*1a10*/  MUFU.EX2 R87, R87 ;  /* 0x0000005700577308 */ /* 0x000e220000000800 */
[----:B----4-:R-:W-:Y:S01]  /*1a20*/  FADD.FTZ R77, R77, 1 ;  /* 0x3f8000004d4d7421 */ /* 0x010fe20000010000 */
[----:B------:R-:W-:-:S06]  /*1a30*/  FFMA.FTZ R72, R33, R72, 1 ;  /* 0x3f80000021487423 */ /* 0x000fcc0000010048 */
[----:B------:R-:W1:Y:S08]  /*1a40*/  MUFU.RCP R88, R88 ;  /* 0x0000005800587308 */ /* 0x000e700000001000 */
[----:B------:R4:W-:Y:S01]  /*1a50*/  MUFU.RCP R33, R77 ;  /* 0x0000004d00217308 */ /* 0x0009e20000001000 */
[----:B0-----:R-:W-:Y:S01]  /*1a60*/  FADD.FTZ R87, R87, 1 ;  /* 0x3f80000057577421 */ /* 0x001fe20000010000 */
[----:B----4-:R-:W-:Y:S01]  /*1a70*/  FADD.FTZ R77, R75, 1 ;  /* 0x3f8000004b4d7421 */ /* 0x010fe20000010000 */
[----:B------:R-:W-:Y:S01]  /*1a80*/  FADD.FTZ R75, -R78, 1 ;  /* 0x3f8000004e4b7421 */ /* 0x000fe20000010100 */
[----:B------:R-:W-:-:S03]  /*1a90*/  FMUL.FTZ R79, R86, R79 ;  /* 0x0000004f564f7220 */ /* 0x000fc60000410000 */
[----:B------:R-:W-:Y:S02]  /*1aa0*/  FFMA.FTZ R75, R71, R75, 1 ;  /* 0x3f800000474b7423 */ /* 0x000fe4000001004b */
[----:B------:R-:W0:Y:S08]  /*1ab0*/  MUFU.RCP R71, R77 ;  /* 0x0000004d00477308 */ /* 0x000e300000001000 */
[----:B------:R1:W4:Y:S01]  /*1ac0*/  MUFU.RCP R86, R87 ;  /* 0x0000005700567308 */ /* 0x0003220000001000 */
[----:B------:R-:W-:Y:S01]  /*1ad0*/  FMUL.FTZ R75, R78, R75 ;  /* 0x0000004b4e4b7220 */ /* 0x000fe20000410000 */
[----:B-1----:R-:W-:-:S04]  /*1ae0*/  FADD.FTZ R87, -R88, 1 ;  /* 0x3f80000058577421 */ /* 0x002fc80000010100 */
[----:B------:R-:W-:Y:S01]  /*1af0*/  FFMA.FTZ R87, R76, R87, 1 ;  /* 0x3f8000004c577423 */ /* 0x000fe20000010057 */
[--C-:B------:R-:W-:Y:S02]  /*1b00*/  HADD2.F32 R76, -RZ, R35.reuse.H0_H0 ;  /* 0x20000023ff4c7230 */ /* 0x100fe40000004100 */
[----:B------:R-:W-:Y:S02]  /*1b10*/  HADD2.F32 R35, -RZ, R35.H1_H1 ;  /* 0x30000023ff237230 */ /* 0x000fe40000004100 */
[----:B------:R-:W-:Y:S01]  /*1b20*/  FMUL.FTZ R87, R88, R87 ;  /* 0x0000005758577220 */ /* 0x000fe20000410000 */
[--C-:B------:R-:W-:Y:S02]  /*1b30*/  HADD2.F32 R78, -RZ, R34.reuse.H0_H0 ;  /* 0x20000022ff4e7230 */ /* 0x100fe40000004100 */
[----:B------:R-:W-:Y:S02]  /*1b40*/  HADD2.F32 R77, -RZ, R34.H1_H1 ;  /* 0x30000022ff4d7230 */ /* 0x000fe40000004100 */
[----:B------:R-:W-:-:S02]  /*1b50*/  HADD2.F32 R34, -RZ, R54.H0_H0 ;  /* 0x20000036ff227230 */ /* 0x000fc40000004100 */
[----:B------:R-:W-:Y:S01]  /*1b60*/  FMUL.FTZ R76, R76, R75 ;  /* 0x0000004b4c4c7220 */ /* 0x000fe20000410000 */
[----:B------:R-:W-:Y:S01]  /*1b70*/  FMUL.FTZ R75, R35, R87 ;  /* 0x00000057234b7220 */ /* 0x000fe20000410000 */
[----:B0-----:R-:W-:Y:S01]  /*1b80*/  FADD.FTZ R35, -R71, 1 ;  /* 0x3f80000047237421 */ /* 0x001fe20000010100 */
[----:B------:R-:W-:Y:S01]  /*1b90*/  FADD.FTZ R34, -R32, R34 ;  /* 0x0000002220227221 */ /* 0x000fe20000010100 */
[----:B------:R-:W-:Y:S01]  /*1ba0*/  FMUL.FTZ R72, R73, R72 ;  /* 0x0000004849487220 */ /* 0x000fe20000410000 */
[----:B----4-:R-:W-:Y:S01]  /*1bb0*/  FADD.FTZ R73, -R86, 1 ;  /* 0x3f80000056497421 */ /* 0x010fe20000010100 */
[----:B------:R-:W-:Y:S01]  /*1bc0*/  FFMA.FTZ R70, R70, R35, 1 ;  /* 0x3f80000046467423 */ /* 0x000fe20000010023 */
[----:B------:R-:W-:Y:S01]  /*1bd0*/  FMUL.FTZ R35, R10, R34 ;  /* 0x000000220a237220 */ /* 0x000fe20000410000 */
[----:B------:R-:W-:Y:S01]  /*1be0*/  FADD.FTZ R87, -R74, 1 ;  /* 0x3f8000004a577421 */ /* 0x000fe20000010100 */
[----:B------:R-:W-:Y:S02]  /*1bf0*/  FFMA.FTZ R73, R58, R73, 1 ;  /* 0x3f8000003a497423 */ /* 0x000fe40000010049 */
[----:B------:R-:W-:Y:S01]  /*1c00*/  FFMA.FTZ R58, R2, R35, R6 ;  /* 0x00000023023a7223 */ /* 0x000fe20000010006 */
[----:B------:R-:W-:Y:S01]  /*1c10*/  FFMA.FTZ R30, R30, R87, 1 ;  /* 0x3f8000001e1e7423 */ /* 0x000fe20000010057 */
[----:B------:R-:W-:-:S02]  /*1c20*/  FMUL.FTZ R71, R71, R70 ;  /* 0x0000004647477220 */ /* 0x000fc40000410000 */
[----:B------:R-:W-:Y:S01]  /*1c30*/  FMUL.FTZ R70, R58, -1.4426950216293334961 ;  /* 0xbfb8aa3b3a467820 */ /* 0x000fe20000410000 */
[----:B------:R-:W-:Y:S01]  /*1c40*/  FMUL.FTZ R74, R74, R30 ;  /* 0x0000001e4a4a7220 */ /* 0x000fe20000410000 */
[----:B------:R-:W-:Y:S02]  /*1c50*/  HADD2.F32 R30, -RZ, R52.H0_H0 ;  /* 0x20000034ff1e7230 */ /* 0x000fe40000004100 */
[----:B------:R-:W-:Y:S02]  /*1c60*/  HADD2.F32 R54, -RZ, R54.H1_H1 ;  /* 0x30000036ff367230 */ /* 0x000fe40000004100 */
[----:B------:R-:W0:Y:S01]  /*1c70*/  MUFU.EX2 R70, R70 ;  /* 0x0000004600467308 */ /* 0x000e220000000800 */
[----:B------:R-:W-:Y:S01]  /*1c80*/  FMUL.FTZ R77, R77, R72 ;  /* 0x000000484d4d7220 */ /* 0x000fe20000410000 */
[----:B------:R-:W-:Y:S01]  /*1c90*/  FADD.FTZ R72, -R33, 1 ;  /* 0x3f80000021487421 */ /* 0x000fe20000010100 */
[----:B------:R-:W-:Y:S01]  /*1ca0*/  FMUL.FTZ R74, R30, R74 ;  /* 0x0000004a1e4a7220 */ /* 0x000fe20000410000 */
[----:B------:R-:W-:Y:S01]  /*1cb0*/  FADD.FTZ R87, -R32, R54 ;  /* 0x0000003620577221 */ /* 0x000fe20000010100 */
[----:B------:R-:W-:-:S02]  /*1cc0*/  HADD2.F32 R30, -RZ, R55.H1_H1 ;  /* 0x30000037ff1e7230 */ /* 0x000fc40000004100 */
[----:B------:R-:W-:Y:S01]  /*1cd0*/  FFMA.FTZ R59, R59, R72, 1 ;  /* 0x3f8000003b3b7423 */ /* 0x000fe20000010048 */
[----:B------:R-:W-:Y:S01]  /*1ce0*/  FMUL.FTZ R73, R86, R73 ;  /* 0x0000004956497220 */ /* 0x000fe20000410000 */
[----:B------:R-:W-:Y:S01]  /*1cf0*/  FMUL.FTZ R34, R10, R87 ;  /* 0x000000570a227220 */ /* 0x000fe20000410000 */
[----:B------:R-:W-:Y:S02]  /*1d00*/  HADD2.F32 R86, -RZ, R52.H1_H1 ;  /* 0x30000034ff567230 */ /* 0x000fe40000004100 */
[----:B------:R-:W-:Y:S01]  /*1d10*/  FADD.FTZ R30, -R32, R30 ;  /* 0x0000001e201e7221 */ /* 0x000fe20000010100 */
[--C-:B------:R-:W-:Y:S02]  /*1d20*/  HADD2.F32 R52, -RZ, R53.reuse.H0_H0 ;  /* 0x20000035ff347230 */ /* 0x100fe40000004100 */
[----:B------:R-:W-:Y:S01]  /*1d30*/  FMUL.FTZ R59, R33, R59 ;  /* 0x0000003b213b7220 */ /* 0x000fe20000410000 */
[----:B------:R-:W-:Y:S02]  /*1d40*/  HADD2.F32 R53, -RZ, R53.H1_H1 ;  /* 0x30000035ff357230 */ /* 0x000fe40000004100 */
[----:B------:R-:W-:Y:S01]  /*1d50*/  FFMA.FTZ R54, R3, R34, R7 ;  /* 0x0000002203367223 */ /* 0x000fe20000010007 */
[----:B------:R-:W-:Y:S01]  /*1d60*/  FMUL.FTZ R30, R10, R30 ;  /* 0x0000001e0a1e7220 */ /* 0x000fe20000410000 */
[----:B------:R-:W-:Y:S01]  /*1d70*/  FMUL.FTZ R78, R78, R89 ;  /* 0x000000594e4e7220 */ /* 0x000fe20000410000 */
[----:B------:R-:W-:Y:S01]  /*1d80*/  FMUL.FTZ R59, R52, R59 ;  /* 0x0000003b343b7220 */ /* 0x000fe20000410000 */
[----:B------:R-:W-:Y:S01]  /*1d90*/  FMUL.FTZ R72, R54, -1.4426950216293334961 ;  /* 0xbfb8aa3b36487820 */ /* 0x000fe20000410000 */
[----:B------:R-:W-:Y:S01]  /*1da0*/  FMUL.FTZ R52, R53, R71 ;  /* 0x0000004735347220 */ /* 0x000fe20000410000 */
[-C--:B------:R-:W-:Y:S01]  /*1db0*/  FFMA.FTZ R44, R0, R29.reuse, R44 ;  /* 0x0000001d002c7223 */ /* 0x080fe2000001002c */
[----:B------:R-:W-:Y:S01]  /*1dc0*/  FADD.FTZ R45, R29, R45 ;  /* 0x0000002d1d2d7221 */ /* 0x000fe20000010000 */
[----:B------:R-:W-:Y:S01]  /*1dd0*/  FMUL.FTZ R89, R2, R29 ;  /* 0x0000001d02597220 */ /* 0x000fe20000410000 */
[----:B------:R-:W-:Y:S01]  /*1de0*/  FFMA.FTZ R53, R5, R30, R9 ;  /* 0x0000001e05357223 */ /* 0x000fe20000010009 */
[----:B------:R-:W-:Y:S01]  /*1df0*/  FADD.FTZ R41, R57, R41 ;  /* 0x0000002939297221 */ /* 0x000fe20000010000 */
[----:B0-----:R-:W-:Y:S01]  /*1e00*/  FADD.FTZ R70, R70, 1 ;  /* 0x3f80000046467421 */ /* 0x001fe20000010000 */
[----:B------:R-:W-:Y:S01]  /*1e10*/  FFMA.FTZ R29, R27, R64, R38 ;  /* 0x000000401b1d7223 */ /* 0x000fe20000010026 */
[----:B------:R-:W-:-:S02]  /*1e20*/  HADD2.F32 R33, -RZ, R55.H0_H0 ;  /* 0x20000037ff217230 */ /* 0x000fc40000004100 */
[----:B------:R-:W-:Y:S01]  /*1e30*/  FFMA.FTZ R42, R61, R63, R42 ;  /* 0x0000003f3d2a7223 */ /* 0x000fe2000001002a */
[----:B------:R-:W-:Y:S01]  /*1e40*/  FMUL.FTZ R90, R90, R91 ;  /* 0x0000005b5a5a7220 */ /* 0x000fe20000410000 */
[----:B------:R-:W-:Y:S01]  /*1e50*/  FMUL.FTZ R71, R53, -1.4426950216293334961 ;  /* 0xbfb8aa3b35477820 */ /* 0x000fe20000410000 */
[----:B------:R0:W1:Y:S01]  /*1e60*/  MUFU.RCP R38, R70 ;  /* 0x0000004600267308 */ /* 0x0000620000001000 */
[----:B------:R-:W-:Y:S01]  /*1e70*/  FADD.FTZ R41, R41, R67 ;  /* 0x0000004329297221 */ /* 0x000fe20000010000 */
[----:B------:R-:W-:Y:S01]  /*1e80*/  FFMA.FTZ R29, R23, R68, R29 ;  /* 0x00000044171d7223 */ /* 0x000fe2000001001d */
[----:B------:R-:W-:Y:S01]  /*1e90*/  FFMA.FTZ R42, R25, R66, R42 ;  /* 0x00000042192a7223 */ /* 0x000fe2000001002a */
[----:B------:R-:W-:Y:S01]  /*1ea0*/  FADD.FTZ R33, -R32, R33 ;  /* 0x0000002120217221 */ /* 0x000fe20000010100 */
[----:B------:R-:W-:-:S03]  /*1eb0*/  FMUL.FTZ R80, R80, R90 ;  /* 0x0000005a50507220 */ /* 0x000fc60000410000 */
[----:B------:R-:W4:Y:S01]  /*1ec0*/  MUFU.EX2 R72, R72 ;  /* 0x0000004800487308 */ /* 0x000f220000000800 */
[----:B------:R-:W-:Y:S01]  /*1ed0*/  FADD.FTZ R41, R41, R84 ;  /* 0x0000005429297221 */ /* 0x000fe20000010000 */
[----:B------:R-:W-:Y:S01]  /*1ee0*/  FFMA.FTZ R29, R19, R83, R29 ;  /* 0x00000053131d7223 */ /* 0x000fe2000001001d */
[----:B------:R-:W-:Y:S01]  /*1ef0*/  FFMA.FTZ R42, R21, R85, R42 ;  /* 0x00000055152a7223 */ /* 0x000fe2000001002a */
[----:B------:R-:W-:Y:S01]  /*1f00*/  FMUL.FTZ R33, R10, R33 ;  /* 0x000000210a217220 */ /* 0x000fe20000410000 */
[----:B------:R-:W-:Y:S01]  /*1f10*/  FADD.FTZ R45, R45, R65 ;  /* 0x000000412d2d7221 */ /* 0x000fe20000010000 */
[----:B------:R-:W-:Y:S02]  /*1f20*/  FADD.FTZ R41, R41, R80 ;  /* 0x0000005029297221 */ /* 0x000fe40000010000 */
[----:B------:R-:W4:Y:S01]  /*1f30*/  MUFU.EX2 R71, R71 ;  /* 0x0000004700477308 */ /* 0x000f220000000800 */
[----:B------:R-:W-:Y:S01]  /*1f40*/  FFMA.FTZ R29, R15, R79, R29 ;  /* 0x0000004f0f1d7223 */ /* 0x000fe2000001001d */
[----:B------:R-:W-:Y:S01]  /*1f50*/  FADD.FTZ R39, R64, R39 ;  /* 0x0000002740277221 */ /* 0x000fe20000010000 */
[----:B------:R-:W-:Y:S01]  /*1f60*/  FFMA.FTZ R42, R17, R81, R42 ;  /* 0x00000051112a7223 */ /* 0x000fe2000001002a */
[----:B------:R-:W-:Y:S01]  /*1f70*/  FFMA.FTZ R55, R4, R33, R8 ;  /* 0x0000002104377223 */ /* 0x000fe20000010008 */
[----:B------:R-:W-:Y:S01]  /*1f80*/  FFMA.FTZ R44, R26, R65, R44 ;  /* 0x000000411a2c7223 */ /* 0x000fe2000001002c */
[----:B------:R-:W-:Y:S01]  /*1f90*/  FADD.FTZ R45, R45, R69 ;  /* 0x000000452d2d7221 */ /* 0x000fe20000010000 */
[----:B------:R-:W-:Y:S01]  /*1fa0*/  FFMA.FTZ R40, R60, R57, R40 ;  /* 0x000000393c287223 */ /* 0x000fe20000010028 */
[----:B------:R-:W-:Y:S01]  /*1fb0*/  FADD.FTZ R41, R41, R76 ;  /* 0x0000004c29297221 */ /* 0x000fe20000010000 */
[----:B0-----:R-:W-:Y:S01]  /*1fc0*/  FFMA.FTZ R70, R11, R75, R29 ;  /* 0x0000004b0b467223 */ /* 0x001fe2000001001d */
[----:B------:R-:W-:Y:S01]  /*1fd0*/  FMUL.FTZ R73, R86, R73 ;  /* 0x0000004956497220 */ /* 0x000fe20000410000 */
[----:B------:R-:W-:Y:S01]  /*1fe0*/  FADD.FTZ R39, R39, R68 ;  /* 0x0000004427277221 */ /* 0x000fe20000010000 */
[----:B------:R-:W-:Y:S01]  /*1ff0*/  FMUL.FTZ R87, R5, R68 ;  /* 0x0000004405577220 */ /* 0x000fe20000410000 */
[----:B------:R-:W-:Y:S01]  /*2000*/  FFMA.FTZ R42, R13, R77, R42 ;  /* 0x0000004d0d2a7223 */ /* 0x000fe2000001002a */
[----:B------:R-:W-:-:S02]  /*2010*/  HADD2.F32 R29, -RZ, R46.H0_H0 ;  /* 0x2000002eff1d7230 */ /* 0x000fc40000004100 */
[-C--:B------:R-:W-:Y:S01]  /*2020*/  FFMA.FTZ R44, R22, R69.reuse, R44 ;  /* 0x00000045162c7223 */ /* 0x080fe2000001002c */
[----:B------:R-:W-:Y:S01]  /*2030*/  FMUL.FTZ R86, R2, R69 ;  /* 0x0000004502567220 */ /* 0x000fe20000410000 */
[----:B------:R-:W-:Y:S01]  /*2040*/  FADD.FTZ R45, R45, R82 ;  /* 0x000000522d2d7221 */ /* 0x000fe20000010000 */
[----:B------:R-:W-:Y:S01]  /*2050*/  FMUL.FTZ R68, R55, -1.4426950216293334961 ;  /* 0xbfb8aa3b37447820 */ /* 0x000fe20000410000 */
[----:B------:R-:W-:Y:S01]  /*2060*/  MOV R69, R28 ;  /* 0x0000001c00457202 */ /* 0x000fe20000000f00 */
[-C--:B------:R-:W-:Y:S01]  /*2070*/  FFMA.FTZ R40, R24, R67.reuse, R40 ;  /* 0x0000004318287223 */ /* 0x080fe20000010028 */
[----:B------:R-:W-:Y:S01]  /*2080*/  FMUL.FTZ R88, R4, R67 ;  /* 0x0000004304587220 */ /* 0x000fe20000410000 */
[----:B------:R-:W-:Y:S01]  /*2090*/  FADD.FTZ R28, R41, R59 ;  /* 0x0000003b291c7221 */ /* 0x000fe20000010000 */
[----:B------:R-:W-:Y:S01]  /*20a0*/  FADD.FTZ R43, R63, R43 ;  /* 0x0000002b3f2b7221 */ /* 0x000fe20000010000 */
[----:B------:R-:W-:Y:S01]  /*20b0*/  FFMA.FTZ R67, R37, R73, R42 ;  /* 0x0000004925437223 */ /* 0x000fe2000001002a */
[----:B-1----:R-:W-:Y:S01]  /*20c0*/  FADD.FTZ R41, -R38, 1 ;  /* 0x3f80000026297421 */ /* 0x002fe20000010100 */
[----:B------:R-:W-:Y:S01]  /*20d0*/  FADD.FTZ R45, R45, R78 ;  /* 0x0000004e2d2d7221 */ /* 0x000fe20000010000 */
[----:B----4-:R-:W-:Y:S01]  /*20e0*/  FADD.FTZ R42, R72, 1 ;  /* 0x3f800000482a7421 */ /* 0x010fe20000010000 */
[----:B------:R-:W-:Y:S01]  /*20f0*/  FADD.FTZ R29, -R32, R29 ;  /* 0x0000001d201d7221 */ /* 0x000fe20000010100 */
[----:B------:R-:W0:Y:S01]  /*2100*/  MUFU.EX2 R68, R68 ;  /* 0x0000004400447308 */ /* 0x000e220000000800 */
[----:B------:R-:W-:Y:S01]  /*2110*/  FADD.FTZ R43, R43, R66 ;  /* 0x000000422b2b7221 */ /* 0x000fe20000010000 */
[----:B------:R-:W-:Y:S01]  /*2120*/  FMUL.FTZ R90, R3, R66 ;  /* 0x00000042035a7220 */ /* 0x000fe20000410000 */
[----:B------:R-:W-:Y:S01]  /*2130*/  FFMA.FTZ R41, R58, R41, 1 ;  /* 0x3f8000003a297423 */ /* 0x000fe20000010029 */
[----:B------:R-:W-:Y:S01]  /*2140*/  FADD.FTZ R66, R45, R74 ;  /* 0x0000004a2d427221 */ /* 0x000fe20000010000 */
[----:B------:R-:W-:Y:S01]  /*2150*/  FMUL.FTZ R29, R10, R29 ;  /* 0x0000001d0a1d7220 */ /* 0x000fe20000410000 */
[----:B------:R1:W-:Y:S01]  /*2160*/  STL [R1+0x20], R31 ;  /* 0x0000201f01007387 */ /* 0x0003e20000100800 */
[----:B------:R-:W-:Y:S01]  /*2170*/  FADD.FTZ R45, R71, 1 ;  /* 0x3f800000472d7421 */ /* 0x000fe20000010000 */
[----:B------:R-:W-:Y:S01]  /*2180*/  FFMA.FTZ R40, R20, R84, R40 ;  /* 0x0000005414287223 */ /* 0x000fe20000010028 */
[----:B------:R-:W4:Y:S01]  /*2190*/  MUFU.RCP R42, R42 ;  /* 0x0000002a002a7308 */ /* 0x000f220000001000 */
[----:B------:R-:W-:Y:S01]  /*21a0*/  FMUL.FTZ R38, R38, R41 ;  /* 0x0000002926267220 */ /* 0x000fe20000410000 */
[----:B------:R-:W-:Y:S01]  /*21b0*/  FFMA.FTZ R41, R2, R29, R6 ;  /* 0x0000001d02297223 */ /* 0x000fe20000010006 */
[----:B------:R-:W-:Y:S01]  /*21c0*/  FMUL.FTZ R93, R4, R57 ;  /* 0x00000039045d7220 */ /* 0x000fe20000410000 */
[----:B-1----:R-:W-:Y:S01]  /*21d0*/  FMUL.FTZ R31, R3, R63 ;  /* 0x0000003f031f7220 */ /* 0x002fe20000410000 */
[----:B------:R-:W-:-:S03]  /*21e0*/  FFMA.FTZ R40, R16, R80, R40 ;  /* 0x0000005010287223 */ /* 0x000fc60000010028 */
[----:B------:R-:W1:Y:S01]  /*21f0*/  MUFU.RCP R45, R45 ;  /* 0x0000002d002d7308 */ /* 0x000e620000001000 */
[----:B------:R-:W-:Y:S02]  /*2200*/  HADD2.F32 R58, -RZ, R46.H1_H1 ;  /* 0x3000002eff3a7230 */ /* 0x000fe40000004100 */
[----:B------:R-:W-:Y:S01]  /*2210*/  FFMA.FTZ R63, R0, R89, RZ ;  /* 0x00000059003f7223 */ /* 0x000fe200000100ff */
[----:B------:R-:W-:Y:S01]  /*2220*/  MOV R57, R31 ;  /* 0x0000001f00397202 */ /* 0x000fe20000000f00 */
[----:B------:R-:W-:Y:S01]  /*2230*/  FMUL.FTZ R46, R41, -1.4426950216293334961 ;  /* 0xbfb8aa3b292e7820 */ /* 0x000fe20000410000 */
[----:B------:R-:W-:Y:S01]  /*2240*/  FFMA.FTZ R44, R18, R82, R44 ;  /* 0x00000052122c7223 */ /* 0x000fe2000001002c */
[----:B------:R-:W-:Y:S02]  /*2250*/  FFMA.FTZ R40, R12, R76, R40 ;  /* 0x0000004c0c287223 */ /* 0x000fe40000010028 */
[----:B------:R-:W-:Y:S01]  /*2260*/  FFMA.FTZ R63, R61, R57, R63 ;  /* 0x000000393d3f7223 */ /* 0x000fe2000001003f */
[----:B------:R-:W-:Y:S01]  /*2270*/  FFMA.FTZ R44, R14, R78, R44 ;  /* 0x0000004e0e2c7223 */ /* 0x000fe2000001002c */
[----:B------:R-:W-:Y:S01]  /*2280*/  FFMA.FTZ R62, R69, R59, R40 ;  /* 0x0000003b453e7223 */ /* 0x000fe20000010028 */
[----:B------:R-:W1:Y:S01]  /*2290*/  MUFU.EX2 R46, R46 ;  /* 0x0000002e002e7308 */ /* 0x000e620000000800 */
[----:B0-----:R-:W-:Y:S01]  /*22a0*/  FADD.FTZ R40, R68, 1 ;  /* 0x3f80000044287421 */ /* 0x001fe20000010000 */
[----:B------:R-:W-:Y:S01]  /*22b0*/  FMUL.FTZ R92, R5, R64 ;  /* 0x00000040055c7220 */ /* 0x000fe20000410000 */
[----:B------:R-:W-:Y:S01]  /*22c0*/  FFMA.FTZ R63, R60, R93, R63 ;  /* 0x0000005d3c3f7223 */ /* 0x000fe2000001003f */
[----:B------:R-:W-:Y:S01]  /*22d0*/  FMUL.FTZ R91, R2, R65 ;  /* 0x00000041025b7220 */ /* 0x000fe20000410000 */
[----:B------:R-:W-:Y:S01]  /*22e0*/  FFMA.FTZ R65, R56, R74, R44 ;  /* 0x0000004a38417223 */ /* 0x000fe2000001002c */
[----:B----4-:R-:W-:Y:S01]  /*22f0*/  FADD.FTZ R44, -R42, 1 ;  /* 0x3f8000002a2c7421 */ /* 0x010fe20000010100 */
[----:B------:R-:W-:Y:S01]  /*2300*/  FFMA.FTZ R63, R27, R92, R63 ;  /* 0x0000005c1b3f7223 */ /* 0x000fe2000001003f */
[----:B------:R-:W0:Y:S02]  /*2310*/  MUFU.RCP R40, R40 ;  /* 0x0000002800287308 */ /* 0x000e240000001000 */
[----:B------:R-:W-:Y:S01]  /*2320*/  FFMA.FTZ R44, R54, R44, 1 ;  /* 0x3f800000362c7423 */ /* 0x000fe2000001002c */
[----:B------:R-:W-:Y:S01]  /*2330*/  FFMA.FTZ R63, R26, R91, R63 ;  /* 0x0000005b1a3f7223 */ /* 0x000fe2000001003f */
[----:B-1----:R-:W-:Y:S01]  /*2340*/  FADD.FTZ R54, -R45, 1 ;  /* 0x3f8000002d367421 */ /* 0x002fe20000010100 */
[----:B------:R-:W-:-:S02]  /*2350*/  FADD.FTZ R43, R43, R85 ;  /* 0x000000552b2b7221 */ /* 0x000fc40000010000 */
[----:B------:R-:W-:Y:S01]  /*2360*/  FFMA.FTZ R63, R25, R90, R63 ;  /* 0x0000005a193f7223 */ /* 0x000fe2000001003f */
[----:B------:R-:W-:Y:S01]  /*2370*/  FFMA.FTZ R54, R53, R54, 1 ;  /* 0x3f80000035367423 */ /* 0x000fe20000010036 */
[----:B------:R-:W-:Y:S01]  /*2380*/  FADD.FTZ R43, R43, R81 ;  /* 0x000000512b2b7221 */ /* 0x000fe20000010000 */
[----:B------:R-:W-:Y:S02]  /*2390*/  HADD2.F32 R53, -RZ, R47.H0_H0 ;  /* 0x2000002fff357230 */ /* 0x000fe40000004100 */
[----:B------:R-:W-:Y:S01]  /*23a0*/  FADD.FTZ R58, -R32, R58 ;  /* 0x0000003a203a7221 */ /* 0x000fe20000010100 */
[----:B------:R-:W-:Y:S01]  /*23b0*/  FADD.FTZ R46, R46, 1 ;  /* 0x3f8000002e2e7421 */ /* 0x000fe20000010000 */
[----:B------:R-:W-:Y:S01]  /*23c0*/  FFMA.FTZ R63, R24, R88, R63 ;  /* 0x00000058183f7223 */ /* 0x000fe2000001003f */
[----:B------:R-:W-:Y:S01]  /*23d0*/  FADD.FTZ R43, R43, R77 ;  /* 0x0000004d2b2b7221 */ /* 0x000fe20000010000 */
[----:B------:R-:W-:Y:S01]  /*23e0*/  MOV R68, R57 ;  /* 0x0000003900447202 */ /* 0x000fe20000000f00 */
[----:B------:R-:W-:Y:S01]  /*23f0*/  FADD.FTZ R57, -R32, R53 ;  /* 0x0000003520397221 */ /* 0x000fe20000010100 */
[----:B------:R-:W-:Y:S01]  /*2400*/  FMUL.FTZ R58, R10, R58 ;  /* 0x0000003a0a3a7220 */ /* 0x000fe20000410000 */
[----:B------:R1:W4:Y:S01]  /*2410*/  MUFU.RCP R53, R46 ;  /* 0x0000002e00357308 */ /* 0x0003220000001000 */
[----:B------:R0:W-:Y:S01]  /*2420*/  STL [R1], R31 ;  /* 0x0000001f01007387 */ /* 0x0001e20000100800 */
[----:B------:R-:W-:Y:S01]  /*2430*/  FFMA.FTZ R63, R23, R87, R63 ;  /* 0x00000057173f7223 */ /* 0x000fe2000001003f */
[----:B------:R-:W-:Y:S01]  /*2440*/  FMUL.FTZ R44, R42, R44 ;  /* 0x0000002c2a2c7220 */ /* 0x000fe20000410000 */
[C---:B------:R-:W-:Y:S01]  /*2450*/  FFMA.FTZ R42, R3.reuse, R58, R7 ;  /* 0x0000003a032a7223 */ /* 0x040fe20000010007 */
[----:B------:R-:W-:Y:S01]  /*2460*/  FMUL.FTZ R85, R3, R85 ;  /* 0x0000005503557220 */ /* 0x000fe20000410000 */
[----:B------:R-:W-:Y:S01]  /*2470*/  FFMA.FTZ R63, R22, R86, R63 ;  /* 0x00000056163f7223 */ /* 0x000fe2000001003f */
[----:B0-----:R-:W-:Y:S01]  /*2480*/  FADD.FTZ R31, R43, R73 ;  /* 0x000000492b1f7221 */ /* 0x001fe20000010000 */
[----:B------:R-:W-:Y:S01]  /*2490*/  FADD.FTZ R43, -R40, 1 ;  /* 0x3f800000282b7421 */ /* 0x000fe20000010100 */
[C---:B------:R-:W-:Y:S01]  /*24a0*/  FMUL.FTZ R72, R4.reuse, R59 ;  /* 0x0000003b04487220 */ /* 0x040fe20000410000 */
[----:B------:R-:W-:-:S02]  /*24b0*/  FMUL.FTZ R84, R4, R84 ;  /* 0x0000005404547220 */ /* 0x000fc40000410000 */
[----:B------:R-:W-:Y:S01]  /*24c0*/  FFMA.FTZ R55, R55, R43, 1 ;  /* 0x3f80000037377423 */ /* 0x000fe2000001002b */
[----:B------:R-:W-:Y:S01]  /*24d0*/  FMUL.FTZ R43, R42, -1.4426950216293334961 ;  /* 0xbfb8aa3b2a2b7820 */ /* 0x000fe20000410000 */
[----:B------:R-:W-:Y:S01]  /*24e0*/  FFMA.FTZ R63, R21, R85, R63 ;  /* 0x00000055153f7223 */ /* 0x000fe2000001003f */
[----:B------:R-:W-:Y:S01]  /*24f0*/  FMUL.FTZ R57, R10, R57 ;  /* 0x000000390a397220 */ /* 0x000fe20000410000 */
[----:B------:R-:W-:Y:S02]  /*2500*/  HADD2.F32 R59, -RZ, R47.H1_H1 ;  /* 0x3000002fff3b7230 */ /* 0x000fe40000004100 */
[----:B------:R-:W-:Y:S01]  /*2510*/  FADD.FTZ R39, R39, R83 ;  /* 0x0000005327277221 */ /* 0x000fe20000010000 */
[----:B------:R-:W-:Y:S01]  /*2520*/  FMUL.FTZ R83, R5, R83 ;  /* 0x0000005305537220 */ /* 0x000fe20000410000 */
[----:B------:R-:W-:Y:S01]  /*2530*/  FFMA.FTZ R63, R20, R84, R63 ;  /* 0x00000054143f7223 */ /* 0x000fe2000001003f */
[----:B-1----:R-:W-:Y:S01]  /*2540*/  FFMA.FTZ R46, R4, R57, R8 ;  /* 0x00000039042e7223 */ /* 0x002fe20000010008 */
[----:B------:R-:W0:Y:S01]  /*2550*/  MUFU.EX2 R43, R43 ;  /* 0x0000002b002b7308 */ /* 0x000e220000000800 */
[----:B------:R-:W-:Y:S01]  /*2560*/  FADD.FTZ R59, -R32, R59 ;  /* 0x0000003b203b7221 */ /* 0x000fe20000010100 */
[----:B------:R-:W-:Y:S01]  /*2570*/  FMUL.FTZ R40, R40, R55 ;  /* 0x0000003728287220 */ /* 0x000fe20000410000 */
[----:B------:R-:W-:Y:S01]  /*2580*/  FMUL.FTZ R82, R2, R82 ;  /* 0x0000005202527220 */ /* 0x000fe20000410000 */
[----:B------:R-:W-:Y:S01]  /*2590*/  FFMA.FTZ R63, R19, R83, R63 ;  /* 0x00000053133f7223 */ /* 0x000fe2000001003f */
[----:B------:R-:W-:Y:S01]  /*25a0*/  FMUL.FTZ R55, R46, -1.4426950216293334961 ;  /* 0xbfb8aa3b2e377820 */ /* 0x000fe20000410000 */
[----:B----4-:R-:W-:Y:S01]  /*25b0*/  FADD.FTZ R47, -R53, 1 ;  /* 0x3f800000352f7421 */ /* 0x010fe20000010100 */
[----:B------:R-:W-:Y:S01]  /*25c0*/  FMUL.FTZ R59, R10, R59 ;  /* 0x0000003b0a3b7220 */ /* 0x000fe20000410000 */
[----:B------:R-:W-:Y:S01]  /*25d0*/  FMUL.FTZ R81, R3, R81 ;  /* 0x0000005103517220 */ /* 0x000fe20000410000 */
[----:B------:R-:W-:Y:S01]  /*25e0*/  FFMA.FTZ R63, R18, R82, R63 ;  /* 0x00000052123f7223 */ /* 0x000fe2000001003f */
[----:B------:R-:W-:Y:S01]  /*25f0*/  FFMA.FTZ R41, R41, R47, 1 ;  /* 0x3f80000029297423 */ /* 0x000fe2000001002f */
[----:B------:R-:W-:Y:S01]  /*2600*/  FFMA.FTZ R47, R5, R59, R9 ;  /* 0x0000003b052f7223 */ /* 0x000fe20000010009 */
[----:B------:R-:W1:Y:S01]  /*2610*/  MUFU.EX2 R55, R55 ;  /* 0x0000003700377308 */ /* 0x000e620000000800 */
[----:B------:R-:W-:Y:S01]  /*2620*/  FMUL.FTZ R80, R4, R80 ;  /* 0x0000005004507220 */ /* 0x000fe20000410000 */
[----:B------:R-:W-:Y:S01]  /*2630*/  FFMA.FTZ R63, R17, R81, R63 ;  /* 0x00000051113f7223 */ /* 0x000fe2000001003f */
[----:B------:R-:W-:Y:S01]  /*2640*/  FMUL.FTZ R45, R45, R54 ;  /* 0x000000362d2d7220 */ /* 0x000fe20000410000 */
[----:B------:R-:W-:Y:S01]  /*2650*/  FMUL.FTZ R54, R47, -1.4426950216293334961 ;  /* 0xbfb8aa3b2f367820 */ /* 0x000fe20000410000 */
[----:B------:R-:W-:Y:S01]  /*2660*/  FADD.FTZ R39, R39, R79 ;  /* 0x0000004f27277221 */ /* 0x000fe20000010000 */
[----:B------:R-:W-:Y:S01]  /*2670*/  FMUL.FTZ R79, R5, R79 ;  /* 0x0000004f054f7220 */ /* 0x000fe20000410000 */
[----:B------:R-:W-:Y:S01]  /*2680*/  FFMA.FTZ R63, R16, R80, R63 ;  /* 0x00000050103f7223 */ /* 0x000fe2000001003f */
[----:B0-----:R-:W-:Y:S01]  /*2690*/  FADD.FTZ R43, R43, 1 ;  /* 0x3f8000002b2b7421 */ /* 0x001fe20000010000 */
[----:B------:R-:W-:Y:S01]  /*26a0*/  FMUL.FTZ R78, R2, R78 ;  /* 0x0000004e024e7220 */ /* 0x000fe20000410000 */
[----:B------:R-:W0:Y:S01]  /*26b0*/  MUFU.EX2 R54, R54 ;  /* 0x0000003600367308 */ /* 0x000e220000000800 */
[----:B------:R-:W-:Y:S01]  /*26c0*/  FFMA.FTZ R63, R15, R79, R63 ;  /* 0x0000004f0f3f7223 */ /* 0x000fe2000001003f */
[----:B------:R-:W-:Y:S01]  /*26d0*/  FMUL.FTZ R77, R3, R77 ;  /* 0x0000004d034d7220 */ /* 0x000fe20000410000 */
[----:B------:R-:W-:-:S02]  /*26e0*/  FMUL.FTZ R53, R53, R41 ;  /* 0x0000002935357220 */ /* 0x000fc40000410000 */
[----:B------:R-:W-:-:S03]  /*26f0*/  FFMA.FTZ R63, R14, R78, R63 ;  /* 0x0000004e0e3f7223 */ /* 0x000fc6000001003f */
[----:B------:R-:W4:Y:S01]  /*2700*/  MUFU.RCP R43, R43 ;  /* 0x0000002b002b7308 */ /* 0x000f220000001000 */
[----:B-1----:R-:W-:Y:S01]  /*2710*/  FADD.FTZ R41, R55, 1 ;  /* 0x3f80000037297421 */ /* 0x002fe20000010000 */
[----:B------:R-:W-:Y:S01]  /*2720*/  FMUL.FTZ R76, R4, R76 ;  /* 0x0000004c044c7220 */ /* 0x000fe20000410000 */
[----:B------:R-:W-:Y:S01]  /*2730*/  FFMA.FTZ R63, R13, R77, R63 ;  /* 0x0000004d0d3f7223 */ /* 0x000fe2000001003f */
[----:B------:R-:W-:Y:S01]  /*2740*/  FADD.FTZ R64, R39, R75 ;  /* 0x0000004b27407221 */ /* 0x000fe20000010000 */
[----:B------:R-:W-:Y:S02]  /*2750*/  FMUL.FTZ R75, R5, R75 ;  /* 0x0000004b054b7220 */ /* 0x000fe40000410000 */
[----:B------:R-:W-:Y:S01]  /*2760*/  FFMA.FTZ R63, R12, R76, R63 ;  /* 0x0000004c0c3f7223 */ /* 0x000fe2000001003f */
[----:B------:R-:W1:Y:S01]  /*2770*/  MUFU.RCP R41, R41 ;  /* 0x0000002900297308 */ /* 0x000e620000001000 */
[----:B------:R-:W-:Y:S01]  /*2780*/  FMUL.FTZ R74, R2, R74 ;  /* 0x0000004a024a7220 */ /* 0x000fe20000410000 */
[----:B0-----:R-:W-:Y:S01]  /*2790*/  FADD.FTZ R54, R54, 1 ;  /* 0x3f80000036367421 */ /* 0x001fe20000010000 */
[----:B------:R-:W-:-:S04]  /*27a0*/  FFMA.FTZ R63, R11, R75, R63 ;  /* 0x0000004b0b3f7223 */ /* 0x000fc8000001003f */
[----:B------:R-:W-:Y:S01]  /*27b0*/  FFMA.FTZ R39, R56, R74, R63 ;  /* 0x0000004a38277223 */ /* 0x000fe2000001003f */
[----:B------:R-:W0:Y:S01]  /*27c0*/  MUFU.RCP R54, R54 ;  /* 0x0000003600367308 */ /* 0x000e220000001000 */
[----:B----4-:R-:W-:-:S04]  /*27d0*/  FADD.FTZ R63, -R43, 1 ;  /* 0x3f8000002b3f7421 */ /* 0x010fc80000010100 */
[----:B------:R-:W-:-:S04]  /*27e0*/  FFMA.FTZ R42, R42, R63, 1 ;  /* 0x3f8000002a2a7423 */ /* 0x000fc8000001003f */
[----:B------:R-:W-:Y:S01]  /*27f0*/  FMUL.FTZ R43, R43, R42 ;  /* 0x0000002a2b2b7220 */ /* 0x000fe20000410000 */
[----:B-1----:R-:W-:-:S04]  /*2800*/  FADD.FTZ R42, -R41, 1 ;  /* 0x3f800000292a7421 */ /* 0x002fc80000010100 */
[----:B------:R-:W-:-:S04]  /*2810*/  FFMA.FTZ R42, R46, R42, 1 ;  /* 0x3f8000002e2a7423 */ /* 0x000fc8000001002a */
[----:B------:R-:W-:Y:S01]  /*2820*/  FMUL.FTZ R41, R41, R42 ;  /* 0x0000002a29297220 */ /* 0x000fe20000410000 */
[----:B0-----:R-:W-:-:S04]  /*2830*/  FADD.FTZ R42, -R54, 1 ;  /* 0x3f800000362a7421 */ /* 0x001fc80000010100 */
[----:B------:R-:W-:-:S04]  /*2840*/  FFMA.FTZ R42, R47, R42, 1 ;  /* 0x3f8000002f2a7423 */ /* 0x000fc8000001002a */
[----:B------:R-:W-:Y:S01]  /*2850*/  FMUL.FTZ R46, R54, R42 ;  /* 0x0000002a362e7220 */ /* 0x000fe20000410000 */
[--C-:B--2---:R-:W-:Y:S02]  /*2860*/  HADD2.F32 R42, -RZ, R48.reuse.H0_H0 ;  /* 0x20000030ff2a7230 */ /* 0x104fe40000004100 */
[----:B------:R-:W-:-:S05]  /*2870*/  HADD2.F32 R48, -RZ, R48.H1_H1 ;  /* 0x30000030ff307230 */ /* 0x000fca0000004100 */
[----:B------:R-:W-:Y:S01]  /*2880*/  FMUL.FTZ R44, R48, R44 ;  /* 0x0000002c302c7220 */ /* 0x000fe20000410000 */
[----:B---3--:R-:W-:-:S05]  /*2890*/  HADD2.F32 R48, -RZ, R51.H0_H0 ;  /* 0x20000033ff307230 */ /* 0x008fca0000004100 */
[----:B------:R-:W-:Y:S02]  /*28a0*/  FMUL.FTZ R41, R48, R41 ;  /* 0x0000002930297220 */ /* 0x000fe40000410000 */
[----:B------:R-:W2:Y:S01]  /*28b0*/  LDL R48, [R1+0x14] ;  /* 0x0000140001307983 */ /* 0x000ea20000100800 */
        /* <DEDUP_REMOVED lines=12> */
[----:B------:R-:W-:-:S03]  /*2980*/  FMUL.FTZ R42, R42, R38 ;  /* 0x000000262a2a7220 */ /* 0x000fc60000410000 */
[----:B------:R-:W-:-:S04]  /*2990*/  FADD.FTZ R47, R47, R82 ;  /* 0x000000522f2f7221 */ /* 0x000fc80000010000 */
[----:B------:R-:W-:-:S04]  /*29a0*/  FADD.FTZ R38, R47, R81 ;  /* 0x000000512f267221 */ /* 0x000fc80000010000 */
[----:B------:R-:W-:-:S04]  /*29b0*/  FADD.FTZ R38, R38, R80 ;  /* 0x0000005026267221 */ /* 0x000fc80000010000 */
[----:B------:R-:W-:-:S04]  /*29c0*/  FADD.FTZ R38, R38, R79 ;  /* 0x0000004f26267221 */ /* 0x000fc80000010000 */
[----:B------:R-:W-:-:S04]  /*29d0*/  FADD.FTZ R38, R38, R78 ;  /* 0x0000004e26267221 */ /* 0x000fc80000010000 */
[----:B------:R-:W-:Y:S01]  /*29e0*/  FADD.FTZ R38, R38, R77 ;  /* 0x0000004d26267221 */ /* 0x000fe20000010000 */
[----:B------:R-:W-:-:S03]  /*29f0*/  HADD2.F32 R47, -RZ, R49.H0_H0 ;  /* 0x20000031ff2f7230 */ /* 0x000fc60000004100 */
[----:B------:R-:W-:Y:S02]  /*2a00*/  FADD.FTZ R38, R38, R76 ;  /* 0x0000004c26267221 */ /* 0x000fe40000010000 */
[----:B------:R-:W-:Y:S02]  /*2a10*/  FMUL.FTZ R47, R47, R40 ;  /* 0x000000282f2f7220 */ /* 0x000fe40000410000 */
[----:B------:R-:W-:Y:S01]  /*2a20*/  FADD.FTZ R38, R38, R75 ;  /* 0x0000004b26267221 */ /* 0x000fe20000010000 */
[----:B------:R-:W-:Y:S02]  /*2a30*/  HADD2.F32 R40, -RZ, R49.H1_H1 ;  /* 0x30000031ff287230 */ /* 0x000fe40000004100 */
[----:B------:R-:W-:Y:S01]  /*2a40*/  FMUL.FTZ R73, R3, R73 ;  /* 0x0000004903497220 */ /* 0x000fe20000410000 */
[----:B------:R-:W-:Y:S02]  /*2a50*/  FADD.FTZ R38, R38, R74 ;  /* 0x0000004a26267221 */ /* 0x000fe40000010000 */
[----:B------:R-:W-:Y:S01]  /*2a60*/  FMUL.FTZ R40, R40, R45 ;  /* 0x0000002d28287220 */ /* 0x000fe20000410000 */
        /* <DEDUP_REMOVED lines=8> */
[----:B------:R-:W-:Y:S01]  /*2af0*/  MOV R50, R70 ;  /* 0x0000004600327202 */ /* 0x000fe20000000f00 */
[----:B------:R-:W-:Y:S01]  /*2b00*/  FMUL.FTZ R70, R2, R42 ;  /* 0x0000002a02467220 */ /* 0x000fe20000410000 */
[----:B------:R-:W-:Y:S01]  /*2b10*/  FFMA.FTZ R39, R36, R71, R39 ;  /* 0x0000004724277223 */ /* 0x000fe20000010027 */
[----:B------:R-:W-:Y:S01]  /*2b20*/  FADD.FTZ R38, R38, R71 ;  /* 0x0000004726267221 */ /* 0x000fe20000010000 */
[----:B------:R-:W-:-:S02]  /*2b30*/  FMUL.FTZ R69, R3, R44 ;  /* 0x0000002c03457220 */ /* 0x000fc40000410000 */
[----:B------:R-:W-:Y:S01]  /*2b40*/  FFMA.FTZ R39, R35, R70, R39 ;  /* 0x0000004623277223 */ /* 0x000fe20000010027 */
[----:B------:R-:W-:Y:S01]  /*2b50*/  FADD.FTZ R38, R38, R70 ;  /* 0x0000004626267221 */ /* 0x000fe20000010000 */
[----:B------:R-:W-:Y:S02]  /*2b60*/  FMUL.FTZ R68, R4, R47 ;  /* 0x0000002f04447220 */ /* 0x000fe40000410000 */
[----:B------:R-:W-:Y:S01]  /*2b70*/  FFMA.FTZ R39, R34, R69, R39 ;  /* 0x0000004522277223 */ /* 0x000fe20000010027 */
[----:B------:R-:W-:Y:S01]  /*2b80*/  FADD.FTZ R38, R38, R69 ;  /* 0x0000004526267221 */ /* 0x000fe20000010000 */
[----:B------:R-:W-:Y:S01]  /*2b90*/  MOV R54, R67 ;  /* 0x0000004300367202 */ /* 0x000fe20000000f00 */
[----:B------:R-:W-:Y:S01]  /*2ba0*/  FMUL.FTZ R45, R45, R53 ;  /* 0x000000352d2d7220 */ /* 0x000fe20000410000 */
[----:B------:R-:W-:Y:S01]  /*2bb0*/  FFMA.FTZ R39, R33, R68, R39 ;  /* 0x0000004421277223 */ /* 0x000fe20000010027 */
[----:B------:R-:W-:Y:S01]  /*2bc0*/  FADD.FTZ R38, R38, R68 ;  /* 0x0000004426267221 */ /* 0x000fe20000010000 */
[----:B------:R-:W-:Y:S01]  /*2bd0*/  FMUL.FTZ R67, R5, R40 ;  /* 0x0000002805437220 */ /* 0x000fe20000410000 */
[----:B------:R-:W-:Y:S01]  /*2be0*/  MOV R55, R66 ;  /* 0x0000004200377202 */ /* 0x000fe20000000f00 */
[----:B------:R-:W-:-:S02]  /*2bf0*/  FMUL.FTZ R66, R2, R45 ;  /* 0x0000002d02427220 */ /* 0x000fc40000410000 */
[----:B------:R-:W-:Y:S01]  /*2c00*/  FFMA.FTZ R39, R30, R67, R39 ;  /* 0x000000431e277223 */ /* 0x000fe20000010027 */
[----:B------:R-:W-:Y:S01]  /*2c10*/  FADD.FTZ R38, R38, R67 ;  /* 0x0000004326267221 */ /* 0x000fe20000010000 */
[----:B------:R-:W-:Y:S01]  /*2c20*/  MOV R49, R65 ;  /* 0x0000004100317202 */ /* 0x000fe20000000f00 */
[----:B------:R-:W-:Y:S02]  /*2c30*/  HADD2.F32 R51, -RZ, R51.H1_H1 ;  /* 0x30000033ff337230 */ /* 0x000fe40000004100 */
[----:B------:R-:W-:Y:S01]  /*2c40*/  FFMA.FTZ R39, R29, R66, R39 ;  /* 0x000000421d277223 */ /* 0x000fe20000010027 */
[----:B------:R-:W-:Y:S01]  /*2c50*/  FADD.FTZ R38, R38, R66 ;  /* 0x0000004226267221 */ /* 0x000fe20000010000 */
[----:B------:R-:W-:Y:S01]  /*2c60*/  FMUL.FTZ R65, R3, R43 ;  /* 0x0000002b03417220 */ /* 0x000fe20000410000 */
[----:B------:R-:W-:Y:S01]  /*2c70*/  MOV R53, R64 ;  /* 0x0000004000357202 */ /* 0x000fe20000000f00 */
[----:B------:R-:W-:Y:S01]  /*2c80*/  FMUL.FTZ R46, R51, R46 ;  /* 0x0000002e332e7220 */ /* 0x000fe20000410000 */
[----:B------:R-:W-:Y:S01]  /*2c90*/  FMUL.FTZ R64, R4, R41 ;  /* 0x0000002904407220 */ /* 0x000fe20000410000 */
[----:B------:R-:W-:Y:S01]  /*2ca0*/  FFMA.FTZ R39, R58, R65, R39 ;  /* 0x000000413a277223 */ /* 0x000fe20000010027 */
[----:B------:R-:W-:Y:S01]  /*2cb0*/  FADD.FTZ R38, R38, R65 ;  /* 0x0000004126267221 */ /* 0x000fe20000010000 */
[----:B------:R-:W-:-:S02]  /*2cc0*/  FMUL.FTZ R63, R5, R46 ;  /* 0x0000002e053f7220 */ /* 0x000fc40000410000 */
[----:B------:R-:W-:Y:S01]  /*2cd0*/  FFMA.FTZ R39, R57, R64, R39 ;  /* 0x0000004039277223 */ /* 0x000fe20000010027 */
[----:B------:R-:W-:-:S03]  /*2ce0*/  FADD.FTZ R38, R38, R64 ;  /* 0x0000004026267221 */ /* 0x000fc60000010000 */
[----:B------:R-:W-:Y:S01]  /*2cf0*/  FFMA.FTZ R39, R59, R63, R39 ;  /* 0x0000003f3b277223 */ /* 0x000fe20000010027 */
[----:B------:R-:W-:-:S05]  /*2d00*/  FADD.FTZ R38, R38, R63 ;  /* 0x0000003f26267221 */ /* 0x000fca0000010000 */
[----:B--2---:R0:W-:Y:S02]  /*2d10*/  STS.64 [R48], R38 ;  /* 0x0000002630007388 */ /* 0x0041e40000000a00 */
[----:B0-----:R-:W-:Y:S01]  /*2d20*/  FFMA.FTZ R38, R36, R52, R50 ;  /* 0x0000003424267223 */ /* 0x001fe20000010032 */
[----:B------:R-:W-:Y:S01]  /*2d30*/  FFMA.FTZ R50, R35, R42, R49 ;  /* 0x0000002a23327223 */ /* 0x000fe20000010031 */
[----:B------:R-:W-:Y:S01]  /*2d40*/  FADD.FTZ R49, R31, R44 ;  /* 0x0000002c1f317221 */ /* 0x000fe20000010000 */
[----:B------:R-:W-:Y:S01]  /*2d50*/  FFMA.FTZ R48, R33, R47, R62 ;  /* 0x0000002f21307223 */ /* 0x000fe2000001003e */
[----:B------:R0:W5:Y:S01]  /*2d60*/  LDL.LU R31, [R1+0x20] ;  /* 0x00002000011f7983 */ /* 0x0001620000300800 */
[----:B------:R-:W-:-:S03]  /*2d70*/  FADD.FTZ R47, R28, R47 ;  /* 0x0000002f1c2f7221 */ /* 0x000fc60000010000 */
[----:B------:R0:W5:Y:S04]  /*2d80*/  LDL.LU R62, [R1+0x1c] ;  /* 0x00001c00013e7983 */ /* 0x0001680000300800 */
[----:B------:R0:W5:Y:S01]  /*2d90*/  LDL.LU R28, [R1+0x18] ;  /* 0x00001800011c7983 */ /* 0x0001620000300800 */
[----:B------:R-:W-:Y:S01]  /*2da0*/  FADD.FTZ R51, R55, R42 ;  /* 0x0000002a37337221 */ /* 0x000fe20000010000 */
[----:B------:R-:W-:Y:S01]  /*2db0*/  FFMA.FTZ R42, R34, R44, R54 ;  /* 0x0000002c222a7223 */ /* 0x000fe20000010036 */
[----:B------:R-:W-:Y:S01]  /*2dc0*/  UIADD3 UR9, UP0, UPT, UR9, 0x2, URZ ;  /* 0x0000000209097890 */ /* 0x000fe2000ff1e0ff */
[----:B------:R-:W1:Y:S03]  /*2dd0*/  S2R R54, SR_TID.X ;  /* 0x0000000000367919 */ /* 0x000e660000002100 */
[----:B------:R-:W-:-:S02]  /*2de0*/  UIADD3.X UR8, UPT, UPT, URZ, UR5, URZ, UP0, !UPT ;  /* 0x00000005ff087290 */ /* 0x000fc400087fe4ff */
[----:B------:R-:W-:Y:S01]  /*2df0*/  UISETP.GE.U32.AND UP0, UPT, UR9, UR14, UPT ;  /* 0x0000000e0900728c */ /* 0x000fe2000bf06070 */
[----:B------:R-:W-:-:S03]  /*2e00*/  FADD.FTZ R39, R53, R52 ;  /* 0x0000003435277221 */ /* 0x000fc60000010000 */
[----:B------:R-:W-:Y:S01]  /*2e10*/  UISETP.GE.AND.EX UP0, UPT, UR8, UR15, UPT, UP0 ;  /* 0x0000000f0800728c */ /* 0x000fe2000bf06300 */
[----:B------:R-:W-:Y:S01]  /*2e20*/  FFMA.FTZ R38, R30, R40, R38 ;  /* 0x000000281e267223 */ /* 0x000fe20000010026 */
[----:B------:R-:W-:Y:S01]  /*2e30*/  FADD.FTZ R39, R39, R40 ;  /* 0x0000002827277221 */ /* 0x000fe20000010000 */
[----:B------:R-:W-:Y:S01]  /*2e40*/  FFMA.FTZ R44, R29, R45, R50 ;  /* 0x0000002d1d2c7223 */ /* 0x000fe20000010032 */
[----:B------:R-:W-:Y:S01]  /*2e50*/  FFMA.FTZ R42, R58, R43, R42 ;  /* 0x0000002b3a2a7223 */ /* 0x000fe2000001002a */
[----:B------:R-:W-:Y:S01]  /*2e60*/  FFMA.FTZ R40, R57, R41, R48 ;  /* 0x0000002939287223 */ /* 0x000fe20000010030 */
[----:B------:R-:W-:Y:S01]  /*2e70*/  FADD.FTZ R45, R51, R45 ;  /* 0x0000002d332d7221 */ /* 0x000fe20000010000 */
[----:B------:R-:W-:Y:S01]  /*2e80*/  FADD.FTZ R43, R49, R43 ;  /* 0x0000002b312b7221 */ /* 0x000fe20000010000 */
[----:B------:R-:W-:Y:S01]  /*2e90*/  FADD.FTZ R41, R47, R41 ;  /* 0x000000292f297221 */ /* 0x000fe20000010000 */
[----:B------:R-:W-:Y:S01]  /*2ea0*/  FFMA.FTZ R38, R59, R46, R38 ;  /* 0x0000002e3b267223 */ /* 0x000fe20000010026 */
[----:B------:R-:W-:Y:S01]  /*2eb0*/  FADD.FTZ R39, R39, R46 ;  /* 0x0000002e27277221 */ /* 0x000fe20000010000 */
[----:B------:R-:W-:Y:S06]  /*2ec0*/  BAR.SYNC.DEFER_BLOCKING 0x0 ;  /* 0x0000000000007b1d */ /* 0x000fec0000010000 */
[----:B0-----:R-:W-:Y:S05]  /*2ed0*/  BRA.U !UP0, `(.L_x_1007) ;  /* 0x0000000108c07547 */ /* 0x001fea000b800000 */
[----:B-1----:R-:W0:Y:S01]  /*2ee0*/  S2R R54, SR_TID.X ;  /* 0x0000000000367919 */ /* 0x002e220000002100 */
        /* <DEDUP_REMOVED lines=47> */
.L_x_1007:
[----:B-1----:R-:W-:Y:S01]  /*31e0*/  ISETP.GT.U32.AND P0, PT, R54, 0x3f, PT ;  /* 0x0000003f3600780c */ /* 0x002fe20003f04070 */
[----:B------:R-:W-:Y:S01]  /*31f0*/  BSSY.RECONVERGENT B0, `(.L_x_1008) ;  /* 0x0000012000007945 */ /* 0x000fe20003800200 */
[----:B0-----:R-:W-:-:S11]  /*3200*/  CS2R R46, SRZ ;  /* 0x00000000002e7805 */ /* 0x001fd6000001ff00 */
        /* <DEDUP_REMOVED lines=16> */
.L_x_1009:
[----:B------:R-:W-:Y:S05]  /*3310*/  BSYNC.RECONVERGENT B0 ;  /* 0x0000000000007941 */ /* 0x000fea0003800200 */
.L_x_1008:
        /* <DEDUP_REMOVED lines=22> */
.L_x_1011:
[----:B------:R-:W-:Y:S05]  /*3480*/  BSYNC.RECONVERGENT B0 ;  /* 0x0000000000007941 */ /* 0x000fea0003800200 */
.L_x_1010:
        /* <DEDUP_REMOVED lines=18> */
.L_x_1014:
[----:B0-----:R-:W2:Y:S04]  /*35b0*/  LD.E.STRONG.GPU R49, desc[UR12][R46.64+0x8] ;  /* 0x0000080c2e317980 */ /* 0x001ea8000c10f900 */
[----:B--2---:R-:W-:Y:S01]  /*35c0*/  CCTL.IVALL ;  /* 0x00000000ff00798f */ /* 0x004fe20002000000 */
[----:B------:R-:W-:Y:S05]  /*35d0*/  YIELD ;  /* 0x0000000000007946 */ /* 0x000fea0003800000 */
[----:B-----5:R-:W-:-:S04]  /*35e0*/  LOP3.LUT R49, R49, R48, RZ, 0x3c, !PT ;  /* 0x0000003031317212 */ /* 0x020fc800078e3cff */
[----:B------:R-:W-:-:S13]  /*35f0*/  ISETP.GT.AND P0, PT, R49, -0x1, PT ;  /* 0xffffffff3100780c */ /* 0x000fda0003f04270 */
[----:B------:R-:W-:Y:S05]  /*3600*/  @P0 BRA `(.L_x_1014) ;  /* 0xfffffffc00e80947 */ /* 0x000fea000383ffff */
.L_x_1013:
[----:B------:R-:W-:Y:S05]  /*3610*/  WARPSYNC.ALL ;  /* 0x0000000000007948 */ /* 0x000fea0003800000 */
[----:B------:R-:W-:Y:S06]  /*3620*/  BAR.SYNC.DEFER_BLOCKING 0x0 ;  /* 0x0000000000007b1d */ /* 0x000fec0000010000 */
[----:B------:R-:W-:Y:S05]  /*3630*/  BRA `(.L_x_1015) ;  /* 0x0000000000607947 */ /* 0x000fea0003800000 */
.L_x_1012:
        /* <DEDUP_REMOVED lines=16> */
.L_x_1017:
[----:B------:R-:W2:Y:S04]  /*3740*/  LD.E.STRONG.GPU R49, desc[UR12][R46.64] ;  /* 0x0000000c2e317980 */ /* 0x000ea8000c10f900 */
[----:B--2---:R-:W-:Y:S01]  /*3750*/  CCTL.IVALL ;  /* 0x00000000ff00798f */ /* 0x004fe20002000000 */
[----:B------:R-:W-:Y:S05]  /*3760*/  YIELD ;  /* 0x0000000000007946 */ /* 0x000fea0003800000 */
[----:B-----5:R-:W-:-:S04]  /*3770*/  LOP3.LUT R49, R49, R48, RZ, 0x3c, !PT ;  /* 0x0000003031317212 */ /* 0x020fc800078e3cff */
[----:B------:R-:W-:-:S13]  /*3780*/  ISETP.GT.AND P0, PT, R49, -0x1, PT ;  /* 0xffffffff3100780c */ /* 0x000fda0003f04270 */
[----:B------:R-:W-:Y:S05]  /*3790*/  @P0 BRA `(.L_x_1017) ;  /* 0xfffffffc00e80947 */ /* 0x000fea000383ffff */
.L_x_1016:
[----:B------:R-:W-:Y:S05]  /*37a0*/  WARPSYNC.ALL ;  /* 0x0000000000007948 */ /* 0x000fea0003800000 */
[----:B------:R-:W-:Y:S06]  /*37b0*/  BAR.SYNC.DEFER_BLOCKING 0x0 ;  /* 0x0000000000007b1d */ /* 0x000fec0000010000 */
.L_x_1015:
        /* <DEDUP_REMOVED lines=8> */
[----:B------:R-:W-:Y:S01]  /*3840*/  LOP3.LUT R48, R48, 0xf, RZ, 0xc0, !PT ;  /* 0x0000000f30307812 */ /* 0x000fe200078ec0ff */
[----:B------:R2:W-:Y:S01]  /*3850*/  STL [R1+0x18], R0 ;  /* 0x0000180001007387 */ /* 0x0005e20000100800 */
[----:B------:R-:W-:Y:S02]  /*3860*/  LOP3.LUT R47, R47, 0x780, RZ, 0xc0, !PT ;  /* 0x000007802f2f7812 */ /* 0x000fe400078ec0ff */
[----:B------:R-:W3:Y:S08]  /*3870*/  LDC R46, c[0x0][0x374] ;  /* 0x0000dd00ff2e7b82 */ /* 0x000ef00000000800 */
[----:B-1----:R-:W1:Y:S01]  /*3880*/  LDC.64 R2, c[0x0][0x3d0] ;  /* 0x0000f400ff027b82 */ /* 0x002e620000000a00 */
[----:B0----5:R-:W-:-:S05]  /*3890*/  MOV R28, UR5 ;  /* 0x00000005001c7c02 */ /* 0x021fca0008000f00 */
[----:B---3--:R-:W-:-:S05]  /*38a0*/  IMAD R46, R46, UR4, R28 ;  /* 0x000000042e2e7c24 */ /* 0x008fca000f8e021c */
        /* <DEDUP_REMOVED lines=8> */
[----:B------:R-:W3:Y:S02]  /*3930*/  LDG.E.64 R48, desc[UR12][R48.64] ;  /* 0x0000000c30307981 */ /* 0x000ee4000c1e1b00 */
[--C-:B------:R-:W-:Y:S02]  /*3940*/  IMAD.WIDE.U32 R52, R52, 0x4, R2.reuse ;  /* 0x0000000434347825 */ /* 0x100fe400078e0002 */
[----:B------:R-:W4:Y:S02]  /*3950*/  LDG.E.64 R50, desc[UR12][R50.64] ;  /* 0x0000000c32327981 */ /* 0x000f24000c1e1b00 */
[----:B------:R-:W-:Y:S02]  /*3960*/  IMAD.WIDE.U32 R46, R46, 0x4, R2 ;  /* 0x000000042e2e7825 */ /* 0x000fe400078e0002 */
[----:B------:R-:W2:Y:S04]  /*3970*/  LDG.E.64 R52, desc[UR12][R52.64] ;  /* 0x0000000c34347981 */ /* 0x000ea8000c1e1b00 */
[----:B------:R-:W2:Y:S01]  /*3980*/  LDG.E.64 R46, desc[UR12][R46.64] ;  /* 0x0000000c2e2e7981 */ /* 0x000ea2000c1e1b00 */
[----:B---3--:R-:W-:Y:S01]  /*3990*/  FADD.FTZ R48, RZ, R48 ;  /* 0x00000030ff307221 */ /* 0x008fe20000010000 */
[----:B------:R-:W-:-:S03]  /*39a0*/  FADD.FTZ R49, RZ, R49 ;  /* 0x00000031ff317221 */ /* 0x000fc60000010000 */
[----:B----4-:R-:W-:Y:S01]  /*39b0*/  FADD.FTZ R48, R50, R48 ;  /* 0x0000003032307221 */ /* 0x010fe20000010000 */
[----:B------:R-:W-:Y:S01]  /*39c0*/  FADD.FTZ R49, R51, R49 ;  /* 0x0000003133317221 */ /* 0x000fe20000010000 */
[----:B------:R-:W-:Y:S02]  /*39d0*/  IADD3 R50, PT, PT, R54, 0xa0, RZ ;  /* 0x000000a036327810 */ /* 0x000fe40007ffe0ff */
[----:B--2---:R-:W-:Y:S01]  /*39e0*/  FADD.FTZ R48, R52, R48 ;  /* 0x0000003034307221 */ /* 0x004fe20000010000 */
        /* <DEDUP_REMOVED lines=11> */
[----:B------:R-:W-:-:S04]  /*3aa0*/  IMAD.WIDE.U32 R54, R54, 0x4, R2 ;  /* 0x0000000436367825 */ /* 0x000fc800078e0002 */
[----:B------:R-:W-:Y:S01]  /*3ab0*/  FADD.FTZ R47, R47, R0 ;  /* 0x000000002f2f7221 */ /* 0x000fe20000010000 */
[----:B------:R0:W5:Y:S04]  /*3ac0*/  LDL.LU.64 R2, [R1+0x20] ;  /* 0x0000200001027983 */ /* 0x0001680000300a00 */
[----:B------:R-:W3:Y:S04]  /*3ad0*/  LDG.E.64 R54, desc[UR12][R54.64] ;  /* 0x0000000c36367981 */ /* 0x000ee8000c1e1b00 */
[----:B------:R0:W5:Y:S01]  /*3ae0*/  LDL.LU R0, [R1+0x18] ;  /* 0x0000180001007983 */ /* 0x0001620000300800 */
[----:B----4-:R-:W-:Y:S01]  /*3af0*/  FADD.FTZ R46, R48, R46 ;  /* 0x0000002e302e7221 */ /* 0x010fe20000010000 */
[----:B------:R-:W-:-:S03]  /*3b00*/  FADD.FTZ R47, R49, R47 ;  /* 0x0000002f312f7221 */ /* 0x000fc60000010000 */
[----:B--2---:R-:W-:Y:S01]  /*3b10*/  FADD.FTZ R46, R50, R46 ;  /* 0x0000002e322e7221 */ /* 0x004fe20000010000 */
[----:B------:R-:W-:-:S03]  /*3b20*/  FADD.FTZ R47, R51, R47 ;  /* 0x0000002f332f7221 */ /* 0x000fc60000010000 */
[----:B---3--:R-:W-:Y:S01]  /*3b30*/  FADD.FTZ R46, R52, R46 ;  /* 0x0000002e342e7221 */ /* 0x008fe20000010000 */
[----:B------:R-:W-:-:S03]  /*3b40*/  FADD.FTZ R47, R53, R47 ;  /* 0x0000002f352f7221 */ /* 0x000fc60000010000 */
[----:B------:R-:W-:Y:S01]  /*3b50*/  FADD.FTZ R46, R54, R46 ;  /* 0x0000002e362e7221 */ /* 0x000fe20000010000 */
[----:B0-----:R-:W-:-:S07]  /*3b60*/  FADD.FTZ R47, R55, R47 ;  /* 0x0000002f372f7221 */ /* 0x001fce0000010000 */
.L_x_1019:
[----:B------:R-:W-:Y:S05]  /*3b70*/  BSYNC.RECONVERGENT B0 ;  /* 0x0000000000007941 */ /* 0x000fea0003800200 */
.L_x_1018:
[----:B------:R-:W2:Y:S04]  /*3b80*/  LDL R50, [R1+0x10] ;  /* 0x0000100001327983 */ /* 0x000ea80000100800 */
[----:B------:R-:W3:Y:S01]  /*3b90*/  LDL.LU R49, [R1] ;  /* 0x0000000001317983 */ /* 0x000ee20000300800 */
[----:B------:R-:W0:Y:S01]  /*3ba0*/  S2UR UR10, SR_CgaCtaId ;  /* 0x00000000000a79c3 */ /* 0x000e220000008800 */
[----:B------:R-:W-:Y:S01]  /*3bb0*/  UMOV UR5, 0x400 ;  /* 0x0000040000057882 */ /* 0x000fe20000000000 */
[----:B-----5:R-:W-:Y:S01]  /*3bc0*/  HADD2.F32 R31, -RZ, R31.H0_H0 ;  /* 0x2000001fff1f7230 */ /* 0x020fe20000004100 */
[----:B------:R-:W1:Y:S01]  /*3bd0*/  SHFL.BFLY PT, R48, R46, 0x8, 0x1f ;  /* 0x0d001f002e307f89 */ /* 0x000e6200000e0000 */
[----:B------:R-:W-:Y:S01]  /*3be0*/  UIADD3 UR5, UPT, UPT, UR5, 0x3480, URZ ;  /* 0x0000348005057890 */ /* 0x000fe2000fffe0ff */
[----:B------:R-:W4:Y:S03]  /*3bf0*/  S2R R51, SR_TID.X ;  /* 0x0000000000337919 */ /* 0x000f260000002100 */
[----:B0-----:R-:W-:Y:S01]  /*3c00*/  ULEA UR5, UR10, UR5, 0x18 ;  /* 0x000000050a057291 */ /* 0x001fe2000f8ec0ff */
[----:B------:R-:W-:Y:S01]  /*3c10*/  FADD.FTZ R31, -R32, R31 ;  /* 0x0000001f201f7221 */ /* 0x000fe20000010100 */
[----:B------:R-:W0:Y:S01]  /*3c20*/  LDCU.64 UR10, c[0x0][0x380] ;  /* 0x00007000ff0a77ac */ /* 0x000e220008000a00 */
[----:B-1----:R-:W-:-:S02]  /*3c30*/  FADD.FTZ R48, R48, R46 ;  /* 0x0000002e30307221 */ /* 0x002fc40000010000 */
[----:B------:R-:W1:Y:S01]  /*3c40*/  SHFL.BFLY PT, R46, R47, 0x8, 0x1f ;  /* 0x0d001f002f2e7f89 */ /* 0x000e6200000e0000 */
[----:B----4-:R-:W-:Y:S01]  /*3c50*/  LOP3.LUT P0, RZ, R51, 0x30f, RZ, 0xc0, !PT ;  /* 0x0000030f33ff7812 */ /* 0x010fe2000780c0ff */
        /* <DEDUP_REMOVED lines=20> */
[----:B------:R-:W1:Y:S02]  /*3da0*/  LDS.64 R46, [R50] ;  /* 0x00000000322e7984 */ /* 0x000e640000000a00 */
[--C-:B-1----:R-:W-:Y:S01]  /*3db0*/  FADD.FTZ R89, R89, -R46.reuse ;  /* 0x8000002e59597221 */ /* 0x102fe20000010000 */
[----:B------:R-:W-:-:S03]  /*3dc0*/  FADD.FTZ R51, R88, -R46 ;  /* 0x8000002e58337221 */ /* 0x000fc60000010000 */
[-C--:B------:R-:W-:Y:S01]  /*3dd0*/  FFMA.FTZ R89, R0, -R47.reuse, R89 ;  /* 0x8000002f00597223 */ /* 0x080fe20000010059 */
[--C-:B---3--:R-:W-:Y:S01]  /*3de0*/  FADD.FTZ R0, R49, -R46.reuse ;  /* 0x8000002e31007221 */ /* 0x108fe20000010000 */
[----:B------:R-:W-:Y:S02]  /*3df0*/  FADD.FTZ R49, R93, -R46 ;  /* 0x8000002e5d317221 */ /* 0x000fe40000010000 */
[----:B------:R-:W2:Y:S01]  /*3e00*/  LDL.LU R93, [R1+0x8] ;  /* 0x00000800015d7983 */ /* 0x000ea20000300800 */
[----:B------:R-:W-:-:S03]  /*3e10*/  FFMA.FTZ R61, R61, -R47, R0 ;  /* 0x8000002f3d3d7223 */ /* 0x000fc60000010000 */
[----:B------:R-:W0:Y:S01]  /*3e20*/  LDL.LU R88, [R1+0x4] ;  /* 0x0000040001587983 */ /* 0x000e220000300800 */
        /* <DEDUP_REMOVED lines=15> */
[----:B------:R-:W-:Y:S01]  /*3f20*/  FADD.FTZ R75, R74, -R46 ;  /* 0x8000002e4a4b7221 */ /* 0x000fe20000010000 */
[-C--:B------:R-:W-:Y:S01]  /*3f30*/  FFMA.FTZ R27, R27, -R47.reuse, R92 ;  /* 0x8000002f1b1b7223 */ /* 0x080fe2000001005c */
[-C--:B------:R-:W-:Y:S01]  /*3f40*/  FFMA.FTZ R51, R24, -R47.reuse, R51 ;  /* 0x8000002f18337223 */ /* 0x080fe20000010033 */
[-C--:B------:R-:W-:Y:S01]  /*3f50*/  FFMA.FTZ R23, R23, -R47.reuse, R0 ;  /* 0x8000002f17177223 */ /* 0x080fe20000010000 */
[-C--:B------:R-:W-:Y:S01]  /*3f60*/  FFMA.FTZ R55, R20, -R47.reuse, R55 ;  /* 0x8000002f14377223 */ /* 0x080fe20000010037 */
[----:B------:R-:W-:Y:S01]  /*3f70*/  FFMA.FTZ R19, R19, -R47, R50 ;  /* 0x8000002f13137223 */ /* 0x000fe20000010032 */
        /* <DEDUP_REMOVED lines=85> */
[----:B------:R-:W-:Y:S01]  /*44d0*/  F2FP.F16.F32.PACK_AB R37, R10, R57 ;  /* 0x000000390a25723e */ /* 0x000fe200000000ff */
[----:B------:R-:W-:Y:S01]  /*44e0*/  ULOP3.LUT UR4, UR4, 0x1, URZ, 0x3c, !UPT ;  /* 0x0000000104047892 */ /* 0x000fe2000f8e3cff */
[----:B------:R-:W-:Y:S01]  /*44f0*/  UMOV UR5, UR8 ;  /* 0x0000000800057c82 */ /* 0x000fe20008000000 */
[----:B0-----:R-:W-:-:S04]  /*4500*/  IADD3 R12, P0, PT, R88, UR10, RZ ;  /* 0x0000000a580c7c10 */ /* 0x001fc8000ff1e0ff */
        /* <DEDUP_REMOVED lines=10> */
.L_x_1006:
[----:B------:R-:W1:Y:S01]  /*45b0*/  S2R R8, SR_CTAID.Y ;  /* 0x0000000000087919 */ /* 0x000e620000002600 */
[----:B------:R-:W1:Y:S02]  /*45c0*/  S2R R3, SR_CTAID.X ;  /* 0x0000000000037919 */ /* 0x000e640000002500 */
        /* <DEDUP_REMOVED lines=52> */
.L_x_1031:
        /* <DEDUP_REMOVED lines=20> */
.L_x_1024:
        /* <DEDUP_REMOVED lines=34> */
.L_x_1023:
        /* <DEDUP_REMOVED lines=20> */
.L_x_1026:
[----:B------:R-:W-:Y:S05]  /*4db0*/  BSYNC.RECONVERGENT B1 ;  /* 0x0000000000017941 */ /* 0x000fea0003800200 */
.L_x_1025:
        /* <DEDUP_REMOVED lines=26> */
.L_x_1022:
[----:B------:R-:W-:Y:S05]  /*4f60*/  BSYNC.RECONVERGENT B0 ;  /* 0x0000000000007941 */ /* 0x000fea0003800200 */
.L_x_1021:
[----:B------:R0:W-:Y:S01]  /*4f70*/  STS [R7], R21 ;  /* 0x0000001507007388 */ /* 0x0001e20000000800 */
[----:B------:R-:W1:Y:S01]  /*4f80*/  LDC.64 R4, c[0x0][0x388] ;  /* 0x0000e200ff047b82 */ /* 0x000e620000000a00 */
[----:B------:R-:W-:Y:S02]  /*4f90*/  ISETP.GT.U32.AND P1, PT, R39, 0x9, PT ;  /* 0x000000092700780c */ /* 0x000fe40003f24070 */
[----:B------:R0:W-:Y:S01]  /*4fa0*/  STS [R7+0x500], R14 ;  /* 0x0005000e07007388 */ /* 0x0001e20000000800 */
[----:B------:R-:W-:-:S04]  /*4fb0*/  MOV R23, R6 ;  /* 0x0000000600177202 */ /* 0x000fc80000000f00 */
[----:B------:R-:W2:Y:S08]  /*4fc0*/  LDC.64 R16, c[0x0][0x390] ;  /* 0x0000e400ff107b82 */ /* 0x000eb00000000a00 */
[----:B0-----:R-:W-:Y:S06]  /*4fd0*/  BAR.SYNC.DEFER_BLOCKING 0x0 ;  /* 0x0000000000007b1d */ /* 0x001fec0000010000 */
.L_x_1030:
        /* <DEDUP_REMOVED lines=32> */
.L_x_1041:
        /* <DEDUP_REMOVED lines=10> */
.L_x_1029:
[----:B------:R-:W-:Y:S05]  /*5280*/  BSYNC.RECONVERGENT B0 ;  /* 0x0000000000007941 */ /* 0x000fea0003800200 */
.L_x_1028:
        /* <DEDUP_REMOVED lines=9> */
.L_x_1027:
        /* <DEDUP_REMOVED lines=8> */
.L_x_1033:
[----:B------:R-:W-:Y:S05]  /*53a0*/  BSYNC B0 ;  /* 0x0000000000007941 */ /* 0x000fea0003800000 */
.L_x_1032:
        /* <DEDUP_REMOVED lines=8> */
.L_x_1034:
[----:B------:R-:W-:Y:S01]  /*5430*/  FADD.FTZ R19, R19, R14 ;  /* 0x0000000e13137221 */ /* 0x000fe20000010000 */
[----:B------:R-:W-:-:S04]  /*5440*/  HFMA2 R28, -RZ, RZ, 0, 2.384185791015625e-07 ;  /* 0x00000004ff1c7431 */ /* 0x000fc800000001ff */
[----:B------:R-:W-:Y:S02]  /*5450*/  MOV R29, R19 ;  /* 0x00000013001d7202 */ /* 0x000fe40000000f00 */
[----:B------:R-:W-:-:S07]  /*5460*/  MOV R21, R26 ;  /* 0x0000001a00157202 */ /* 0x000fce0000000f00 */
[----:B------:R-:W-:Y:S05]  /*5470*/  WARPSYNC.COLLECTIVE R24, `(.L_x_1035) ;  /* 0x0000000018087348 */ /* 0x000fea0003c00000 */
[----:B------:R0:W1:Y:S02]  /*5480*/  SHFL.BFLY P3, R26, R29, R28, R31 ;  /* 0x0c00001c1d1a7389 */ /* 0x000064000006001f */
[----:B01----:R-:W-:Y:S05]  /*5490*/  ENDCOLLECTIVE ;  /* 0x000000000000791b */ /* 0x003fea0003800000 */
.L_x_1035:
[----:B------:R-:W-:-:S05]  /*54a0*/  FADD.FTZ R21, R21, R18 ;  /* 0x0000001215157221 */ /* 0x000fca0000010000 */
[----:B------:R-:W-:Y:S02]  /*54b0*/  MOV R29, R21 ;  /* 0x00000015001d7202 */ /* 0x000fe40000000f00 */
[----:B------:R-:W-:-:S07]  /*54c0*/  MOV R20, R26 ;  /* 0x0000001a00147202 */ /* 0x000fce0000000f00 */
[----:B------:R-:W-:Y:S05]  /*54d0*/  WARPSYNC.COLLECTIVE R24, `(.L_x_1036) ;  /* 0x0000000018087348 */ /* 0x000fea0003c00000 */
[----:B------:R0:W1:Y:S02]  /*54e0*/  SHFL.BFLY P3, R26, R29, R28, R31 ;  /* 0x0c00001c1d1a7389 */ /* 0x000064000006001f */
[----:B01----:R-:W-:Y:S05]  /*54f0*/  ENDCOLLECTIVE ;  /* 0x000000000000791b */ /* 0x003fea0003800000 */
.L_x_1036:
[----:B------:R-:W-:Y:S01]  /*5500*/  FADD.FTZ R20, R19, R20 ;  /* 0x0000001413147221 */ /* 0x000fe20000010000 */
[----:B------:R-:W-:-:S04]  /*5510*/  HFMA2 R28, -RZ, RZ, 0, 1.1920928955078125e-07 ;  /* 0x00000002ff1c7431 */ /* 0x000fc800000001ff */
[----:B------:R-:W-:Y:S02]  /*5520*/  MOV R29, R20 ;  /* 0x00000014001d7202 */ /* 0x000fe40000000f00 */
[----:B------:R-:W-:-:S07]  /*5530*/  MOV R22, R26 ;  /* 0x0000001a00167202 */ /* 0x000fce0000000f00 */
[----:B------:R-:W-:Y:S05]  /*5540*/  WARPSYNC.COLLECTIVE R24, `(.L_x_1037) ;  /* 0x0000000018087348 */ /* 0x000fea0003c00000 */
[----:B------:R0:W1:Y:S02]  /*5550*/  SHFL.BFLY P3, R26, R29, R28, R31 ;  /* 0x0c00001c1d1a7389 */ /* 0x000064000006001f */
[----:B01----:R-:W-:Y:S05]  /*5560*/  ENDCOLLECTIVE ;  /* 0x000000000000791b */ /* 0x003fea0003800000 */
.L_x_1037:
[----:B------:R-:W-:-:S05]  /*5570*/  FADD.FTZ R22, R21, R22 ;  /* 0x0000001615167221 */ /* 0x000fca0000010000 */
[----:B------:R-:W-:Y:S02]  /*5580*/  MOV R29, R22 ;  /* 0x00000016001d7202 */ /* 0x000fe40000000f00 */
[----:B------:R-:W-:-:S07]  /*5590*/  MOV R25, R26 ;  /* 0x0000001a00197202 */ /* 0x000fce0000000f00 */
[----:B------:R-:W-:Y:S05]  /*55a0*/  WARPSYNC.COLLECTIVE R24, `(.L_x_1038) ;  /* 0x0000000018087348 */ /* 0x000fea0003c00000 */
[----:B------:R0:W1:Y:S02]  /*55b0*/  SHFL.BFLY P3, R26, R29, R28, R31 ;  /* 0x0c00001c1d1a7389 */ /* 0x000064000006001f */
[----:B01----:R-:W-:Y:S05]  /*55c0*/  ENDCOLLECTIVE ;  /* 0x000000000000791b */ /* 0x003fea0003800000 */
.L_x_1038:
[----:B------:R-:W-:Y:S01]  /*55d0*/  FADD.FTZ R25, R20, R25 ;  /* 0x0000001914197221 */ /* 0x000fe20000010000 */
[----:B------:R-:W-:-:S04]  /*55e0*/  HFMA2 R28, -RZ, RZ, 0, 5.9604644775390625e-08 ;  /* 0x00000001ff1c7431 */ /* 0x000fc800000001ff */
[----:B------:R-:W-:Y:S02]  /*55f0*/  MOV R29, R25 ;  /* 0x00000019001d7202 */ /* 0x000fe40000000f00 */
[----:B------:R-:W-:-:S07]  /*5600*/  MOV R27, R26 ;  /* 0x0000001a001b7202 */ /* 0x000fce0000000f00 */
[----:B------:R-:W-:Y:S05]  /*5610*/  WARPSYNC.COLLECTIVE R24, `(.L_x_1039) ;  /* 0x0000000018087348 */ /* 0x000fea0003c00000 */
[----:B------:R0:W1:Y:S02]  /*5620*/  SHFL.BFLY P3, R26, R29, R28, R31 ;  /* 0x0c00001c1d1a7389 */ /* 0x000064000006001f */
[----:B01----:R-:W-:Y:S05]  /*5630*/  ENDCOLLECTIVE ;  /* 0x000000000000791b */ /* 0x003fea0003800000 */
.L_x_1039:
[----:B------:R-:W-:-:S05]  /*5640*/  FADD.FTZ R27, R22, R27 ;  /* 0x0000001b161b7221 */ /* 0x000fca0000010000 */
[----:B------:R-:W-:Y:S02]  /*5650*/  MOV R29, R27 ;  /* 0x0000001b001d7202 */ /* 0x000fe40000000f00 */
[----:B------:R-:W-:-:S07]  /*5660*/  MOV R14, R26 ;  /* 0x0000001a000e7202 */ /* 0x000fce0000000f00 */
[----:B------:R-:W-:Y:S05]  /*5670*/  WARPSYNC.COLLECTIVE R24, `(.L_x_1040) ;  /* 0x0000000018087348 */ /* 0x000fea0003c00000 */
[----:B------:R0:W1:Y:S02]  /*5680*/  SHFL.BFLY P3, R26, R29, R28, R31 ;  /* 0x0c00001c1d1a7389 */ /* 0x000064000006001f */
[----:B01----:R-:W-:Y:S05]  /*5690*/  ENDCOLLECTIVE ;  /* 0x000000000000791b */ /* 0x003fea0003800000 */
.L_x_1040:
[----:B------:R-:W-:Y:S01]  /*56a0*/  FADD.FTZ R14, R25, R14 ;  /* 0x0000000e190e7221 */ /* 0x000fe20000010000 */
[----:B------:R-:W-:Y:S01]  /*56b0*/  MOV R18, R26 ;  /* 0x0000001a00127202 */ /* 0x000fe20000000f00 */
[----:B------:R-:W-:Y:S06]  /*56c0*/  BRA `(.L_x_1041) ;  /* 0xfffffff800c47947 */ /* 0x000fec000383ffff */
.L_x_1042:
        /* <DEDUP_REMOVED lines=11> */
.L_x_1345:


//--------------------- .text._ZN13group_norm_v218gn_bwd_cuda_kernelI6__halfLi320ELi3ELi16ELi20ELi4096ELb1ELb1ELi32ELi320ELi320ELi4ELb1ELi2ELb0ELb0ELNS_15WgradSyncMethodE3ENS_16CompileConditionILi1000EEEEEvPT_S6_S6_PKS5_S8_S8_S8_PKfflPfPj --------------------------
	.section	.text._ZN13group_norm_v218gn_bwd_cuda_kernelI6__halfLi320ELi3ELi16ELi20ELi4096ELb1ELb1ELi32ELi320ELi320ELi4ELb1ELi2ELb0ELb0ELNS_15WgradSyncMethodE3ENS_16CompileConditionILi1000EEEEEvPT_S6_S6_PKS5_S8_S8_S8_PKfflPfPj,"ax",@progbits
	.align	128
        .global         _ZN13group_norm_v218gn_bwd_cuda_kernelI6__halfLi320ELi3ELi16ELi20ELi4096ELb1ELb1ELi32ELi320ELi320ELi4ELb1ELi2ELb0ELb0ELNS_15WgradSyncMethodE3ENS_16CompileConditionILi1000EEEEEvPT_S6_S6_PKS5_S8_S8_S8_PKfflPfPj
        .type           _ZN13group_norm_v218gn_bwd_cuda_kernelI6__halfLi320ELi3ELi16ELi20ELi4096ELb1ELb1ELi32ELi320ELi320ELi4ELb1ELi2ELb0ELb0ELNS_15WgradSyncMethodE3ENS_16CompileConditionILi1000EEEEEvPT_S6_S6_PKS5_S8_S8_S8_PKfflPfPj,@function
        .size           _ZN13group_norm_v218gn_bwd_cuda_kernelI6__halfLi320ELi3ELi16ELi20ELi4096ELb1ELb1ELi32ELi320ELi320ELi4ELb1ELi2ELb0ELb0ELNS_15WgradSyncMethodE3ENS_16CompileConditionILi1000EEEEEvPT_S6_S6_PKS5_S8_S8_S8_PKfflPfPj,(.L_x_1346 - _ZN13group_norm_v218gn_bwd_cuda_kernelI6__halfLi320ELi3ELi16ELi20ELi4096ELb1ELb1ELi32ELi320ELi320ELi4ELb1ELi2ELb0ELb0ELNS_15WgradSyncMethodE3ENS_16CompileConditionILi1000EEEEEvPT_S6_S6_PKS5_S8_S8_S8_PKfflPfPj)
        .other          _ZN13group_norm_v218gn_bwd_cuda_kernelI6__halfLi320ELi3ELi16ELi20ELi4096ELb1ELb1ELi32ELi320ELi320ELi4ELb1ELi2ELb0ELb0ELNS_15WgradSyncMethodE3ENS_16CompileConditionILi1000EEEEEvPT_S6_S6_PKS5_S8_S8_S8_PKfflPfPj,@"STO_CUDA_ENTRY STV_DEFAULT"
_ZN13group_norm_v218gn_bwd_cuda_kernelI6__halfLi320ELi3ELi16ELi20ELi4096ELb1ELb1ELi32ELi320ELi320ELi4ELb1ELi2ELb0ELb0ELNS_15WgradSyncMethodE3ENS_16CompileConditionILi1000EEEEEvPT_S6_S6_PKS5_S8_S8_S8_PKfflPfPj:
.text._ZN13group_norm_v218gn_bwd_cuda_kernelI6__halfLi320ELi3ELi16ELi20ELi4096ELb1ELb1ELi32ELi320ELi320ELi4ELb1ELi2ELb0ELb0ELNS_15WgradSyncMethodE3ENS_16CompileConditionILi1000EEEEEvPT_S6_S6_PKS5_S8_S8_S8_PKfflPfPj:
        /* <DEDUP_REMOVED lines=30> */
.L_x_1045:
        /* <DEDUP_REMOVED lines=8> */
.L_x_1044:
[----:B------:R-:W-:Y:S05]  /*0260*/  WARPSYNC.ALL ;  /* 0x0000000000007948 */ /* 0x000fea0003800000 */
[----:B------:R-:W-:Y:S06]  /*0270*/  BAR.SYNC.DEFER_BLOCKING 0x0 ;  /* 0x0000000000007b1d */ /* 0x000fec0000010000 */
[----:B------:R-:W-:Y:S05]  /*0280*/  BRA `(.L_x_1046) ;  /* 0x0000004800fc7947 */ /* 0x000fea0003800000 */
.L_x_1043:
[----:B------:R-:W0:Y:S01]  /*0290*/  S2R R7, SR_TID.X ;  /* 0x0000000000077919 */ /* 0x000e220000002100 */
[----:B------:R-:W1:Y:S01]  /*02a0*/  LDC.64 R8, c[0x0][0x3b0] ;  /* 0x0000ec00ff087b82 */ /* 0x000e620000000a00 */
[----:B0-----:R-:W-:-:S05]  /*02b0*/  LOP3.LUT R2, R7, 0xffff, RZ, 0xc0, !PT ;  /* 0x0000ffff07027812 */ /* 0x001fca00078ec0ff */
[----:B------:R-:W-:-:S05]  /*02c0*/  IMAD R2, R2, 0x334, RZ ;  /* 0x0000033402027824 */ /* 0x000fca00078e02ff */
[----:B------:R-:W-:Y:S02]  /*02d0*/  SHF.R.U32.HI R4, RZ, 0x10, R2 ;  /* 0x00000010ff047819 */ /* 0x000fe40000011602 */
[----:B------:R-:W0:Y:S02]  /*02e0*/  LDC.64 R2, c[0x0][0x3a8] ;  /* 0x0000ea00ff027b82 */ /* 0x000e240000000a00 */
[----:B------:R-:W-:-:S05]  /*02f0*/  PRMT R5, R4, 0x9910, RZ ;  /* 0x0000991004057816 */ /* 0x000fca00000000ff */
[----:B------:R-:W-:-:S05]  /*0300*/  IMAD R5, R5, 0x50, RZ ;  /* 0x0000005005057824 */ /* 0x000fca00078e02ff */
[----:B------:R-:W-:-:S04]  /*0310*/  IADD3 R5, PT, PT, RZ, -R5, RZ ;  /* 0x80000005ff057210 */ /* 0x000fc80007ffe0ff */
[----:B------:R-:W-:-:S04]  /*0320*/  PRMT R5, R5, 0x7710, RZ ;  /* 0x0000771005057816 */ /* 0x000fc800000000ff */
[----:B------:R-:W-:-:S04]  /*0330*/  IADD3 R14, PT, PT, R5, R7, RZ ;  /* 0x00000007050e7210 */ /* 0x000fc80007ffe0ff */
[----:B------:R-:W-:Y:S01]  /*0340*/  LOP3.LUT R10, R14, 0xffff, RZ, 0xc0, !PT ;  /* 0x0000ffff0e0a7812 */ /* 0x000fe200078ec0ff */
[----:B------:R-:W2:Y:S03]  /*0350*/  S2R R6, SR_CgaCtaId ;  /* 0x0000000000067919 */ /* 0x000ea60000008800 */
[----:B------:R-:W-:Y:S01]  /*0360*/  SHF.L.U32 R5, R10, 0x2, RZ ;  /* 0x000000020a057819 */ /* 0x000fe200000006ff */
[----:B------:R-:W-:Y:S04]  /*0370*/  STL [R1+0xac], R14 ;  /* 0x0000ac0e01007387 */ /* 0x000fe80000100800 */
[----:B-1----:R-:W-:-:S04]  /*0380*/  IMAD.WIDE.U32 R8, R5, 0x2, R8 ;  /* 0x0000000205087825 */ /* 0x002fc800078e0008 */
[----:B0-----:R-:W-:Y:S02]  /*0390*/  IMAD.WIDE.U32 R2, R5, 0x2, R2 ;  /* 0x0000000205027825 */ /* 0x001fe400078e0002 */
[----:B------:R-:W3:Y:S04]  /*03a0*/  LDG.E.64.CONSTANT R8, desc[UR12][R8.64] ;  /* 0x0000000c08087981 */ /* 0x000ee8000c1e9b00 */
[----:B------:R0:W4:Y:S01]  /*03b0*/  LDG.E.64.CONSTANT R12, desc[UR12][R2.64] ;  /* 0x0000000c020c7981 */ /* 0x000122000c1e9b00 */
[----:B------:R-:W-:-:S04]  /*03c0*/  MOV R5, 0x400 ;  /* 0x0000040000057802 */ /* 0x000fc80000000f00 */
[----:B------:R-:W-:-:S04]  /*03d0*/  IADD3 R5, PT, PT, R5, 0x2800, RZ ;  /* 0x0000280005057810 */ /* 0x000fc80007ffe0ff */
[----:B--2---:R-:W-:Y:S02]  /*03e0*/  LEA R5, R6, R5, 0x18 ;  /* 0x0000000506057211 */ /* 0x004fe400078ec0ff */
[----:B------:R-:W-:Y:S02]  /*03f0*/  SHF.R.U32.HI R6, RZ, 0x2, R7 ;  /* 0x00000002ff067819 */ /* 0x000fe40000011607 */
[----:B------:R-:W-:-:S03]  /*0400*/  SHF.L.U32 R7, R7, 0x3, RZ ;  /* 0x0000000307077819 */ /* 0x000fc600000006ff */
[--C-:B------:R-:W-:Y:S01]  /*0410*/  IMAD R6, R6, 0xc8, R5.reuse ;  /* 0x000000c806067824 */ /* 0x100fe200078e0205 */
[----:B------:R-:W-:Y:S01]  /*0420*/  LOP3.LUT R7, R7, 0x18, RZ, 0xc0, !PT ;  /* 0x0000001807077812 */ /* 0x000fe200078ec0ff */
[----:B------:R-:W-:Y:S01]  /*0430*/  IMAD R5, R10, 0x28, R5 ;  /* 0x000000280a057824 */ /* 0x000fe200078e0205 */
[----:B0-----:R-:W-:Y:S02]  /*0440*/  SHF.L.U32 R3, R11, 0x5, RZ ;  /* 0x000000050b037819 */ /* 0x001fe400000006ff */
[----:B------:R-:W-:Y:S02]  /*0450*/  PRMT R10, R14, 0x9910, RZ ;  /* 0x000099100e0a7816 */ /* 0x000fe400000000ff */
[----:B------:R-:W-:Y:S02]  /*0460*/  IADD3 R6, PT, PT, R6, R7, RZ ;  /* 0x0000000706067210 */ /* 0x000fe40007ffe0ff */
[----:B------:R-:W-:Y:S01]  /*0470*/  LOP3.LUT R2, R4, 0xfe0, R3, 0xf8, !PT ;  /* 0x00000fe004027812 */ /* 0x000fe200078ef803 */
[----:B------:R-:W-:Y:S01]  /*0480*/  IMAD R10, R10, 0xcd, RZ ;  /* 0x000000cd0a0a7824 */ /* 0x000fe200078e02ff */
[----:B------:R-:W-:Y:S01]  /*0490*/  LEA R3, R4, R5, 0x3 ;  /* 0x0000000504037211 */ /* 0x000fe200078e18ff */
[----:B------:R3:W-:Y:S03]  /*04a0*/  STL [R1+0xa0], R6 ;  /* 0x0000a00601007387 */ /* 0x0007e60000100800 */
[----:B------:R-:W-:Y:S01]  /*04b0*/  LOP3.LUT R10, R10, 0xffff, RZ, 0xc0, !PT ;  /* 0x0000ffff0a0a7812 */ /* 0x000fe200078ec0ff */
[----:B------:R0:W-:Y:S04]  /*04c0*/  STL [R1+0xb4], R3 ;  /* 0x0000b40301007387 */ /* 0x0001e80000100800 */
[----:B------:R1:W-:Y:S01]  /*04d0*/  STL [R1+0x5c], RZ ;  /* 0x00005cff01007387 */ /* 0x0003e20000100800 */
[----:B------:R-:W-:-:S03]  /*04e0*/  SHF.R.U32.HI R10, RZ, 0xa, R10 ;  /* 0x0000000aff0a7819 */ /* 0x000fc6000001160a */
[----:B------:R1:W-:Y:S04]  /*04f0*/  STL [R1+0x54], RZ ;  /* 0x000054ff01007387 */ /* 0x0003e80000100800 */
[----:B------:R1:W-:Y:S04]  /*0500*/  STL [R1+0x44], RZ ;  /* 0x000044ff01007387 */ /* 0x0003e80000100800 */
[----:B------:R1:W-:Y:S04]  /*0510*/  STL [R1+0x3c], RZ ;  /* 0x00003cff01007387 */ /* 0x0003e80000100800 */
[----:B------:R1:W-:Y:S04]  /*0520*/  STL [R1+0x58], RZ ;  /* 0x000058ff01007387 */ /* 0x0003e80000100800 */
[----:B------:R1:W-:Y:S04]  /*0530*/  STL [R1+0x50], RZ ;  /* 0x000050ff01007387 */ /* 0x0003e80000100800 */
[----:B------:R1:W-:Y:S04]  /*0540*/  STL [R1+0x40], RZ ;  /* 0x000040ff01007387 */ /* 0x0003e80000100800 */
[----:B------:R1:W-:Y:S04]  /*0550*/  STL [R1+0x38], RZ ;  /* 0x000038ff01007387 */ /* 0x0003e80000100800 */
[----:B------:R1:W-:Y:S01]  /*0560*/  STL [R1+0xb0], R10 ;  /* 0x0000b00a01007387 */ /* 0x0003e20000100800 */
[----:B------:R-:W-:Y:S01]  /*0570*/  LOP3.LUT R28, R10, 0xffff, RZ, 0xc0, !PT ;  /* 0x0000ffff0a1c7812 */ /* 0x000fe200078ec0ff */
[----:B------:R-:W-:Y:S01]  /*0580*/  UMOV UR4, URZ ;  /* 0x000000ff00047c82 */ /* 0x000fe20008000000 */
[----:B---3--:R-:W-:-:S02]  /*0590*/  HADD2.F32 R6, -RZ, R8.H0_H0 ;  /* 0x20000008ff067230 */ /* 0x008fc40000004100 */
[----:B------:R-:W-:Y:S02]  /*05a0*/  HADD2.F32 R7, -RZ, R8.H1_H1 ;  /* 0x30000008ff077230 */ /* 0x000fe40000004100 */
[----:B------:R-:W-:Y:S02]  /*05b0*/  HADD2.F32 R8, -RZ, R9.H0_H0 ;  /* 0x20000009ff087230 */ /* 0x000fe40000004100 */
[--C-:B----4-:R-:W-:Y:S02]  /*05c0*/  HADD2.F32 R2, -RZ, R12.reuse.H0_H0 ;  /* 0x2000000cff027230 */ /* 0x110fe40000004100 */
[----:B0-----:R-:W-:Y:S02]  /*05d0*/  HADD2.F32 R3, -RZ, R12.H1_H1 ;  /* 0x3000000cff037230 */ /* 0x001fe40000004100 */
[--C-:B------:R-:W-:Y:S02]  /*05e0*/  HADD2.F32 R4, -RZ, R13.reuse.H0_H0 ;  /* 0x2000000dff047230 */ /* 0x100fe40000004100 */
[----:B------:R-:W-:-:S02]  /*05f0*/  HADD2.F32 R5, -RZ, R13.H1_H1 ;  /* 0x3000000dff057230 */ /* 0x000fc40000004100 */
[----:B-1----:R-:W-:-:S07]  /*0600*/  HADD2.F32 R9, -RZ, R9.H1_H1 ;  /* 0x30000009ff097230 */ /* 0x002fce0000004100 */
.L_x_1060:
[----:B0-----:R-:W2:Y:S01]  /*0610*/  LDL R10, [R1+0xac] ;  /* 0x0000ac00010a7983 */ /* 0x001ea20000100800 */
        /* <DEDUP_REMOVED lines=33> */
[----:B------:R1:W-:Y:S03]  /*0830*/  STL [R1+0xa4], R24 ;  /* 0x0000a41801007387 */ /* 0x0003e60000100800 */
        /* <DEDUP_REMOVED lines=14> */
[----:B------:R-:W2:Y:S01]  /*0920*/  LDG.E.64.CONSTANT R40, desc[UR12][R24.64+0x1e00] ;  /* 0x001e000c18287981 */ /* 0x000ea2000c1e9b00 */
[----:B0-----:R-:W-:-:S06]  /*0930*/  FADD.FTZ R10, R19, UR8 ;  /* 0x00000008130a7e21 */ /* 0x001fcc0008010000 */
[----:B------:R-:W3:Y:S01]  /*0940*/  MUFU.RSQ R10, R10 ;  /* 0x0000000a000a7308 */ /* 0x000ee20000001400 */
[--C-:B----4-:R-:W-:Y:S02]  /*0950*/  HADD2.F32 R11, -RZ, R14.reuse.H0_H0 ;  /* 0x2000000eff0b7230 */ /* 0x110fe40000004100 */
[----:B------:R-:W-:-:S03]  /*0960*/  HADD2.F32 R19, -RZ, R14.H1_H1 ;  /* 0x3000000eff137230 */ /* 0x000fc60000004100 */
[C---:B------:R-:W-:Y:S02]  /*0970*/  FADD.FTZ R11, -R18.reuse, R11 ;  /* 0x0000000b120b7221 */ /* 0x040fe40000010100 */
[----:B------:R-:W-:Y:S02]  /*0980*/  FADD.FTZ R19, -R18, R19 ;  /* 0x0000001312137221 */ /* 0x000fe40000010100 */
[----:B---3--:R-:W-:Y:S01]  /*0990*/  FMUL.FTZ R0, R10, R11 ;  /* 0x0000000b0a007220 */ /* 0x008fe20000410000 */
[--C-:B------:R-:W-:Y:S01]  /*09a0*/  HADD2.F32 R11, -RZ, R15.reuse.H0_H0 ;  /* 0x2000000fff0b7230 */ /* 0x100fe20000004100 */
[----:B--2---:R-:W-:Y:S02]  /*09b0*/  STL [R1+0x10c], R27 ;  /* 0x00010c1b01007387 */ /* 0x004fe40000100800 */
[----:B------:R-:W-:Y:S02]  /*09c0*/  FFMA.FTZ R28, R2, R0, R6 ;  /* 0x00000000021c7223 */ /* 0x000fe40000010006 */
[----:B------:R0:W-:Y:S01]  /*09d0*/  STL [R1+0x4c], R0 ;  /* 0x00004c0001007387 */ /* 0x0001e20000100800 */
[----:B------:R-:W-:Y:S01]  /*09e0*/  FADD.FTZ R11, -R18, R11 ;  /* 0x0000000b120b7221 */ /* 0x000fe20000010100 */
[----:B------:R-:W-:-:S02]  /*09f0*/  HADD2.F32 R15, -RZ, R15.H1_H1 ;  /* 0x3000000fff0f7230 */ /* 0x000fc40000004100 */
[----:B0-----:R-:W-:-:S04]  /*0a00*/  FMUL.FTZ R0, R10, R19 ;  /* 0x000000130a007220 */ /* 0x001fc80000410000 */
[----:B------:R-:W-:Y:S01]  /*0a10*/  FFMA.FTZ R43, R3, R0, R7 ;  /* 0x00000000032b7223 */ /* 0x000fe20000010007 */
[----:B------:R0:W-:Y:S01]  /*0a20*/  STL [R1+0x68], R0 ;  /* 0x0000680001007387 */ /* 0x0001e20000100800 */
[--C-:B------:R-:W-:Y:S02]  /*0a30*/  HADD2.F32 R19, -RZ, R32.reuse.H0_H0 ;  /* 0x20000020ff137230 */ /* 0x100fe40000004100 */
[----:B0-----:R-:W-:Y:S01]  /*0a40*/  FMUL.FTZ R0, R10, R11 ;  /* 0x0000000b0a007220 */ /* 0x001fe20000410000 */
[C---:B------:R-:W-:Y:S02]  /*0a50*/  FADD.FTZ R11, -R18.reuse, R15 ;  /* 0x0000000f120b7221 */ /* 0x040fe40000010100 */
[----:B------:R-:W-:Y:S01]  /*0a60*/  FADD.FTZ R19, -R18, R19 ;  /* 0x0000001312137221 */ /* 0x000fe20000010100 */
[----:B------:R-:W-:Y:S02]  /*0a70*/  HADD2.F32 R32, -RZ, R32.H1_H1 ;  /* 0x30000020ff207230 */ /* 0x000fe40000004100 */
[----:B------:R-:W-:Y:S01]  /*0a80*/  FFMA.FTZ R53, R4, R0, R8 ;  /* 0x0000000004357223 */ /* 0x000fe20000010008 */
[----:B------:R0:W-:Y:S01]  /*0a90*/  STL [R1+0x6c], R0 ;  /* 0x00006c0001007387 */ /* 0x0001e20000100800 */
[----:B------:R-:W-:-:S02]  /*0aa0*/  HADD2.F32 R38, -RZ, R33.H0_H0 ;  /* 0x20000021ff267230 */ /* 0x000fc40000004100 */
[----:B------:R-:W-:Y:S01]  /*0ab0*/  FMUL.FTZ R45, R53, -1.4426950216293334961 ;  /* 0xbfb8aa3b352d7820 */ /* 0x000fe20000410000 */
[----:B------:R-:W-:Y:S01]  /*0ac0*/  FMUL.FTZ R29, R43, -1.4426950216293334961 ;  /* 0xbfb8aa3b2b1d7820 */ /* 0x000fe20000410000 */
[----:B------:R-:W-:Y:S01]  /*0ad0*/  FMUL.FTZ R44, R28, -1.4426950216293334961 ;  /* 0xbfb8aa3b1c2c7820 */ /* 0x000fe20000410000 */
[----:B------:R-:W-:Y:S01]  /*0ae0*/  HADD2.F32 R46, -RZ, R23.H0_H0 ;  /* 0x20000017ff2e7230 */ /* 0x000fe20000004100 */
[----:B------:R-:W2:Y:S01]  /*0af0*/  LDG.E.64.CONSTANT R14, desc[UR12][R16.64+0x3c00] ;  /* 0x003c000c100e7981 */ /* 0x000ea2000c1e9b00 */
[----:B0-----:R-:W-:Y:S01]  /*0b00*/  FMUL.FTZ R0, R10, R11 ;  /* 0x0000000b0a007220 */ /* 0x001fe20000410000 */
[----:B------:R-:W-:-:S03]  /*0b10*/  FADD.FTZ R32, -R18, R32 ;  /* 0x0000002012207221 */ /* 0x000fc60000010100 */
[----:B------:R-:W-:Y:S01]  /*0b20*/  FFMA.FTZ R11, R5, R0, R9 ;  /* 0x00000000050b7223 */ /* 0x000fe20000010009 */
[----:B------:R0:W-:Y:S01]  /*0b30*/  STL [R1+0x90], R0 ;  /* 0x0000900001007387 */ /* 0x0001e20000100800 */
[----:B------:R-:W1:Y:S08]  /*0b40*/  MUFU.EX2 R45, R45 ;  /* 0x0000002d002d7308 */ /* 0x000e700000000800 */
[----:B------:R-:W3:Y:S01]  /*0b50*/  MUFU.EX2 R29, R29 ;  /* 0x0000001d001d7308 */ /* 0x000ee20000000800 */
[----:B0-----:R-:W-:-:S07]  /*0b60*/  FMUL.FTZ R0, R10, R19 ;  /* 0x000000130a007220 */ /* 0x001fce0000410000 */
[----:B------:R-:W0:Y:S01]  /*0b70*/  MUFU.EX2 R44, R44 ;  /* 0x0000002c002c7308 */ /* 0x000e220000000800 */
[----:B------:R4:W-:Y:S01]  /*0b80*/  STL [R1+0x84], R0 ;  /* 0x0000840001007387 */ /* 0x0009e20000100800 */
[----:B------:R-:W-:Y:S01]  /*0b90*/  FFMA.FTZ R48, R2, R0, R6 ;  /* 0x0000000002307223 */ /* 0x000fe20000010006 */
[----:B------:R-:W-:Y:S01]  /*0ba0*/  FADD.FTZ R46, -R18, R46 ;  /* 0x0000002e122e7221 */ /* 0x000fe20000010100 */
[----:B------:R-:W-:Y:S01]  /*0bb0*/  HADD2.F32 R23, -RZ, R23.H1_H1 ;  /* 0x30000017ff177230 */ /* 0x000fe20000004100 */
[----:B------:R-:W2:Y:S01]  /*0bc0*/  LDG.E.64.CONSTANT R16, desc[UR12][R16.64+0x4600] ;  /* 0x0046000c10107981 */ /* 0x000ea2000c1e9b00 */
[----:B----4-:R-:W-:Y:S01]  /*0bd0*/  FMUL.FTZ R0, R10, R32 ;  /* 0x000000200a007220 */ /* 0x010fe20000410000 */
[----:B------:R-:W-:Y:S02]  /*0be0*/  HADD2.F32 R32, -RZ, R33.H1_H1 ;  /* 0x30000021ff207230 */ /* 0x000fe40000004100 */
[C---:B------:R-:W-:Y:S01]  /*0bf0*/  FADD.FTZ R33, -R18.reuse, R38 ;  /* 0x0000002612217221 */ /* 0x040fe20000010100 */
[----:B------:R-:W-:Y:S01]  /*0c00*/  FFMA.FTZ R49, R3, R0, R7 ;  /* 0x0000000003317223 */ /* 0x000fe20000010007 */
[----:B------:R4:W-:Y:S01]  /*0c10*/  STL [R1+0x9c], R0 ;  /* 0x00009c0001007387 */ /* 0x0009e20000100800 */
[----:B------:R-:W-:Y:S01]  /*0c20*/  FADD.FTZ R32, -R18, R32 ;  /* 0x0000002012207221 */ /* 0x000fe20000010100 */
[----:B------:R-:W-:Y:S01]  /*0c30*/  FMUL.FTZ R19, R11, -1.4426950216293334961 ;  /* 0xbfb8aa3b0b137820 */ /* 0x000fe20000410000 */
[----:B----4-:R-:W-:Y:S01]  /*0c40*/  FMUL.FTZ R0, R10, R33 ;  /* 0x000000210a007220 */ /* 0x010fe20000410000 */
[----:B------:R-:W-:-:S03]  /*0c50*/  HADD2.F32 R33, -RZ, R22.H0_H0 ;  /* 0x20000016ff217230 */ /* 0x000fc60000004100 */
[----:B------:R-:W-:Y:S01]  /*0c60*/  FFMA.FTZ R38, R4, R0, R8 ;  /* 0x0000000004267223 */ /* 0x000fe20000010008 */
[----:B------:R4:W-:Y:S01]  /*0c70*/  STL [R1+0x98], R0 ;  /* 0x0000980001007387 */ /* 0x0009e20000100800 */
[----:B------:R-:W0:Y:S01]  /*0c80*/  MUFU.EX2 R19, R19 ;  /* 0x0000001300137308 */ /* 0x000e220000000800 */
[----:B-1----:R-:W-:Y:S01]  /*0c90*/  FADD.FTZ R45, R45, 1 ;  /* 0x3f8000002d2d7421 */ /* 0x002fe20000010000 */
[----:B----4-:R-:W-:Y:S01]  /*0ca0*/  FMUL.FTZ R0, R10, R32 ;  /* 0x000000200a007220 */ /* 0x010fe20000410000 */
[----:B------:R-:W-:Y:S02]  /*0cb0*/  HADD2.F32 R32, -RZ, R22.H1_H1 ;  /* 0x30000016ff207230 */ /* 0x000fe40000004100 */
[C---:B------:R-:W-:Y:S01]  /*0cc0*/  FADD.FTZ R22, -R18.reuse, R33 ;  /* 0x0000002112167221 */ /* 0x040fe20000010100 */
[----:B------:R-:W-:Y:S01]  /*0cd0*/  FFMA.FTZ R50, R5, R0, R9 ;  /* 0x0000000005327223 */ /* 0x000fe20000010009 */
[----:B------:R1:W-:Y:S01]  /*0ce0*/  STL [R1+0x94], R0 ;  /* 0x0000940001007387 */ /* 0x0003e20000100800 */
[----:B------:R-:W-:Y:S01]  /*0cf0*/  FADD.FTZ R32, -R18, R32 ;  /* 0x0000002012207221 */ /* 0x000fe20000010100 */
[----:B---3--:R-:W-:Y:S01]  /*0d00*/  FADD.FTZ R29, R29, 1 ;  /* 0x3f8000001d1d7421 */ /* 0x008fe20000010000 */
[----:B0-----:R-:W-:Y:S01]  /*0d10*/  FADD.FTZ R44, R44, 1 ;  /* 0x3f8000002c2c7421 */ /* 0x001fe20000010000 */
[----:B------:R-:W0:Y:S01]  /*0d20*/  MUFU.RCP R45, R45 ;  /* 0x0000002d002d7308 */ /* 0x000e220000001000 */
[----:B-1----:R-:W-:-:S04]  /*0d30*/  FMUL.FTZ R0, R10, R22 ;  /* 0x000000160a007220 */ /* 0x002fc80000410000 */
[----:B------:R-:W-:Y:S01]  /*0d40*/  FFMA.FTZ R42, R2, R0, R6 ;  /* 0x00000000022a7223 */ /* 0x000fe20000010006 */
[----:B------:R1:W-:Y:S02]  /*0d50*/  STL [R1+0x8c], R0 ;  /* 0x00008c0001007387 */ /* 0x0003e40000100800 */
[----:B------:R3:W-:Y:S01]  /*0d60*/  MUFU.RCP R59, R29 ;  /* 0x0000001d003b7308 */ /* 0x0007e20000001000 */
[----:B------:R-:W-:Y:S01]  /*0d70*/  FADD.FTZ R23, -R18, R23 ;  /* 0x0000001712177221 */ /* 0x000fe20000010100 */
[----:B-1----:R-:W-:-:S06]  /*0d80*/  FMUL.FTZ R0, R10, R32 ;  /* 0x000000200a007220 */ /* 0x002fcc0000410000 */
[----:B------:R-:W1:Y:S01]  /*0d90*/  MUFU.RCP R44, R44 ;  /* 0x0000002c002c7308 */ /* 0x000e620000001000 */
[--C-:B---3--:R-:W-:Y:S02]  /*0da0*/  HADD2.F32 R29, -RZ, R20.reuse.H0_H0 ;  /* 0x20000014ff1d7230 */ /* 0x108fe40000004100 */
[----:B------:R-:W-:Y:S01]  /*0db0*/  FADD.FTZ R58, R19, 1 ;  /* 0x3f800000133a7421 */ /* 0x000fe20000010000 */
[----:B------:R-:W-:Y:S01]  /*0dc0*/  FFMA.FTZ R39, R3, R0, R7 ;  /* 0x0000000003277223 */ /* 0x000fe20000010007 */
[----:B------:R3:W-:Y:S01]  /*0dd0*/  STL [R1+0x88], R0 ;  /* 0x0000880001007387 */ /* 0x0007e20000100800 */
[----:B------:R-:W-:Y:S02]  /*0de0*/  HADD2.F32 R60, -RZ, R20.H1_H1 ;  /* 0x30000014ff3c7230 */ /* 0x000fe40000004100 */
[----:B------:R-:W-:Y:S01]  /*0df0*/  FADD.FTZ R20, -R18, R29 ;  /* 0x0000001d12147221 */ /* 0x000fe20000010100 */
[----:B------:R-:W-:Y:S02]  /*0e00*/  HADD2.F32 R27, -RZ, R21.H0_H0 ;  /* 0x20000015ff1b7230 */ /* 0x000fe40000004100 */
[----:B0-----:R-:W-:Y:S01]  /*0e10*/  FADD.FTZ R61, -R45, 1 ;  /* 0x3f8000002d3d7421 */ /* 0x001fe20000010100 */
[----:B------:R-:W4:Y:S01]  /*0e20*/  LDG.E.64.CONSTANT R32, desc[UR12][R24.64+0x2800] ;  /* 0x0028000c18207981 */ /* 0x000f22000c1e9b00 */
[----:B---3--:R-:W-:-:S04]  /*0e30*/  FMUL.FTZ R0, R10, R46 ;  /* 0x0000002e0a007220 */ /* 0x008fc80000410000 */
[----:B------:R-:W-:Y:S01]  /*0e40*/  FFMA.FTZ R46, R4, R0, R8 ;  /* 0x00000000042e7223 */ /* 0x000fe20000010008 */
[----:B------:R0:W-:Y:S01]  /*0e50*/  STL [R1+0x80], R0 ;  /* 0x0000800001007387 */ /* 0x0001e20000100800 */
[----:B------:R-:W3:Y:S01]  /*0e60*/  MUFU.RCP R58, R58 ;  /* 0x0000003a003a7308 */ /* 0x000ee20000001000 */
[----:B0-----:R-:W-:-:S04]  /*0e70*/  FMUL.FTZ R0, R10, R23 ;  /* 0x000000170a007220 */ /* 0x001fc80000410000 */
[----:B------:R-:W-:Y:S01]  /*0e80*/  FFMA.FTZ R47, R5, R0, R9 ;  /* 0x00000000052f7223 */ /* 0x000fe20000010009 */
[----:B------:R0:W-:Y:S01]  /*0e90*/  STL [R1+0x7c], R0 ;  /* 0x00007c0001007387 */ /* 0x0001e20000100800 */
[----:B------:R-:W-:Y:S01]  /*0ea0*/  FADD.FTZ R60, -R18, R60 ;  /* 0x0000003c123c7221 */ /* 0x000fe20000010100 */
[----:B------:R-:W-:Y:S01]  /*0eb0*/  FFMA.FTZ R53, R53, R61, 1 ;  /* 0x3f80000035357423 */ /* 0x000fe2000001003d */
[----:B-1----:R-:W-:Y:S01]  /*0ec0*/  FADD.FTZ R23, -R44, 1 ;  /* 0x3f8000002c177421 */ /* 0x002fe20000010100 */
[----:B------:R-:W-:Y:S01]  /*0ed0*/  FADD.FTZ R61, -R18, R27 ;  /* 0x0000001b123d7221 */ /* 0x000fe20000010100 */
[----:B------:R-:W-:Y:S02]  /*0ee0*/  HADD2.F32 R21, -RZ, R21.H1_H1 ;  /* 0x30000015ff157230 */ /* 0x000fe40000004100 */
[----:B0-----:R-:W-:Y:S01]  /*0ef0*/  FMUL.FTZ R0, R10, R20 ;  /* 0x000000140a007220 */ /* 0x001fe20000410000 */
[----:B------:R-:W-:Y:S01]  /*0f00*/  FADD.FTZ R20, -R59, 1 ;  /* 0x3f8000003b147421 */ /* 0x000fe20000010100 */
[----:B------:R-:W-:-:S02]  /*0f10*/  FFMA.FTZ R23, R28, R23, 1 ;  /* 0x3f8000001c177423 */ /* 0x000fc40000010017 */
[----:B------:R-:W-:Y:S01]  /*0f20*/  FFMA.FTZ R19, R2, R0, R6 ;  /* 0x0000000002137223 */ /* 0x000fe20000010006 */
[----:B------:R-:W-:Y:S01]  /*0f30*/  FFMA.FTZ R20, R43, R20, 1 ;  /* 0x3f8000002b147423 */ /* 0x000fe20000010014 */
[----:B------:R0:W-:Y:S01]  /*0f40*/  STL [R1+0x78], R0 ;  /* 0x0000780001007387 */ /* 0x0001e20000100800 */
[----:B------:R-:W-:Y:S02]  /*0f50*/  FMUL.FTZ R27, R10, R61 ;  /* 0x0000003d0a1b7220 */ /* 0x000fe40000410000 */
[----:B------:R-:W-:Y:S01]  /*0f60*/  FMUL.FTZ R20, R59, R20 ;  /* 0x000000143b147220 */ /* 0x000fe20000410000 */
[----:B------:R-:W-:Y:S01]  /*0f70*/  FADD.FTZ R59, -R18, R21 ;  /* 0x00000015123b7221 */ /* 0x000fe20000010100 */
[----:B------:R-:W-:Y:S01]  /*0f80*/  FMUL.FTZ R23, R44, R23 ;  /* 0x000000172c177220 */ /* 0x000fe20000410000 */
[----:B------:R-:W4:Y:S01]  /*0f90*/  LDG.E.64.CONSTANT R28, desc[UR12][R24.64+0x3200] ;  /* 0x0032000c181c7981 */ /* 0x000f22000c1e9b00 */
[----:B0-----:R-:W-:Y:S01]  /*0fa0*/  FMUL.FTZ R0, R10, R60 ;  /* 0x0000003c0a007220 */ /* 0x001fe20000410000 */
[----:B------:R-:W-:Y:S01]  /*0fb0*/  FFMA.FTZ R44, R4, R27, R8 ;  /* 0x0000001b042c7223 */ /* 0x000fe20000010008 */
[----:B------:R-:W-:-:S03]  /*0fc0*/  FMUL.FTZ R21, R45, R53 ;  /* 0x000000352d157220 */ /* 0x000fc60000410000 */
[----:B------:R-:W-:Y:S01]  /*0fd0*/  STL [R1+0x74], R0 ;  /* 0x0000740001007387 */ /* 0x000fe20000100800 */
[----:B---3--:R-:W-:-:S03]  /*0fe0*/  FADD.FTZ R45, -R58, 1 ;  /* 0x3f8000003a2d7421 */ /* 0x008fc60000010100 */
[----:B------:R0:W-:Y:S01]  /*0ff0*/  STL [R1+0x70], R27 ;  /* 0x0000701b01007387 */ /* 0x0001e20000100800 */
[----:B------:R-:W-:Y:S01]  /*1000*/  FFMA.FTZ R11, R11, R45, 1 ;  /* 0x3f8000000b0b7423 */ /* 0x000fe2000001002d */
[----:B0-----:R-:W-:Y:S01]  /*1010*/  FMUL.FTZ R27, R10, R59 ;  /* 0x0000003b0a1b7220 */ /* 0x001fe20000410000 */
[----:B------:R-:W-:-:S03]  /*1020*/  HADD2.F32 R59, -RZ, R26.H0_H0 ;  /* 0x2000001aff3b7230 */ /* 0x000fc60000004100 */
[----:B------:R-:W-:Y:S02]  /*1030*/  FFMA.FTZ R45, R5, R27, R9 ;  /* 0x0000001b052d7223 */ /* 0x000fe40000010009 */
[----:B------:R-:W-:Y:S01]  /*1040*/  FADD.FTZ R59, -R18, R59 ;  /* 0x0000003b123b7221 */ /* 0x000fe20000010100 */
[----:B------:R0:W-:Y:S01]  /*1050*/  STL [R1+0x64], R27 ;  /* 0x0000641b01007387 */ /* 0x0001e20000100800 */
[----:B------:R-:W-:Y:S01]  /*1060*/  FMUL.FTZ R58, R58, R11 ;  /* 0x0000000b3a3a7220 */ /* 0x000fe20000410000 */
[----:B------:R-:W-:Y:S01]  /*1070*/  FMUL.FTZ R11, R45, -1.4426950216293334961 ;  /* 0xbfb8aa3b2d0b7820 */ /* 0x000fe20000410000 */
[----:B0-----:R-:W-:-:S03]  /*1080*/  FMUL.FTZ R27, R10, R59 ;  /* 0x0000003b0a1b7220 */ /* 0x001fc60000410000 */
[----:B------:R0:W-:Y:S02]  /*1090*/  MUFU.EX2 R59, R11 ;  /* 0x0000000b003b7308 */ /* 0x0001e40000000800 */
[----:B------:R1:W-:Y:S01]  /*10a0*/  STL [R1+0x60], R27 ;  /* 0x0000601b01007387 */ /* 0x0003e20000100800 */
[----:B0-----:R-:W-:Y:S01]  /*10b0*/  FFMA.FTZ R11, R2, R27, R6 ;  /* 0x0000001b020b7223 */ /* 0x001fe20000010006 */
[----:B-1----:R-:W-:-:S05]  /*10c0*/  HADD2.F32 R27, -RZ, R36.H0_H0 ;  /* 0x20000024ff1b7230 */ /* 0x002fca0000004100 */
[----:B------:R-:W-:Y:S01]  /*10d0*/  FMUL.FTZ R23, R27, R23 ;  /* 0x000000171b177220 */ /* 0x000fe20000410000 */
[----:B------:R-:W-:-:S05]  /*10e0*/  HADD2.F32 R27, -RZ, R36.H1_H1 ;  /* 0x30000024ff1b7230 */ /* 0x000fca0000004100 */
[----:B------:R-:W-:Y:S02]  /*10f0*/  FMUL.FTZ R20, R27, R20 ;  /* 0x000000141b147220 */ /* 0x000fe40000410000 */
[----:B------:R-:W3:Y:S01]  /*1100*/  LDL.LU R27, [R1+0x10c] ;  /* 0x00010c00011b7983 */ /* 0x000ee20000300800 */
[----:B------:R-:W-:Y:S01]  /*1110*/  FMUL.FTZ R56, R49, -1.4426950216293334961 ;  /* 0xbfb8aa3b31387820 */ /* 0x000fe20000410000 */
[----:B------:R-:W-:-:S05]  /*1120*/  FMUL.FTZ R57, R48, -1.4426950216293334961 ;  /* 0xbfb8aa3b30397820 */ /* 0x000fca0000410000 */
[----:B------:R-:W0:Y:S01]  /*1130*/  MUFU.EX2 R56, R56 ;  /* 0x0000003800387308 */ /* 0x000e220000000800 */
[----:B------:R-:W-:Y:S01]  /*1140*/  FMUL.FTZ R22, R50, -1.4426950216293334961 ;  /* 0xbfb8aa3b32167820 */ /* 0x000fe20000410000 */
[----:B------:R-:W-:-:S06]  /*1150*/  FMUL.FTZ R55, R38, -1.4426950216293334961 ;  /* 0xbfb8aa3b26377820 */ /* 0x000fcc0000410000 */
[----:B------:R-:W1:Y:S08]  /*1160*/  MUFU.EX2 R57, R57 ;  /* 0x0000003900397308 */ /* 0x000e700000000800 */
[----:B------:R-:W1:Y:S01]  /*1170*/  MUFU.EX2 R22, R22 ;  /* 0x0000001600167308 */ /* 0x000e620000000800 */
[----:B0-----:R-:W-:Y:S01]  /*1180*/  FADD.FTZ R36, R56, 1 ;  /* 0x3f80000038247421 */ /* 0x001fe20000010000 */
[----:B------:R-:W-:-:S06]  /*1190*/  HADD2.F32 R56, -RZ, R37.H0_H0 ;  /* 0x20000025ff387230 */ /* 0x000fcc0000004100 */
[----:B------:R-:W0:Y:S01]  /*11a0*/  MUFU.EX2 R55, R55 ;  /* 0x0000003700377308 */ /* 0x000e220000000800 */
[----:B-1----:R-:W-:Y:S01]  /*11b0*/  FADD.FTZ R57, R57, 1 ;  /* 0x3f80000039397421 */ /* 0x002fe20000010000 */
[----:B------:R-:W-:Y:S01]  /*11c0*/  FMUL.FTZ R51, R42, -1.4426950216293334961 ;  /* 0xbfb8aa3b2a337820 */ /* 0x000fe20000410000 */
[----:B------:R-:W-:Y:S01]  /*11d0*/  FMUL.FTZ R21, R56, R21 ;  /* 0x0000001538157220 */ /* 0x000fe20000410000 */
[----:B------:R-:W-:-:S04]  /*11e0*/  HADD2.F32 R56, -RZ, R37.H1_H1 ;  /* 0x30000025ff387230 */ /* 0x000fc80000004100 */
[----:B------:R-:W1:Y:S01]  /*11f0*/  MUFU.RCP R57, R57 ;  /* 0x0000003900397308 */ /* 0x000e620000001000 */
[----:B------:R-:W-:Y:S01]  /*1200*/  FADD.FTZ R37, R22, 1 ;  /* 0x3f80000016257421 */ /* 0x000fe20000010000 */
[----:B------:R-:W-:Y:S01]  /*1210*/  FMUL.FTZ R22, R56, R58 ;  /* 0x0000003a38167220 */ /* 0x000fe20000410000 */
[----:B------:R-:W-:-:S05]  /*1220*/  FMUL.FTZ R58, R39, -1.4426950216293334961 ;  /* 0xbfb8aa3b273a7820 */ /* 0x000fca0000410000 */
[----:B------:R-:W1:Y:S01]  /*1230*/  MUFU.EX2 R51, R51 ;  /* 0x0000003300337308 */ /* 0x000e620000000800 */
[----:B0-----:R-:W-:Y:S01]  /*1240*/  FADD.FTZ R55, R55, 1 ;  /* 0x3f80000037377421 */ /* 0x001fe20000010000 */
[----:B------:R-:W-:-:S06]  /*1250*/  FMUL.FTZ R52, R46, -1.4426950216293334961 ;  /* 0xbfb8aa3b2e347820 */ /* 0x000fcc0000410000 */
[----:B------:R-:W0:Y:S01]  /*1260*/  MUFU.RCP R36, R36 ;  /* 0x0000002400247308 */ /* 0x000e220000001000 */
[----:B------:R-:W-:-:S07]  /*1270*/  FMUL.FTZ R54, R47, -1.4426950216293334961 ;  /* 0xbfb8aa3b2f367820 */ /* 0x000fce0000410000 */
[----:B------:R-:W0:Y:S08]  /*1280*/  MUFU.EX2 R58, R58 ;  /* 0x0000003a003a7308 */ /* 0x000e300000000800 */
[----:B------:R-:W0:Y:S01]  /*1290*/  MUFU.RCP R55, R55 ;  /* 0x0000003700377308 */ /* 0x000e220000001000 */
[----:B-1----:R-:W-:Y:S01]  /*12a0*/  FADD.FTZ R56, -R57, 1 ;  /* 0x3f80000039387421 */ /* 0x002fe20000010100 */
[----:B------:R-:W-:-:S06]  /*12b0*/  FADD.FTZ R51, R51, 1 ;  /* 0x3f80000033337421 */ /* 0x000fcc0000010000 */
[----:B------:R-:W1:Y:S01]  /*12c0*/  MUFU.EX2 R52, R52 ;  /* 0x0000003400347308 */ /* 0x000e620000000800 */
[----:B------:R-:W-:Y:S01]  /*12d0*/  FFMA.FTZ R56, R48, R56, 1 ;  /* 0x3f80000030387423 */ /* 0x000fe20000010038 */
[----:B0-----:R-:W-:-:S06]  /*12e0*/  FADD.FTZ R48, -R36, 1 ;  /* 0x3f80000024307421 */ /* 0x001fcc0000010100 */
[----:B------:R-:W-:Y:S01]  /*12f0*/  MUFU.RCP R37, R37 ;  /* 0x0000002500257308 */ /* 0x000fe20000001000 */
[----:B------:R-:W-:Y:S01]  /*1300*/  FMUL.FTZ R57, R57, R56 ;  /* 0x0000003839397220 */ /* 0x000fe20000410000 */
[----:B------:R-:W-:Y:S01]  /*1310*/  FADD.FTZ R58, R58, 1 ;  /* 0x3f8000003a3a7421 */ /* 0x000fe20000010000 */
[----:B------:R-:W-:-:S05]  /*1320*/  FADD.FTZ R56, -R55, 1 ;  /* 0x3f80000037387421 */ /* 0x000fca0000010100 */
[----:B------:R-:W0:Y:S01]  /*1330*/  MUFU.EX2 R54, R54 ;  /* 0x0000003600367308 */ /* 0x000e220000000800 */
[----:B------:R-:W-:Y:S02]  /*1340*/  HADD2.F32 R26, -RZ, R26.H1_H1 ;  /* 0x3000001aff1a7230 */ /* 0x000fe40000004100 */
[----:B------:R-:W-:Y:S01]  /*1350*/  FFMA.FTZ R48, R49, R48, 1 ;  /* 0x3f80000031307423 */ /* 0x000fe20000010030 */
[----:B-1----:R-:W-:-:S04]  /*1360*/  FADD.FTZ R52, R52, 1 ;  /* 0x3f80000034347421 */ /* 0x002fc80000010000 */
[----:B------:R-:W1:Y:S01]  /*1370*/  MUFU.RCP R51, R51 ;  /* 0x0000003300337308 */ /* 0x000e620000001000 */
[----:B------:R-:W-:Y:S01]  /*1380*/  FFMA.FTZ R38, R38, R56, 1 ;  /* 0x3f80000026267423 */ /* 0x000fe20000010038 */
[----:B------:R-:W-:Y:S01]  /*1390*/  FADD.FTZ R56, -R18, R26 ;  /* 0x0000001a12387221 */ /* 0x000fe20000010100 */
[----:B------:R-:W-:-:S05]  /*13a0*/  FMUL.FTZ R53, R44, -1.4426950216293334961 ;  /* 0xbfb8aa3b2c357820 */ /* 0x000fca0000410000 */
[----:B------:R2:W1:Y:S01]  /*13b0*/  MUFU.RCP R49, R58 ;  /* 0x0000003a00317308 */ /* 0x0004620000001000 */
[----:B------:R-:W-:Y:S01]  /*13c0*/  FMUL.FTZ R60, R19, -1.4426950216293334961 ;  /* 0xbfb8aa3b133c7820 */ /* 0x000fe20000410000 */
[----:B------:R-:W-:Y:S01]  /*13d0*/  FMUL.FTZ R56, R10, R56 ;  /* 0x000000380a387220 */ /* 0x000fe20000410000 */
[----:B------:R-:W-:Y:S01]  /*13e0*/  FFMA.FTZ R43, R3, R0, R7 ;  /* 0x00000000032b7223 */ /* 0x000fe20000010007 */
[----:B0-----:R-:W-:-:S04]  /*13f0*/  FADD.FTZ R54, R54, 1 ;  /* 0x3f80000036367421 */ /* 0x001fc80000010000 */
[----:B------:R-:W0:Y:S01]  /*1400*/  MUFU.RCP R52, R52 ;  /* 0x0000003400347308 */ /* 0x000e220000001000 */
[----:B--2---:R-:W-:Y:S01]  /*1410*/  FADD.FTZ R58, -R37, 1 ;  /* 0x3f800000253a7421 */ /* 0x004fe20000010100 */
[----:B------:R-:W-:Y:S01]  /*1420*/  FMUL.FTZ R26, R36, R48 ;  /* 0x00000030241a7220 */ /* 0x000fe20000410000 */
[----:B------:R1:W-:Y:S01]  /*1430*/  STL [R1+0x48], R56 ;  /* 0x0000483801007387 */ /* 0x0003e20000100800 */
[----:B------:R-:W-:Y:S01]  /*1440*/  FFMA.FTZ R48, R3, R56, R7 ;  /* 0x0000003803307223 */ /* 0x000fe20000010007 */
[----:B------:R-:W-:Y:S01]  /*1450*/  FFMA.FTZ R50, R50, R58, 1 ;  /* 0x3f80000032327423 */ /* 0x000fe2000001003a */
[----:B------:R-:W-:Y:S02]  /*1460*/  FMUL.FTZ R38, R55, R38 ;  /* 0x0000002637267220 */ /* 0x000fe40000410000 */
[----:B------:R2:W0:Y:S01]  /*1470*/  MUFU.EX2 R0, R60 ;  /* 0x0000003c00007308 */ /* 0x0004220000000800 */
[----:B------:R-:W-:Y:S02]  /*1480*/  HADD2.F32 R36, -RZ, R30.H0_H0 ;  /* 0x2000001eff247230 */ /* 0x000fe40000004100 */
[----:B-1----:R-:W-:-:S05]  /*1490*/  FADD.FTZ R56, -R51, 1 ;  /* 0x3f80000033387421 */ /* 0x002fca0000010100 */
[----:B------:R-:W1:Y:S01]  /*14a0*/  MUFU.EX2 R53, R53 ;  /* 0x0000003500357308 */ /* 0x000e620000000800 */
[----:B------:R-:W-:Y:S01]  /*14b0*/  FFMA.FTZ R56, R42, R56, 1 ;  /* 0x3f8000002a387423 */ /* 0x000fe20000010038 */
[----:B------:R-:W-:-:S06]  /*14c0*/  FADD.FTZ R42, -R49, 1 ;  /* 0x3f800000312a7421 */ /* 0x000fcc0000010100 */
[----:B------:R0:W1:Y:S01]  /*14d0*/  MUFU.RCP R55, R54 ;  /* 0x0000003600377308 */ /* 0x0000620000001000 */
[----:B--2---:R-:W-:Y:S01]  /*14e0*/  FMUL.FTZ R60, R43, -1.4426950216293334961 ;  /* 0xbfb8aa3b2b3c7820 */ /* 0x004fe20000410000 */
[----:B------:R-:W-:Y:S01]  /*14f0*/  FFMA.FTZ R42, R39, R42, 1 ;  /* 0x3f800000272a7423 */ /* 0x000fe2000001002a */
[----:B0-----:R-:W-:Y:S01]  /*1500*/  FMUL.FTZ R54, R37, R50 ;  /* 0x0000003225367220 */ /* 0x001fe20000410000 */
[----:B------:R-:W-:Y:S02]  /*1510*/  HADD2.F32 R37, -RZ, R30.H1_H1 ;  /* 0x3000001eff257230 */ /* 0x000fe40000004100 */
[--C-:B------:R-:W-:Y:S02]  /*1520*/  HADD2.F32 R30, -RZ, R31.reuse.H0_H0 ;  /* 0x2000001fff1e7230 */ /* 0x100fe40000004100 */
[----:B------:R-:W-:Y:S02]  /*1530*/  HADD2.F32 R31, -RZ, R31.H1_H1 ;  /* 0x3000001fff1f7230 */ /* 0x000fe40000004100 */
[----:B------:R-:W-:Y:S01]  /*1540*/  FMUL.FTZ R37, R37, R26 ;  /* 0x0000001a25257220 */ /* 0x000fe20000410000 */
[----:B------:R-:W0:Y:S02]  /*1550*/  MUFU.EX2 R60, R60 ;  /* 0x0000003c003c7308 */ /* 0x000e240000000800 */
[----:B------:R-:W-:Y:S01]  /*1560*/  FMUL.FTZ R26, R31, R54 ;  /* 0x000000361f1a7220 */ /* 0x000fe20000410000 */
[----:B------:R-:W-:Y:S01]  /*1570*/  FADD.FTZ R31, -R52, 1 ;  /* 0x3f800000341f7421 */ /* 0x000fe20000010100 */
[----:B------:R-:W-:Y:S01]  /*1580*/  FMUL.FTZ R42, R49, R42 ;  /* 0x0000002a312a7220 */ /* 0x000fe20000410000 */
[----:B------:R-:W-:Y:S01]  /*1590*/  FMUL.FTZ R38, R30, R38 ;  /* 0x000000261e267220 */ /* 0x000fe20000410000 */
[----:B------:R-:W-:Y:S01]  /*15a0*/  FADD.FTZ R30, R0, 1 ;  /* 0x3f800000001e7421 */ /* 0x000fe20000010000 */
[----:B------:R-:W-:Y:S01]  /*15b0*/  FFMA.FTZ R39, R46, R31, 1 ;  /* 0x3f8000002e277423 */ /* 0x000fe2000001001f */
[----:B-1----:R-:W-:Y:S01]  /*15c0*/  FADD.FTZ R53, R53, 1 ;  /* 0x3f80000035357421 */ /* 0x002fe20000010000 */
[----:B------:R-:W-:Y:S01]  /*15d0*/  FMUL.FTZ R51, R51, R56 ;  /* 0x0000003833337220 */ /* 0x000fe20000410000 */
[----:B------:R1:W-:Y:S01]  /*15e0*/  MUFU.RCP R54, R30 ;  /* 0x0000001e00367308 */ /* 0x0003e20000001000 */
[----:B------:R-:W-:Y:S01]  /*15f0*/  FMUL.FTZ R39, R52, R39 ;  /* 0x0000002734277220 */ /* 0x000fe20000410000 */
[----:B------:R-:W-:-:S02]  /*1600*/  HADD2.F32 R52, -RZ, R34.H0_H0 ;  /* 0x20000022ff347230 */ /* 0x000fc40000004100 */
[----:B------:R-:W-:Y:S01]  /*1610*/  FMUL.FTZ R61, R11, -1.4426950216293334961 ;  /* 0xbfb8aa3b0b3d7820 */ /* 0x000fe20000410000 */
[----:B------:R-:W-:Y:S01]  /*1620*/  FMUL.FTZ R50, R48, -1.4426950216293334961 ;  /* 0xbfb8aa3b30327820 */ /* 0x000fe20000410000 */
[----:B------:R-:W-:Y:S01]  /*1630*/  FADD.FTZ R59, R59, 1 ;  /* 0x3f8000003b3b7421 */ /* 0x000fe20000010000 */
[----:B-1----:R-:W-:-:S04]  /*1640*/  FADD.FTZ R30, -R55, 1 ;  /* 0x3f800000371e7421 */ /* 0x002fc80000010100 */
[----:B------:R-:W-:Y:S01]  /*1650*/  FFMA.FTZ R46, R47, R30, 1 ;  /* 0x3f8000002f2e7423 */ /* 0x000fe2000001001e */
[----:B------:R-:W1:Y:S01]  /*1660*/  MUFU.EX2 R61, R61 ;  /* 0x0000003d003d7308 */ /* 0x000e620000000800 */
[----:B0-----:R-:W-:Y:S01]  /*1670*/  FADD.FTZ R60, R60, 1 ;  /* 0x3f8000003c3c7421 */ /* 0x001fe20000010000 */
[----:B------:R-:W-:Y:S01]  /*1680*/  FMUL.FTZ R36, R36, R57 ;  /* 0x0000003924247220 */ /* 0x000fe20000410000 */
[----:B------:R-:W-:Y:S01]  /*1690*/  FMUL.FTZ R55, R55, R46 ;  /* 0x0000002e37377220 */ /* 0x000fe20000410000 */
[----:B------:R-:W-:Y:S01]  /*16a0*/  HADD2.F32 R57, -RZ, R35.H0_H0 ;  /* 0x20000023ff397230 */ /* 0x000fe20000004100 */
[----:B------:R-:W2:Y:S03]  /*16b0*/  LDG.E.64.CONSTANT R30, desc[UR12][R24.64+0x3c00] ;  /* 0x003c000c181e7981 */ /* 0x000ea6000c1e9b00 */
[----:B------:R-:W0:Y:S01]  /*16c0*/  MUFU.EX2 R50, R50 ;  /* 0x0000003200327308 */ /* 0x000e220000000800 */
[----:B------:R-:W-:Y:S01]  /*16d0*/  FMUL.FTZ R39, R57, R39 ;  /* 0x0000002739277220 */ /* 0x000fe20000410000 */
[----:B------:R-:W2:Y:S06]  /*16e0*/  LDG.E.64.CONSTANT R24, desc[UR12][R24.64+0x4600] ;  /* 0x0046000c18187981 */ /* 0x000eac000c1e9b00 */
[----:B------:R-:W0:Y:S01]  /*16f0*/  MUFU.RCP R47, R60 ;  /* 0x0000003c002f7308 */ /* 0x000e220000001000 */
[----:B-1----:R-:W-:Y:S01]  /*1700*/  FADD.FTZ R61, R61, 1 ;  /* 0x3f8000003d3d7421 */ /* 0x002fe20000010000 */
[----:B0-----:R-:W-:Y:S01]  /*1710*/  FADD.FTZ R50, R50, 1 ;  /* 0x3f80000032327421 */ /* 0x001fe20000010000 */
[----:B------:R-:W-:-:S04]  /*1720*/  FADD.FTZ R58, -R47, 1 ;  /* 0x3f8000002f3a7421 */ /* 0x000fc80000010100 */
[----:B------:R-:W-:-:S04]  /*1730*/  FFMA.FTZ R43, R43, R58, 1 ;  /* 0x3f8000002b2b7423 */ /* 0x000fc8000001003a */
[----:B------:R-:W-:Y:S01]  /*1740*/  FMUL.FTZ R43, R47, R43 ;  /* 0x0000002b2f2b7220 */ /* 0x000fe20000410000 */
[--C-:B------:R-:W-:Y:S02]  /*1750*/  HADD2.F32 R47, -RZ, R41.reuse.H0_H0 ;  /* 0x20000029ff2f7230 */ /* 0x100fe40000004100 */
[----:B------:R-:W-:Y:S02]  /*1760*/  HADD2.F32 R41, -RZ, R41.H1_H1 ;  /* 0x30000029ff297230 */ /* 0x000fe40000004100 */
[----:B---3--:R-:W-:-:S05]  /*1770*/  HADD2.F32 R49, -RZ, R27.H0_H0 ;  /* 0x2000001bff317230 */ /* 0x008fca0000004100 */
[----:B------:R-:W-:Y:S02]  /*1780*/  FADD.FTZ R56, -R18, R49 ;  /* 0x0000003112387221 */ /* 0x000fe40000010100 */
[----:B------:R0:W1:Y:S02]  /*1790*/  MUFU.RCP R49, R53 ;  /* 0x0000003500317308 */ /* 0x0000640000001000 */
[----:B------:R-:W-:Y:S01]  /*17a0*/  FMUL.FTZ R0, R10, R56 ;  /* 0x000000380a007220 */ /* 0x000fe20000410000 */
[----:B0-----:R-:W-:Y:S02]  /*17b0*/  HADD2.F32 R53, -RZ, R27.H1_H1 ;  /* 0x3000001bff357230 */ /* 0x001fe40000004100 */
[----:B------:R-:W-:-:S03]  /*17c0*/  FMUL.FTZ R27, R52, R51 ;  /* 0x00000033341b7220 */ /* 0x000fc60000410000 */
[----:B------:R-:W0:Y:S01]  /*17d0*/  MUFU.RCP R51, R59 ;  /* 0x0000003b00337308 */ /* 0x000e220000001000 */
[----:B------:R-:W-:Y:S01]  /*17e0*/  FADD.FTZ R53, -R18, R53 ;  /* 0x0000003512357221 */ /* 0x000fe20000010100 */
[----:B------:R3:W-:Y:S01]  /*17f0*/  STL [R1+0x30], R0 ;  /* 0x0000300001007387 */ /* 0x0007e20000100800 */
[----:B------:R-:W-:Y:S01]  /*1800*/  FFMA.FTZ R46, R4, R0, R8 ;  /* 0x00000000042e7223 */ /* 0x000fe20000010008 */
[----:B------:R-:W-:-:S03]  /*1810*/  HADD2.F32 R56, -RZ, R34.H1_H1 ;  /* 0x30000022ff387230 */ /* 0x000fc60000004100 */
[----:B------:R-:W-:Y:S01]  /*1820*/  FMUL.FTZ R52, R46, -1.4426950216293334961 ;  /* 0xbfb8aa3b2e347820 */ /* 0x000fe20000410000 */
[----:B---3--:R-:W-:Y:S01]  /*1830*/  FMUL.FTZ R0, R10, R53 ;  /* 0x000000350a007220 */ /* 0x008fe20000410000 */
[----:B------:R-:W-:-:S03]  /*1840*/  HADD2.F32 R53, -RZ, R35.H1_H1 ;  /* 0x30000023ff357230 */ /* 0x000fc60000004100 */
[----:B------:R-:W-:Y:S01]  /*1850*/  FFMA.FTZ R34, R5, R0, R9 ;  /* 0x0000000005227223 */ /* 0x000fe20000010009 */
[----:B------:R-:W-:Y:S01]  /*1860*/  FMUL.FTZ R35, R56, R42 ;  /* 0x0000002a38237220 */ /* 0x000fe20000410000 */
[----:B------:R-:W-:Y:S02]  /*1870*/  FADD.FTZ R56, -R54, 1 ;  /* 0x3f80000036387421 */ /* 0x000fe40000010100 */
[----:B------:R-:W-:Y:S01]  /*1880*/  FMUL.FTZ R57, R34, -1.4426950216293334961 ;  /* 0xbfb8aa3b22397820 */ /* 0x000fe20000410000 */
[----:B------:R-:W3:Y:S01]  /*1890*/  MUFU.EX2 R52, R52 ;  /* 0x0000003400347308 */ /* 0x000ee20000000800 */
[----:B------:R-:W-:Y:S01]  /*18a0*/  FMUL.FTZ R42, R53, R55 ;  /* 0x00000037352a7220 */ /* 0x000fe20000410000 */
[----:B------:R-:W-:Y:S01]  /*18b0*/  FFMA.FTZ R19, R19, R56, 1 ;  /* 0x3f80000013137423 */ /* 0x000fe20000010038 */
[----:B------:R-:W-:Y:S02]  /*18c0*/  HADD2.F32 R55, -RZ, R12.H0_H0 ;  /* 0x2000000cff377230 */ /* 0x000fe40000004100 */
[----:B-1----:R-:W-:-:S03]  /*18d0*/  FADD.FTZ R56, -R49, 1 ;  /* 0x3f80000031387421 */ /* 0x002fc60000010100 */
[----:B------:R0:W-:Y:S01]  /*18e0*/  MUFU.EX2 R53, R57 ;  /* 0x0000003900357308 */ /* 0x0001e20000000800 */
[----:B------:R-:W-:Y:S01]  /*18f0*/  FFMA.FTZ R56, R44, R56, 1 ;  /* 0x3f8000002c387423 */ /* 0x000fe20000010038 */
[----:B------:R-:W-:Y:S01]  /*1900*/  FADD.FTZ R44, -R18, R55 ;  /* 0x00000037122c7221 */ /* 0x000fe20000010100 */
[----:B0-----:R-:W-:-:S05]  /*1910*/  FADD.FTZ R57, -R51, 1 ;  /* 0x3f80000033397421 */ /* 0x001fca0000010100 */
[----:B------:R-:W0:Y:S01]  /*1920*/  MUFU.RCP R55, R61 ;  /* 0x0000003d00377308 */ /* 0x000e220000001000 */
[----:B------:R-:W-:Y:S01]  /*1930*/  FFMA.FTZ R57, R45, R57, 1 ;  /* 0x3f8000002d397423 */ /* 0x000fe20000010039 */
[----:B------:R-:W-:Y:S01]  /*1940*/  FMUL.FTZ R45, R54, R19 ;  /* 0x00000013362d7220 */ /* 0x000fe20000410000 */
[----:B------:R1:W-:Y:S05]  /*1950*/  STL [R1+0x2c], R0 ;  /* 0x00002c0001007387 */ /* 0x0003ea0000100800 */
[----:B------:R4:W0:Y:S01]  /*1960*/  MUFU.RCP R54, R50 ;  /* 0x0000003200367308 */ /* 0x0008220000001000 */
[----:B---3--:R-:W-:Y:S01]  /*1970*/  FADD.FTZ R52, R52, 1 ;  /* 0x3f80000034347421 */ /* 0x008fe20000010000 */
[----:B-1----:R-:W-:Y:S01]  /*1980*/  FMUL.FTZ R0, R10, R44 ;  /* 0x0000002c0a007220 */ /* 0x002fe20000410000 */
[----:B----4-:R-:W-:-:S02]  /*1990*/  HADD2.F32 R50, -RZ, R40.H0_H0 ;  /* 0x20000028ff327230 */ /* 0x010fc40000004100 */
[----:B------:R-:W-:Y:S01]  /*19a0*/  FMUL.FTZ R44, R49, R56 ;  /* 0x00000038312c7220 */ /* 0x000fe20000410000 */
[----:B------:R-:W-:Y:S02]  /*19b0*/  HADD2.F32 R56, -RZ, R40.H1_H1 ;  /* 0x30000028ff387230 */ /* 0x000fe40000004100 */
[----:B------:R-:W-:Y:S01]  /*19c0*/  FMUL.FTZ R40, R50, R45 ;  /* 0x0000002d32287220 */ /* 0x000fe20000410000 */
[----:B------:R-:W-:Y:S02]  /*19d0*/  HADD2.F32 R45, -RZ, R12.H1_H1 ;  /* 0x3000000cff2d7230 */ /* 0x000fe40000004100 */
[----:B------:R-:W-:Y:S01]  /*19e0*/  FFMA.FTZ R19, R2, R0, R6 ;  /* 0x0000000002137223 */ /* 0x000fe20000010006 */
[----:B------:R-:W-:Y:S01]  /*19f0*/  STL [R1+0x108], R42 ;  /* 0x0001082a01007387 */ /* 0x000fe20000100800 */
[----:B------:R-:W-:Y:S01]  /*1a00*/  MUFU.RCP R52, R52 ;  /* 0x0000003400347308 */ /* 0x000fe20000001000 */
[----:B------:R-:W-:Y:S02]  /*1a10*/  FADD.FTZ R45, -R18, R45 ;  /* 0x0000002d122d7221 */ /* 0x000fe40000010100 */
[----:B------:R1:W-:Y:S01]  /*1a20*/  STL [R1+0x28], R0 ;  /* 0x0000280001007387 */ /* 0x0003e20000100800 */
[----:B------:R-:W-:Y:S01]  /*1a30*/  FMUL.FTZ R44, R47, R44 ;  /* 0x0000002c2f2c7220 */ /* 0x000fe20000410000 */
[----:B------:R-:W-:Y:S01]  /*1a40*/  FMUL.FTZ R49, R19, -1.4426950216293334961 ;  /* 0xbfb8aa3b13317820 */ /* 0x000fe20000410000 */
[----:B------:R-:W-:-:S02]  /*1a50*/  HADD2.F32 R12, -RZ, R13.H0_H0 ;  /* 0x2000000dff0c7230 */ /* 0x000fc40000004100 */
[----:B0-----:R-:W-:Y:S01]  /*1a60*/  FADD.FTZ R47, -R55, 1 ;  /* 0x3f800000372f7421 */ /* 0x001fe20000010100 */
[----:B------:R-:W-:Y:S01]  /*1a70*/  FMUL.FTZ R57, R51, R57 ;  /* 0x0000003933397220 */ /* 0x000fe20000410000 */
[----:B-1----:R-:W-:Y:S01]  /*1a80*/  FMUL.FTZ R0, R10, R45 ;  /* 0x0000002d0a007220 */ /* 0x002fe20000410000 */
[----:B------:R-:W-:Y:S01]  /*1a90*/  FMUL.FTZ R43, R56, R43 ;  /* 0x0000002b382b7220 */ /* 0x000fe20000410000 */
[----:B------:R-:W-:Y:S01]  /*1aa0*/  FFMA.FTZ R11, R11, R47, 1 ;  /* 0x3f8000000b0b7423 */ /* 0x000fe2000001002f */
[----:B------:R-:W-:Y:S01]  /*1ab0*/  FADD.FTZ R53, R53, 1 ;  /* 0x3f80000035357421 */ /* 0x000fe20000010000 */
[----:B------:R-:W-:Y:S01]  /*1ac0*/  FFMA.FTZ R50, R3, R0, R7 ;  /* 0x0000000003327223 */ /* 0x000fe20000010007 */
[----:B------:R-:W-:Y:S01]  /*1ad0*/  FADD.FTZ R45, -R18, R12 ;  /* 0x0000000c122d7221 */ /* 0x000fe20000010100 */
[----:B------:R-:W-:Y:S01]  /*1ae0*/  FADD.FTZ R47, -R54, 1 ;  /* 0x3f800000362f7421 */ /* 0x000fe20000010100 */
[----:B------:R-:W0:Y:S01]  /*1af0*/  MUFU.EX2 R49, R49 ;  /* 0x0000003100317308 */ /* 0x000e220000000800 */
[----:B------:R-:W-:Y:S01]  /*1b00*/  FMUL.FTZ R41, R41, R57 ;  /* 0x0000003929297220 */ /* 0x000fe20000410000 */
[----:B------:R-:W-:-:S02]  /*1b10*/  HADD2.F32 R12, -RZ, R13.H1_H1 ;  /* 0x3000000dff0c7230 */ /* 0x000fc40000004100 */
[----:B------:R-:W-:Y:S01]  /*1b20*/  FMUL.FTZ R51, R50, -1.4426950216293334961 ;  /* 0xbfb8aa3b32337820 */ /* 0x000fe20000410000 */
[----:B------:R-:W-:Y:S01]  /*1b30*/  STL [R1+0xfc], R40 ;  /* 0x0000fc2801007387 */ /* 0x000fe20000100800 */
[----:B------:R-:W-:Y:S01]  /*1b40*/  FFMA.FTZ R13, R48, R47, 1 ;  /* 0x3f800000300d7423 */ /* 0x000fe2000001002f */
[----:B------:R-:W-:Y:S02]  /*1b50*/  FMUL.FTZ R48, R55, R11 ;  /* 0x0000000b37307220 */ /* 0x000fe40000410000 */
[----:B------:R-:W-:Y:S01]  /*1b60*/  STL [R1+0xf0], R43 ;  /* 0x0000f02b01007387 */ /* 0x000fe20000100800 */
[----:B------:R-:W1:Y:S01]  /*1b70*/  MUFU.RCP R53, R53 ;  /* 0x0000003500357308 */ /* 0x000e620000001000 */
[----:B------:R-:W-:Y:S02]  /*1b80*/  FADD.FTZ R11, -R18, R12 ;  /* 0x0000000c120b7221 */ /* 0x000fe40000010100 */
[----:B------:R3:W-:Y:S04]  /*1b90*/  STL [R1+0xec], R44 ;  /* 0x0000ec2c01007387 */ /* 0x0007e80000100800 */
[----:B------:R-:W-:Y:S01]  /*1ba0*/  STL [R1+0xe0], R41 ;  /* 0x0000e02901007387 */ /* 0x000fe20000100800 */
[----:B------:R-:W4:Y:S03]  /*1bb0*/  MUFU.EX2 R51, R51 ;  /* 0x0000003300337308 */ /* 0x000f260000000800 */
[----:B------:R1:W-:Y:S01]  /*1bc0*/  STL [R1+0x24], R0 ;  /* 0x0000240001007387 */ /* 0x0003e20000100800 */
[----:B------:R-:W-:Y:S01]  /*1bd0*/  FMUL.FTZ R11, R10, R11 ;  /* 0x0000000b0a0b7220 */ /* 0x000fe20000410000 */
[----:B------:R-:W-:-:S02]  /*1be0*/  HADD2.F32 R12, -RZ, R14.H0_H0 ;  /* 0x2000000eff0c7230 */ /* 0x000fc40000004100 */
[----:B0-----:R-:W-:Y:S01]  /*1bf0*/  FADD.FTZ R49, R49, 1 ;  /* 0x3f80000031317421 */ /* 0x001fe20000010000 */
[----:B------:R-:W-:Y:S01]  /*1c00*/  FMUL.FTZ R54, R54, R13 ;  /* 0x0000000d36367220 */ /* 0x000fe20000410000 */
[----:B---3--:R-:W3:Y:S01]  /*1c10*/  LDL.LU R44, [R1+0x44] ;  /* 0x00004400012c7983 */ /* 0x008ee20000300800 */
[----:B-1----:R-:W-:Y:S01]  /*1c20*/  FMUL.FTZ R0, R10, R45 ;  /* 0x0000002d0a007220 */ /* 0x002fe20000410000 */
[----:B------:R-:W-:Y:S01]  /*1c30*/  FADD.FTZ R45, -R52, 1 ;  /* 0x3f800000342d7421 */ /* 0x000fe20000010100 */
[----:B------:R-:W-:Y:S01]  /*1c40*/  FADD.FTZ R12, -R18, R12 ;  /* 0x0000000c120c7221 */ /* 0x000fe20000010100 */
[----:B------:R-:W-:Y:S01]  /*1c50*/  FADD.FTZ R13, -R53, 1 ;  /* 0x3f800000350d7421 */ /* 0x000fe20000010100 */
[----:B------:R-:W-:Y:S01]  /*1c60*/  FFMA.FTZ R47, R4, R0, R8 ;  /* 0x00000000042f7223 */ /* 0x000fe20000010008 */
[----:B------:R-:W-:Y:S01]  /*1c70*/  FFMA.FTZ R46, R46, R45, 1 ;  /* 0x3f8000002e2e7423 */ /* 0x000fe2000001002d */
[----:B------:R-:W-:Y:S01]  /*1c80*/  FFMA.FTZ R45, R5, R11, R9 ;  /* 0x0000000b052d7223 */ /* 0x000fe20000010009 */
[----:B------:R0:W-:Y:S01]  /*1c90*/  MUFU.RCP R57, R49 ;  /* 0x0000003100397308 */ /* 0x0001e20000001000 */
[----:B------:R-:W-:Y:S01]  /*1ca0*/  FMUL.FTZ R55, R47, -1.4426950216293334961 ;  /* 0xbfb8aa3b2f377820 */ /* 0x000fe20000410000 */
[----:B----4-:R-:W-:Y:S01]  /*1cb0*/  FADD.FTZ R51, R51, 1 ;  /* 0x3f80000033337421 */ /* 0x010fe20000010000 */
[----:B------:R-:W-:Y:S01]  /*1cc0*/  FMUL.FTZ R56, R45, -1.4426950216293334961 ;  /* 0xbfb8aa3b2d387820 */ /* 0x000fe20000410000 */
[----:B------:R-:W-:Y:S01]  /*1cd0*/  FMUL.FTZ R12, R10, R12 ;  /* 0x0000000c0a0c7220 */ /* 0x000fe20000410000 */
[----:B------:R-:W-:Y:S01]  /*1ce0*/  FFMA.FTZ R13, R34, R13, 1 ;  /* 0x3f800000220d7423 */ /* 0x000fe2000001000d */
[----:B------:R-:W4:Y:S02]  /*1cf0*/  LDL.LU R42, [R1+0x38] ;  /* 0x00003800012a7983 */ /* 0x000f240000300800 */
[----:B------:R-:W1:Y:S01]  /*1d00*/  MUFU.EX2 R55, R55 ;  /* 0x0000003700377308 */ /* 0x000e620000000800 */
[----:B0-----:R-:W-:-:S02]  /*1d10*/  HADD2.F32 R49, -RZ, R32.H0_H0 ;  /* 0x20000020ff317230 */ /* 0x001fc40000004100 */
[----:B------:R-:W-:Y:S01]  /*1d20*/  FFMA.FTZ R34, R2, R12, R6 ;  /* 0x0000000c02227223 */ /* 0x000fe20000010006 */
[----:B------:R-:W-:-:S04]  /*1d30*/  FMUL.FTZ R52, R52, R46 ;  /* 0x0000002e34347220 */ /* 0x000fc80000410000 */
[----:B------:R-:W0:Y:S01]  /*1d40*/  MUFU.EX2 R56, R56 ;  /* 0x0000003800387308 */ /* 0x000e220000000800 */
[----:B------:R-:W-:Y:S01]  /*1d50*/  FMUL.FTZ R49, R49, R48 ;  /* 0x0000003031317220 */ /* 0x000fe20000410000 */
[----:B------:R-:W-:Y:S01]  /*1d60*/  FMUL.FTZ R46, R53, R13 ;  /* 0x0000000d352e7220 */ /* 0x000fe20000410000 */
[----:B------:R-:W-:Y:S02]  /*1d70*/  HADD2.F32 R13, -RZ, R14.H1_H1 ;  /* 0x3000000eff0d7230 */ /* 0x000fe40000004100 */
[----:B------:R-:W-:Y:S01]  /*1d80*/  FMUL.FTZ R14, R34, -1.4426950216293334961 ;  /* 0xbfb8aa3b220e7820 */ /* 0x000fe20000410000 */
[----:B------:R-:W3:Y:S02]  /*1d90*/  LDL.LU R40, [R1+0x3c] ;  /* 0x00003c0001287983 */ /* 0x000ee40000300800 */
[----:B------:R1:W2:Y:S01]  /*1da0*/  MUFU.RCP R48, R51 ;  /* 0x0000003300307308 */ /* 0x0002a20000001000 */
[----:B------:R-:W-:Y:S01]  /*1db0*/  FADD.FTZ R13, -R18, R13 ;  /* 0x0000000d120d7221 */ /* 0x000fe20000010100 */
[----:B------:R-:W4:Y:S01]  /*1dc0*/  LDL R43, [R1+0x90] ;  /* 0x00009000012b7983 */ /* 0x000f220000100800 */
[----:B-1----:R-:W-:-:S05]  /*1dd0*/  HADD2.F32 R51, -RZ, R32.H1_H1 ;  /* 0x30000020ff337230 */ /* 0x002fca0000004100 */
[----:B------:R-:W1:Y:S01]  /*1de0*/  MUFU.EX2 R14, R14 ;  /* 0x0000000e000e7308 */ /* 0x000e620000000800 */
[----:B------:R-:W-:Y:S01]  /*1df0*/  FADD.FTZ R32, R55, 1 ;  /* 0x3f80000037207421 */ /* 0x000fe20000010000 */
[----:B------:R-:W-:Y:S01]  /*1e00*/  FMUL.FTZ R51, R51, R54 ;  /* 0x0000003633337220 */ /* 0x000fe20000410000 */
[----:B------:R-:W-:Y:S01]  /*1e10*/  FADD.FTZ R54, -R57, 1 ;  /* 0x3f80000039367421 */ /* 0x000fe20000010100 */
[----:B0-----:R-:W-:Y:S01]  /*1e20*/  FADD.FTZ R56, R56, 1 ;  /* 0x3f80000038387421 */ /* 0x001fe20000010000 */
[--C-:B------:R-:W-:Y:S02]  /*1e30*/  HADD2.F32 R55, -RZ, R33.reuse.H1_H1 ;  /* 0x30000021ff377230 */ /* 0x100fe40000004100 */
[----:B------:R-:W-:Y:S01]  /*1e40*/  FFMA.FTZ R19, R19, R54, 1 ;  /* 0x3f80000013137423 */ /* 0x000fe20000010036 */
[----:B------:R-:W-:Y:S01]  /*1e50*/  HADD2.F32 R54, -RZ, R33.H0_H0 ;  /* 0x20000021ff367230 */ /* 0x000fe20000004100 */
[----:B------:R-:W0:Y:S01]  /*1e60*/  MUFU.RCP R32, R32 ;  /* 0x0000002000207308 */ /* 0x000e220000001000 */
[----:B------:R-:W-:-:S07]  /*1e70*/  FMUL.FTZ R13, R10, R13 ;  /* 0x0000000d0a0d7220 */ /* 0x000fce0000410000 */
[----:B------:R2:W0:Y:S01]  /*1e80*/  MUFU.RCP R33, R56 ;  /* 0x0000003800217308 */ /* 0x0004220000001000 */
[----:B------:R-:W-:Y:S01]  /*1e90*/  FFMA.FTZ R53, R3, R13, R7 ;  /* 0x0000000d03357223 */ /* 0x000fe20000010007 */
[----:B--2---:R-:W-:-:S04]  /*1ea0*/  FADD.FTZ R56, -R48, 1 ;  /* 0x3f80000030387421 */ /* 0x004fc80000010100 */
[----:B------:R-:W-:Y:S01]  /*1eb0*/  FFMA.FTZ R56, R50, R56, 1 ;  /* 0x3f80000032387423 */ /* 0x000fe20000010038 */
[----:B------:R-:W-:Y:S01]  /*1ec0*/  FMUL.FTZ R58, R53, -1.4426950216293334961 ;  /* 0xbfb8aa3b353a7820 */ /* 0x000fe20000410000 */
[----:B-1----:R-:W-:Y:S02]  /*1ed0*/  FADD.FTZ R14, R14, 1 ;  /* 0x3f8000000e0e7421 */ /* 0x002fe40000010000 */
[----:B------:R-:W-:Y:S01]  /*1ee0*/  FMUL.FTZ R56, R48, R56 ;  /* 0x0000003830387220 */ /* 0x000fe20000410000 */
[----:B------:R-:W-:Y:S02]  /*1ef0*/  HADD2.F32 R48, -RZ, R15.H0_H0 ;  /* 0x2000000fff307230 */ /* 0x000fe40000004100 */
[----:B------:R-:W-:Y:S01]  /*1f00*/  FMUL.FTZ R50, R55, R46 ;  /* 0x0000002e37327220 */ /* 0x000fe20000410000 */
[----:B------:R-:W-:Y:S02]  /*1f10*/  FMUL.FTZ R46, R57, R19 ;  /* 0x00000013392e7220 */ /* 0x000fe40000410000 */
[----:B------:R1:W-:Y:S01]  /*1f20*/  MUFU.RCP R19, R14 ;  /* 0x0000000e00137308 */ /* 0x0003e20000001000 */
[----:B------:R-:W-:Y:S01]  /*1f30*/  FMUL.FTZ R52, R54, R52 ;  /* 0x0000003436347220 */ /* 0x000fe20000410000 */
[----:B0-----:R-:W-:-:S06]  /*1f40*/  FADD.FTZ R54, -R32, 1 ;  /* 0x3f80000020367421 */ /* 0x001fcc0000010100 */
[----:B------:R-:W0:Y:S01]  /*1f50*/  MUFU.EX2 R58, R58 ;  /* 0x0000003a003a7308 */ /* 0x000e220000000800 */
[----:B-1----:R-:W-:Y:S01]  /*1f60*/  FADD.FTZ R14, -R18, R48 ;  /* 0x00000030120e7221 */ /* 0x002fe20000010100 */
[----:B------:R-:W-:-:S03]  /*1f70*/  FADD.FTZ R48, -R33, 1 ;  /* 0x3f80000021307421 */ /* 0x000fc60000010100 */
[----:B------:R-:W-:Y:S01]  /*1f80*/  FMUL.FTZ R14, R10, R14 ;  /* 0x0000000e0a0e7220 */ /* 0x000fe20000410000 */
[----:B------:R-:W-:Y:S01]  /*1f90*/  FFMA.FTZ R47, R47, R54, 1 ;  /* 0x3f8000002f2f7423 */ /* 0x000fe20000010036 */
[----:B------:R-:W-:Y:S02]  /*1fa0*/  FFMA.FTZ R48, R45, R48, 1 ;  /* 0x3f8000002d307423 */ /* 0x000fe40000010030 */
[----:B------:R-:W-:Y:S01]  /*1fb0*/  FFMA.FTZ R61, R4, R14, R8 ;  /* 0x0000000e043d7223 */ /* 0x000fe20000010008 */
[----:B------:R-:W-:-:S03]  /*1fc0*/  FMUL.FTZ R45, R32, R47 ;  /* 0x0000002f202d7220 */ /* 0x000fc60000410000 */
[----:B------:R-:W-:Y:S01]  /*1fd0*/  FMUL.FTZ R32, R61, -1.4426950216293334961 ;  /* 0xbfb8aa3b3d207820 */ /* 0x000fe20000410000 */
[----:B0-----:R-:W-:-:S05]  /*1fe0*/  FADD.FTZ R55, R58, 1 ;  /* 0x3f8000003a377421 */ /* 0x001fca0000010000 */
[----:B------:R-:W0:Y:S01]  /*1ff0*/  MUFU.EX2 R32, R32 ;  /* 0x0000002000207308 */ /* 0x000e220000000800 */
[----:B------:R-:W-:Y:S01]  /*2000*/  FMUL.FTZ R48, R33, R48 ;  /* 0x0000003021307220 */ /* 0x000fe20000410000 */
[----:B------:R-:W-:-:S06]  /*2010*/  HADD2.F32 R33, -RZ, R28.H0_H0 ;  /* 0x2000001cff217230 */ /* 0x000fcc0000004100 */
[----:B------:R-:W1:Y:S01]  /*2020*/  MUFU.RCP R55, R55 ;  /* 0x0000003700377308 */ /* 0x000e620000001000 */
[----:B------:R-:W-:Y:S02]  /*2030*/  HADD2.F32 R47, -RZ, R28.H1_H1 ;  /* 0x3000001cff2f7230 */ /* 0x000fe40000004100 */
[----:B------:R-:W-:Y:S01]  /*2040*/  FADD.FTZ R28, -R19, 1 ;  /* 0x3f800000131c7421 */ /* 0x000fe20000010100 */
[----:B------:R-:W-:Y:S02]  /*2050*/  HADD2.F32 R15, -RZ, R15.H1_H1 ;  /* 0x3000000fff0f7230 */ /* 0x000fe40000004100 */
[----:B------:R-:W-:Y:S01]  /*2060*/  FMUL.FTZ R46, R33, R46 ;  /* 0x0000002e212e7220 */ /* 0x000fe20000410000 */
[--C-:B------:R-:W-:Y:S02]  /*2070*/  HADD2.F32 R33, -RZ, R29.reuse.H0_H0 ;  /* 0x2000001dff217230 */ /* 0x100fe40000004100 */
[----:B------:R-:W-:Y:S01]  /*2080*/  FFMA.FTZ R28, R34, R28, 1 ;  /* 0x3f800000221c7423 */ /* 0x000fe2000001001c */
[----:B0-----:R-:W-:Y:S01]  /*2090*/  FADD.FTZ R32, R32, 1 ;  /* 0x3f80000020207421 */ /* 0x001fe20000010000 */
[----:B------:R-:W-:Y:S01]  /*20a0*/  FADD.FTZ R15, -R18, R15 ;  /* 0x0000000f120f7221 */ /* 0x000fe20000010100 */
[----:B------:R-:W-:-:S02]  /*20b0*/  HADD2.F32 R29, -RZ, R29.H1_H1 ;  /* 0x3000001dff1d7230 */ /* 0x000fc40000004100 */
[----:B------:R-:W-:Y:S01]  /*20c0*/  FMUL.FTZ R45, R33, R45 ;  /* 0x0000002d212d7220 */ /* 0x000fe20000410000 */
[----:B------:R0:W2:Y:S01]  /*20d0*/  MUFU.RCP R54, R32 ;  /* 0x0000002000367308 */ /* 0x0000a20000001000 */
[----:B------:R-:W-:Y:S01]  /*20e0*/  FMUL.FTZ R28, R19, R28 ;  /* 0x0000001c131c7220 */ /* 0x000fe20000410000 */
[--C-:B------:R-:W-:Y:S02]  /*20f0*/  HADD2.F32 R19, -RZ, R16.reuse.H0_H0 ;  /* 0x20000010ff137230 */ /* 0x100fe40000004100 */
[----:B------:R-:W-:Y:S01]  /*2100*/  FMUL.FTZ R15, R10, R15 ;  /* 0x0000000f0a0f7220 */ /* 0x000fe20000410000 */
[----:B-1----:R-:W-:Y:S01]  /*2110*/  FADD.FTZ R33, -R55, 1 ;  /* 0x3f80000037217421 */ /* 0x002fe20000010100 */
[----:B------:R-:W-:Y:S01]  /*2120*/  FMUL.FTZ R48, R29, R48 ;  /* 0x000000301d307220 */ /* 0x000fe20000410000 */
[----:B------:R-:W-:Y:S02]  /*2130*/  HADD2.F32 R16, -RZ, R16.H1_H1 ;  /* 0x30000010ff107230 */ /* 0x000fe40000004100 */
[----:B------:R-:W-:Y:S01]  /*2140*/  FFMA.FTZ R29, R53, R33, 1 ;  /* 0x3f800000351d7423 */ /* 0x000fe20000010021 */
[----:B------:R-:W-:Y:S01]  /*2150*/  FFMA.FTZ R53, R5, R15, R9 ;  /* 0x0000000f05357223 */ /* 0x000fe20000010009 */
[----:B0-----:R-:W-:Y:S01]  /*2160*/  FADD.FTZ R32, -R18, R19 ;  /* 0x0000001312207221 */ /* 0x001fe20000010100 */
[----:B------:R-:W-:-:S02]  /*2170*/  HADD2.F32 R33, -RZ, R17.H0_H0 ;  /* 0x20000011ff217230 */ /* 0x000fc40000004100 */
[----:B------:R-:W-:Y:S02]  /*2180*/  HADD2.F32 R19, -RZ, R17.H1_H1 ;  /* 0x30000011ff137230 */ /* 0x000fe40000004100 */
[----:B------:R-:W-:Y:S01]  /*2190*/  FADD.FTZ R17, -R18, R16 ;  /* 0x0000001012117221 */ /* 0x000fe20000010100 */
[----:B------:R-:W-:Y:S01]  /*21a0*/  FMUL.FTZ R60, R53, -1.4426950216293334961 ;  /* 0xbfb8aa3b353c7820 */ /* 0x000fe20000410000 */
[----:B------:R-:W-:Y:S01]  /*21b0*/  FMUL.FTZ R16, R10, R32 ;  /* 0x000000200a107220 */ /* 0x000fe20000410000 */
[C---:B------:R-:W-:Y:S01]  /*21c0*/  FADD.FTZ R33, -R18.reuse, R33 ;  /* 0x0000002112217221 */ /* 0x040fe20000010100 */
[----:B------:R-:W-:Y:S01]  /*21d0*/  FADD.FTZ R19, -R18, R19 ;  /* 0x0000001312137221 */ /* 0x000fe20000010100 */
[----:B------:R-:W-:Y:S01]  /*21e0*/  FMUL.FTZ R17, R10, R17 ;  /* 0x000000110a117220 */ /* 0x000fe20000410000 */
[----:B------:R-:W-:Y:S01]  /*21f0*/  FFMA.FTZ R59, R2, R16, R6 ;  /* 0x00000010023b7223 */ /* 0x000fe20000010006 */
[----:B------:R-:W0:Y:S01]  /*2200*/  MUFU.EX2 R60, R60 ;  /* 0x0000003c003c7308 */ /* 0x000e220000000800 */
[----:B--2---:R-:W-:Y:S01]  /*2210*/  FADD.FTZ R18, -R54, 1 ;  /* 0x3f80000036127421 */ /* 0x004fe20000010100 */
[----:B------:R-:W-:Y:S01]  /*2220*/  FFMA.FTZ R58, R3, R17, R7 ;  /* 0x00000011033a7223 */ /* 0x000fe20000010007 */
[----:B------:R-:W-:-:S02]  /*2230*/  FMUL.FTZ R32, R59, -1.4426950216293334961 ;  /* 0xbfb8aa3b3b207820 */ /* 0x000fc40000410000 */
[----:B------:R-:W-:Y:S01]  /*2240*/  FFMA.FTZ R61, R61, R18, 1 ;  /* 0x3f8000003d3d7423 */ /* 0x000fe20000010012 */
[----:B------:R-:W-:Y:S01]  /*2250*/  FMUL.FTZ R18, R10, R33 ;  /* 0x000000210a127220 */ /* 0x000fe20000410000 */
[----:B------:R-:W-:Y:S01]  /*2260*/  FMUL.FTZ R33, R58, -1.4426950216293334961 ;  /* 0xbfb8aa3b3a217820 */ /* 0x000fe20000410000 */
[----:B------:R-:W-:Y:S01]  /*2270*/  FMUL.FTZ R19, R10, R19 ;  /* 0x000000130a137220 */ /* 0x000fe20000410000 */
[----:B------:R-:W1:Y:S01]  /*2280*/  MUFU.EX2 R32, R32 ;  /* 0x0000002000207308 */ /* 0x000e620000000800 */
[----:B------:R-:W-:Y:S01]  /*2290*/  FFMA.FTZ R57, R4, R18, R8 ;  /* 0x0000001204397223 */ /* 0x000fe20000010008 */
[----:B------:R-:W-:Y:S01]  /*22a0*/  FMUL.FTZ R47, R47, R56 ;  /* 0x000000382f2f7220 */ /* 0x000fe20000410000 */
[----:B------:R-:W-:Y:S02]  /*22b0*/  FFMA.FTZ R56, R5, R19, R9 ;  /* 0x0000001305387223 */ /* 0x000fe40000010009 */
[----:B------:R-:W-:-:S03]  /*22c0*/  FMUL.FTZ R34, R57, -1.4426950216293334961 ;  /* 0xbfb8aa3b39227820 */ /* 0x000fc60000410000 */
[----:B------:R-:W2:Y:S01]  /*22d0*/  MUFU.EX2 R33, R33 ;  /* 0x0000002100217308 */ /* 0x000ea20000000800 */
[----:B------:R-:W-:Y:S01]  /*22e0*/  FMUL.FTZ R29, R55, R29 ;  /* 0x0000001d371d7220 */ /* 0x000fe20000410000 */
[----:B0-----:R-:W-:Y:S01]  /*22f0*/  FADD.FTZ R60, R60, 1 ;  /* 0x3f8000003c3c7421 */ /* 0x001fe20000010000 */
[----:B------:R-:W-:-:S05]  /*2300*/  FMUL.FTZ R55, R56, -1.4426950216293334961 ;  /* 0xbfb8aa3b38377820 */ /* 0x000fca0000410000 */
[----:B------:R-:W0:Y:S01]  /*2310*/  MUFU.EX2 R34, R34 ;  /* 0x0000002200227308 */ /* 0x000e220000000800 */
[----:B-1----:R-:W-:-:S07]  /*2320*/  FADD.FTZ R32, R32, 1 ;  /* 0x3f80000020207421 */ /* 0x002fce0000010000 */
[----:B------:R-:W1:Y:S01]  /*2330*/  MUFU.RCP R60, R60 ;  /* 0x0000003c003c7308 */ /* 0x000e620000001000 */
[----:B--2---:R-:W-:-:S07]  /*2340*/  FADD.FTZ R33, R33, 1 ;  /* 0x3f80000021217421 */ /* 0x004fce0000010000 */
[----:B------:R-:W2:Y:S01]  /*2350*/  MUFU.EX2 R55, R55 ;  /* 0x0000003700377308 */ /* 0x000ea20000000800 */
[----:B0-----:R-:W-:-:S07]  /*2360*/  FADD.FTZ R34, R34, 1 ;  /* 0x3f80000022227421 */ /* 0x001fce0000010000 */
[----:B------:R-:W0:Y:S01]  /*2370*/  MUFU.RCP R32, R32 ;  /* 0x0000002000207308 */ /* 0x000e220000001000 */
[----:B------:R-:W-:Y:S01]  /*2380*/  FMUL.FTZ R54, R54, R61 ;  /* 0x0000003d36367220 */ /* 0x000fe20000410000 */
[----:B-1----:R-:W-:-:S06]  /*2390*/  FADD.FTZ R61, -R60, 1 ;  /* 0x3f8000003c3d7421 */ /* 0x002fcc0000010100 */
[----:B------:R-:W1:Y:S01]  /*23a0*/  MUFU.RCP R33, R33 ;  /* 0x0000002100217308 */ /* 0x000e620000001000 */
[----:B--2---:R-:W-:Y:S01]  /*23b0*/  FADD.FTZ R55, R55, 1 ;  /* 0x3f80000037377421 */ /* 0x004fe20000010000 */
[----:B------:R-:W-:-:S06]  /*23c0*/  FFMA.FTZ R53, R53, R61, 1 ;  /* 0x3f80000035357423 */ /* 0x000fcc000001003d */
[----:B------:R-:W2:Y:S01]  /*23d0*/  MUFU.RCP R34, R34 ;  /* 0x0000002200227308 */ /* 0x000ea20000001000 */
[----:B------:R-:W-:Y:S01]  /*23e0*/  FMUL.FTZ R53, R60, R53 ;  /* 0x000000353c357220 */ /* 0x000fe20000410000 */
[----:B------:R-:W-:Y:S01]  /*23f0*/  STL [R1+0x14], R0 ;  /* 0x0000140001007387 */ /* 0x000fe20000100800 */
[----:B0-----:R-:W-:-:S05]  /*2400*/  FADD.FTZ R60, -R32, 1 ;  /* 0x3f800000203c7421 */ /* 0x001fca0000010100 */
[----:B------:R-:W0:Y:S01]  /*2410*/  MUFU.RCP R55, R55 ;  /* 0x0000003700377308 */ /* 0x000e220000001000 */
[----:B------:R2:W-:Y:S01]  /*2420*/  STL [R1+0xc4], R0 ;  /* 0x0000c40001007387 */ /* 0x0005e20000100800 */
[----:B------:R-:W-:Y:S01]  /*2430*/  FFMA.FTZ R59, R59, R60, 1 ;  /* 0x3f8000003b3b7423 */ /* 0x000fe2000001003c */
[----:B-1----:R-:W-:Y:S02]  /*2440*/  FADD.FTZ R60, -R33, 1 ;  /* 0x3f800000213c7421 */ /* 0x002fe40000010100 */
[----:B--2---:R-:W2:Y:S04]  /*2450*/  LDL.LU R0, [R1+0x40] ;  /* 0x0000400001007983 */ /* 0x004ea80000300800 */
[----:B------:R-:W-:Y:S04]  /*2460*/  STL [R1+0xc0], R11 ;  /* 0x0000c00b01007387 */ /* 0x000fe80000100800 */
[----:B------:R1:W-:Y:S01]  /*2470*/  STL [R1+0xc8], R12 ;  /* 0x0000c80c01007387 */ /* 0x0003e20000100800 */
[----:B------:R-:W-:Y:S01]  /*2480*/  FFMA.FTZ R58, R58, R60, 1 ;  /* 0x3f8000003a3a7423 */ /* 0x000fe2000001003c */
[----:B------:R-:W-:-:S02]  /*2490*/  FADD.FTZ R60, -R34, 1 ;  /* 0x3f800000223c7421 */ /* 0x000fc40000010100 */
[----:B-1----:R-:W2:Y:S04]  /*24a0*/  LDL.LU R12, [R1+0x54] ;  /* 0x00005400010c7983 */ /* 0x002ea80000300800 */
[----:B------:R1:W-:Y:S01]  /*24b0*/  STL [R1+0xcc], R13 ;  /* 0x0000cc0d01007387 */ /* 0x0003e20000100800 */
[----:B------:R-:W-:Y:S01]  /*24c0*/  FFMA.FTZ R57, R57, R60, 1 ;  /* 0x3f80000039397423 */ /* 0x000fe2000001003c */
[----:B0-----:R-:W-:Y:S02]  /*24d0*/  FADD.FTZ R60, -R55, 1 ;  /* 0x3f800000373c7421 */ /* 0x001fe40000010100 */
[----:B-1----:R-:W2:Y:S04]  /*24e0*/  LDL.LU R13, [R1+0x50] ;  /* 0x00005000010d7983 */ /* 0x002ea80000300800 */
[----:B------:R-:W-:Y:S04]  /*24f0*/  STL [R1+0xd8], R49 ;  /* 0x0000d83101007387 */ /* 0x000fe80000100800 */
[----:B------:R-:W-:Y:S04]  /*2500*/  STL [R1+0xd4], R51 ;  /* 0x0000d43301007387 */ /* 0x000fe80000100800 */
[----:B------:R0:W-:Y:S01]  /*2510*/  STL [R1+0xd0], R52 ;  /* 0x0000d03401007387 */ /* 0x0001e20000100800 */
[----:B------:R-:W-:-:S03]  /*2520*/  FFMA.FTZ R56, R56, R60, 1 ;  /* 0x3f80000038387423 */ /* 0x000fc6000001003c */
[----:B0-----:R-:W2:Y:S04]  /*2530*/  LDL.LU R52, [R1+0x5c] ;  /* 0x00005c0001347983 */ /* 0x001ea80000300800 */
[----:B------:R0:W-:Y:S04]  /*2540*/  STL [R1+0xdc], R50 ;  /* 0x0000dc3201007387 */ /* 0x0001e80000100800 */
[----:B0-----:R-:W2:Y:S04]  /*2550*/  LDL.LU R50, [R1+0x58] ;  /* 0x0000580001327983 */ /* 0x001ea80000300800 */
[----:B------:R-:W-:Y:S04]  /*2560*/  STL [R1+0xbc], R14 ;  /* 0x0000bc0e01007387 */ /* 0x000fe80000100800 */
[----:B------:R-:W-:Y:S04]  /*2570*/  STL [R1+0xe4], R46 ;  /* 0x0000e42e01007387 */ /* 0x000fe80000100800 */
[----:B------:R-:W-:Y:S04]  /*2580*/  STL [R1+0xe8], R47 ;  /* 0x0000e82f01007387 */ /* 0x000fe80000100800 */
[----:B------:R-:W-:Y:S04]  /*2590*/  STL [R1+0xf4], R45 ;  /* 0x0000f42d01007387 */ /* 0x000fe80000100800 */
[----:B------:R0:W-:Y:S01]  /*25a0*/  STL [R1+0xf8], R48 ;  /* 0x0000f83001007387 */ /* 0x0001e20000100800 */
[----:B------:R-:W-:-:S03]  /*25b0*/  FMUL.FTZ R32, R32, R59 ;  /* 0x0000003b20207220 */ /* 0x000fc60000410000 */
[----:B0-----:R-:W2:Y:S04]  /*25c0*/  LDL R48, [R1+0x6c] ;  /* 0x00006c0001307983 */ /* 0x001ea80000100800 */
[----:B------:R0:W-:Y:S04]  /*25d0*/  STL [R1+0x100], R15 ;  /* 0x0001000f01007387 */ /* 0x0001e80000100800 */
[----:B0-----:R-:W2:Y:S04]  /*25e0*/  LDL R15, [R1+0x68] ;  /* 0x00006800010f7983 */ /* 0x001ea80000100800 */
[----:B------:R0:W-:Y:S04]  /*25f0*/  STL [R1+0x104], R6 ;  /* 0x0001040601007387 */ /* 0x0001e80000100800 */
[----:B------:R-:W2:Y:S04]  /*2600*/  LDL R59, [R1+0x4c] ;  /* 0x00004c00013b7983 */ /* 0x000ea80000100800 */
[----:B------:R-:W2:Y:S01]  /*2610*/  LDL R11, [R1+0x84] ;  /* 0x00008400010b7983 */ /* 0x000ea20000100800 */
[----:B0-----:R-:W-:-:S03]  /*2620*/  FMUL.FTZ R6, R55, R56 ;  /* 0x0000003837067220 */ /* 0x001fc60000410000 */
[----:B------:R-:W2:Y:S04]  /*2630*/  LDL R46, [R1+0x9c] ;  /* 0x00009c00012e7983 */ /* 0x000ea80000100800 */
[----:B------:R0:W-:Y:S04]  /*2640*/  STL [R1+0x34], R6 ;  /* 0x0000340601007387 */ /* 0x0001e80000100800 */
[----:B------:R-:W2:Y:S04]  /*2650*/  LDL R41, [R1+0x98] ;  /* 0x0000980001297983 */ /* 0x000ea80000100800 */
[----:B------:R-:W2:Y:S04]  /*2660*/  LDL R49, [R1+0x94] ;  /* 0x0000940001317983 */ /* 0x000ea80000100800 */
[----:B------:R-:W2:Y:S01]  /*2670*/  LDL R51, [R1+0x8c] ;  /* 0x00008c0001337983 */ /* 0x000ea20000100800 */
[----:B------:R-:W-:-:S05]  /*2680*/  HADD2.F32 R55, -RZ, R30.H0_H0 ;  /* 0x2000001eff377230 */ /* 0x000fca0000004100 */
[----:B------:R-:W-:Y:S01]  /*2690*/  FMUL.FTZ R28, R55, R28 ;  /* 0x0000001c371c7220 */ /* 0x000fe20000410000 */
[----:B------:R-:W-:Y:S02]  /*26a0*/  HADD2.F32 R55, -RZ, R30.H1_H1 ;  /* 0x3000001eff377230 */ /* 0x000fe40000004100 */
[--C-:B------:R-:W-:Y:S02]  /*26b0*/  HADD2.F32 R30, -RZ, R31.reuse.H0_H0 ;  /* 0x2000001fff1e7230 */ /* 0x100fe40000004100 */
[----:B------:R-:W-:-:S03]  /*26c0*/  HADD2.F32 R31, -RZ, R31.H1_H1 ;  /* 0x3000001fff1f7230 */ /* 0x000fc60000004100 */
[----:B------:R-:W-:Y:S01]  /*26d0*/  FMUL.FTZ R30, R30, R54 ;  /* 0x000000361e1e7220 */ /* 0x000fe20000410000 */
[--C-:B------:R-:W-:Y:S02]  /*26e0*/  HADD2.F32 R54, -RZ, R24.reuse.H1_H1 ;  /* 0x30000018ff367230 */ /* 0x100fe40000004100 */
[----:B------:R-:W-:Y:S01]  /*26f0*/  FMUL.FTZ R31, R31, R53 ;  /* 0x000000351f1f7220 */ /* 0x000fe20000410000 */
[----:B------:R-:W-:Y:S02]  /*2700*/  HADD2.F32 R53, -RZ, R24.H0_H0 ;  /* 0x20000018ff357230 */ /* 0x000fe40000004100 */
[----:B------:R-:W-:Y:S01]  /*2710*/  FMUL.FTZ R33, R33, R58 ;  /* 0x0000003a21217220 */ /* 0x000fe20000410000 */
[--C-:B------:R-:W-:Y:S02]  /*2720*/  HADD2.F32 R24, -RZ, R25.reuse.H0_H0 ;  /* 0x20000019ff187230 */ /* 0x100fe40000004100 */
[----:B------:R-:W-:Y:S01]  /*2730*/  FMUL.FTZ R34, R34, R57 ;  /* 0x0000003922227220 */ /* 0x000fe20000410000 */
[----:B----4-:R-:W-:Y:S01]  /*2740*/  FFMA.FTZ R61, R43, R22, R42 ;  /* 0x000000162b3d7223 */ /* 0x010fe2000001002a */
[----:B------:R-:W-:Y:S01]  /*2750*/  FMUL.FTZ R33, R54, R33 ;  /* 0x0000002136217220 */ /* 0x000fe20000410000 */
[----:B------:R-:W-:Y:S01]  /*2760*/  FMUL.FTZ R42, R2, R23 ;  /* 0x00000017022a7220 */ /* 0x000fe20000410000 */
[----:B------:R-:W-:Y:S01]  /*2770*/  FMUL.FTZ R34, R24, R34 ;  /* 0x0000002218227220 */ /* 0x000fe20000410000 */
[----:B------:R-:W-:Y:S01]  /*2780*/  FMUL.FTZ R29, R55, R29 ;  /* 0x0000001d371d7220 */ /* 0x000fe20000410000 */
[----:B---3--:R-:W-:Y:S01]  /*2790*/  FADD.FTZ R24, R22, R40 ;  /* 0x0000002816187221 */ /* 0x008fe20000010000 */
[----:B0-----:R-:W-:Y:S01]  /*27a0*/  FMUL.FTZ R6, R3, R20 ;  /* 0x0000001403067220 */ /* 0x001fe20000410000 */
[----:B------:R-:W-:Y:S01]  /*27b0*/  FMUL.FTZ R32, R53, R32 ;  /* 0x0000002035207220 */ /* 0x000fe20000410000 */
[----:B------:R-:W-:Y:S01]  /*27c0*/  FMUL.FTZ R40, R4, R21 ;  /* 0x0000001504287220 */ /* 0x000fe20000410000 */
[----:B------:R-:W-:Y:S01]  /*27d0*/  FADD.FTZ R53, R21, R44 ;  /* 0x0000002c15357221 */ /* 0x000fe20000010000 */
[----:B------:R-:W-:Y:S01]  /*27e0*/  FMUL.FTZ R45, R5, R22 ;  /* 0x00000016052d7220 */ /* 0x000fe20000410000 */
[----:B------:R-:W-:-:S02]  /*27f0*/  HADD2.F32 R14, -RZ, R25.H1_H1 ;  /* 0x30000019ff0e7230 */ /* 0x000fc40000004100 */
[C---:B------:R-:W-:Y:S01]  /*2800*/  FMUL.FTZ R44, R2.reuse, R36 ;  /* 0x00000024022c7220 */ /* 0x040fe20000410000 */
[----:B------:R-:W-:Y:S01]  /*2810*/  FMUL.FTZ R47, R3, R37 ;  /* 0x00000025032f7220 */ /* 0x000fe20000410000 */
[----:B------:R-:W-:Y:S01]  /*2820*/  FMUL.FTZ R60, R2, R27 ;  /* 0x0000001b023c7220 */ /* 0x000fe20000410000 */
[----:B--2---:R-:W-:Y:S02]  /*2830*/  FADD.FTZ R56, R20, R12 ;  /* 0x0000000c14387221 */ /* 0x004fe40000010000 */
[----:B------:R-:W2:Y:S01]  /*2840*/  LDL R12, [R1+0x78] ;  /* 0x00007800010c7983 */ /* 0x000ea20000100800 */
[----:B------:R-:W-:-:S03]  /*2850*/  FADD.FTZ R58, R23, R52 ;  /* 0x00000034173a7221 */ /* 0x000fc60000010000 */
[----:B------:R-:W3:Y:S01]  /*2860*/  LDL R52, [R1+0x80] ;  /* 0x0000800001347983 */ /* 0x000ee20000100800 */
[----:B------:R-:W-:-:S04]  /*2870*/  FADD.FTZ R25, R58, R36 ;  /* 0x000000243a197221 */ /* 0x000fc80000010000 */
[----:B------:R-:W-:Y:S01]  /*2880*/  FADD.FTZ R25, R25, R27 ;  /* 0x0000001b19197221 */ /* 0x000fe20000010000 */
[----:B------:R-:W-:Y:S02]  /*2890*/  FFMA.FTZ R55, R48, R21, R0 ;  /* 0x0000001530377223 */ /* 0x000fe40000010000 */
[----:B------:R-:W4:Y:S01]  /*28a0*/  LDL R0, [R1+0x74] ;  /* 0x0000740001007983 */ /* 0x000f220000100800 */
[----:B------:R-:W-:Y:S01]  /*28b0*/  FADD.FTZ R21, R24, R26 ;  /* 0x0000001a18157221 */ /* 0x000fe20000010000 */
[----:B------:R-:W-:Y:S02]  /*28c0*/  FFMA.FTZ R57, R15, R20, R13 ;  /* 0x000000140f397223 */ /* 0x000fe4000001000d */
[----:B------:R-:W2:Y:S01]  /*28d0*/  LDL R13, [R1+0x7c] ;  /* 0x00007c00010d7983 */ /* 0x000ea20000100800 */
[----:B------:R-:W-:-:S03]  /*28e0*/  FFMA.FTZ R54, R59, R23, R50 ;  /* 0x000000173b367223 */ /* 0x000fc60000010032 */
[----:B------:R0:W-:Y:S01]  /*28f0*/  STL [R1+0x8], R42 ;  /* 0x0000082a01007387 */ /* 0x0001e20000100800 */
[----:B------:R-:W-:-:S03]  /*2900*/  FFMA.FTZ R54, R11, R36, R54 ;  /* 0x000000240b367223 */ /* 0x000fc60000010036 */
[----:B------:R1:W-:Y:S01]  /*2910*/  STL [R1+0x20], R6 ;  /* 0x0000200601007387 */ /* 0x0003e20000100800 */
[----:B------:R-:W-:Y:S01]  /*2920*/  FMUL.FTZ R50, R5, R26 ;  /* 0x0000001a05327220 */ /* 0x000fe20000410000 */
[----:B------:R-:W-:Y:S02]  /*2930*/  FADD.FTZ R23, R56, R37 ;  /* 0x0000002538177221 */ /* 0x000fe40000010000 */
[----:B------:R1:W-:Y:S01]  /*2940*/  STL [R1+0x1c], R40 ;  /* 0x00001c2801007387 */ /* 0x0003e20000100800 */
[----:B------:R-:W-:Y:S01]  /*2950*/  FFMA.FTZ R36, R46, R37, R57 ;  /* 0x000000252e247223 */ /* 0x000fe20000010039 */
[----:B------:R-:W-:Y:S02]  /*2960*/  FADD.FTZ R20, R53, R38 ;  /* 0x0000002635147221 */ /* 0x000fe40000010000 */
[----:B------:R1:W-:Y:S01]  /*2970*/  STL [R1+0x18], R45 ;  /* 0x0000182d01007387 */ /* 0x0003e20000100800 */
[-C--:B------:R-:W-:Y:S01]  /*2980*/  FFMA.FTZ R22, R41, R38.reuse, R55 ;  /* 0x0000002629167223 */ /* 0x080fe20000010037 */
[----:B------:R-:W-:-:S02]  /*2990*/  FMUL.FTZ R55, R4, R38 ;  /* 0x0000002604377220 */ /* 0x000fc40000410000 */
[----:B------:R2:W-:Y:S01]  /*29a0*/  STL [R1+0x10], R44 ;  /* 0x0000102c01007387 */ /* 0x0005e20000100800 */
[----:B------:R-:W-:Y:S01]  /*29b0*/  FFMA.FTZ R61, R49, R26, R61 ;  /* 0x0000001a313d7223 */ /* 0x000fe2000001003d */
[----:B------:R-:W-:Y:S02]  /*29c0*/  FADD.FTZ R37, RZ, R42 ;  /* 0x0000002aff257221 */ /* 0x000fe40000010000 */
[----:B------:R-:W3:Y:S01]  /*29d0*/  LDL R53, [R1+0x88] ;  /* 0x0000880001357983 */ /* 0x000ee20000100800 */
[----:B------:R-:W-:Y:S01]  /*29e0*/  FFMA.FTZ R26, R51, R27, R54 ;  /* 0x0000001b331a7223 */ /* 0x000fe20000010036 */
[----:B------:R-:W-:Y:S02]  /*29f0*/  FFMA.FTZ R27, R59, R42, RZ ;  /* 0x0000002a3b1b7223 */ /* 0x000fe400000100ff */
[----:B------:R2:W-:Y:S01]  /*2a00*/  STL [R1+0xc], R47 ;  /* 0x00000c2f01007387 */ /* 0x0005e20000100800 */
[----:B------:R-:W-:-:S03]  /*2a10*/  FADD.FTZ R37, R37, R6 ;  /* 0x0000000625257221 */ /* 0x000fc60000010000 */
[----:B------:R-:W-:Y:S01]  /*2a20*/  STL [R1+0x4], R55 ;  /* 0x0000043701007387 */ /* 0x000fe20000100800 */
[----:B------:R-:W-:-:S03]  /*2a30*/  FFMA.FTZ R27, R15, R6, R27 ;  /* 0x000000060f1b7223 */ /* 0x000fc6000001001b */
[----:B------:R2:W-:Y:S04]  /*2a40*/  STL [R1], R50 ;  /* 0x0000003201007387 */ /* 0x0005e80000100800 */
[----:B0-----:R-:W2:Y:S01]  /*2a50*/  LDL.LU R42, [R1+0x108] ;  /* 0x00010800012a7983 */ /* 0x001ea20000300800 */
[----:B------:R-:W-:Y:S01]  /*2a60*/  FADD.FTZ R37, R37, R40 ;  /* 0x0000002825257221 */ /* 0x000fe20000010000 */
[----:B------:R-:W-:Y:S02]  /*2a70*/  FFMA.FTZ R27, R48, R40, R27 ;  /* 0x00000028301b7223 */ /* 0x000fe4000001001b */
[----:B------:R-:W4:Y:S04]  /*2a80*/  LDL R38, [R1+0x70] ;  /* 0x0000700001267983 */ /* 0x000f280000100800 */
[----:B-1----:R0:W5:Y:S04]  /*2a90*/  LDL.LU R6, [R1+0x104] ;  /* 0x0001040001067983 */ /* 0x0021680000300800 */
[----:B------:R-:W4:Y:S04]  /*2aa0*/  LDL.LU R15, [R1+0x100] ;  /* 0x00010000010f7983 */ /* 0x000f280000300800 */
[----:B------:R-:W4:Y:S01]  /*2ab0*/  LDL.LU R40, [R1+0xfc] ;  /* 0x0000fc0001287983 */ /* 0x000f220000300800 */
[----:B------:R-:W-:Y:S01]  /*2ac0*/  FFMA.FTZ R27, R43, R45, R27 ;  /* 0x0000002d2b1b7223 */ /* 0x000fe2000001001b */
[----:B------:R-:W-:-:S02]  /*2ad0*/  FADD.FTZ R37, R37, R45 ;  /* 0x0000002d25257221 */ /* 0x000fc40000010000 */
[----:B------:R-:W4:Y:S01]  /*2ae0*/  LDL.LU R48, [R1+0xf8] ;  /* 0x0000f80001307983 */ /* 0x000f220000300800 */
[----:B------:R-:W-:Y:S01]  /*2af0*/  FFMA.FTZ R27, R11, R44, R27 ;  /* 0x0000002c0b1b7223 */ /* 0x000fe2000001001b */
[----:B------:R-:W-:Y:S02]  /*2b00*/  FADD.FTZ R37, R37, R44 ;  /* 0x0000002c25257221 */ /* 0x000fe40000010000 */
[----:B------:R-:W4:Y:S01]  /*2b10*/  LDL.LU R45, [R1+0xf4] ;  /* 0x0000f400012d7983 */ /* 0x000f220000300800 */
[----:B------:R-:W-:-:S03]  /*2b20*/  FFMA.FTZ R27, R46, R47, R27 ;  /* 0x0000002f2e1b7223 */ /* 0x000fc6000001001b */
[----:B------:R-:W4:Y:S01]  /*2b30*/  LDL.LU R43, [R1+0xf0] ;  /* 0x0000f000012b7983 */ /* 0x000f220000300800 */
[----:B------:R-:W-:Y:S01]  /*2b40*/  FADD.FTZ R37, R37, R47 ;  /* 0x0000002f25257221 */ /* 0x000fe20000010000 */
[----:B------:R-:W-:Y:S01]  /*2b50*/  FADD.FTZ R23, R23, R35 ;  /* 0x0000002317177221 */ /* 0x000fe20000010000 */
[----:B------:R-:W-:Y:S01]  /*2b60*/  FMUL.FTZ R59, R3, R35 ;  /* 0x00000023033b7220 */ /* 0x000fe20000410000 */
[----:B------:R-:W-:Y:S01]  /*2b70*/  FFMA.FTZ R27, R41, R55, R27 ;  /* 0x00000037291b7223 */ /* 0x000fe2000001001b */
[----:B---3--:R-:W-:Y:S01]  /*2b80*/  FFMA.FTZ R24, R53, R35, R36 ;  /* 0x0000002335187223 */ /* 0x008fe20000010024 */
[-C--:B--2---:R-:W-:Y:S01]  /*2b90*/  FFMA.FTZ R61, R13, R42.reuse, R61 ;  /* 0x0000002a0d3d7223 */ /* 0x084fe2000001003d */
[----:B------:R-:W-:Y:S01]  /*2ba0*/  FADD.FTZ R21, R21, R42 ;  /* 0x0000002a15157221 */ /* 0x000fe20000010000 */
[----:B------:R-:W-:Y:S02]  /*2bb0*/  FMUL.FTZ R57, R5, R42 ;  /* 0x0000002a05397220 */ /* 0x000fe40000410000 */
[----:B------:R-:W2:Y:S04]  /*2bc0*/  LDL R42, [R1+0x64] ;  /* 0x00006400012a7983 */ /* 0x000ea80000100800 */
[----:B------:R-:W3:Y:S04]  /*2bd0*/  LDL.LU R44, [R1+0xec] ;  /* 0x0000ec00012c7983 */ /* 0x000ee80000300800 */
[----:B------:R-:W3:Y:S04]  /*2be0*/  LDL R11, [R1+0x48] ;  /* 0x00004800010b7983 */ /* 0x000ee80000100800 */
[----:B------:R-:W3:Y:S01]  /*2bf0*/  LDL.LU R47, [R1+0xe8] ;  /* 0x0000e800012f7983 */ /* 0x000ee20000300800 */
[-C--:B----4-:R-:W-:Y:S01]  /*2c00*/  FFMA.FTZ R35, R12, R40.reuse, R26 ;  /* 0x000000280c237223 */ /* 0x090fe2000001001a */
[----:B------:R-:W-:Y:S01]  /*2c10*/  FADD.FTZ R25, R25, R40 ;  /* 0x0000002819197221 */ /* 0x000fe20000010000 */
[----:B------:R-:W-:Y:S01]  /*2c20*/  FMUL.FTZ R56, R2, R40 ;  /* 0x0000002802387220 */ /* 0x000fe20000410000 */
[----:B------:R-:W4:Y:S04]  /*2c30*/  LDL.LU R46, [R1+0xe4] ;  /* 0x0000e400012e7983 */ /* 0x000f280000300800 */
[----:B------:R-:W4:Y:S04]  /*2c40*/  LDL R40, [R1+0x30] ;  /* 0x0000300001287983 */ /* 0x000f280000100800 */
[----:B------:R-:W2:Y:S01]  /*2c50*/  LDL.LU R41, [R1+0xe0] ;  /* 0x0000e00001297983 */ /* 0x000ea20000300800 */
[----:B------:R-:W-:Y:S01]  /*2c60*/  FFMA.FTZ R27, R49, R50, R27 ;  /* 0x00000032311b7223 */ /* 0x000fe2000001001b */
[----:B------:R-:W-:-:S03]  /*2c70*/  FADD.FTZ R37, R37, R55 ;  /* 0x0000003725257221 */ /* 0x000fc60000010000 */
[----:B------:R-:W-:Y:S01]  /*2c80*/  FFMA.FTZ R27, R51, R60, R27 ;  /* 0x0000003c331b7223 */ /* 0x000fe2000001001b */
[----:B------:R-:W-:Y:S02]  /*2c90*/  FADD.FTZ R37, R37, R50 ;  /* 0x0000003225257221 */ /* 0x000fe40000010000 */
[----:B------:R-:W4:Y:S01]  /*2ca0*/  LDL.LU R50, [R1+0xdc] ;  /* 0x0000dc0001327983 */ /* 0x000f220000300800 */
[----:B------:R-:W-:-:S03]  /*2cb0*/  FFMA.FTZ R27, R53, R59, R27 ;  /* 0x0000003b351b7223 */ /* 0x000fc6000001001b */
[----:B------:R-:W4:Y:S04]  /*2cc0*/  LDL.LU R49, [R1+0xd8] ;  /* 0x0000d80001317983 */ /* 0x000f280000300800 */
[----:B------:R-:W4:Y:S04]  /*2cd0*/  LDL R26, [R1+0x2c] ;  /* 0x00002c00011a7983 */ /* 0x000f280000100800 */
[----:B------:R-:W4:Y:S01]  /*2ce0*/  LDL.LU R51, [R1+0xd4] ;  /* 0x0000d40001337983 */ /* 0x000f220000300800 */
[----:B------:R-:W-:Y:S01]  /*2cf0*/  FMUL.FTZ R58, R4, R39 ;  /* 0x00000027043a7220 */ /* 0x000fe20000410000 */
[-C--:B--2---:R-:W-:Y:S01]  /*2d00*/  FFMA.FTZ R61, R42, R41.reuse, R61 ;  /* 0x000000292a3d7223 */ /* 0x084fe2000001003d */
[----:B------:R-:W-:Y:S01]  /*2d10*/  FADD.FTZ R21, R21, R41 ;  /* 0x0000002915157221 */ /* 0x000fe20000010000 */
[----:B------:R-:W-:Y:S01]  /*2d20*/  FMUL.FTZ R53, R5, R41 ;  /* 0x0000002905357220 */ /* 0x000fe20000410000 */
[----:B------:R-:W-:Y:S01]  /*2d30*/  FMUL.FTZ R55, R3, R43 ;  /* 0x0000002b03377220 */ /* 0x000fe20000410000 */
[----:B------:R-:W2:Y:S01]  /*2d40*/  LDL R41, [R1+0x60] ;  /* 0x0000600001297983 */ /* 0x000ea20000100800 */
[----:B------:R-:W-:Y:S01]  /*2d50*/  FFMA.FTZ R27, R52, R58, R27 ;  /* 0x0000003a341b7223 */ /* 0x000fe2000001001b */
[----:B---3--:R-:W-:Y:S01]  /*2d60*/  FMUL.FTZ R54, R4, R44 ;  /* 0x0000002c04367220 */ /* 0x008fe20000410000 */
[----:B------:R-:W-:Y:S01]  /*2d70*/  FFMA.FTZ R22, R52, R39, R22 ;  /* 0x0000002734167223 */ /* 0x000fe20000010016 */
[----:B------:R-:W-:Y:S01]  /*2d80*/  FADD.FTZ R20, R20, R39 ;  /* 0x0000002714147221 */ /* 0x000fe20000010000 */
[----:B------:R-:W-:Y:S01]  /*2d90*/  FFMA.FTZ R27, R13, R57, R27 ;  /* 0x000000390d1b7223 */ /* 0x000fe2000001001b */
[----:B------:R-:W3:Y:S03]  /*2da0*/  LDL R39, [R1+0x28] ;  /* 0x0000280001277983 */ /* 0x000ee60000100800 */
[----:B------:R-:W-:Y:S01]  /*2db0*/  FFMA.FTZ R27, R12, R56, R27 ;  /* 0x000000380c1b7223 */ /* 0x000fe2000001001b */
[----:B----4-:R-:W-:Y:S01]  /*2dc0*/  FADD.FTZ R25, R25, R49 ;  /* 0x0000003119197221 */ /* 0x010fe20000010000 */
[----:B------:R-:W4:Y:S02]  /*2dd0*/  LDL R36, [R1+0x24] ;  /* 0x0000240001247983 */ /* 0x000f240000100800 */
[----:B------:R-:W-:-:S02]  /*2de0*/  FFMA.FTZ R27, R0, R55, R27 ;  /* 0x00000037001b7223 */ /* 0x000fc4000001001b */
[----:B------:R-:W3:Y:S02]  /*2df0*/  LDL.LU R52, [R1+0xd0] ;  /* 0x0000d00001347983 */ /* 0x000ee40000300800 */
[C---:B------:R-:W-:Y:S01]  /*2e00*/  FFMA.FTZ R27, R38.reuse, R54, R27 ;  /* 0x00000036261b7223 */ /* 0x040fe2000001001b */
[----:B------:R-:W-:Y:S01]  /*2e10*/  FFMA.FTZ R22, R38, R44, R22 ;  /* 0x0000002c26167223 */ /* 0x000fe20000010016 */
[----:B------:R-:W-:Y:S01]  /*2e20*/  FADD.FTZ R20, R20, R44 ;  /* 0x0000002c14147221 */ /* 0x000fe20000010000 */
[----:B------:R-:W-:Y:S01]  /*2e30*/  FFMA.FTZ R24, R0, R43, R24 ;  /* 0x0000002b00187223 */ /* 0x000fe20000010018 */
[----:B------:R-:W-:Y:S01]  /*2e40*/  FFMA.FTZ R27, R42, R53, R27 ;  /* 0x000000352a1b7223 */ /* 0x000fe2000001001b */
[-C--:B------:R-:W-:Y:S01]  /*2e50*/  FMUL.FTZ R44, R3, R51.reuse ;  /* 0x00000033032c7220 */ /* 0x080fe20000410000 */
[----:B------:R-:W4:Y:S01]  /*2e60*/  LDL.LU R13, [R1+0xcc] ;  /* 0x0000cc00010d7983 */ /* 0x000f220000300800 */
[----:B------:R-:W-:-:S03]  /*2e70*/  FFMA.FTZ R24, R11, R51, R24 ;  /* 0x000000330b187223 */ /* 0x000fc60000010018 */
[----:B------:R-:W4:Y:S04]  /*2e80*/  LDL.LU R12, [R1+0xc8] ;  /* 0x0000c800010c7983 */ /* 0x000f280000300800 */
[----:B------:R-:W4:Y:S04]  /*2e90*/  LDL.LU R0, [R1+0xc4] ;  /* 0x0000c40001007983 */ /* 0x000f280000300800 */
[----:B------:R-:W4:Y:S01]  /*2ea0*/  LDL.LU R38, [R1+0x34] ;  /* 0x0000340001267983 */ /* 0x000f220000300800 */
[-C--:B--2---:R-:W-:Y:S01]  /*2eb0*/  FFMA.FTZ R35, R41, R49.reuse, R35 ;  /* 0x0000003129237223 */ /* 0x084fe20000010023 */
[----:B------:R-:W-:-:S04]  /*2ec0*/  FMUL.FTZ R49, R2, R49 ;  /* 0x0000003102317220 */ /* 0x000fc80000410000 */
[----:B------:R-:W-:-:S04]  /*2ed0*/  FFMA.FTZ R27, R41, R49, R27 ;  /* 0x00000031291b7223 */ /* 0x000fc8000001001b */
[----:B------:R-:W-:Y:S02]  /*2ee0*/  FFMA.FTZ R27, R11, R44, R27 ;  /* 0x0000002c0b1b7223 */ /* 0x000fe4000001001b */
[----:B------:R-:W2:Y:S01]  /*2ef0*/  LDL.LU R11, [R1+0xc0] ;  /* 0x0000c000010b7983 */ /* 0x000ea20000300800 */
[----:B------:R-:W-:Y:S01]  /*2f00*/  FADD.FTZ R23, R23, R43 ;  /* 0x0000002b17177221 */ /* 0x000fe20000010000 */
[----:B---3--:R-:W-:-:S03]  /*2f10*/  FMUL.FTZ R43, R4, R52 ;  /* 0x00000034042b7220 */ /* 0x008fc60000410000 */
[----:B------:R-:W-:Y:S01]  /*2f20*/  FADD.FTZ R23, R23, R51 ;  /* 0x0000003317177221 */ /* 0x000fe20000010000 */
[----:B------:R-:W-:Y:S01]  /*2f30*/  FADD.FTZ R20, R20, R52 ;  /* 0x0000003414147221 */ /* 0x000fe20000010000 */
[----:B------:R-:W-:Y:S01]  /*2f40*/  FFMA.FTZ R22, R40, R52, R22 ;  /* 0x0000003428167223 */ /* 0x000fe20000010016 */
[-C--:B------:R-:W-:Y:S01]  /*2f50*/  FFMA.FTZ R61, R26, R50.reuse, R61 ;  /* 0x000000321a3d7223 */ /* 0x080fe2000001003d */
[----:B------:R-:W-:Y:S01]  /*2f60*/  FADD.FTZ R21, R21, R50 ;  /* 0x0000003215157221 */ /* 0x000fe20000010000 */
[----:B------:R-:W-:Y:S01]  /*2f70*/  FMUL.FTZ R42, R5, R50 ;  /* 0x00000032052a7220 */ /* 0x000fe20000410000 */
[-C--:B------:R-:W-:Y:S01]  /*2f80*/  FFMA.FTZ R35, R39, R46.reuse, R35 ;  /* 0x0000002e27237223 */ /* 0x080fe20000010023 */
[----:B------:R-:W-:Y:S01]  /*2f90*/  FADD.FTZ R50, R25, R46 ;  /* 0x0000002e19327221 */ /* 0x000fe20000010000 */
[----:B------:R-:W-:Y:S01]  /*2fa0*/  FMUL.FTZ R41, R2, R46 ;  /* 0x0000002e02297220 */ /* 0x000fe20000410000 */
[----:B------:R-:W-:Y:S01]  /*2fb0*/  FFMA.FTZ R27, R40, R43, R27 ;  /* 0x0000002b281b7223 */ /* 0x000fe2000001001b */
[-C--:B----4-:R-:W-:Y:S01]  /*2fc0*/  FFMA.FTZ R46, R36, R47.reuse, R24 ;  /* 0x0000002f242e7223 */ /* 0x090fe20000010018 */
[----:B------:R-:W-:Y:S01]  /*2fd0*/  FADD.FTZ R51, R23, R47 ;  /* 0x0000002f17337221 */ /* 0x000fe20000010000 */
[----:B------:R-:W-:Y:S01]  /*2fe0*/  FMUL.FTZ R40, R3, R47 ;  /* 0x0000002f03287220 */ /* 0x000fe20000410000 */
[----:B------:R-:W-:Y:S01]  /*2ff0*/  FADD.FTZ R52, R20, R45 ;  /* 0x0000002d14347221 */ /* 0x000fe20000010000 */
[-C--:B------:R-:W-:Y:S01]  /*3000*/  FMUL.FTZ R20, R4, R45.reuse ;  /* 0x0000002d04147220 */ /* 0x080fe20000410000 */
[----:B------:R-:W-:Y:S01]  /*3010*/  FFMA.FTZ R47, R0, R45, R22 ;  /* 0x0000002d002f7223 */ /* 0x000fe20000010016 */
[----:B------:R-:W-:Y:S01]  /*3020*/  FADD.FTZ R45, R21, R48 ;  /* 0x00000030152d7221 */ /* 0x000fe20000010000 */
[----:B------:R-:W-:Y:S01]  /*3030*/  FMUL.FTZ R21, R5, R48 ;  /* 0x0000003005157220 */ /* 0x000fe20000410000 */
[----:B------:R-:W-:-:S04]  /*3040*/  FFMA.FTZ R27, R26, R42, R27 ;  /* 0x0000002a1a1b7223 */ /* 0x000fc8000001001b */
[----:B------:R-:W-:-:S04]  /*3050*/  FFMA.FTZ R27, R39, R41, R27 ;  /* 0x00000029271b7223 */ /* 0x000fc8000001001b */
[----:B------:R-:W-:-:S04]  /*3060*/  FFMA.FTZ R27, R36, R40, R27 ;  /* 0x00000028241b7223 */ /* 0x000fc8000001001b */
[----:B------:R-:W-:Y:S01]  /*3070*/  FFMA.FTZ R27, R0, R20, R27 ;  /* 0x00000014001b7223 */ /* 0x000fe2000001001b */
[----:B------:R-:W-:-:S04]  /*3080*/  FADD.FTZ R37, R37, R60 ;  /* 0x0000003c25257221 */ /* 0x000fc80000010000 */
[----:B------:R-:W-:-:S04]  /*3090*/  FADD.FTZ R37, R37, R59 ;  /* 0x0000003b25257221 */ /* 0x000fc80000010000 */
[----:B------:R-:W-:-:S04]  /*30a0*/  FADD.FTZ R37, R37, R58 ;  /* 0x0000003a25257221 */ /* 0x000fc80000010000 */
[----:B------:R-:W-:-:S04]  /*30b0*/  FADD.FTZ R37, R37, R57 ;  /* 0x0000003925257221 */ /* 0x000fc80000010000 */
[----:B------:R-:W-:Y:S01]  /*30c0*/  FADD.FTZ R37, R37, R56 ;  /* 0x0000003825257221 */ /* 0x000fe20000010000 */
[----:B--2---:R-:W-:Y:S01]  /*30d0*/  FFMA.FTZ R61, R11, R48, R61 ;  /* 0x000000300b3d7223 */ /* 0x004fe2000001003d */
[----:B------:R-:W-:Y:S02]  /*30e0*/  FMUL.FTZ R48, R14, R38 ;  /* 0x000000260e307220 */ /* 0x000fe40000410000 */
[----:B------:R-:W2:Y:S04]  /*30f0*/  LDL.LU R14, [R1+0xbc] ;  /* 0x0000bc00010e7983 */ /* 0x000ea80000300800 */
[----:B------:R-:W3:Y:S01]  /*3100*/  LDL R0, [R1+0xb4] ;  /* 0x0000b40001007983 */ /* 0x000ee20000100800 */
        /* <DEDUP_REMOVED lines=10> */
[----:B------:R-:W-:Y:S01]  /*31b0*/  FMUL.FTZ R22, R2, R28 ;  /* 0x0000001c02167220 */ /* 0x000fe20000410000 */
[----:B------:R-:W-:Y:S02]  /*31c0*/  FFMA.FTZ R27, R11, R21, R27 ;  /* 0x000000150b1b7223 */ /* 0x000fe4000001001b */
[----:B------:R-:W-:Y:S01]  /*31d0*/  FADD.FTZ R26, R37, R21 ;  /* 0x00000015251a7221 */ /* 0x000fe20000010000 */
[----:B------:R-:W-:Y:S01]  /*31e0*/  FMUL.FTZ R23, R3, R29 ;  /* 0x0000001d03177220 */ /* 0x000fe20000410000 */
[----:B------:R-:W-:Y:S02]  /*31f0*/  FFMA.FTZ R27, R12, R22, R27 ;  /* 0x000000160c1b7223 */ /* 0x000fe4000001001b */
[----:B------:R-:W-:Y:S01]  /*3200*/  FADD.FTZ R26, R26, R22 ;  /* 0x000000161a1a7221 */ /* 0x000fe20000010000 */
[----:B------:R-:W-:Y:S01]  /*3210*/  FMUL.FTZ R24, R4, R30 ;  /* 0x0000001e04187220 */ /* 0x000fe20000410000 */
[----:B------:R-:W-:-:S02]  /*3220*/  FFMA.FTZ R27, R13, R23, R27 ;  /* 0x000000170d1b7223 */ /* 0x000fc4000001001b */
        /* <DEDUP_REMOVED lines=11> */
[----:B------:R-:W-:-:S03]  /*32e0*/  FFMA.FTZ R35, R12, R28, R35 ;  /* 0x0000001c0c237223 */ /* 0x000fc60000010023 */
[----:B------:R-:W-:Y:S01]  /*32f0*/  FADD.FTZ R26, R26, R39 ;  /* 0x000000271a1a7221 */ /* 0x000fe20000010000 */
[----:B------:R-:W-:Y:S01]  /*3300*/  FADD.FTZ R50, R50, R28 ;  /* 0x0000001c32327221 */ /* 0x000fe20000010000 */
[----:B------:R-:W-:Y:S01]  /*3310*/  FFMA.FTZ R46, R13, R29, R46 ;  /* 0x0000001d0d2e7223 */ /* 0x000fe2000001002e */
[----:B------:R-:W-:Y:S01]  /*3320*/  FADD.FTZ R51, R51, R29 ;  /* 0x0000001d33337221 */ /* 0x000fe20000010000 */
[----:B------:R-:W-:Y:S01]  /*3330*/  FADD.FTZ R52, R52, R30 ;  /* 0x0000001e34347221 */ /* 0x000fe20000010000 */
[----:B------:R-:W-:Y:S01]  /*3340*/  FFMA.FTZ R61, R15, R31, R61 ;  /* 0x0000001f0f3d7223 */ /* 0x000fe2000001003d */
[----:B------:R-:W-:Y:S02]  /*3350*/  FADD.FTZ R45, R45, R31 ;  /* 0x0000001f2d2d7221 */ /* 0x000fe40000010000 */
[----:B------:R-:W-:Y:S01]  /*3360*/  FADD.FTZ R31, R52, R34 ;  /* 0x00000022341f7221 */ /* 0x000fe20000010000 */
[----:B------:R-:W-:Y:S01]  /*3370*/  FFMA.FTZ R28, R19, R48, R61 ;  /* 0x00000030131c7223 */ /* 0x000fe2000001003d */
[----:B------:R-:W-:Y:S01]  /*3380*/  FADD.FTZ R29, R45, R48 ;  /* 0x000000302d1d7221 */ /* 0x000fe20000010000 */
[----:B------:R-:W-:-:S04]  /*3390*/  UIADD3 UR9, UP0, UPT, UR9, 0x2, URZ ;  /* 0x0000000209097890 */ /* 0x000fc8000ff1e0ff */
        /* <DEDUP_REMOVED lines=8> */
[----:B------:R-:W-:-:S05]  /*3420*/  FFMA.FTZ R27, R19, R39, R27 ;  /* 0x00000027131b7223 */ /* 0x000fca000001001b */
[----:B---3--:R1:W-:Y:S01]  /*3430*/  STS.64 [R0], R26 ;  /* 0x0000001a00007388 */ /* 0x0083e20000000a00 */
[----:B------:R-:W-:Y:S01]  /*3440*/  FFMA.FTZ R47, R14, R30, R47 ;  /* 0x0000001e0e2f7223 */ /* 0x000fe2000001002f */
[----:B-1----:R-:W-:Y:S02]  /*3450*/  FFMA.FTZ R27, R16, R32, R35 ;  /* 0x00000020101b7223 */ /* 0x002fe40000010023 */
[----:B------:R0:W5:Y:S01]  /*3460*/  LDL.LU R0, [R1+0xb8] ;  /* 0x0000b80001007983 */ /* 0x0001620000300800 */
[----:B------:R-:W-:-:S03]  /*3470*/  FADD.FTZ R26, R50, R32 ;  /* 0x00000020321a7221 */ /* 0x000fc60000010000 */
[----:B------:R1:W-:Y:S01]  /*3480*/  STL [R1+0x58], R27 ;  /* 0x0000581b01007387 */ /* 0x0003e20000100800 */
[----:B------:R-:W-:-:S03]  /*3490*/  FFMA.FTZ R30, R18, R34, R47 ;  /* 0x00000022121e7223 */ /* 0x000fc6000001002f */
[----:B------:R0:W-:Y:S01]  /*34a0*/  STL [R1+0x5c], R26 ;  /* 0x00005c1a01007387 */ /* 0x0001e20000100800 */
[----:B-1----:R-:W-:Y:S01]  /*34b0*/  FFMA.FTZ R27, R17, R33, R46 ;  /* 0x00000021111b7223 */ /* 0x002fe2000001002e */
[----:B------:R-:W-:-:S04]  /*34c0*/  FADD.FTZ R33, R51, R33 ;  /* 0x0000002133217221 */ /* 0x000fc80000010000 */
[----:B------:R0:W-:Y:S04]  /*34d0*/  STL [R1+0x50], R27 ;  /* 0x0000501b01007387 */ /* 0x0001e80000100800 */
[----:B------:R0:W-:Y:S04]  /*34e0*/  STL [R1+0x54], R33 ;  /* 0x0000542101007387 */ /* 0x0001e80000100800 */
[----:B------:R0:W-:Y:S04]  /*34f0*/  STL [R1+0x40], R30 ;  /* 0x0000401e01007387 */ /* 0x0001e80000100800 */
[----:B------:R0:W-:Y:S01]  /*3500*/  STL [R1+0x44], R31 ;  /* 0x0000441f01007387 */ /* 0x0001e20000100800 */
[----:B------:R-:W1:Y:S03]  /*3510*/  S2R R35, SR_TID.X ;  /* 0x0000000000237919 */ /* 0x000e660000002100 */
[----:B------:R0:W-:Y:S01]  /*3520*/  STL.64 [R1+0x38], R28 ;  /* 0x0000381c01007387 */ /* 0x0001e20000100a00 */
[----:B------:R-:W-:Y:S06]  /*3530*/  BAR.SYNC.DEFER_BLOCKING 0x0 ;  /* 0x0000000000007b1d */ /* 0x000fec0000010000 */
[----:B------:R-:W-:Y:S05]  /*3540*/  BRA.U !UP0, `(.L_x_1047) ;  /* 0x0000000108cc7547 */ /* 0x000fea000b800000 */
[----:B------:R-:W2:Y:S01]  /*3550*/  LDL R50, [R1+0x58] ;  /* 0x0000580001327983 */ /* 0x000ea20000100800 */
[----:B------:R-:W3:Y:S01]  /*3560*/  S2UR UR10, SR_CgaCtaId ;  /* 0x00000000000a79c3 */ /* 0x000ee20000008800 */
[----:B------:R-:W-:Y:S01]  /*3570*/  UMOV UR5, 0x400 ;  /* 0x0000040000057882 */ /* 0x000fe20000000000 */
[----:B------:R-:W-:Y:S01]  /*3580*/  MOV R51, R26 ;  /* 0x0000001a00337202 */ /* 0x000fe20000000f00 */
[----:B-1----:R-:W0:Y:S01]  /*3590*/  S2R R35, SR_TID.X ;  /* 0x0000000000237919 */ /* 0x002e220000002100 */
[----:B------:R-:W-:Y:S01]  /*35a0*/  MOV R32, R27 ;  /* 0x0000001b00207202 */ /* 0x000fe20000000f00 */
[----:B---3--:R-:W-:-:S03]  /*35b0*/  ULEA UR5, UR10, UR5, 0x18 ;  /* 0x000000050a057291 */ /* 0x008fc6000f8ec0ff */
[----:B------:R-:W-:Y:S01]  /*35c0*/  S2UR UR10, SR_CTAID.Y ;  /* 0x00000000000a79c3 */ /* 0x000fe20000002600 */
[C---:B0-----:R-:W-:Y:S02]  /*35d0*/  SHF.L.U32 R26, R35.reuse, 0x1, RZ ;  /* 0x00000001231a7819 */ /* 0x041fe400000006ff */
[----:B-----5:R-:W-:Y:S02]  /*35e0*/  LEA R0, R35, UR5, 0x5 ;  /* 0x0000000523007c11 */ /* 0x020fe4000f8e28ff */
[----:B------:R-:W-:-:S04]  /*35f0*/  LOP3.LUT R26, R26, 0x18, RZ, 0xc0, !PT ;  /* 0x000000181a1a7812 */ /* 0x000fc800078ec0ff */
[----:B------:R-:W-:-:S05]  /*3600*/  IADD3 R27, PT, PT, R0, R26, RZ ;  /* 0x0000001a001b7210 */ /* 0x000fca0007ffe0ff */
[----:B--2---:R0:W-:Y:S02]  /*3610*/  STS.64 [R27], R50 ;  /* 0x000000321b007388 */ /* 0x0041e40000000a00 */
        /* <DEDUP_REMOVED lines=10> */
[----:B------:R-:W-:Y:S03]  /*36c0*/  STS.64 [R26], R28 ;  /* 0x0000001c1a007388 */ /* 0x000fe60000000a00 */
[----:B------:R-:W-:-:S04]  /*36d0*/  SHF.L.U32 R0, R0, 0x3, RZ ;  /* 0x0000000300007819 */ /* 0x000fc800000006ff */
[----:B------:R-:W-:Y:S01]  /*36e0*/  LOP3.LUT R0, R0, 0x18, RZ, 0xc0, !PT ;  /* 0x0000001800007812 */ /* 0x000fe200078ec0ff */
[----:B0-----:R-:W0:Y:S01]  /*36f0*/  LDC.64 R30, c[0x0][0x3d0] ;  /* 0x0000f400ff1e7b82 */ /* 0x001e220000000a00 */
[----:B------:R-:W-:-:S04]  /*3700*/  SHF.L.U32 R27, R35, 0x3, RZ ;  /* 0x00000003231b7819 */ /* 0x000fc800000006ff */
        /* <DEDUP_REMOVED lines=23> */
.L_x_1047:
[----:B-1----:R-:W-:Y:S01]  /*3880*/  ISETP.GT.U32.AND P0, PT, R35, 0x3f, PT ;  /* 0x0000003f2300780c */ /* 0x002fe20003f04070 */
[----:B------:R-:W-:Y:S01]  /*3890*/  BSSY.RECONVERGENT B0, `(.L_x_1048) ;  /* 0x0000013000007945 */ /* 0x000fe20003800200 */
[----:B0-2---:R-:W-:-:S11]  /*38a0*/  CS2R R26, SRZ ;  /* 0x00000000001a7805 */ /* 0x005fd6000001ff00 */
        /* <DEDUP_REMOVED lines=17> */
.L_x_1049:
[----:B------:R-:W-:Y:S05]  /*39c0*/  BSYNC.RECONVERGENT B0 ;  /* 0x0000000000007941 */ /* 0x000fea0003800200 */
.L_x_1048:
        /* <DEDUP_REMOVED lines=22> */
.L_x_1051:
[----:B------:R-:W-:Y:S05]  /*3b30*/  BSYNC.RECONVERGENT B0 ;  /* 0x0000000000007941 */ /* 0x000fea0003800200 */
.L_x_1050:
        /* <DEDUP_REMOVED lines=18> */
.L_x_1054:
[----:B0-----:R-:W2:Y:S04]  /*3c60*/  LD.E.STRONG.GPU R29, desc[UR12][R26.64+0x8] ;  /* 0x0000080c1a1d7980 */ /* 0x001ea8000c10f900 */
[----:B--2---:R-:W-:Y:S01]  /*3c70*/  CCTL.IVALL ;  /* 0x00000000ff00798f */ /* 0x004fe20002000000 */
[----:B------:R-:W-:Y:S05]  /*3c80*/  YIELD ;  /* 0x0000000000007946 */ /* 0x000fea0003800000 */
[----:B-----5:R-:W-:-:S04]  /*3c90*/  LOP3.LUT R29, R29, R28, RZ, 0x3c, !PT ;  /* 0x0000001c1d1d7212 */ /* 0x020fc800078e3cff */
[----:B------:R-:W-:-:S13]  /*3ca0*/  ISETP.GT.AND P0, PT, R29, -0x1, PT ;  /* 0xffffffff1d00780c */ /* 0x000fda0003f04270 */
[----:B------:R-:W-:Y:S05]  /*3cb0*/  @P0 BRA `(.L_x_1054) ;  /* 0xfffffffc00e80947 */ /* 0x000fea000383ffff */
.L_x_1053:
[----:B------:R-:W-:Y:S05]  /*3cc0*/  WARPSYNC.ALL ;  /* 0x0000000000007948 */ /* 0x000fea0003800000 */
[----:B------:R-:W-:Y:S06]  /*3cd0*/  BAR.SYNC.DEFER_BLOCKING 0x0 ;  /* 0x0000000000007b1d */ /* 0x000fec0000010000 */
[----:B------:R-:W-:Y:S05]  /*3ce0*/  BRA `(.L_x_1055) ;  /* 0x0000000000607947 */ /* 0x000fea0003800000 */
.L_x_1052:
        /* <DEDUP_REMOVED lines=16> */
.L_x_1057:
[----:B------:R-:W2:Y:S04]  /*3df0*/  LD.E.STRONG.GPU R29, desc[UR12][R26.64] ;  /* 0x0000000c1a1d7980 */ /* 0x000ea8000c10f900 */
[----:B--2---:R-:W-:Y:S01]  /*3e00*/  CCTL.IVALL ;  /* 0x00000000ff00798f */ /* 0x004fe20002000000 */
[----:B------:R-:W-:Y:S05]  /*3e10*/  YIELD ;  /* 0x0000000000007946 */ /* 0x000fea0003800000 */
[----:B-----5:R-:W-:-:S04]  /*3e20*/  LOP3.LUT R29, R29, R28, RZ, 0x3c, !PT ;  /* 0x0000001c1d1d7212 */ /* 0x020fc800078e3cff */
[----:B------:R-:W-:-:S13]  /*3e30*/  ISETP.GT.AND P0, PT, R29, -0x1, PT ;  /* 0xffffffff1d00780c */ /* 0x000fda0003f04270 */
[----:B------:R-:W-:Y:S05]  /*3e40*/  @P0 BRA `(.L_x_1057) ;  /* 0xfffffffc00e80947 */ /* 0x000fea000383ffff */
.L_x_1056:
[----:B------:R-:W-:Y:S05]  /*3e50*/  WARPSYNC.ALL ;  /* 0x0000000000007948 */ /* 0x000fea0003800000 */
[----:B------:R-:W-:Y:S06]  /*3e60*/  BAR.SYNC.DEFER_BLOCKING 0x0 ;  /* 0x0000000000007b1d */ /* 0x000fec0000010000 */
.L_x_1055:
        /* <DEDUP_REMOVED lines=55> */
.L_x_1059:
[----:B------:R-:W-:Y:S05]  /*41e0*/  BSYNC.RECONVERGENT B0 ;  /* 0x0000000000007941 */ /* 0x000fea0003800200 */
.L_x_1058:
[----:B------:R-:W2:Y:S04]  /*41f0*/  LDL R48, [R1+0xb0] ;  /* 0x0000b00001307983 */ /* 0x000ea80000100800 */
[----:B------:R-:W3:Y:S04]  /*4200*/  LDL.LU R29, [R1+0x8] ;  /* 0x00000800011d7983 */ /* 0x000ee80000300800 */
[----:B------:R-:W4:Y:S04]  /*4210*/  LDL.LU R47, [R1+0x4c] ;  /* 0x00004c00012f7983 */ /* 0x000f280000300800 */
[----:B------:R-:W4:Y:S04]  /*4220*/  LDL.LU R30, [R1+0x20] ;  /* 0x00002000011e7983 */ /* 0x000f280000300800 */
[----:B------:R-:W4:Y:S04]  /*4230*/  LDL.LU R46, [R1+0x68] ;  /* 0x00006800012e7983 */ /* 0x000f280000300800 */
[----:B------:R-:W3:Y:S04]  /*4240*/  LDL.LU R31, [R1+0x1c] ;  /* 0x00001c00011f7983 */ /* 0x000ee80000300800 */
        /* <DEDUP_REMOVED lines=8> */
[----:B-----5:R-:W-:Y:S01]  /*42d0*/  STL [R1+0xcc], R6 ;  /* 0x0000cc0601007387 */ /* 0x020fe20000100800 */
[----:B------:R-:W-:-:S03]  /*42e0*/  UIADD3 UR5, UPT, UPT, UR5, 0x3480, URZ ;  /* 0x0000348005057890 */ /* 0x000fc6000fffe0ff */
[----:B------:R-:W-:Y:S04]  /*42f0*/  STL [R1+0xc8], R5 ;  /* 0x0000c80501007387 */ /* 0x000fe80000100800 */
[----:B------:R-:W-:Y:S04]  /*4300*/  STL [R1+0xc4], R4 ;  /* 0x0000c40401007387 */ /* 0x000fe80000100800 */
[----:B------:R-:W-:Y:S04]  /*4310*/  STL [R1+0xc0], R3 ;  /* 0x0000c00301007387 */ /* 0x000fe80000100800 */
[----:B------:R-:W-:Y:S04]  /*4320*/  STL [R1+0xbc], R2 ;  /* 0x0000bc0201007387 */ /* 0x000fe80000100800 */
[----:B------:R1:W-:Y:S01]  /*4330*/  STL [R1+0xb8], R0 ;  /* 0x0000b80001007387 */ /* 0x0003e20000100800 */
[----:B0-----:R-:W-:Y:S01]  /*4340*/  ULEA UR5, UR10, UR5, 0x18 ;  /* 0x000000050a057291 */ /* 0x001fe2000f8ec0ff */
[----:B------:R-:W0:Y:S02]  /*4350*/  LDCU.64 UR10, c[0x0][0x380] ;  /* 0x00007000ff0a77ac */ /* 0x000e240008000a00 */
[----:B------:R-:W0:Y:S04]  /*4360*/  SHFL.BFLY PT, R28, R26, 0x8, 0x1f ;  /* 0x0d001f001a1c7f89 */ /* 0x000e2800000e0000 */
[----:B-1----:R-:W4:Y:S04]  /*4370*/  LDL.LU R0, [R1] ;  /* 0x0000000001007983 */ /* 0x002f280000300800 */
[----:B------:R-:W4:Y:S04]  /*4380*/  LDL.LU R5, [R1+0x90] ;  /* 0x0000900001057983 */ /* 0x000f280000300800 */
[----:B------:R-:W4:Y:S04]  /*4390*/  LDL.LU R4, [R1+0x84] ;  /* 0x0000840001047983 */ /* 0x000f280000300800 */
[----:B------:R-:W4:Y:S04]  /*43a0*/  LDL.LU R3, [R1+0x9c] ;  /* 0x00009c0001037983 */ /* 0x000f280000300800 */
[----:B------:R-:W4:Y:S01]  /*43b0*/  LDL.LU R2, [R1+0x98] ;  /* 0x0000980001027983 */ /* 0x000f220000300800 */
[----:B0-----:R-:W-:-:S03]  /*43c0*/  FADD.FTZ R28, R28, R26 ;  /* 0x0000001a1c1c7221 */ /* 0x001fc60000010000 */
        /* <DEDUP_REMOVED lines=13> */
[----:B------:R-:W-:Y:S01]  /*44a0*/  @!P0 FMUL.FTZ R26, R26, 1.2207031431898940355e-05 ;  /* 0x374ccccd1a1a8820 */ /* 0x000fe20000410000 */
[----:B0-----:R-:W-:Y:S01]  /*44b0*/  FADD.FTZ R27, R27, R28 ;  /* 0x0000001c1b1b7221 */ /* 0x001fe20000010000 */
        /* <DEDUP_REMOVED lines=16> */
[----:B------:R-:W-:Y:S01]  /*45c0*/  FADD.FTZ R30, R30, -R26 ;  /* 0x8000001a1e1e7221 */ /* 0x000fe20000010000 */
[----:B------:R-:W3:Y:S01]  /*45d0*/  LDL.LU R47, [R1+0x8c] ;  /* 0x00008c00012f7983 */ /* 0x000ee20000300800 */
[-C--:B------:R-:W-:Y:S01]  /*45e0*/  FFMA.FTZ R32, R5, -R27.reuse, R32 ;  /* 0x8000001b05207223 */ /* 0x080fe20000010020 */
[----:B------:R-:W-:Y:S01]  /*45f0*/  FADD.FTZ R35, R35, -R26 ;  /* 0x8000001a23237221 */ /* 0x000fe20000010000 */
[-C--:B------:R-:W-:Y:S01]  /*4600*/  FFMA.FTZ R33, R4, -R27.reuse, R33 ;  /* 0x8000001b04217223 */ /* 0x080fe20000010021 */
[----:B------:R-:W4:Y:S01]  /*4610*/  LDL.LU R6, [R1+0x88] ;  /* 0x0000880001067983 */ /* 0x000f220000300800 */
[-C--:B------:R-:W-:Y:S01]  /*4620*/  FFMA.FTZ R34, R3, -R27.reuse, R34 ;  /* 0x8000001b03227223 */ /* 0x080fe20000010022 */
[----:B------:R-:W-:-:S02]  /*4630*/  FFMA.FTZ R30, R46, -R27, R30 ;  /* 0x8000001b2e1e7223 */ /* 0x000fc4000001001e */
        /* <DEDUP_REMOVED lines=45> */
[----:B------:R0:W5:Y:S04]  /*4910*/  LDL.LU R6, [R1+0xcc] ;  /* 0x0000cc0001067983 */ /* 0x0001680000300800 */
[----:B------:R0:W5:Y:S04]  /*4920*/  LDL.LU R5, [R1+0xc8] ;  /* 0x0000c80001057983 */ /* 0x0001680000300800 */
[----:B------:R0:W5:Y:S04]  /*4930*/  LDL.LU R4, [R1+0xc4] ;  /* 0x0000c40001047983 */ /* 0x0001680000300800 */
[----:B------:R0:W5:Y:S01]  /*4940*/  LDL.LU R3, [R1+0xc0] ;  /* 0x0000c00001037983 */ /* 0x0001620000300800 */
[----:B------:R-:W-:-:S03]  /*4950*/  FFMA.FTZ R54, R2, -R27, R54 ;  /* 0x8000001b02367223 */ /* 0x000fc60000010036 */
[----:B------:R-:W4:Y:S04]  /*4960*/  LDL.LU R46, [R1+0xa4] ;  /* 0x0000a400012e7983 */ /* 0x000f280000300800 */
        /* <DEDUP_REMOVED lines=8> */
[-C--:B------:R-:W-:Y:S01]  /*49f0*/  FFMA.FTZ R21, R11, -R27.reuse, R21 ;  /* 0x8000001b0b157223 */ /* 0x080fe20000010015 */
[-C--:B------:R-:W-:Y:S01]  /*4a00*/  FFMA.FTZ R24, R14, -R27.reuse, R24 ;  /* 0x8000001b0e187223 */ /* 0x080fe20000010018 */
[-C--:B---3--:R-:W-:Y:S01]  /*4a10*/  FFMA.FTZ R43, R52, -R27.reuse, R43 ;  /* 0x8000001b342b7223 */ /* 0x088fe2000001002b */
[-C--:B------:R-:W-:Y:S01]  /*4a20*/  FFMA.FTZ R25, R15, -R27.reuse, R25 ;  /* 0x8000001b0f197223 */ /* 0x080fe20000010019 */
[-C--:B------:R-:W-:Y:S01]  /*4a30*/  FFMA.FTZ R36, R16, -R27.reuse, R36 ;  /* 0x8000001b10247223 */ /* 0x080fe20000010024 */
[-C--:B------:R-:W-:Y:S01]  /*4a40*/  FFMA.FTZ R37, R17, -R27.reuse, R37 ;  /* 0x8000001b11257223 */ /* 0x080fe20000010025 */
[-C--:B----4-:R-:W-:Y:S01]  /*4a50*/  FFMA.FTZ R42, R51, -R27.reuse, R42 ;  /* 0x8000001b332a7223 */ /* 0x090fe2000001002a */
[-C--:B------:R-:W-:Y:S01]  /*4a60*/  FFMA.FTZ R38, R18, -R27.reuse, R38 ;  /* 0x8000001b12267223 */ /* 0x080fe20000010026 */
[-C--:B------:R-:W-:Y:S01]  /*4a70*/  FFMA.FTZ R26, R19, -R27.reuse, R26 ;  /* 0x8000001b131a7223 */ /* 0x080fe2000001001a */
[-C--:B------:R-:W-:Y:S01]  /*4a80*/  FFMA.FTZ R41, R50, -R27.reuse, R41 ;  /* 0x8000001b32297223 */ /* 0x080fe20000010029 */
[----:B------:R-:W-:Y:S01]  /*4a90*/  FFMA.FTZ R40, R48, -R27, R40 ;  /* 0x8000001b30287223 */ /* 0x000fe20000010028 */
[C---:B------:R-:W-:Y:S01]  /*4aa0*/  FMUL.FTZ R17, R10.reuse, R35 ;  /* 0x000000230a117220 */ /* 0x040fe20000410000 */
        /* <DEDUP_REMOVED lines=32> */
[----:B------:R-:W-:-:S02]  /*4cb0*/  IADD3 R12, P0, PT, R46, UR10, RZ ;  /* 0x0000000a2e0c7c10 */ /* 0x000fc4000ff1e0ff */
        /* <DEDUP_REMOVED lines=15> */
[----:B------:R-:W-:Y:S01]  /*4db0*/  F2FP.F16.F32.PACK_AB R11, R11, R38 ;  /* 0x000000260b0b723e */ /* 0x000fe200000000ff */
        /* <DEDUP_REMOVED lines=12> */
.L_x_1046:
        /* <DEDUP_REMOVED lines=54> */
.L_x_1071:
        /* <DEDUP_REMOVED lines=21> */
.L_x_1064:
        /* <DEDUP_REMOVED lines=34> */
.L_x_1063:
        /* <DEDUP_REMOVED lines=20> */
.L_x_1066:
[----:B------:R-:W-:Y:S05]  /*5690*/  BSYNC.RECONVERGENT B1 ;  /* 0x0000000000017941 */ /* 0x000fea0003800200 */
.L_x_1065:
        /* <DEDUP_REMOVED lines=26> */
.L_x_1062:
[----:B------:R-:W-:Y:S05]  /*5840*/  BSYNC.RECONVERGENT B0 ;  /* 0x0000000000007941 */ /* 0x000fea0003800200 */
.L_x_1061:
[----:B------:R0:W-:Y:S01]  /*5850*/  STS [R6], R35 ;  /* 0x0000002306007388 */ /* 0x0001e20000000800 */
[----:B------:R-:W1:Y:S01]  /*5860*/  LDC.64 R16, c[0x0][0x388] ;  /* 0x0000e200ff107b82 */ /* 0x000e620000000a00 */
[----:B------:R-:W-:Y:S02]  /*5870*/  ISETP.GT.U32.AND P1, PT, R40, 0x9, PT ;  /* 0x000000092800780c */ /* 0x000fe40003f24070 */
[----:B------:R0:W-:Y:S01]  /*5880*/  STS [R6+0x500], R32 ;  /* 0x0005002006007388 */ /* 0x0001e20000000800 */
[----:B------:R-:W-:-:S04]  /*5890*/  MOV R15, R7 ;  /* 0x00000007000f7202 */ /* 0x000fc80000000f00 */
[----:B------:R-:W2:Y:S08]  /*58a0*/  LDC.64 R4, c[0x0][0x390] ;  /* 0x0000e400ff047b82 */ /* 0x000eb00000000a00 */
[----:B0-----:R-:W-:Y:S06]  /*58b0*/  BAR.SYNC.DEFER_BLOCKING 0x0 ;  /* 0x0000000000007b1d */ /* 0x001fec0000010000 */
.L_x_1070:
        /* <DEDUP_REMOVED lines=31> */
.L_x_1081:
        /* <DEDUP_REMOVED lines=11> */
.L_x_1069:
[----:B------:R-:W-:Y:S05]  /*5b60*/  BSYNC.RECONVERGENT B0 ;  /* 0x0000000000007941 */ /* 0x000fea0003800200 */
.L_x_1068:
        /* <DEDUP_REMOVED lines=9> */
.L_x_1067:
        /* <DEDUP_REMOVED lines=8> */
.L_x_1073:
[----:B------:R-:W-:Y:S05]  /*5c80*/  BSYNC B0 ;  /* 0x0000000000007941 */ /* 0x000fea0003800000 */
.L_x_1072:
        /* <DEDUP_REMOVED lines=8> */
.L_x_1074:
[----:B------:R-:W-:Y:S01]  /*5d10*/  FADD.FTZ R21, R21, R18 ;  /* 0x0000001215157221 */ /* 0x000fe20000010000 */
[----:B------:R-:W-:-:S04]  /*5d20*/  HFMA2 R28, -RZ, RZ, 0, 2.384185791015625e-07 ;  /* 0x00000004ff1c7431 */ /* 0x000fc800000001ff */
[----:B------:R-:W-:Y:S02]  /*5d30*/  MOV R29, R21 ;  /* 0x00000015001d7202 */ /* 0x000fe40000000f00 */
[----:B------:R-:W-:-:S07]  /*5d40*/  MOV R20, R27 ;  /* 0x0000001b00147202 */ /* 0x000fce0000000f00 */
[----:B------:R-:W-:Y:S05]  /*5d50*/  WARPSYNC.COLLECTIVE R26, `(.L_x_1075) ;  /* 0x000000001a087348 */ /* 0x000fea0003c00000 */
[----:B------:R0:W1:Y:S02]  /*5d60*/  SHFL.BFLY P3, R27, R29, R28, R31 ;  /* 0x0c00001c1d1b7389 */ /* 0x000064000006001f */
[----:B01----:R-:W-:Y:S05]  /*5d70*/  ENDCOLLECTIVE ;  /* 0x000000000000791b */ /* 0x003fea0003800000 */
.L_x_1075:
[----:B------:R-:W-:-:S05]  /*5d80*/  FADD.FTZ R20, R20, R19 ;  /* 0x0000001314147221 */ /* 0x000fca0000010000 */
[----:B------:R-:W-:Y:S02]  /*5d90*/  MOV R29, R20 ;  /* 0x00000014001d7202 */ /* 0x000fe40000000f00 */
[----:B------:R-:W-:-:S07]  /*5da0*/  MOV R22, R27 ;  /* 0x0000001b00167202 */ /* 0x000fce0000000f00 */
[----:B------:R-:W-:Y:S05]  /*5db0*/  WARPSYNC.COLLECTIVE R26, `(.L_x_1076) ;  /* 0x000000001a087348 */ /* 0x000fea0003c00000 */
[----:B------:R0:W1:Y:S02]  /*5dc0*/  SHFL.BFLY P3, R27, R29, R28, R31 ;  /* 0x0c00001c1d1b7389 */ /* 0x000064000006001f */
[----:B01----:R-:W-:Y:S05]  /*5dd0*/  ENDCOLLECTIVE ;  /* 0x000000000000791b */ /* 0x003fea0003800000 */
.L_x_1076:
[----:B------:R-:W-:Y:S01]  /*5de0*/  FADD.FTZ R22, R21, R22 ;  /* 0x0000001615167221 */ /* 0x000fe20000010000 */
[----:B------:R-:W-:-:S04]  /*5df0*/  HFMA2 R28, -RZ, RZ, 0, 1.1920928955078125e-07 ;  /* 0x00000002ff1c7431 */ /* 0x000fc800000001ff */
[----:B------:R-:W-:Y:S02]  /*5e00*/  MOV R29, R22 ;  /* 0x00000016001d7202 */ /* 0x000fe40000000f00 */
[----:B------:R-:W-:-:S07]  /*5e10*/  MOV R23, R27 ;  /* 0x0000001b00177202 */ /* 0x000fce0000000f00 */
[----:B------:R-:W-:Y:S05]  /*5e20*/  WARPSYNC.COLLECTIVE R26, `(.L_x_1077) ;  /* 0x000000001a087348 */ /* 0x000fea0003c00000 */
[----:B------:R0:W1:Y:S02]  /*5e30*/  SHFL.BFLY P3, R27, R29, R28, R31 ;  /* 0x0c00001c1d1b7389 */ /* 0x000064000006001f */
[----:B01----:R-:W-:Y:S05]  /*5e40*/  ENDCOLLECTIVE ;  /* 0x000000000000791b */ /* 0x003fea0003800000 */
.L_x_1077:
[----:B------:R-:W-:-:S05]  /*5e50*/  FADD.FTZ R23, R20, R23 ;  /* 0x0000001714177221 */ /* 0x000fca0000010000 */
[----:B------:R-:W-:Y:S02]  /*5e60*/  MOV R29, R23 ;  /* 0x00000017001d7202 */ /* 0x000fe40000000f00 */
[----:B------:R-:W-:-:S07]  /*5e70*/  MOV R25, R27 ;  /* 0x0000001b00197202 */ /* 0x000fce0000000f00 */
[----:B------:R-:W-:Y:S05]  /*5e80*/  WARPSYNC.COLLECTIVE R26, `(.L_x_1078) ;  /* 0x000000001a087348 */ /* 0x000fea0003c00000 */
[----:B------:R0:W1:Y:S02]  /*5e90*/  SHFL.BFLY P3, R27, R29, R28, R31 ;  /* 0x0c00001c1d1b7389 */ /* 0x000064000006001f */
[----:B01----:R-:W-:Y:S05]  /*5ea0*/  ENDCOLLECTIVE ;  /* 0x000000000000791b */ /* 0x003fea0003800000 */
.L_x_1078:
[----:B------:R-:W-:Y:S01]  /*5eb0*/  FADD.FTZ R25, R22, R25 ;  /* 0x0000001916197221 */ /* 0x000fe20000010000 */
[----:B------:R-:W-:-:S04]  /*5ec0*/  HFMA2 R28, -RZ, RZ, 0, 5.9604644775390625e-08 ;  /* 0x00000001ff1c7431 */ /* 0x000fc800000001ff */
[----:B------:R-:W-:Y:S02]  /*5ed0*/  MOV R29, R25 ;  /* 0x00000019001d7202 */ /* 0x000fe40000000f00 */
[----:B------:R-:W-:-:S07]  /*5ee0*/  MOV R18, R27 ;  /* 0x0000001b00127202 */ /* 0x000fce0000000f00 */
[----:B------:R-:W-:Y:S05]  /*5ef0*/  WARPSYNC.COLLECTIVE R26, `(.L_x_1079) ;  /* 0x000000001a087348 */ /* 0x000fea0003c00000 */
[----:B------:R0:W1:Y:S02]  /*5f00*/  SHFL.BFLY P3, R27, R29, R28, R31 ;  /* 0x0c00001c1d1b7389 */ /* 0x000064000006001f */
[----:B01----:R-:W-:Y:S05]  /*5f10*/  ENDCOLLECTIVE ;  /* 0x000000000000791b */ /* 0x003fea0003800000 */
.L_x_1079:
[----:B------:R-:W-:-:S05]  /*5f20*/  FADD.FTZ R18, R23, R18 ;  /* 0x0000001217127221 */ /* 0x000fca0000010000 */
[----:B------:R-:W-:Y:S02]  /*5f30*/  MOV R29, R18 ;  /* 0x00000012001d7202 */ /* 0x000fe40000000f00 */
[----:B------:R-:W-:-:S07]  /*5f40*/  MOV R24, R27 ;  /* 0x0000001b00187202 */ /* 0x000fce0000000f00 */
[----:B------:R-:W-:Y:S05]  /*5f50*/  WARPSYNC.COLLECTIVE R26, `(.L_x_1080) ;  /* 0x000000001a087348 */ /* 0x000fea0003c00000 */
[----:B------:R0:W1:Y:S02]  /*5f60*/  SHFL.BFLY P3, R27, R29, R28, R31 ;  /* 0x0c00001c1d1b7389 */ /* 0x000064000006001f */
[----:B01----:R-:W-:Y:S05]  /*5f70*/  ENDCOLLECTIVE ;  /* 0x000000000000791b */ /* 0x003fea0003800000 */
.L_x_1080:
[----:B------:R-:W-:Y:S01]  /*5f80*/  FADD.FTZ R24, R25, R24 ;  /* 0x0000001819187221 */ /* 0x000fe20000010000 */
[----:B------:R-:W-:Y:S01]  /*5f90*/  MOV R19, R27 ;  /* 0x0000001b00137202 */ /* 0x000fe20000000f00 */
[----:B------:R-:W-:Y:S06]  /*5fa0*/  BRA `(.L_x_1081) ;  /* 0xfffffff800c07947 */ /* 0x000fec000383ffff */
.L_x_1082:
        /* <DEDUP_REMOVED lines=13> */
.L_x_1346:


//--------------------- .text._ZN13group_norm_v218gn_bwd_cuda_kernelI6__halfLi320ELi3ELi16ELi20ELi4096ELb1ELb1ELi32ELi320ELi320ELi4ELb1ELi3ELb0ELb0ELNS_15WgradSyncMethodE3ENS_16CompileConditionILi1000EEEEEvPT_S6_S6_PKS5_S8_S8_S8_PKfflPfPj --------------------------
	.section	.text._ZN13group_norm_v218gn_bwd_cuda_kernelI6__halfLi320ELi3ELi16ELi20ELi4096ELb1ELb1ELi32ELi320ELi320ELi4ELb1ELi3ELb0ELb0ELNS_15WgradSyncMethodE3ENS_16CompileConditionILi1000EEEEEvPT_S6_S6_PKS5_S8_S8_S8_PKfflPfPj,"ax",@progbits
	.align	128
        .global         _ZN13group_norm_v218gn_bwd_cuda_kernelI6__halfLi320ELi3ELi16ELi20ELi4096ELb1ELb1ELi32ELi320ELi320ELi4ELb1ELi3ELb0ELb0ELNS_15WgradSyncMethodE3ENS_16CompileConditionILi1000EEEEEvPT_S6_S6_PKS5_S8_S8_S8_PKfflPfPj
        .type           _ZN13group_norm_v218gn_bwd_cuda_kernelI6__halfLi320ELi3ELi16ELi20ELi4096ELb1ELb1ELi32ELi320ELi320ELi4ELb1ELi3ELb0ELb0ELNS_15WgradSyncMethodE3ENS_16CompileConditionILi1000EEEEEvPT_S6_S6_PKS5_S8_S8_S8_PKfflPfPj,@function
        .size           _ZN13group_norm_v218gn_bwd_cuda_kernelI6__halfLi320ELi3ELi16ELi20ELi4096ELb1ELb1ELi32ELi320ELi320ELi4ELb1ELi3ELb0ELb0ELNS_15WgradSyncMethodE3ENS_16CompileConditionILi1000EEEEEvPT_S6_S6_PKS5_S8_S8_S8_PKfflPfPj,(.L_x_1347 - _ZN13group_norm_v218gn_bwd_cuda_kernelI6__halfLi320ELi3ELi16ELi20ELi4096ELb1ELb1ELi32ELi320ELi320ELi4ELb1ELi3ELb0ELb0ELNS_15WgradSyncMethodE3ENS_16CompileConditionILi1000EEEEEvPT_S6_S6_PKS5_S8_S8_S8_PKfflPfPj)
        .other          _ZN13group_norm_v218gn_bwd_cuda_kernelI6__halfLi320ELi3ELi16ELi20ELi4096ELb1ELb1ELi32ELi320ELi320ELi4ELb1ELi3ELb0ELb0ELNS_15WgradSyncMethodE3ENS_16CompileConditionILi1000EEEEEvPT_S6_S6_PKS5_S8_S8_S8_PKfflPfPj,@"STO_CUDA_ENTRY STV_DEFAULT"
_ZN13group_norm_v218gn_bwd_cuda_kernelI6__halfLi320ELi3ELi16ELi20ELi4096ELb1ELb1ELi32ELi320ELi320ELi4ELb1ELi3ELb0ELb0ELNS_15WgradSyncMethodE3ENS_16CompileConditionILi1000EEEEEvPT_S6_S6_PKS5_S8_S8_S8_PKfflPfPj:
.text._ZN13group_norm_v218gn_bwd_cuda_kernelI6__halfLi320ELi3ELi16ELi20ELi4096ELb1ELb1ELi32ELi320ELi320ELi4ELb1ELi3ELb0ELb0ELNS_15WgradSyncMethodE3ENS_16CompileConditionILi1000EEEEEvPT_S6_S6_PKS5_S8_S8_S8_PKfflPfPj:
        /* <DEDUP_REMOVED lines=30> */
.L_x_1085:
        /* <DEDUP_REMOVED lines=8> */
.L_x_1084:
[----:B------:R-:W-:Y:S05]  /*0260*/  WARPSYNC.ALL ;  /* 0x0000000000007948 */ /* 0x000fea0003800000 */
[----:B------:R-:W-:Y:S06]  /*0270*/  BAR.SYNC.DEFER_BLOCKING 0x0 ;  /* 0x0000000000007b1d */ /* 0x000fec0000010000 */
[----:B------:R-:W-:Y:S05]  /*0280*/  BRA `(.L_x_1086) ;  /* 0x0000004800fc7947 */ /* 0x000fea0003800000 */
.L_x_1083:
        /* <DEDUP_REMOVED lines=56> */
.L_x_1100:
        /* <DEDUP_REMOVED lines=807> */
.L_x_1087:
        /* <DEDUP_REMOVED lines=20> */
.L_x_1089:
[----:B------:R-:W-:Y:S05]  /*39c0*/  BSYNC.RECONVERGENT B0 ;  /* 0x0000000000007941 */ /* 0x000fea0003800200 */
.L_x_1088:
        /* <DEDUP_REMOVED lines=22> */
.L_x_1091:
[----:B------:R-:W-:Y:S05]  /*3b30*/  BSYNC.RECONVERGENT B0 ;  /* 0x0000000000007941 */ /* 0x000fea0003800200 */
.L_x_1090:
        /* <DEDUP_REMOVED lines=18> */
.L_x_1094:
[----:B0-----:R-:W2:Y:S04]  /*3c60*/  LD.E.STRONG.GPU R29, desc[UR12][R26.64+0xc] ;  /* 0x00000c0c1a1d7980 */ /* 0x001ea8000c10f900 */
[----:B--2---:R-:W-:Y:S01]  /*3c70*/  CCTL.IVALL ;  /* 0x00000000ff00798f */ /* 0x004fe20002000000 */
[----:B------:R-:W-:Y:S05]  /*3c80*/  YIELD ;  /* 0x0000000000007946 */ /* 0x000fea0003800000 */
[----:B-----5:R-:W-:-:S04]  /*3c90*/  LOP3.LUT R29, R29, R28, RZ, 0x3c, !PT ;  /* 0x0000001c1d1d7212 */ /* 0x020fc800078e3cff */
[----:B------:R-:W-:-:S13]  /*3ca0*/  ISETP.GT.AND P0, PT, R29, -0x1, PT ;  /* 0xffffffff1d00780c */ /* 0x000fda0003f04270 */
[----:B------:R-:W-:Y:S05]  /*3cb0*/  @P0 BRA `(.L_x_1094) ;  /* 0xfffffffc00e80947 */ /* 0x000fea000383ffff */
.L_x_1093:
[----:B------:R-:W-:Y:S05]  /*3cc0*/  WARPSYNC.ALL ;  /* 0x0000000000007948 */ /* 0x000fea0003800000 */
[----:B------:R-:W-:Y:S06]  /*3cd0*/  BAR.SYNC.DEFER_BLOCKING 0x0 ;  /* 0x0000000000007b1d */ /* 0x000fec0000010000 */
[----:B------:R-:W-:Y:S05]  /*3ce0*/  BRA `(.L_x_1095) ;  /* 0x0000000000607947 */ /* 0x000fea0003800000 */
.L_x_1092:
        /* <DEDUP_REMOVED lines=16> */
.L_x_1097:
[----:B------:R-:W2:Y:S04]  /*3df0*/  LD.E.STRONG.GPU R29, desc[UR12][R26.64] ;  /* 0x0000000c1a1d7980 */ /* 0x000ea8000c10f900 */
[----:B--2---:R-:W-:Y:S01]  /*3e00*/  CCTL.IVALL ;  /* 0x00000000ff00798f */ /* 0x004fe20002000000 */
[----:B------:R-:W-:Y:S05]  /*3e10*/  YIELD ;  /* 0x0000000000007946 */ /* 0x000fea0003800000 */
[----:B-----5:R-:W-:-:S04]  /*3e20*/  LOP3.LUT R29, R29, R28, RZ, 0x3c, !PT ;  /* 0x0000001c1d1d7212 */ /* 0x020fc800078e3cff */
[----:B------:R-:W-:-:S13]  /*3e30*/  ISETP.GT.AND P0, PT, R29, -0x1, PT ;  /* 0xffffffff1d00780c */ /* 0x000fda0003f04270 */
[----:B------:R-:W-:Y:S05]  /*3e40*/  @P0 BRA `(.L_x_1097) ;  /* 0xfffffffc00e80947 */ /* 0x000fea000383ffff */
.L_x_1096:
[----:B------:R-:W-:Y:S05]  /*3e50*/  WARPSYNC.ALL ;  /* 0x0000000000007948 */ /* 0x000fea0003800000 */
[----:B------:R-:W-:Y:S06]  /*3e60*/  BAR.SYNC.DEFER_BLOCKING 0x0 ;  /* 0x0000000000007b1d */ /* 0x000fec0000010000 */
.L_x_1095:
        /* <DEDUP_REMOVED lines=55> */
.L_x_1099:
[----:B------:R-:W-:Y:S05]  /*41e0*/  BSYNC.RECONVERGENT B0 ;  /* 0x0000000000007941 */ /* 0x000fea0003800200 */
.L_x_1098:
        /* <DEDUP_REMOVED lines=201> */
.L_x_1086:
        /* <DEDUP_REMOVED lines=54> */
.L_x_1111:
        /* <DEDUP_REMOVED lines=21> */
.L_x_1104:
        /* <DEDUP_REMOVED lines=34> */
.L_x_1103:
        /* <DEDUP_REMOVED lines=20> */
.L_x_1106:
[----:B------:R-:W-:Y:S05]  /*5690*/  BSYNC.RECONVERGENT B1 ;  /* 0x0000000000017941 */ /* 0x000fea0003800200 */
.L_x_1105:
        /* <DEDUP_REMOVED lines=26> */
.L_x_1102:
[----:B------:R-:W-:Y:S05]  /*5840*/  BSYNC.RECONVERGENT B0 ;  /* 0x0000000000007941 */ /* 0x000fea0003800200 */
.L_x_1101:
[----:B------:R0:W-:Y:S01]  /*5850*/  STS [R6], R35 ;  /* 0x0000002306007388 */ /* 0x0001e20000000800 */
[----:B------:R-:W1:Y:S01]  /*5860*/  LDC.64 R16, c[0x0][0x388] ;  /* 0x0000e200ff107b82 */ /* 0x000e620000000a00 */
[----:B------:R-:W-:Y:S02]  /*5870*/  ISETP.GT.U32.AND P1, PT, R40, 0x9, PT ;  /* 0x000000092800780c */ /* 0x000fe40003f24070 */
[----:B------:R0:W-:Y:S01]  /*5880*/  STS [R6+0x500], R32 ;  /* 0x0005002006007388 */ /* 0x0001e20000000800 */
[----:B------:R-:W-:-:S04]  /*5890*/  MOV R15, R7 ;  /* 0x00000007000f7202 */ /* 0x000fc80000000f00 */
[----:B------:R-:W2:Y:S08]  /*58a0*/  LDC.64 R4, c[0x0][0x390] ;  /* 0x0000e400ff047b82 */ /* 0x000eb00000000a00 */
[----:B0-----:R-:W-:Y:S06]  /*58b0*/  BAR.SYNC.DEFER_BLOCKING 0x0 ;  /* 0x0000000000007b1d */ /* 0x001fec0000010000 */
.L_x_1110:
        /* <DEDUP_REMOVED lines=31> */
.L_x_1121:
        /* <DEDUP_REMOVED lines=11> */
.L_x_1109:
[----:B------:R-:W-:Y:S05]  /*5b60*/  BSYNC.RECONVERGENT B0 ;  /* 0x0000000000007941 */ /* 0x000fea0003800200 */
.L_x_1108:
        /* <DEDUP_REMOVED lines=9> */
.L_x_1107:
        /* <DEDUP_REMOVED lines=8> */
.L_x_1113:
[----:B------:R-:W-:Y:S05]  /*5c80*/  BSYNC B0 ;  /* 0x0000000000007941 */ /* 0x000fea0003800000 */
.L_x_1112:
        /* <DEDUP_REMOVED lines=8> */
.L_x_1114:
[----:B------:R-:W-:Y:S01]  /*5d10*/  FADD.FTZ R21, R21, R18 ;  /* 0x0000001215157221 */ /* 0x000fe20000010000 */
[----:B------:R-:W-:-:S04]  /*5d20*/  HFMA2 R28, -RZ, RZ, 0, 2.384185791015625e-07 ;  /* 0x00000004ff1c7431 */ /* 0x000fc800000001ff */
[----:B------:R-:W-:Y:S02]  /*5d30*/  MOV R29, R21 ;  /* 0x00000015001d7202 */ /* 0x000fe40000000f00 */
[----:B------:R-:W-:-:S07]  /*5d40*/  MOV R20, R27 ;  /* 0x0000001b00147202 */ /* 0x000fce0000000f00 */
[----:B------:R-:W-:Y:S05]  /*5d50*/  WARPSYNC.COLLECTIVE R26, `(.L_x_1115) ;  /* 0x000000001a087348 */ /* 0x000fea0003c00000 */
[----:B------:R0:W1:Y:S02]  /*5d60*/  SHFL.BFLY P3, R27, R29, R28, R31 ;  /* 0x0c00001c1d1b7389 */ /* 0x000064000006001f */
[----:B01----:R-:W-:Y:S05]  /*5d70*/  ENDCOLLECTIVE ;  /* 0x000000000000791b */ /* 0x003fea0003800000 */
.L_x_1115:
[----:B------:R-:W-:-:S05]  /*5d80*/  FADD.FTZ R20, R20, R19 ;  /* 0x0000001314147221 */ /* 0x000fca0000010000 */
[----:B------:R-:W-:Y:S02]  /*5d90*/  MOV R29, R20 ;  /* 0x00000014001d7202 */ /* 0x000fe40000000f00 */
[----:B------:R-:W-:-:S07]  /*5da0*/  MOV R22, R27 ;  /* 0x0000001b00167202 */ /* 0x000fce0000000f00 */
[----:B------:R-:W-:Y:S05]  /*5db0*/  WARPSYNC.COLLECTIVE R26, `(.L_x_1116) ;  /* 0x000000001a087348 */ /* 0x000fea0003c00000 */
[----:B------:R0:W1:Y:S02]  /*5dc0*/  SHFL.BFLY P3, R27, R29, R28, R31 ;  /* 0x0c00001c1d1b7389 */ /* 0x000064000006001f */
[----:B01----:R-:W-:Y:S05]  /*5dd0*/  ENDCOLLECTIVE ;  /* 0x000000000000791b */ /* 0x003fea0003800000 */
.L_x_1116:
[----:B------:R-:W-:Y:S01]  /*5de0*/  FADD.FTZ R22, R21, R22 ;  /* 0x0000001615167221 */ /* 0x000fe20000010000 */
[----:B------:R-:W-:-:S04]  /*5df0*/  HFMA2 R28, -RZ, RZ, 0, 1.1920928955078125e-07 ;  /* 0x00000002ff1c7431 */ /* 0x000fc800000001ff */
[----:B------:R-:W-:Y:S02]  /*5e00*/  MOV R29, R22 ;  /* 0x00000016001d7202 */ /* 0x000fe40000000f00 */
[----:B------:R-:W-:-:S07]  /*5e10*/  MOV R23, R27 ;  /* 0x0000001b00177202 */ /* 0x000fce0000000f00 */
[----:B------:R-:W-:Y:S05]  /*5e20*/  WARPSYNC.COLLECTIVE R26, `(.L_x_1117) ;  /* 0x000000001a087348 */ /* 0x000fea0003c00000 */
[----:B------:R0:W1:Y:S02]  /*5e30*/  SHFL.BFLY P3, R27, R29, R28, R31 ;  /* 0x0c00001c1d1b7389 */ /* 0x000064000006001f */
[----:B01----:R-:W-:Y:S05]  /*5e40*/  ENDCOLLECTIVE ;  /* 0x000000000000791b */ /* 0x003fea0003800000 */
.L_x_1117:
[----:B------:R-:W-:-:S05]  /*5e50*/  FADD.FTZ R23, R20, R23 ;  /* 0x0000001714177221 */ /* 0x000fca0000010000 */
[----:B------:R-:W-:Y:S02]  /*5e60*/  MOV R29, R23 ;  /* 0x00000017001d7202 */ /* 0x000fe40000000f00 */
[----:B------:R-:W-:-:S07]  /*5e70*/  MOV R25, R27 ;  /* 0x0000001b00197202 */ /* 0x000fce0000000f00 */
[----:B------:R-:W-:Y:S05]  /*5e80*/  WARPSYNC.COLLECTIVE R26, `(.L_x_1118) ;  /* 0x000000001a087348 */ /* 0x000fea0003c00000 */
[----:B------:R0:W1:Y:S02]  /*5e90*/  SHFL.BFLY P3, R27, R29, R28, R31 ;  /* 0x0c00001c1d1b7389 */ /* 0x000064000006001f */
[----:B01----:R-:W-:Y:S05]  /*5ea0*/  ENDCOLLECTIVE ;  /* 0x000000000000791b */ /* 0x003fea0003800000 */
.L_x_1118:
[----:B------:R-:W-:Y:S01]  /*5eb0*/  FADD.FTZ R25, R22, R25 ;  /* 0x0000001916197221 */ /* 0x000fe20000010000 */
[----:B------:R-:W-:-:S04]  /*5ec0*/  HFMA2 R28, -RZ, RZ, 0, 5.9604644775390625e-08 ;  /* 0x00000001ff1c7431 */ /* 0x000fc800000001ff */
[----:B------:R-:W-:Y:S02]  /*5ed0*/  MOV R29, R25 ;  /* 0x00000019001d7202 */ /* 0x000fe40000000f00 */
[----:B------:R-:W-:-:S07]  /*5ee0*/  MOV R18, R27 ;  /* 0x0000001b00127202 */ /* 0x000fce0000000f00 */
[----:B------:R-:W-:Y:S05]  /*5ef0*/  WARPSYNC.COLLECTIVE R26, `(.L_x_1119) ;  /* 0x000000001a087348 */ /* 0x000fea0003c00000 */
[----:B------:R0:W1:Y:S02]  /*5f00*/  SHFL.BFLY P3, R27, R29, R28, R31 ;  /* 0x0c00001c1d1b7389 */ /* 0x000064000006001f */
[----:B01----:R-:W-:Y:S05]  /*5f10*/  ENDCOLLECTIVE ;  /* 0x000000000000791b */ /* 0x003fea0003800000 */
.L_x_1119:
[----:B------:R-:W-:-:S05]  /*5f20*/  FADD.FTZ R18, R23, R18 ;  /* 0x0000001217127221 */ /* 0x000fca0000010000 */
[----:B------:R-:W-:Y:S02]  /*5f30*/  MOV R29, R18 ;  /* 0x00000012001d7202 */ /* 0x000fe40000000f00 */
[----:B------:R-:W-:-:S07]  /*5f40*/  MOV R24, R27 ;  /* 0x0000001b00187202 */ /* 0x000fce0000000f00 */
[----:B------:R-:W-:Y:S05]  /*5f50*/  WARPSYNC.COLLECTIVE R26, `(.L_x_1120) ;  /* 0x000000001a087348 */ /* 0x000fea0003c00000 */
[----:B------:R0:W1:Y:S02]  /*5f60*/  SHFL.BFLY P3, R27, R29, R28, R31 ;  /* 0x0c00001c1d1b7389 */ /* 0x000064000006001f */
[----:B01----:R-:W-:Y:S05]  /*5f70*/  ENDCOLLECTIVE ;  /* 0x000000000000791b */ /* 0x003fea0003800000 */
.L_x_1120:
[----:B------:R-:W-:Y:S01]  /*5f80*/  FADD.FTZ R24, R25, R24 ;  /* 0x0000001819187221 */ /* 0x000fe20000010000 */
[----:B------:R-:W-:Y:S01]  /*5f90*/  MOV R19, R27 ;  /* 0x0000001b00137202 */ /* 0x000fe20000000f00 */
[----:B------:R-:W-:Y:S06]  /*5fa0*/  BRA `(.L_x_1121) ;  /* 0xfffffff800c07947 */ /* 0x000fec000383ffff */
.L_x_1122:
        /* <DEDUP_REMOVED lines=13> */
.L_x_1347:


//--------------------- .text._ZN13group_norm_v214gn_cuda_kernelI6__halfLi320ELi3ELi32ELi10ELi4096ELb0ELi16ELi320ELi320ELi4ELb1ELi1ELb0ELb0ENS_16CompileConditionILi1000EEEEEvPT_PKS4_S7_S7_flPfS8_Pj --------------------------
	.section	.text._ZN13group_norm_v214gn_cuda_kernelI6__halfLi320ELi3ELi32ELi10ELi4096ELb0ELi16ELi320ELi320ELi4ELb1ELi1ELb0ELb0ENS_16CompileConditionILi1000EEEEEvPT_PKS4_S7_S7_flPfS8_Pj,"ax",@progbits
	.align	128
        .global         _ZN13group_norm_v214gn_cuda_kernelI6__halfLi320ELi3ELi32ELi10ELi4096ELb0ELi16ELi320ELi320ELi4ELb1ELi1ELb0ELb0ENS_16CompileConditionILi1000EEEEEvPT_PKS4_S7_S7_flPfS8_Pj
        .type           _ZN13group_norm_v214gn_cuda_kernelI6__halfLi320ELi3ELi32ELi10ELi4096ELb0ELi16ELi320ELi320ELi4ELb1ELi1ELb0ELb0ENS_16CompileConditionILi1000EEEEEvPT_PKS4_S7_S7_flPfS8_Pj,@function
        .size           _ZN13group_norm_v214gn_cuda_kernelI6__halfLi320ELi3ELi32ELi10ELi4096ELb0ELi16ELi320ELi320ELi4ELb1ELi1ELb0ELb0ENS_16CompileConditionILi1000EEEEEvPT_PKS4_S7_S7_flPfS8_Pj,(.L_x_1348 - _ZN13group_norm_v214gn_cuda_kernelI6__halfLi320ELi3ELi32ELi10ELi4096ELb0ELi16ELi320ELi320ELi4ELb1ELi1ELb0ELb0ENS_16CompileConditionILi1000EEEEEvPT_PKS4_S7_S7_flPfS8_Pj)
        .other          _ZN13group_norm_v214gn_cuda_kernelI6__halfLi320ELi3ELi32ELi10ELi4096ELb0ELi16ELi320ELi320ELi4ELb1ELi1ELb0ELb0ENS_16CompileConditionILi1000EEEEEvPT_PKS4_S7_S7_flPfS8_Pj,@"STO_CUDA_ENTRY STV_DEFAULT"
_ZN13group_norm_v214gn_cuda_kernelI6__halfLi320ELi3ELi32ELi10ELi4096ELb0ELi16ELi320ELi320ELi4ELb1ELi1ELb0ELb0ENS_16CompileConditionILi1000EEEEEvPT_PKS4_S7_S7_flPfS8_Pj:
.text._ZN13group_norm_v214gn_cuda_kernelI6__halfLi320ELi3ELi32ELi10ELi4096ELb0ELi16ELi320ELi320ELi4ELb1ELi1ELb0ELb0ENS_16CompileConditionILi1000EEEEEvPT_PKS4_S7_S7_flPfS8_Pj:
        /* <DEDUP_REMOVED lines=8> */
[----:B------:R-:W1:Y:S01]  /*0080*/  LDCU.128 UR4, c[0x0][0x390] ;  /* 0x00007200ff0477ac */ /* 0x000e620008000c00 */
[----:B------:R-:W2:Y:S01]  /*0090*/  LDC.64 R6, c[0x0][0x3b0] ;  /* 0x0000ec00ff067b82 */ /* 0x000ea20000000a00 */
[----:B------:R-:W3:Y:S07]  /*00a0*/  LDCU.64 UR8, c[0x0][0x358] ;  /* 0x00006b00ff0877ac */ /* 0x000eee0008000a00 */
        /* <DEDUP_REMOVED lines=10> */
[----:B------:R-:W-:-:S04]  /*0150*/  SHF.L.U32 R55, R4, 0x2, RZ ;  /* 0x0000000204377819 */ /* 0x000fc800000006ff */
[----:B------:R-:W-:Y:S02]  /*0160*/  SHF.L.U32 R2, R55, 0x1, RZ ;  /* 0x0000000137027819 */ /* 0x000fe400000006ff */
[----:B------:R-:W-:Y:S02]  /*0170*/  SHF.R.U32.HI R0, RZ, 0x1f, R55 ;  /* 0x0000001fff007819 */ /* 0x000fe40000011637 */
[C---:B-1----:R-:W-:Y:S02]  /*0180*/  IADD3 R24, P0, PT, R2.reuse, UR4, RZ ;  /* 0x0000000402187c10 */ /* 0x042fe4000ff1e0ff */
[----:B------:R-:W-:Y:S02]  /*0190*/  IADD3 R2, P1, PT, R2, UR6, RZ ;  /* 0x0000000602027c10 */ /* 0x000fe4000ff3e0ff */
[C---:B------:R-:W-:Y:S02]  /*01a0*/  IADD3.X R25, PT, PT, R0.reuse, UR5, RZ, P0, !PT ;  /* 0x0000000500197c10 */ /* 0x040fe400087fe4ff */
[----:B------:R-:W-:-:S04]  /*01b0*/  IADD3.X R3, PT, PT, R0, UR7, RZ, P1, !PT ;  /* 0x0000000700037c10 */ /* 0x000fc80008ffe4ff */
[----:B---3--:R-:W5:Y:S04]  /*01c0*/  LDG.E.64.CONSTANT R24, desc[UR8][R24.64] ;  /* 0x0000000818187981 */ /* 0x008f68000c1e9b00 */
[----:B------:R-:W5:Y:S01]  /*01d0*/  LDG.E.64.CONSTANT R2, desc[UR8][R2.64] ;  /* 0x0000000802027981 */ /* 0x000f62000c1e9b00 */
[----:B------:R-:W0:Y:S01]  /*01e0*/  S2UR UR6, SR_CgaCtaId ;  /* 0x00000000000679c3 */ /* 0x000e220000008800 */
[----:B------:R-:W-:Y:S01]  /*01f0*/  UMOV UR4, 0x400 ;  /* 0x0000040000047882 */ /* 0x000fe20000000000 */
[----:B--2---:R-:W-:Y:S01]  /*0200*/  ISETP.EQ.U32.AND P1, PT, R6, RZ, PT ;  /* 0x000000ff0600720c */ /* 0x004fe20003f22070 */
[----:B------:R-:W1:Y:S01]  /*0210*/  S2R R0, SR_CTAID.X ;  /* 0x0000000000007919 */ /* 0x000e620000002500 */
[----:B------:R-:W-:Y:S01]  /*0220*/  HFMA2 R47, -RZ, RZ, 0, 0 ;  /* 0x00000000ff2f7431 */ /* 0x000fe200000001ff */
[----:B------:R-:W-:Y:S01]  /*0230*/  MOV R48, R50 ;  /* 0x0000003200307202 */ /* 0x000fe20000000f00 */
[----:B----4-:R-:W-:Y:S01]  /*0240*/  IMAD.WIDE.U32 R58, R50, 0x4, R58 ;  /* 0x00000004323a7825 */ /* 0x010fe200078e003a */
[----:B0-----:R-:W-:-:S02]  /*0250*/  ULEA UR5, UR6, UR4, 0x18 ;  /* 0x0000000406057291 */ /* 0x001fc4000f8ec0ff */
[----:B------:R-:W-:-:S04]  /*0260*/  UIADD3 UR4, UPT, UPT, UR4, 0x1900, URZ ;  /* 0x0000190004047890 */ /* 0x000fc8000fffe0ff */
[----:B------:R-:W-:Y:S01]  /*0270*/  LEA R53, R56, UR5, 0x3 ;  /* 0x0000000538357c11 */ /* 0x000fe2000f8e18ff */
[----:B------:R-:W-:-:S03]  /*0280*/  ULEA UR6, UR6, UR4, 0x18 ;  /* 0x0000000406067291 */ /* 0x000fc6000f8ec0ff */
[----:B------:R-:W-:Y:S01]  /*0290*/  UMOV UR4, URZ ;  /* 0x000000ff00047c82 */ /* 0x000fe20008000000 */
[----:B-1----:R-:W-:Y:S01]  /*02a0*/  LOP3.LUT P0, RZ, R0, 0xff, RZ, 0xc0, !PT ;  /* 0x000000ff00ff7812 */ /* 0x002fe2000780c0ff */
[----:B------:R-:W-:Y:S01]  /*02b0*/  IMAD R53, R4, 0x28, R53 ;  /* 0x0000002804357824 */ /* 0x000fe200078e0235 */
[C---:B------:R-:W-:Y:S02]  /*02c0*/  IADD3 R0, PT, PT, R55.reuse, 0x2, RZ ;  /* 0x0000000237007810 */ /* 0x040fe40007ffe0ff */
[----:B------:R-:W-:Y:S02]  /*02d0*/  LOP3.LUT R4, R55, 0xffff, RZ, 0xc0, !PT ;  /* 0x0000ffff37047812 */ /* 0x000fe400078ec0ff */
[----:B------:R-:W-:Y:S02]  /*02e0*/  LOP3.LUT R0, R0, 0xffff, RZ, 0xc0, !PT ;  /* 0x0000ffff00007812 */ /* 0x000fe400078ec0ff */
[----:B------:R-:W-:Y:S01]  /*02f0*/  ISETP.EQ.OR.EX P0, PT, R7, RZ, P0, P1 ;  /* 0x000000ff0700720c */ /* 0x000fe20000702710 */
[----:B------:R-:W-:Y:S01]  /*0300*/  IMAD R4, R4, 0x199a, RZ ;  /* 0x0000199a04047824 */ /* 0x000fe200078e02ff */
[C---:B------:R-:W-:Y:S01]  /*0310*/  IADD3 R54, PT, PT, R49.reuse, UR6, RZ ;  /* 0x0000000631367c10 */ /* 0x040fe2000fffe0ff */
[----:B------:R-:W-:Y:S01]  /*0320*/  IMAD R0, R0, 0x199a, RZ ;  /* 0x0000199a00007824 */ /* 0x000fe200078e02ff */
[----:B------:R-:W-:-:S02]  /*0330*/  ISETP.GT.U32.OR P0, PT, R49, 0x1f, P0 ;  /* 0x0000001f3100780c */ /* 0x000fc40000704470 */
[----:B------:R-:W-:Y:S02]  /*0340*/  SHF.R.U32.HI R52, RZ, 0x10, R4 ;  /* 0x00000010ff347819 */ /* 0x000fe40000011604 */
[----:B------:R-:W-:Y:S02]  /*0350*/  SHF.R.U32.HI R51, RZ, 0x10, R0 ;  /* 0x00000010ff337819 */ /* 0x000fe40000011600 */
[----:B------:R-:W-:Y:S02]  /*0360*/  LEA R52, R52, UR6, 0x3 ;  /* 0x0000000634347c11 */ /* 0x000fe4000f8e18ff */
[----:B------:R-:W-:-:S07]  /*0370*/  LEA R51, R51, UR6, 0x3 ;  /* 0x0000000633337c11 */ /* 0x000fce000f8e18ff */
.L_x_1132:
[----:B-1----:R-:W0:Y:S01]  /*0380*/  S2R R14, SR_CTAID.X ;  /* 0x00000000000e7919 */ /* 0x002e220000002500 */
[----:B------:R-:W1:Y:S01]  /*0390*/  LDCU.64 UR10, c[0x0][0x388] ;  /* 0x00007100ff0a77ac */ /* 0x000e620008000a00 */
[----:B------:R-:W-:Y:S01]  /*03a0*/  MOV R4, R55 ;  /* 0x0000003700047202 */ /* 0x000fe20000000f00 */
[----:B------:R-:W-:Y:S01]  /*03b0*/  IMAD R7, R47, 0x140000, RZ ;  /* 0x001400002f077824 */ /* 0x000fe200078e02ff */
        /* <DEDUP_REMOVED lines=15> */
[----:B------:R0:W4:Y:S01]  /*04b0*/  LDG.E.64.CONSTANT R34, desc[UR8][R4.64+0x1e00] ;  /* 0x001e000804227981 */ /* 0x000122000c1e9b00 */
[----:B------:R-:W-:Y:S01]  /*04c0*/  ISETP.GT.U32.AND P1, PT, R49, 0x7f, PT ;  /* 0x0000007f3100780c */ /* 0x000fe20003f24070 */
[----:B------:R-:W-:Y:S01]  /*04d0*/  BSSY.RECONVERGENT B0, `(.L_x_1123) ;  /* 0x0000068000007945 */ /* 0x000fe20003800200 */
[----:B------:R-:W-:Y:S01]  /*04e0*/  CS2R R12, SRZ ;  /* 0x00000000000c7805 */ /* 0x000fe2000001ff00 */
[----:B--2---:R-:W-:-:S02]  /*04f0*/  HADD2.F32 R44, -RZ, R6.H0_H0 ;  /* 0x20000006ff2c7230 */ /* 0x004fc40000004100 */
[--C-:B------:R-:W-:Y:S02]  /*0500*/  HADD2.F32 R36, -RZ, R7.reuse.H0_H0 ;  /* 0x20000007ff247230 */ /* 0x100fe40000004100 */
[----:B------:R-:W-:Y:S02]  /*0510*/  HADD2.F32 R43, -RZ, R6.H1_H1 ;  /* 0x30000006ff2b7230 */ /* 0x000fe40000004100 */
[----:B------:R-:W-:Y:S01]  /*0520*/  FFMA.FTZ R6, R44, R44, RZ ;  /* 0x0000002c2c067223 */ /* 0x000fe200000100ff */
[----:B------:R-:W-:Y:S02]  /*0530*/  HADD2.F32 R0, -RZ, R7.H1_H1 ;  /* 0x30000007ff007230 */ /* 0x000fe40000004100 */
[----:B0-----:R-:W-:Y:S01]  /*0540*/  FADD.FTZ R4, RZ, R44 ;  /* 0x0000002cff047221 */ /* 0x001fe20000010000 */
[----:B------:R-:W-:Y:S01]  /*0550*/  FADD.FTZ R9, RZ, R36 ;  /* 0x00000024ff097221 */ /* 0x000fe20000010000 */
[----:B------:R-:W-:Y:S01]  /*0560*/  FFMA.FTZ R11, R36, R36, RZ ;  /* 0x00000024240b7223 */ /* 0x000fe200000100ff */
[----:B---3--:R-:W-:-:S02]  /*0570*/  HADD2.F32 R42, -RZ, R26.H0_H0 ;  /* 0x2000001aff2a7230 */ /* 0x008fc40000004100 */
[----:B------:R-:W-:Y:S01]  /*0580*/  FFMA.FTZ R7, R43, R43, R6 ;  /* 0x0000002b2b077223 */ /* 0x000fe20000010006 */
[----:B------:R-:W-:Y:S02]  /*0590*/  HADD2.F32 R41, -RZ, R26.H1_H1 ;  /* 0x3000001aff297230 */ /* 0x000fe40000004100 */
[----:B------:R-:W-:Y:S01]  /*05a0*/  FADD.FTZ R5, R4, R43 ;  /* 0x0000002b04057221 */ /* 0x000fe20000010000 */
[--C-:B------:R-:W-:Y:S02]  /*05b0*/  HADD2.F32 R26, -RZ, R27.reuse.H0_H0 ;  /* 0x2000001bff1a7230 */ /* 0x100fe40000004100 */
[----:B------:R-:W-:Y:S01]  /*05c0*/  FADD.FTZ R9, R9, R0 ;  /* 0x0000000009097221 */ /* 0x000fe20000010000 */
[----:B------:R-:W-:Y:S01]  /*05d0*/  FFMA.FTZ R11, R0, R0, R11 ;  /* 0x00000000000b7223 */ /* 0x000fe2000001000b */
[----:B------:R-:W-:Y:S02]  /*05e0*/  HADD2.F32 R27, -RZ, R27.H1_H1 ;  /* 0x3000001bff1b7230 */ /* 0x000fe40000004100 */
[----:B------:R-:W-:Y:S01]  /*05f0*/  FFMA.FTZ R6, R42, R42, R7 ;  /* 0x0000002a2a067223 */ /* 0x000fe20000010007 */
[----:B------:R-:W-:Y:S01]  /*0600*/  FADD.FTZ R4, R5, R42 ;  /* 0x0000002a05047221 */ /* 0x000fe20000010000 */
[----:B------:R-:W-:Y:S01]  /*0610*/  FADD.FTZ R8, R9, R26 ;  /* 0x0000001a09087221 */ /* 0x000fe20000010000 */
[----:B------:R-:W-:Y:S01]  /*0620*/  FFMA.FTZ R10, R26, R26, R11 ;  /* 0x0000001a1a0a7223 */ /* 0x000fe2000001000b */
[----:B----4-:R-:W-:-:S02]  /*0630*/  HADD2.F32 R40, -RZ, R32.H0_H0 ;  /* 0x20000020ff287230 */ /* 0x010fc40000004100 */
        /* <DEDUP_REMOVED lines=11> */
[----:B------:R-:W-:-:S02]  /*06f0*/  HADD2.F32 R38, -RZ, R34.H0_H0 ;  /* 0x20000022ff267230 */ /* 0x000fc40000004100 */
        /* <DEDUP_REMOVED lines=69> */
.L_x_1124:
[----:B------:R-:W-:Y:S05]  /*0b50*/  BSYNC.RECONVERGENT B0 ;  /* 0x0000000000007941 */ /* 0x000fea0003800200 */
.L_x_1123:
[----:B0-----:R-:W0:Y:S01]  /*0b60*/  SHFL.BFLY PT, R5, R12, 0x2, 0x1f ;  /* 0x0c401f000c057f89 */ /* 0x001e2200000e0000 */
[C---:B------:R-:W-:Y:S01]  /*0b70*/  LOP3.LUT P2, RZ, R49.reuse, 0x383, RZ, 0xc0, !PT ;  /* 0x0000038331ff7812 */ /* 0x040fe2000784c0ff */
[----:B------:R-:W1:Y:S01]  /*0b80*/  LDC R9, c[0x0][0x374] ;  /* 0x0000dd00ff097b82 */ /* 0x000e620000000800 */
[C---:B------:R-:W-:Y:S01]  /*0b90*/  ISETP.NE.AND P3, PT, R49.reuse, RZ, PT ;  /* 0x000000ff3100720c */ /* 0x040fe20003f65270 */
[----:B------:R-:W2:Y:S01]  /*0ba0*/  SHFL.BFLY PT, R4, R13, 0x2, 0x1f ;  /* 0x0c401f000d047f89 */ /* 0x000ea200000e0000 */
[----:B------:R-:W-:Y:S01]  /*0bb0*/  HFMA2 R28, -RZ, RZ, 0, 0 ;  /* 0x00000000ff1c7431 */ /* 0x000fe200000001ff */
[----:B------:R-:W-:-:S08]  /*0bc0*/  ISETP.GT.U32.AND P1, PT, R49, 0xff, PT ;  /* 0x000000ff3100780c */ /* 0x000fd00003f24070 */
        /* <DEDUP_REMOVED lines=23> */
.L_x_1126:
[----:B------:R-:W2:Y:S04]  /*0d40*/  LD.E.STRONG.GPU R4, desc[UR8][R58.64] ;  /* 0x000000083a047980 */ /* 0x000ea8000c10f900 */
[----:B--2---:R-:W-:Y:S01]  /*0d50*/  CCTL.IVALL ;  /* 0x00000000ff00798f */ /* 0x004fe20002000000 */
[----:B------:R-:W-:Y:S05]  /*0d60*/  YIELD ;  /* 0x0000000000007946 */ /* 0x000fea0003800000 */
[----:B-----5:R-:W-:-:S04]  /*0d70*/  LOP3.LUT R4, R4, R5, RZ, 0x3c, !PT ;  /* 0x0000000504047212 */ /* 0x020fc800078e3cff */
[----:B------:R-:W-:-:S13]  /*0d80*/  ISETP.GT.AND P2, PT, R4, -0x1, PT ;  /* 0xffffffff0400780c */ /* 0x000fda0003f44270 */
[----:B------:R-:W-:Y:S05]  /*0d90*/  @P2 BRA `(.L_x_1126) ;  /* 0xfffffffc00e82947 */ /* 0x000fea000383ffff */
.L_x_1125:
[----:B------:R-:W-:Y:S05]  /*0da0*/  WARPSYNC.ALL ;  /* 0x0000000000007948 */ /* 0x000fea0003800000 */
[----:B------:R-:W-:Y:S01]  /*0db0*/  BAR.SYNC.DEFER_BLOCKING 0x0 ;  /* 0x0000000000007b1d */ /* 0x000fe20000010000 */
[----:B------:R-:W-:-:S05]  /*0dc0*/  MOV R29, RZ ;  /* 0x000000ff001d7202 */ /* 0x000fca0000000f00 */
        /* <DEDUP_REMOVED lines=10> */
[C---:B------:R-:W-:Y:S01]  /*0e70*/  IADD3 R7, PT, PT, R28.reuse, 0x10, RZ ;  /* 0x000000101c077810 */ /* 0x040fe20007ffe0ff */
[----:B0-----:R-:W-:-:S04]  /*0e80*/  IMAD.WIDE.U32 R4, R28, 0x4, R30 ;  /* 0x000000041c047825 */ /* 0x001fc800078e001e */
[----:B------:R-:W-:Y:S02]  /*0e90*/  IMAD.WIDE.U32 R6, R7, 0x4, R30 ;  /* 0x0000000407067825 */ /* 0x000fe400078e001e */
[----:B------:R-:W2:Y:S04]  /*0ea0*/  LDG.E.64 R4, desc[UR8][R4.64] ;  /* 0x0000000804047981 */ /* 0x000ea8000c1e1b00 */
[----:B------:R-:W2:Y:S01]  /*0eb0*/  LDG.E.64 R6, desc[UR8][R6.64] ;  /* 0x0000000806067981 */ /* 0x000ea2000c1e1b00 */
[C---:B------:R-:W-:Y:S02]  /*0ec0*/  IADD3 R19, PT, PT, R28.reuse, 0x20, RZ ;  /* 0x000000201c137810 */ /* 0x040fe40007ffe0ff */
[C---:B------:R-:W-:Y:S02]  /*0ed0*/  IADD3 R13, PT, PT, R28.reuse, 0x60, RZ ;  /* 0x000000601c0d7810 */ /* 0x040fe40007ffe0ff */
[----:B------:R-:W-:-:S02]  /*0ee0*/  IADD3 R15, PT, PT, R28, 0x70, RZ ;  /* 0x000000701c0f7810 */ /* 0x000fc40007ffe0ff */
[C---:B------:R-:W-:Y:S01]  /*0ef0*/  IADD3 R17, PT, PT, R28.reuse, 0x80, RZ ;  /* 0x000000801c117810 */ /* 0x040fe20007ffe0ff */
[--C-:B------:R-:W-:Y:S01]  /*0f00*/  IMAD.WIDE.U32 R12, R13, 0x4, R30.reuse ;  /* 0x000000040d0c7825 */ /* 0x100fe200078e001e */
[C---:B------:R-:W-:Y:S02]  /*0f10*/  IADD3 R18, PT, PT, R28.reuse, 0x90, RZ ;  /* 0x000000901c127810 */ /* 0x040fe40007ffe0ff */
[C---:B------:R-:W-:Y:S01]  /*0f20*/  IADD3 R21, PT, PT, R28.reuse, 0x30, RZ ;  /* 0x000000301c157810 */ /* 0x040fe20007ffe0ff */
[--C-:B------:R-:W-:Y:S01]  /*0f30*/  IMAD.WIDE.U32 R14, R15, 0x4, R30.reuse ;  /* 0x000000040f0e7825 */ /* 0x100fe200078e001e */
[C---:B------:R-:W-:Y:S01]  /*0f40*/  IADD3 R9, PT, PT, R28.reuse, 0x40, RZ ;  /* 0x000000401c097810 */ /* 0x040fe20007ffe0ff */
[----:B------:R-:W3:Y:S01]  /*0f50*/  LDG.E.64 R12, desc[UR8][R12.64] ;  /* 0x000000080c0c7981 */ /* 0x000ee2000c1e1b00 */
[C---:B------:R-:W-:Y:S01]  /*0f60*/  IADD3 R11, PT, PT, R28.reuse, 0x50, RZ ;  /* 0x000000501c0b7810 */ /* 0x040fe20007ffe0ff */
[--C-:B------:R-:W-:Y:S01]  /*0f70*/  IMAD.WIDE.U32 R16, R17, 0x4, R30.reuse ;  /* 0x0000000411107825 */ /* 0x100fe200078e001e */
[C---:B------:R-:W-:Y:S01]  /*0f80*/  IADD3 R20, PT, PT, R28.reuse, 0xa0, RZ ;  /* 0x000000a01c147810 */ /* 0x040fe20007ffe0ff */
[----:B------:R-:W3:Y:S01]  /*0f90*/  LDG.E.64 R14, desc[UR8][R14.64] ;  /* 0x000000080e0e7981 */ /* 0x000ee2000c1e1b00 */
[----:B------:R-:W-:Y:S01]  /*0fa0*/  IADD3 R22, PT, PT, R28, 0xb0, RZ ;  /* 0x000000b01c167810 */ /* 0x000fe20007ffe0ff */
[----:B------:R-:W-:-:S02]  /*0fb0*/  IMAD.WIDE.U32 R8, R9, 0x4, R30 ;  /* 0x0000000409087825 */ /* 0x000fc400078e001e */
[----:B------:R-:W4:Y:S02]  /*0fc0*/  LDG.E.64 R16, desc[UR8][R16.64] ;  /* 0x0000000810107981 */ /* 0x000f24000c1e1b00 */
[--C-:B------:R-:W-:Y:S02]  /*0fd0*/  IMAD.WIDE.U32 R10, R11, 0x4, R30.reuse ;  /* 0x000000040b0a7825 */ /* 0x100fe400078e001e */
[----:B------:R-:W4:Y:S02]  /*0fe0*/  LDG.E.64 R8, desc[UR8][R8.64] ;  /* 0x0000000808087981 */ /* 0x000f24000c1e1b00 */
[--C-:B------:R-:W-:Y:S02]  /*0ff0*/  IMAD.WIDE.U32 R22, R22, 0x4, R30.reuse ;  /* 0x0000000416167825 */ /* 0x100fe400078e001e */
[----:B------:R-:W4:Y:S04]  /*1000*/  LDG.E.64 R10, desc[UR8][R10.64] ;  /* 0x000000080a0a7981 */ /* 0x000f28000c1e1b00 */
[----:B------:R-:W4:Y:S04]  /*1010*/  LDG.E.64 R22, desc[UR8][R22.64] ;  /* 0x0000000816167981 */ /* 0x000f28000c1e1b00 */
[----:B--2---:R0:W-:Y:S02]  /*1020*/  STL.128 [R1], R4 ;  /* 0x0000000401007387 */ /* 0x0041e40000100c00 */
[----:B0-----:R-:W-:-:S04]  /*1030*/  IMAD.WIDE.U32 R4, R19, 0x4, R30 ;  /* 0x0000000413047825 */ /* 0x001fc800078e001e */
[--C-:B------:R-:W-:Y:S02]  /*1040*/  IMAD.WIDE.U32 R18, R18, 0x4, R30.reuse ;  /* 0x0000000412127825 */ /* 0x100fe400078e001e */
[----:B------:R-:W2:Y:S02]  /*1050*/  LDG.E.64 R4, desc[UR8][R4.64] ;  /* 0x0000000804047981 */ /* 0x000ea4000c1e1b00 */
[--C-:B------:R-:W-:Y:S02]  /*1060*/  IMAD.WIDE.U32 R6, R21, 0x4, R30.reuse ;  /* 0x0000000415067825 */ /* 0x100fe400078e001e */
[----:B------:R-:W2:Y:S02]  /*1070*/  LDG.E.64 R18, desc[UR8][R18.64] ;  /* 0x0000000812127981 */ /* 0x000ea4000c1e1b00 */
[----:B------:R-:W-:Y:S02]  /*1080*/  IMAD.WIDE.U32 R20, R20, 0x4, R30 ;  /* 0x0000000414147825 */ /* 0x000fe400078e001e */
[----:B------:R-:W2:Y:S04]  /*1090*/  LDG.E.64 R6, desc[UR8][R6.64] ;  /* 0x0000000806067981 */ /* 0x000ea8000c1e1b00 */
[----:B------:R-:W2:Y:S01]  /*10a0*/  LDG.E.64 R20, desc[UR8][R20.64] ;  /* 0x0000000814147981 */ /* 0x000ea2000c1e1b00 */
[----:B------:R-:W-:-:S02]  /*10b0*/  IADD3 R61, PT, PT, R28, 0xe0, RZ ;  /* 0x000000e01c3d7810 */ /* 0x000fc40007ffe0ff */
[C---:B------:R-:W-:Y:S01]  /*10c0*/  IADD3 R60, PT, PT, R28.reuse, 0xf0, RZ ;  /* 0x000000f01c3c7810 */ /* 0x040fe20007ffe0ff */
[----:B---3--:R0:W-:Y:S01]  /*10d0*/  STL.128 [R1+0x30], R12 ;  /* 0x0000300c01007387 */ /* 0x0081e20000100c00 */
[C---:B------:R-:W-:Y:S02]  /*10e0*/  IADD3 R29, PT, PT, R28.reuse, 0xc0, RZ ;  /* 0x000000c01c1d7810 */ /* 0x040fe40007ffe0ff */
[C---:B------:R-:W-:Y:S01]  /*10f0*/  IADD3 R57, PT, PT, R28.reuse, 0xd0, RZ ;  /* 0x000000d01c397810 */ /* 0x040fe20007ffe0ff */
[----:B----4-:R1:W-:Y:S01]  /*1100*/  STL.128 [R1+0x20], R8 ;  /* 0x0000200801007387 */ /* 0x0103e20000100c00 */
[C---:B0-----:R-:W-:Y:S02]  /*1110*/  IADD3 R13, PT, PT, R28.reuse, 0x100, RZ ;  /* 0x000001001c0d7810 */ /* 0x041fe40007ffe0ff */
[----:B------:R-:W-:Y:S01]  /*1120*/  IADD3 R15, PT, PT, R28, 0x110, RZ ;  /* 0x000001101c0f7810 */ /* 0x000fe20007ffe0ff */
[----:B-1----:R-:W-:-:S04]  /*1130*/  IMAD.WIDE.U32 R8, R61, 0x4, R30 ;  /* 0x000000043d087825 */ /* 0x002fc800078e001e */
[--C-:B------:R-:W-:Y:S02]  /*1140*/  IMAD.WIDE.U32 R10, R60, 0x4, R30.reuse ;  /* 0x000000043c0a7825 */ /* 0x100fe400078e001e */
[----:B------:R-:W3:Y:S02]  /*1150*/  LDG.E.64 R8, desc[UR8][R8.64] ;  /* 0x0000000808087981 */ /* 0x000ee4000c1e1b00 */
[--C-:B------:R-:W-:Y:S02]  /*1160*/  IMAD.WIDE.U32 R12, R13, 0x4, R30.reuse ;  /* 0x000000040d0c7825 */ /* 0x100fe400078e001e */
[----:B------:R-:W3:Y:S02]  /*1170*/  LDG.E.64 R10, desc[UR8][R10.64] ;  /* 0x000000080a0a7981 */ /* 0x000ee4000c1e1b00 */
[----:B------:R-:W-:Y:S02]  /*1180*/  IMAD.WIDE.U32 R14, R15, 0x4, R30 ;  /* 0x000000040f0e7825 */ /* 0x000fe400078e001e */
[----:B------:R-:W4:Y:S04]  /*1190*/  LDG.E.64 R12, desc[UR8][R12.64] ;  /* 0x000000080c0c7981 */ /* 0x000f28000c1e1b00 */
[----:B------:R-:W4:Y:S04]  /*11a0*/  LDG.E.64 R14, desc[UR8][R14.64] ;  /* 0x000000080e0e7981 */ /* 0x000f28000c1e1b00 */
[----:B--2---:R0:W-:Y:S04]  /*11b0*/  STL.128 [R1+0x40], R16 ;  /* 0x0000401001007387 */ /* 0x0041e80000100c00 */
[----:B------:R1:W-:Y:S01]  /*11c0*/  STL.128 [R1+0x50], R20 ;  /* 0x0000501401007387 */ /* 0x0003e20000100c00 */
[----:B0-----:R-:W-:-:S02]  /*11d0*/  IADD3 R17, PT, PT, R28, 0x120, RZ ;  /* 0x000001201c117810 */ /* 0x001fc40007ffe0ff */
[----:B------:R-:W-:-:S03]  /*11e0*/  IADD3 R18, PT, PT, R28, 0x130, RZ ;  /* 0x000001301c127810 */ /* 0x000fc60007ffe0ff */
[----:B------:R-:W-:Y:S01]  /*11f0*/  IMAD.WIDE.U32 R16, R17, 0x4, R30 ;  /* 0x0000000411107825 */ /* 0x000fe200078e001e */
[----:B-1----:R-:W-:-:S03]  /*1200*/  IADD3 R20, PT, PT, R28, 0x140, RZ ;  /* 0x000001401c147810 */ /* 0x002fc60007ffe0ff */
[--C-:B------:R-:W-:Y:S01]  /*1210*/  IMAD.WIDE.U32 R18, R18, 0x4, R30.reuse ;  /* 0x0000000412127825 */ /* 0x100fe200078e001e */
[----:B------:R-:W-:Y:S01]  /*1220*/  IADD3 R22, PT, PT, R28, 0x150, RZ ;  /* 0x000001501c167810 */ /* 0x000fe20007ffe0ff */
[----:B------:R0:W-:Y:S02]  /*1230*/  STL.128 [R1+0x10], R4 ;  /* 0x0000100401007387 */ /* 0x0001e40000100c00 */
[--C-:B------:R-:W-:Y:S02]  /*1240*/  IMAD.WIDE.U32 R20, R20, 0x4, R30.reuse ;  /* 0x0000000414147825 */ /* 0x100fe400078e001e */
[----:B------:R-:W2:Y:S02]  /*1250*/  LDG.E.64 R16, desc[UR8][R16.64] ;  /* 0x0000000810107981 */ /* 0x000ea4000c1e1b00 */
[--C-:B------:R-:W-:Y:S02]  /*1260*/  IMAD.WIDE.U32 R22, R22, 0x4, R30.reuse ;  /* 0x0000000416167825 */ /* 0x100fe400078e001e */
[----:B------:R-:W2:Y:S04]  /*1270*/  LDG.E.64 R18, desc[UR8][R18.64] ;  /* 0x0000000812127981 */ /* 0x000ea8000c1e1b00 */
[----:B------:R-:W2:Y:S01]  /*1280*/  LDG.E.64 R20, desc[UR8][R20.64] ;  /* 0x0000000814147981 */ /* 0x000ea2000c1e1b00 */
[----:B0-----:R-:W-:-:S03]  /*1290*/  IMAD.WIDE.U32 R4, R29, 0x4, R30 ;  /* 0x000000041d047825 */ /* 0x001fc600078e001e */
[----:B------:R-:W2:Y:S01]  /*12a0*/  LDG.E.64 R22, desc[UR8][R22.64] ;  /* 0x0000000816167981 */ /* 0x000ea2000c1e1b00 */
[----:B------:R-:W-:-:S03]  /*12b0*/  IMAD.WIDE.U32 R6, R57, 0x4, R30 ;  /* 0x0000000439067825 */ /* 0x000fc600078e001e */
[----:B------:R-:W2:Y:S04]  /*12c0*/  LDG.E.64 R4, desc[UR8][R4.64] ;  /* 0x0000000804047981 */ /* 0x000ea8000c1e1b00 */
[----:B------:R-:W2:Y:S01]  /*12d0*/  LDG.E.64 R6, desc[UR8][R6.64] ;  /* 0x0000000806067981 */ /* 0x000ea2000c1e1b00 */
[C---:B------:R-:W-:Y:S02]  /*12e0*/  IADD3 R61, PT, PT, R28.reuse, 0x160, RZ ;  /* 0x000001601c3d7810 */ /* 0x040fe40007ffe0ff */
[C---:B------:R-:W-:Y:S01]  /*12f0*/  IADD3 R60, PT, PT, R28.reuse, 0x170, RZ ;  /* 0x000001701c3c7810 */ /* 0x040fe20007ffe0ff */
[----:B---3--:R0:W-:Y:S01]  /*1300*/  STL.128 [R1+0x70], R8 ;  /* 0x0000700801007387 */ /* 0x0081e20000100c00 */
[C---:B------:R-:W-:Y:S02]  /*1310*/  IADD3 R57, PT, PT, R28.reuse, 0x1e0, RZ ;  /* 0x000001e01c397810 */ /* 0x040fe40007ffe0ff */
[C---:B------:R-:W-:Y:S01]  /*1320*/  IADD3 R29, PT, PT, R28.reuse, 0x1f0, RZ ;  /* 0x000001f01c1d7810 */ /* 0x040fe20007ffe0ff */
[----:B----4-:R1:W-:Y:S01]  /*1330*/  STL.128 [R1+0x80], R12 ;  /* 0x0000800c01007387 */ /* 0x0103e20000100c00 */
[----:B0-----:R-:W-:-:S02]  /*1340*/  IADD3 R9, PT, PT, R28, 0x180, RZ ;  /* 0x000001801c097810 */ /* 0x001fc40007ffe0ff */
[C---:B------:R-:W-:Y:S02]  /*1350*/  IADD3 R11, PT, PT, R28.reuse, 0x190, RZ ;  /* 0x000001901c0b7810 */ /* 0x040fe40007ffe0ff */
[C---:B-1----:R-:W-:Y:S02]  /*1360*/  IADD3 R13, PT, PT, R28.reuse, 0x1a0, RZ ;  /* 0x000001a01c0d7810 */ /* 0x042fe40007ffe0ff */
[----:B------:R-:W-:Y:S01]  /*1370*/  IADD3 R15, PT, PT, R28, 0x1b0, RZ ;  /* 0x000001b01c0f7810 */ /* 0x000fe20007ffe0ff */
[----:B------:R-:W-:-:S04]  /*1380*/  IMAD.WIDE.U32 R8, R9, 0x4, R30 ;  /* 0x0000000409087825 */ /* 0x000fc800078e001e */
        /* <DEDUP_REMOVED lines=10> */
[----:B------:R-:W-:Y:S01]  /*1430*/  IADD3 R19, PT, PT, R28, 0x1d0, RZ ;  /* 0x000001d01c137810 */ /* 0x000fe20007ffe0ff */
[----:B------:R0:W-:Y:S02]  /*1440*/  STL.128 [R1+0x60], R4 ;  /* 0x0000600401007387 */ /* 0x0001e40000100c00 */
[----:B------:R-:W-:-:S04]  /*1450*/  IMAD.WIDE.U32 R16, R17, 0x4, R30 ;  /* 0x0000000411107825 */ /* 0x000fc800078e001e */
[--C-:B------:R-:W-:Y:S02]  /*1460*/  IMAD.WIDE.U32 R18, R19, 0x4, R30.reuse ;  /* 0x0000000413127825 */ /* 0x100fe400078e001e */
[----:B------:R-:W2:Y:S02]  /*1470*/  LDG.E.64 R16, desc[UR8][R16.64] ;  /* 0x0000000810107981 */ /* 0x000ea4000c1e1b00 */
[--C-:B-1----:R-:W-:Y:S02]  /*1480*/  IMAD.WIDE.U32 R20, R57, 0x4, R30.reuse ;  /* 0x0000000439147825 */ /* 0x102fe400078e001e */
[----:B------:R-:W2:Y:S02]  /*1490*/  LDG.E.64 R18, desc[UR8][R18.64] ;  /* 0x0000000812127981 */ /* 0x000ea4000c1e1b00 */
[--C-:B------:R-:W-:Y:S02]  /*14a0*/  IMAD.WIDE.U32 R22, R29, 0x4, R30.reuse ;  /* 0x000000041d167825 */ /* 0x100fe400078e001e */
[----:B------:R-:W2:Y:S02]  /*14b0*/  LDG.E.64 R20, desc[UR8][R20.64] ;  /* 0x0000000814147981 */ /* 0x000ea4000c1e1b00 */
[----:B0-----:R-:W-:-:S02]  /*14c0*/  IMAD.WIDE.U32 R4, R61, 0x4, R30 ;  /* 0x000000043d047825 */ /* 0x001fc400078e001e */
[----:B------:R-:W2:Y:S02]  /*14d0*/  LDG.E.64 R22, desc[UR8][R22.64] ;  /* 0x0000000816167981 */ /* 0x000ea4000c1e1b00 */
[----:B------:R-:W-:Y:S02]  /*14e0*/  IMAD.WIDE.U32 R6, R60, 0x4, R30 ;  /* 0x000000043c067825 */ /* 0x000fe400078e001e */
[----:B------:R-:W2:Y:S04]  /*14f0*/  LDG.E.64 R4, desc[UR8][R4.64] ;  /* 0x0000000804047981 */ /* 0x000ea8000c1e1b00 */
[----:B------:R-:W2:Y:S04]  /*1500*/  LDG.E.64 R6, desc[UR8][R6.64] ;  /* 0x0000000806067981 */ /* 0x000ea8000c1e1b00 */
[----:B---3--:R0:W-:Y:S04]  /*1510*/  STL.128 [R1+0xc0], R8 ;  /* 0x0000c00801007387 */ /* 0x0081e80000100c00 */
[----:B----4-:R0:W-:Y:S01]  /*1520*/  STL.128 [R1+0xd0], R12 ;  /* 0x0000d00c01007387 */ /* 0x0101e20000100c00 */
[----:B------:R-:W-:-:S02]  /*1530*/  CS2R R28, SRZ ;  /* 0x00000000001c7805 */ /* 0x000fc4000001ff00 */
[----:B------:R-:W-:Y:S01]  /*1540*/  MOV R57, R1 ;  /* 0x0000000100397202 */ /* 0x000fe20000000f00 */
[----:B------:R-:W-:Y:S01]  /*1550*/  UMOV UR5, URZ ;  /* 0x000000ff00057c82 */ /* 0x000fe20008000000 */
[----:B--2---:R0:W-:Y:S04]  /*1560*/  STL.128 [R1+0xe0], R16 ;  /* 0x0000e01001007387 */ /* 0x0041e80000100c00 */
[----:B------:R0:W-:Y:S04]  /*1570*/  STL.128 [R1+0xf0], R20 ;  /* 0x0000f01401007387 */ /* 0x0001e80000100c00 */
[----:B------:R0:W-:Y:S02]  /*1580*/  STL.128 [R1+0xb0], R4 ;  /* 0x0000b00401007387 */ /* 0x0001e40000100c00 */
.L_x_1129:
        /* <DEDUP_REMOVED lines=17> */
[----:B------:R-:W-:Y:S02]  /*16a0*/  FADD.FTZ R5, R29, R6 ;  /* 0x000000061d057221 */ /* 0x000fe40000010000 */
[----:B------:R0:W4:Y:S01]  /*16b0*/  LDL.128 R28, [R57+0x70] ;  /* 0x00007000391c7983 */ /* 0x0001220000100c00 */
        /* <DEDUP_REMOVED lines=25> */
.L_x_1128:
[----:B------:R-:W-:Y:S05]  /*1850*/  BSYNC.RECONVERGENT B0 ;  /* 0x0000000000007941 */ /* 0x000fea0003800200 */
.L_x_1127:
        /* <DEDUP_REMOVED lines=14> */
[----:B-1----:R-:W-:-:S03]  /*1940*/  FADD.FTZ R10, R8, R11 ;  /* 0x0000000b080a7221 */ /* 0x002fc60000010000 */
[----:B------:R-:W-:-:S04]  /*1950*/  @!P1 FMUL.FTZ R5, R4, R4 ;  /* 0x0000000404059220 */ /* 0x000fc80000410000 */
[----:B------:R-:W-:-:S05]  /*1960*/  @!P1 FFMA.FTZ R5, R10, 2.4414062863797880709e-05, -R5 ;  /* 0x37cccccd0a059823 */ /* 0x000fca0000010805 */
        /* <DEDUP_REMOVED lines=15> */
.L_x_1131:
[----:B------:R-:W-:Y:S05]  /*1a60*/  BSYNC.RECONVERGENT B0 ;  /* 0x0000000000007941 */ /* 0x000fea0003800200 */
.L_x_1130:
[----:B01----:R-:W0:Y:S01]  /*1a70*/  LDS.64 R4, [R52] ;  /* 0x0000000034047984 */ /* 0x003e220000000a00 */
[----:B------:R-:W0:Y:S01]  /*1a80*/  LDCU UR5, c[0x0][0x3a0] ;  /* 0x00007400ff0577ac */ /* 0x000e220008000800 */
[----:B-----5:R-:W-:Y:S01]  /*1a90*/  HADD2.F32 R12, -RZ, R24.H0_H0 ;  /* 0x20000018ff0c7230 */ /* 0x020fe20000004100 */
[----:B------:R-:W-:Y:S01]  /*1aa0*/  MOV R48, R9 ;  /* 0x0000000900307202 */ /* 0x000fe20000000f00 */
[----:B------:R-:W1:Y:S01]  /*1ab0*/  LDS.64 R6, [R51] ;  /* 0x0000000033067984 */ /* 0x000e620000000a00 */
[----:B------:R-:W2:Y:S01]  /*1ac0*/  LDCU.64 UR10, c[0x0][0x380] ;  /* 0x00007000ff0a77ac */ /* 0x000ea20008000a00 */
[----:B------:R-:W-:Y:S01]  /*1ad0*/  HADD2.F32 R13, -RZ, R2.H0_H0 ;  /* 0x20000002ff0d7230 */ /* 0x000fe20000004100 */
[----:B------:R-:W-:Y:S01]  /*1ae0*/  MOV R47, R8 ;  /* 0x00000008002f7202 */ /* 0x000fe20000000f00 */
[----:B------:R-:W-:Y:S01]  /*1af0*/  HADD2.F32 R15, -RZ, R24.H1_H1 ;  /* 0x30000018ff0f7230 */ /* 0x000fe20000004100 */
        /* <DEDUP_REMOVED lines=10> */
[----:B------:R-:W-:Y:S01]  /*1ba0*/  FADD.FTZ R20, R37, -R4 ;  /* 0x8000000425147221 */ /* 0x000fe20000010000 */
        /* <DEDUP_REMOVED lines=8> */
[----:B------:R-:W-:Y:S01]  /*1c30*/  FADD.FTZ R35, R35, -R6 ;  /* 0x8000000623237221 */ /* 0x000fe20000010000 */
[----:B------:R-:W-:-:S02]  /*1c40*/  HADD2.F32 R0, -RZ, R25.H0_H0 ;  /* 0x20000019ff007230 */ /* 0x000fc40000004100 */
[C---:B0-----:R-:W-:Y:S01]  /*1c50*/  FMUL.FTZ R14, R5.reuse, R10 ;  /* 0x0000000a050e7220 */ /* 0x041fe20000410000 */
[----:B------:R-:W-:Y:S01]  /*1c60*/  FMUL.FTZ R7, R44, R5 ;  /* 0x000000052c077220 */ /* 0x000fe20000410000 */
[C---:B------:R-:W-:Y:S01]  /*1c70*/  FMUL.FTZ R10, R5.reuse, R42 ;  /* 0x0000002a050a7220 */ /* 0x040fe20000410000 */
[C---:B------:R-:W-:Y:S01]  /*1c80*/  FMUL.FTZ R40, R5.reuse, R40 ;  /* 0x0000002805287220 */ /* 0x040fe20000410000 */
[C---:B------:R-:W-:Y:S01]  /*1c90*/  FMUL.FTZ R17, R5.reuse, R18 ;  /* 0x0000001205117220 */ /* 0x040fe20000410000 */
[C---:B------:R-:W-:Y:S01]  /*1ca0*/  FMUL.FTZ R38, R5.reuse, R38 ;  /* 0x0000002605267220 */ /* 0x040fe20000410000 */
[----:B------:R-:W-:Y:S02]  /*1cb0*/  HADD2.F32 R18, -RZ, R2.H1_H1 ;  /* 0x30000002ff127230 */ /* 0x000fe40000004100 */
[C---:B------:R-:W-:Y:S01]  /*1cc0*/  FMUL.FTZ R16, R5.reuse, R16 ;  /* 0x0000001005107220 */ /* 0x040fe20000410000 */
[----:B------:R-:W-:Y:S01]  /*1cd0*/  FMUL.FTZ R5, R5, R20 ;  /* 0x0000001405057220 */ /* 0x000fe20000410000 */
[--C-:B------:R-:W-:Y:S01]  /*1ce0*/  FFMA.FTZ R7, R7, R12, R13.reuse ;  /* 0x0000000c07077223 */ /* 0x100fe2000001000d */
[C-C-:B------:R-:W-:Y:S01]  /*1cf0*/  FFMA.FTZ R10, R12.reuse, R10, R13.reuse ;  /* 0x0000000a0c0a7223 */ /* 0x140fe2000001000d */
[C-C-:B------:R-:W-:Y:S01]  /*1d00*/  FFMA.FTZ R11, R12.reuse, R40, R13.reuse ;  /* 0x000000280c0b7223 */ /* 0x140fe2000001000d */
[----:B------:R-:W-:Y:S01]  /*1d10*/  FFMA.FTZ R12, R12, R38, R13 ;  /* 0x000000260c0c7223 */ /* 0x000fe2000001000d */
[C-C-:B------:R-:W-:Y:S01]  /*1d20*/  FFMA.FTZ R13, R15.reuse, R16, R18.reuse ;  /* 0x000000100f0d7223 */ /* 0x140fe20000010012 */
[--C-:B------:R-:W-:Y:S01]  /*1d30*/  FFMA.FTZ R14, R14, R15, R18.reuse ;  /* 0x0000000f0e0e7223 */ /* 0x100fe20000010012 */
[C-C-:B------:R-:W-:Y:S01]  /*1d40*/  FFMA.FTZ R16, R15.reuse, R17, R18.reuse ;  /* 0x000000110f107223 */ /* 0x140fe20000010012 */
[----:B------:R-:W-:Y:S01]  /*1d50*/  FFMA.FTZ R15, R15, R5, R18 ;  /* 0x000000050f0f7223 */ /* 0x000fe20000010012 */
[----:B------:R-:W-:Y:S01]  /*1d60*/  FADD.FTZ R5, R36, -R6 ;  /* 0x8000000624057221 */ /* 0x000fe20000010000 */
[----:B------:R-:W-:-:S02]  /*1d70*/  HADD2.F32 R17, -RZ, R3.H0_H0 ;  /* 0x20000003ff117230 */ /* 0x000fc40000004100 */
[C---:B-1----:R-:W-:Y:S01]  /*1d80*/  FMUL.FTZ R19, R4.reuse, R19 ;  /* 0x0000001304137220 */ /* 0x042fe20000410000 */
[C---:B------:R-:W-:Y:S01]  /*1d90*/  FMUL.FTZ R20, R4.reuse, R21 ;  /* 0x0000001504147220 */ /* 0x040fe20000410000 */
[----:B------:R-:W-:Y:S01]  /*1da0*/  FMUL.FTZ R5, R5, R4 ;  /* 0x0000000405057220 */ /* 0x000fe20000410000 */
[C---:B------:R-:W-:Y:S01]  /*1db0*/  FMUL.FTZ R27, R4.reuse, R27 ;  /* 0x0000001b041b7220 */ /* 0x040fe20000410000 */
[C---:B------:R-:W-:Y:S01]  /*1dc0*/  FMUL.FTZ R22, R4.reuse, R23 ;  /* 0x0000001704167220 */ /* 0x040fe20000410000 */
[C---:B------:R-:W-:Y:S01]  /*1dd0*/  FMUL.FTZ R26, R4.reuse, R33 ;  /* 0x00000021041a7220 */ /* 0x040fe20000410000 */
[C---:B------:R-:W-:Y:S01]  /*1de0*/  FMUL.FTZ R28, R4.reuse, R29 ;  /* 0x0000001d041c7220 */ /* 0x040fe20000410000 */
[----:B------:R-:W-:Y:S01]  /*1df0*/  FMUL.FTZ R30, R4, R35 ;  /* 0x00000023041e7220 */ /* 0x000fe20000410000 */
[----:B--2---:R-:W-:Y:S01]  /*1e00*/  IADD3 R4, P1, PT, R45, UR10, RZ ;  /* 0x0000000a2d047c10 */ /* 0x004fe2000ff3e0ff */
[----:B------:R-:W-:Y:S01]  /*1e10*/  FFMA.FTZ R6, R5, R0, R17 ;  /* 0x0000000005067223 */ /* 0x000fe20000010011 */
[----:B------:R-:W-:-:S02]  /*1e20*/  HADD2.F32 R18, -RZ, R25.H1_H1 ;  /* 0x30000019ff127230 */ /* 0x000fc40000004100 */
[--C-:B------:R-:W-:Y:S01]  /*1e30*/  FFMA.FTZ R20, R0, R20, R17.reuse ;  /* 0x0000001400147223 */ /* 0x100fe20000010011 */
[----:B------:R-:W-:Y:S01]  /*1e40*/  IADD3.X R5, PT, PT, R46, UR11, RZ, P1, !PT ;  /* 0x0000000b2e057c10 */ /* 0x000fe20008ffe4ff */
[----:B------:R-:W0:Y:S01]  /*1e50*/  LDCU.64 UR10, c[0x0][0x3a8] ;  /* 0x00007500ff0a77ac */ /* 0x000e220008000a00 */
[----:B------:R-:W-:Y:S02]  /*1e60*/  HADD2.F32 R21, -RZ, R3.H1_H1 ;  /* 0x30000003ff157230 */ /* 0x000fe40000004100 */
[C-C-:B------:R-:W-:Y:S01]  /*1e70*/  FFMA.FTZ R22, R0.reuse, R22, R17.reuse ;  /* 0x0000001600167223 */ /* 0x140fe20000010011 */
[----:B------:R-:W-:Y:S01]  /*1e80*/  FFMA.FTZ R28, R0, R28, R17 ;  /* 0x0000001c001c7223 */ /* 0x000fe20000010011 */
[----:B------:R-:W-:Y:S01]  /*1e90*/  F2FP.F16.F32.PACK_AB R10, R13, R10 ;  /* 0x0000000a0d0a723e */ /* 0x000fe200000000ff */
[--C-:B------:R-:W-:Y:S01]  /*1ea0*/  FFMA.FTZ R19, R19, R18, R21.reuse ;  /* 0x0000001213137223 */ /* 0x100fe20000010015 */
[C-C-:B------:R-:W-:Y:S01]  /*1eb0*/  FFMA.FTZ R27, R18.reuse, R27, R21.reuse ;  /* 0x0000001b121b7223 */ /* 0x140fe20000010015 */
[C-C-:B------:R-:W-:Y:S01]  /*1ec0*/  FFMA.FTZ R17, R18.reuse, R26, R21.reuse ;  /* 0x0000001a12117223 */ /* 0x140fe20000010015 */
[----:B------:R-:W-:Y:S01]  /*1ed0*/  FFMA.FTZ R21, R18, R30, R21 ;  /* 0x0000001e12157223 */ /* 0x000fe20000010015 */
[----:B------:R-:W-:-:S02]  /*1ee0*/  F2FP.F16.F32.PACK_AB R16, R16, R11 ;  /* 0x0000000b1010723e */ /* 0x000fc400000000ff */
[----:B------:R-:W-:Y:S02]  /*1ef0*/  F2FP.F16.F32.PACK_AB R12, R15, R12 ;  /* 0x0000000c0f0c723e */ /* 0x000fe400000000ff */
[----:B------:R-:W-:Y:S02]  /*1f00*/  F2FP.F16.F32.PACK_AB R14, R14, R7 ;  /* 0x000000070e0e723e */ /* 0x000fe400000000ff */
[----:B------:R-:W-:Y:S02]  /*1f10*/  F2FP.F16.F32.PACK_AB R15, R19, R6 ;  /* 0x00000006130f723e */ /* 0x000fe400000000ff */
[----:B------:R-:W-:Y:S02]  /*1f20*/  F2FP.F16.F32.PACK_AB R11, R27, R20 ;  /* 0x000000141b0b723e */ /* 0x000fe400000000ff */
[----:B------:R-:W-:Y:S01]  /*1f30*/  F2FP.F16.F32.PACK_AB R17, R17, R22 ;  /* 0x000000161111723e */ /* 0x000fe200000000ff */
[----:B------:R1:W-:Y:S01]  /*1f40*/  STG.E.64 desc[UR8][R4.64], R14 ;  /* 0x0000000e04007986 */ /* 0x0003e2000c101b08 */
[----:B------:R-:W-:-:S02]  /*1f50*/  F2FP.F16.F32.PACK_AB R13, R21, R28 ;  /* 0x0000001c150d723e */ /* 0x000fc400000000ff */
[----:B0-----:R-:W-:Y:S01]  /*1f60*/  ISETP.GE.U32.AND P1, PT, R9, UR10, PT ;  /* 0x0000000a09007c0c */ /* 0x001fe2000bf26070 */
[----:B------:R1:W-:Y:S03]  /*1f70*/  STG.E.64 desc[UR8][R4.64+0xa00], R10 ;  /* 0x000a000a04007986 */ /* 0x0003e6000c101b08 */
[----:B------:R-:W-:Y:S01]  /*1f80*/  ISETP.GE.AND.EX P1, PT, R8, UR11, PT, P1 ;  /* 0x0000000b08007c0c */ /* 0x000fe2000bf26310 */
[----:B------:R1:W-:Y:S04]  /*1f90*/  STG.E.64 desc[UR8][R4.64+0x1400], R16 ;  /* 0x0014001004007986 */ /* 0x0003e8000c101b08 */
[----:B------:R1:W-:Y:S08]  /*1fa0*/  STG.E.64 desc[UR8][R4.64+0x1e00], R12 ;  /* 0x001e000c04007986 */ /* 0x0003f0000c101b08 */
[----:B------:R-:W-:Y:S05]  /*1fb0*/  @!P1 BRA `(.L_x_1132) ;  /* 0xffffffe000f09947 */ /* 0x000fea000383ffff */
[----:B------:R-:W-:Y:S05]  /*1fc0*/  EXIT ;  /* 0x000000000000794d */ /* 0x000fea0003800000 */
.L_x_1133:
        /* <DEDUP_REMOVED lines=11> */
.L_x_1348:


//--------------------- .text._ZN13group_norm_v214gn_cuda_kernelI6__halfLi320ELi1ELi32ELi10ELi4096ELb0ELi32ELi320ELi320ELi4ELb1ELi1ELb0ELb0ENS_16CompileConditionILi1000EEEEEvPT_PKS4_S7_S7_flPfS8_Pj --------------------------
	.section	.text._ZN13group_norm_v214gn_cuda_kernelI6__halfLi320ELi1ELi32ELi10ELi4096ELb0ELi32ELi320ELi320ELi4ELb1ELi1ELb0ELb0ENS_16CompileConditionILi1000EEEEEvPT_PKS4_S7_S7_flPfS8_Pj,"ax",@progbits
	.align	128
        .global         _ZN13group_norm_v214gn_cuda_kernelI6__halfLi320ELi1ELi32ELi10ELi4096ELb0ELi32ELi320ELi320ELi4ELb1ELi1ELb0ELb0ENS_16CompileConditionILi1000EEEEEvPT_PKS4_S7_S7_flPfS8_Pj
        .type           _ZN13group_norm_v214gn_cuda_kernelI6__halfLi320ELi1ELi32ELi10ELi4096ELb0ELi32ELi320ELi320ELi4ELb1ELi1ELb0ELb0ENS_16CompileConditionILi1000EEEEEvPT_PKS4_S7_S7_flPfS8_Pj,@function
        .size           _ZN13group_norm_v214gn_cuda_kernelI6__halfLi320ELi1ELi32ELi10ELi4096ELb0ELi32ELi320ELi320ELi4ELb1ELi1ELb0ELb0ENS_16CompileConditionILi1000EEEEEvPT_PKS4_S7_S7_flPfS8_Pj,(.L_x_1349 - _ZN13group_norm_v214gn_cuda_kernelI6__halfLi320ELi1ELi32ELi10ELi4096ELb0ELi32ELi320ELi320ELi4ELb1ELi1ELb0ELb0ENS_16CompileConditionILi1000EEEEEvPT_PKS4_S7_S7_flPfS8_Pj)
        .other          _ZN13group_norm_v214gn_cuda_kernelI6__halfLi320ELi1ELi32ELi10ELi4096ELb0ELi32ELi320ELi320ELi4ELb1ELi1ELb0ELb0ENS_16CompileConditionILi1000EEEEEvPT_PKS4_S7_S7_flPfS8_Pj,@"STO_CUDA_ENTRY STV_DEFAULT"
_ZN13group_norm_v214gn_cuda_kernelI6__halfLi320ELi1ELi32ELi10ELi4096ELb0ELi32ELi320ELi320ELi4ELb1ELi1ELb0ELb0ENS_16CompileConditionILi1000EEEEEvPT_PKS4_S7_S7_flPfS8_Pj:
.text._ZN13group_norm_v214gn_cuda_kernelI6__halfLi320ELi1ELi32ELi10ELi4096ELb0ELi32ELi320ELi320ELi4ELb1ELi1ELb0ELb0ENS_16CompileConditionILi1000EEEEEvPT_PKS4_S7_S7_flPfS8_Pj:
        /* <DEDUP_REMOVED lines=8> */
[----:B------:R-:W2:Y:S07]  /*0080*/  LDCU.64 UR10, c[0x0][0x358] ;  /* 0x00006b00ff0a77ac */ /* 0x000eae0008000a00 */
[----:B------:R-:W3:Y:S08]  /*0090*/  LDC.64 R64, c[0x0][0x398] ;  /* 0x0000e600ff407b82 */ /* 0x000ef00000000a00 */
[----:B------:R-:W4:Y:S01]  /*00a0*/  S2UR UR5, SR_CgaCtaId ;  /* 0x00000000000579c3 */ /* 0x000f220000008800 */
[----:B------:R-:W4:Y:S01]  /*00b0*/  S2R R16, SR_CTAID.X ;  /* 0x0000000000107919 */ /* 0x000f220000002500 */
[----:B------:R-:W-:Y:S01]  /*00c0*/  UMOV UR4, 0x400 ;  /* 0x0000040000047882 */ /* 0x000fe20000000000 */
[----:B------:R-:W4:Y:S05]  /*00d0*/  LDCU.64 UR6, c[0x0][0x3c0] ;  /* 0x00007800ff0677ac */ /* 0x000f2a0008000a00 */
        /* <DEDUP_REMOVED lines=12> */
[C---:B---3--:R-:W-:Y:S02]  /*01a0*/  IMAD.WIDE.U32 R64, R2.reuse, 0x2, R64 ;  /* 0x0000000202407825 */ /* 0x048fe400078e0040 */
[----:B--2---:R-:W5:Y:S04]  /*01b0*/  LDG.E.64.CONSTANT R62, desc[UR10][R62.64] ;  /* 0x0000000a3e3e7981 */ /* 0x004f68000c1e9b00 */
[----:B------:R-:W5:Y:S01]  /*01c0*/  LDG.E.64.CONSTANT R64, desc[UR10][R64.64] ;  /* 0x0000000a40407981 */ /* 0x000f62000c1e9b00 */
[----:B------:R-:W-:Y:S01]  /*01d0*/  SHF.R.U32.HI R4, RZ, 0x2, R0 ;  /* 0x00000002ff047819 */ /* 0x000fe20000011600 */
[----:B----4-:R-:W-:Y:S01]  /*01e0*/  ULEA UR8, UR5, UR4, 0x18 ;  /* 0x0000000405087291 */ /* 0x010fe2000f8ec0ff */
[----:B------:R-:W-:Y:S01]  /*01f0*/  LOP3.LUT R20, R2, 0xffff, RZ, 0xc0, !PT ;  /* 0x0000ffff02147812 */ /* 0x000fe200078ec0ff */
[----:B------:R-:W-:Y:S01]  /*0200*/  UIADD3 UR4, UPT, UPT, UR4, 0x1900, URZ ;  /* 0x0000190004047890 */ /* 0x000fe2000fffe0ff */
[----:B------:R-:W-:Y:S01]  /*0210*/  ISETP.EQ.U32.AND P1, PT, R18, RZ, PT ;  /* 0x000000ff1200720c */ /* 0x000fe20003f22070 */
[C---:B------:R-:W-:Y:S01]  /*0220*/  IMAD R5, R4.reuse, 0xa, RZ ;  /* 0x0000000a04057824 */ /* 0x040fe200078e02ff */
[----:B------:R-:W-:Y:S01]  /*0230*/  ULEA UR6, UP0, UR9, UR6, 0x2 ;  /* 0x0000000609067291 */ /* 0x000fe2000f8010ff */
[----:B------:R-:W-:Y:S01]  /*0240*/  IMAD R4, R4, -0x80000000, RZ ;  /* 0x8000000004047824 */ /* 0x000fe200078e02ff */
[----:B------:R-:W-:Y:S01]  /*0250*/  MOV R13, UR8 ;  /* 0x00000008000d7c02 */ /* 0x000fe20008000f00 */
[----:B------:R-:W-:Y:S01]  /*0260*/  ULEA UR4, UR5, UR4, 0x18 ;  /* 0x0000000405047291 */ /* 0x000fe2000f8ec0ff */
[C---:B------:R-:W-:Y:S01]  /*0270*/  LOP3.LUT P0, RZ, R5.reuse, 0x2, RZ, 0xc0, !PT ;  /* 0x0000000205ff7812 */ /* 0x040fe2000780c0ff */
[----:B------:R-:W-:Y:S01]  /*0280*/  IMAD R22, R20, 0x199a, RZ ;  /* 0x0000199a14167824 */ /* 0x000fe200078e02ff */
[C---:B------:R-:W-:Y:S01]  /*0290*/  IADD3 R6, PT, PT, R5.reuse, 0x2, RZ ;  /* 0x0000000205067810 */ /* 0x040fe20007ffe0ff */
[----:B------:R-:W-:Y:S01]  /*02a0*/  ULEA.HI.X UR7, UR9, UR7, URZ, 0x2, UP0 ;  /* 0x0000000709077291 */ /* 0x000fe200080f14ff */
[----:B------:R-:W-:-:S02]  /*02b0*/  IADD3 R9, PT, PT, R5, 0x6, RZ ;  /* 0x0000000605097810 */ /* 0x000fc40007ffe0ff */
[----:B------:R-:W-:Y:S02]  /*02c0*/  SHF.R.U32.HI R7, RZ, 0x2, R6 ;  /* 0x00000002ff077819 */ /* 0x000fe40000011606 */
[----:B------:R-:W-:Y:S02]  /*02d0*/  LEA.HI R6, R6, 0x50, RZ, 0x1e ;  /* 0x0000005006067811 */ /* 0x000fe400078ff0ff */
[----:B------:R-:W-:Y:S02]  /*02e0*/  SHF.R.S32.HI R4, RZ, 0x1f, R4 ;  /* 0x0000001fff047819 */ /* 0x000fe40000011404 */
[----:B------:R-:W-:Y:S02]  /*02f0*/  IADD3 R11, PT, PT, R5, 0x8, RZ ;  /* 0x00000008050b7810 */ /* 0x000fe40007ffe0ff */
[----:B------:R-:W-:Y:S02]  /*0300*/  @P0 IADD3 R6, PT, PT, R7, RZ, RZ ;  /* 0x000000ff07060210 */ /* 0x000fe40007ffe0ff */
[----:B------:R-:W-:-:S02]  /*0310*/  SHF.L.U32 R7, R9, 0x1e, RZ ;  /* 0x0000001e09077819 */ /* 0x000fc400000006ff */
[----:B------:R-:W-:Y:S02]  /*0320*/  LOP3.LUT R4, R4, 0x50, RZ, 0xc0, !PT ;  /* 0x0000005004047812 */ /* 0x000fe400078ec0ff */
[----:B------:R-:W-:Y:S02]  /*0330*/  SHF.R.S32.HI R8, RZ, 0x1f, R7 ;  /* 0x0000001fff087819 */ /* 0x000fe40000011407 */
[----:B------:R-:W-:Y:S02]  /*0340*/  IADD3 R7, PT, PT, R5, 0x4, RZ ;  /* 0x0000000405077810 */ /* 0x000fe40007ffe0ff */
[----:B------:R-:W-:Y:S02]  /*0350*/  LOP3.LUT R10, R8, 0x50, RZ, 0xc0, !PT ;  /* 0x00000050080a7812 */ /* 0x000fe400078ec0ff */
[-C--:B------:R-:W-:Y:S02]  /*0360*/  LEA.HI R11, R11, R4.reuse, RZ, 0x1e ;  /* 0x000000040b0b7211 */ /* 0x080fe400078ff0ff */
[----:B------:R-:W-:-:S02]  /*0370*/  LEA.HI R5, R5, R4, RZ, 0x1e ;  /* 0x0000000405057211 */ /* 0x000fc400078ff0ff */
[----:B------:R-:W-:Y:S01]  /*0380*/  LEA.HI R8, R7, R4, RZ, 0x1e ;  /* 0x0000000407087211 */ /* 0x000fe200078ff0ff */
[--C-:B------:R-:W-:Y:S01]  /*0390*/  IMAD R7, R6, 0x28, R13.reuse ;  /* 0x0000002806077824 */ /* 0x100fe200078e020d */
[----:B------:R-:W-:Y:S01]  /*03a0*/  LEA.HI R10, R9, R10, RZ, 0x1e ;  /* 0x0000000a090a7211 */ /* 0x000fe200078ff0ff */
[--C-:B------:R-:W-:Y:S01]  /*03b0*/  IMAD R15, R11, 0x28, R13.reuse ;  /* 0x000000280b0f7824 */ /* 0x100fe200078e020d */
[----:B------:R-:W-:Y:S01]  /*03c0*/  SHF.L.U32 R6, R0, 0x3, RZ ;  /* 0x0000000300067819 */ /* 0x000fe200000006ff */
[--C-:B------:R-:W-:Y:S01]  /*03d0*/  IMAD R5, R5, 0x28, R13.reuse ;  /* 0x0000002805057824 */ /* 0x100fe200078e020d */
[----:B------:R-:W-:Y:S01]  /*03e0*/  LEA R11, R3, UR8, 0x3 ;  /* 0x00000008030b7c11 */ /* 0x000fe2000f8e18ff */
[--C-:B------:R-:W-:Y:S01]  /*03f0*/  IMAD R9, R8, 0x28, R13.reuse ;  /* 0x0000002808097824 */ /* 0x100fe200078e020d */
[----:B------:R-:W-:Y:S01]  /*0400*/  SHF.L.U32 R4, R16, 0x5, RZ ;  /* 0x0000000510047819 */ /* 0x000fe200000006ff */
[----:B------:R-:W-:Y:S01]  /*0410*/  IMAD R13, R10, 0x28, R13 ;  /* 0x000000280a0d7824 */ /* 0x000fe200078e020d */
[----:B------:R-:W-:Y:S01]  /*0420*/  LOP3.LUT R10, R6, 0x18, RZ, 0xc0, !PT ;  /* 0x00000018060a7812 */ /* 0x000fe200078ec0ff */
[----:B------:R-:W-:Y:S01]  /*0430*/  IMAD R11, R12, 0x28, R11 ;  /* 0x000000280c0b7824 */ /* 0x000fe200078e020b */
[----:B------:R-:W-:Y:S01]  /*0440*/  LOP3.LUT R4, R4, 0xfe0, RZ, 0xc0, !PT ;  /* 0x00000fe004047812 */ /* 0x000fe200078ec0ff */
[----:B------:R-:W0:Y:S01]  /*0450*/  LDC R12, c[0x0][0x374] ;  /* 0x0000dd00ff0c7b82 */ /* 0x000e220000000800 */
[----:B------:R-:W-:-:S02]  /*0460*/  IADD3 R6, PT, PT, R5, R10, RZ ;  /* 0x0000000a05067210 */ /* 0x000fc40007ffe0ff */
[----:B------:R-:W-:Y:S02]  /*0470*/  IADD3 R5, PT, PT, R2, 0x2, RZ ;  /* 0x0000000202057810 */ /* 0x000fe40007ffe0ff */
[C---:B------:R-:W-:Y:S02]  /*0480*/  LOP3.LUT P0, RZ, R16.reuse, 0x7f, RZ, 0xc0, !PT ;  /* 0x0000007f10ff7812 */ /* 0x040fe4000780c0ff */
[----:B------:R-:W-:Y:S02]  /*0490*/  LOP3.LUT R5, R5, 0xffff, RZ, 0xc0, !PT ;  /* 0x0000ffff05057812 */ /* 0x000fe400078ec0ff */
[----:B------:R-:W-:Y:S02]  /*04a0*/  IADD3 R4, PT, PT, R3, R4, RZ ;  /* 0x0000000403047210 */ /* 0x000fe40007ffe0ff */
[----:B------:R-:W-:Y:S01]  /*04b0*/  SHF.L.U32 R3, R16, 0x1, RZ ;  /* 0x0000000110037819 */ /* 0x000fe200000006ff */
[----:B------:R-:W-:Y:S01]  /*04c0*/  IMAD R5, R5, 0x199a, RZ ;  /* 0x0000199a05057824 */ /* 0x000fe200078e02ff */
[----:B------:R-:W-:-:S02]  /*04d0*/  IADD3 R8, PT, PT, R10, R9, RZ ;  /* 0x000000090a087210 */ /* 0x000fc40007ffe0ff */
[----:B------:R-:W-:Y:S02]  /*04e0*/  ISETP.EQ.OR.EX P0, PT, R19, RZ, P0, P1 ;  /* 0x000000ff1300720c */ /* 0x000fe40000702710 */
[----:B------:R-:W-:Y:S02]  /*04f0*/  IADD3 R21, PT, PT, R0, UR4, RZ ;  /* 0x0000000400157c10 */ /* 0x000fe4000fffe0ff */
[C---:B------:R-:W-:Y:S02]  /*0500*/  IADD3 R7, PT, PT, R10.reuse, R7, RZ ;  /* 0x000000070a077210 */ /* 0x040fe40007ffe0ff */
[----:B------:R-:W-:Y:S01]  /*0510*/  IADD3 R9, PT, PT, R10, R15, RZ ;  /* 0x0000000f0a097210 */ /* 0x000fe20007ffe0ff */
[----:B------:R-:W-:Y:S01]  /*0520*/  IMAD R21, R0, 0x7, R21 ;  /* 0x0000000700157824 */ /* 0x000fe200078e0215 */
[----:B------:R-:W-:Y:S02]  /*0530*/  MOV R18, 0x7fffff81 ;  /* 0x7fffff8100127802 */ /* 0x000fe40000000f00 */
[----:B------:R-:W-:-:S02]  /*0540*/  ISETP.NE.AND P1, PT, R16, RZ, PT ;  /* 0x000000ff1000720c */ /* 0x000fc40003f25270 */
[----:B------:R-:W-:Y:S02]  /*0550*/  SHF.L.U32 R19, R0, 0x4, RZ ;  /* 0x0000000400137819 */ /* 0x000fe400000006ff */
[----:B------:R-:W-:Y:S02]  /*0560*/  LOP3.LUT R3, R3, 0xfe, RZ, 0xc0, !PT ;  /* 0x000000fe03037812 */ /* 0x000fe400078ec0ff */
[----:B------:R-:W-:Y:S02]  /*0570*/  SHF.R.U32.HI R22, RZ, 0x10, R22 ;  /* 0x00000010ff167819 */ /* 0x000fe40000011616 */
[----:B------:R-:W-:Y:S02]  /*0580*/  SHF.R.U32.HI R23, RZ, 0x10, R5 ;  /* 0x00000010ff177819 */ /* 0x000fe40000011605 */
[----:B------:R-:W-:Y:S01]  /*0590*/  IADD3 R10, PT, PT, R10, R13, RZ ;  /* 0x0000000d0a0a7210 */ /* 0x000fe20007ffe0ff */
[----:B------:R-:W-:Y:S01]  /*05a0*/  HFMA2 R13, -RZ, RZ, 0, 0 ;  /* 0x00000000ff0d7431 */ /* 0x000fe200000001ff */
[----:B------:R-:W-:-:S02]  /*05b0*/  MOV R14, UR9 ;  /* 0x00000009000e7c02 */ /* 0x000fc40008000f00 */
[----:B------:R-:W-:Y:S02]  /*05c0*/  MOV R15, RZ ;  /* 0x000000ff000f7202 */ /* 0x000fe40000000f00 */
[C---:B------:R-:W-:Y:S02]  /*05d0*/  LOP3.LUT R16, R0.reuse, 0x7, RZ, 0xc0, !PT ;  /* 0x0000000700107812 */ /* 0x040fe400078ec0ff */
[----:B------:R-:W-:Y:S02]  /*05e0*/  SHF.L.U32 R17, R0, 0x1, RZ ;  /* 0x0000000100117819 */ /* 0x000fe400000006ff */
[----:B------:R-:W-:Y:S02]  /*05f0*/  SEL R18, R18, 0x1, !P1 ;  /* 0x0000000112127807 */ /* 0x000fe40004800000 */
[----:B------:R-:W-:Y:S02]  /*0600*/  LOP3.LUT R19, R19, 0xf80, RZ, 0xc0, !PT ;  /* 0x00000f8013137812 */ /* 0x000fe400078ec0ff */
[----:B------:R-:W-:-:S02]  /*0610*/  MOV R66, UR6 ;  /* 0x0000000600427c02 */ /* 0x000fc40008000f00 */
[C---:B------:R-:W-:Y:S02]  /*0620*/  LEA R20, R0.reuse, R3, 0x6 ;  /* 0x0000000300147211 */ /* 0x040fe400078e30ff */
[----:B------:R-:W-:Y:S02]  /*0630*/  ISETP.GT.U32.OR P0, PT, R0, 0x1f, P0 ;  /* 0x0000001f0000780c */ /* 0x000fe40000704470 */
[----:B------:R-:W-:Y:S02]  /*0640*/  MOV R67, UR7 ;  /* 0x0000000700437c02 */ /* 0x000fe40008000f00 */
[----:B------:R-:W-:Y:S02]  /*0650*/  LEA R22, R22, UR4, 0x3 ;  /* 0x0000000416167c11 */ /* 0x000fe4000f8e18ff */
[----:B0-----:R-:W-:-:S07]  /*0660*/  LEA R23, R23, UR4, 0x3 ;  /* 0x0000000417177c11 */ /* 0x001fce000f8e18ff */
.L_x_1140:
[----:B------:R-:W0:Y:S01]  /*0670*/  LDCU.64 UR6, c[0x0][0x388] ;  /* 0x00007100ff0677ac */ /* 0x000e220008000a00 */
[----:B------:R-:W-:Y:S01]  /*0680*/  MOV R3, RZ ;  /* 0x000000ff00037202 */ /* 0x000fe20000000f00 */
[----:B------:R-:W-:Y:S02]  /*0690*/  IMAD R27, R4, 0x140, RZ ;  /* 0x00000140041b7824 */ /* 0x000fe400078e02ff */
[----:B------:R-:W-:Y:S02]  /*06a0*/  IMAD R5, R15, 0x140000, RZ ;  /* 0x001400000f057824 */ /* 0x000fe400078e02ff */
[----:B--2---:R-:W-:-:S03]  /*06b0*/  IMAD.WIDE.U32 R24, R14, 0x140000, R2 ;  /* 0x001400000e187825 */ /* 0x004fc600078e0002 */
        /* <DEDUP_REMOVED lines=20> */
[----:B------:R-:W-:Y:S01]  /*0800*/  FADD.FTZ R26, RZ, R3 ;  /* 0x00000003ff1a7221 */ /* 0x000fe20000010000 */
[----:B------:R-:W-:Y:S02]  /*0810*/  HADD2.F32 R29, -RZ, R29.H1_H1 ;  /* 0x3000001dff1d7230 */ /* 0x000fe40000004100 */
[----:B------:R-:W-:Y:S01]  /*0820*/  FFMA.FTZ R28, R3, R3, RZ ;  /* 0x00000003031c7223 */ /* 0x000fe200000100ff */
[----:B------:R-:W-:Y:S01]  /*0830*/  FADD.FTZ R30, RZ, R5 ;  /* 0x00000005ff1e7221 */ /* 0x000fe20000010000 */
[----:B------:R-:W-:Y:S01]  /*0840*/  FFMA.FTZ R32, R5, R5, RZ ;  /* 0x0000000505207223 */ /* 0x000fe200000100ff */
[----:B---3--:R-:W-:-:S02]  /*0850*/  HADD2.F32 R31, -RZ, R36.H0_H0 ;  /* 0x20000024ff1f7230 */ /* 0x008fc40000004100 */
[----:B------:R-:W-:Y:S01]  /*0860*/  FADD.FTZ R26, R26, R27 ;  /* 0x0000001b1a1a7221 */ /* 0x000fe20000010000 */
[--C-:B------:R-:W-:Y:S02]  /*0870*/  HADD2.F32 R35, -RZ, R37.reuse.H0_H0 ;  /* 0x20000025ff237230 */ /* 0x100fe40000004100 */
[----:B------:R-:W-:Y:S01]  /*0880*/  FFMA.FTZ R28, R27, R27, R28 ;  /* 0x0000001b1b1c7223 */ /* 0x000fe2000001001c */
[----:B------:R-:W-:Y:S01]  /*0890*/  FADD.FTZ R30, R30, R29 ;  /* 0x0000001d1e1e7221 */ /* 0x000fe20000010000 */
[----:B------:R-:W-:Y:S01]  /*08a0*/  FFMA.FTZ R32, R29, R29, R32 ;  /* 0x0000001d1d207223 */ /* 0x000fe20000010020 */
[----:B------:R-:W-:Y:S02]  /*08b0*/  HADD2.F32 R33, -RZ, R36.H1_H1 ;  /* 0x30000024ff217230 */ /* 0x000fe40000004100 */
[----:B------:R-:W-:Y:S01]  /*08c0*/  FADD.FTZ R26, R26, R31 ;  /* 0x0000001f1a1a7221 */ /* 0x000fe20000010000 */
[----:B------:R-:W-:Y:S02]  /*08d0*/  HADD2.F32 R37, -RZ, R37.H1_H1 ;  /* 0x30000025ff257230 */ /* 0x000fe40000004100 */
[----:B------:R-:W-:Y:S01]  /*08e0*/  FFMA.FTZ R28, R31, R31, R28 ;  /* 0x0000001f1f1c7223 */ /* 0x000fe2000001001c */
[----:B------:R-:W-:Y:S01]  /*08f0*/  FADD.FTZ R30, R30, R35 ;  /* 0x000000231e1e7221 */ /* 0x000fe20000010000 */
[----:B------:R-:W-:Y:S01]  /*0900*/  FFMA.FTZ R32, R35, R35, R32 ;  /* 0x0000002323207223 */ /* 0x000fe20000010020 */
[----:B----4-:R-:W-:-:S02]  /*0910*/  HADD2.F32 R39, -RZ, R44.H0_H0 ;  /* 0x2000002cff277230 */ /* 0x010fc40000004100 */
[----:B------:R-:W-:Y:S01]  /*0920*/  FADD.FTZ R26, R26, R33 ;  /* 0x000000211a1a7221 */ /* 0x000fe20000010000 */
[--C-:B0-----:R-:W-:Y:S02]  /*0930*/  HADD2.F32 R43, -RZ, R45.reuse.H0_H0 ;  /* 0x2000002dff2b7230 */ /* 0x101fe40000004100 */
        /* <DEDUP_REMOVED lines=9> */
[----:B------:R-:W-:-:S02]  /*09d0*/  HADD2.F32 R47, -RZ, R52.H0_H0 ;  /* 0x20000034ff2f7230 */ /* 0x000fc40000004100 */
        /* <DEDUP_REMOVED lines=66> */
[----:B-1----:R-:W-:Y:S05]  /*0e00*/  @P1 BRA `(.L_x_1135) ;  /* 0x00000000003c1947 */ /* 0x002fea0003800000 */
[----:B0-----:R-:W0:Y:S04]  /*0e10*/  LDS.64 R68, [R6] ;  /* 0x0000000006447984 */ /* 0x001e280000000a00 */
        /* <DEDUP_REMOVED lines=14> */
.L_x_1135:
[----:B------:R-:W-:Y:S05]  /*0f00*/  BSYNC.RECONVERGENT B0 ;  /* 0x0000000000007941 */ /* 0x000fea0003800200 */
.L_x_1134:
[----:B0-----:R-:W0:Y:S01]  /*0f10*/  SHFL.BFLY PT, R69, R76, 0x2, 0x1f ;  /* 0x0c401f004c457f89 */ /* 0x001e2200000e0000 */
[C---:B------:R-:W-:Y:S02]  /*0f20*/  LOP3.LUT P1, RZ, R0.reuse, 0x383, RZ, 0xc0, !PT ;  /* 0x0000038300ff7812 */ /* 0x040fe4000782c0ff */
[----:B------:R-:W-:Y:S01]  /*0f30*/  ISETP.NE.AND P2, PT, R0, RZ, PT ;  /* 0x000000ff0000720c */ /* 0x000fe20003f45270 */
[----:B------:R-:W1:Y:S10]  /*0f40*/  SHFL.BFLY PT, R28, R77, 0x2, 0x1f ;  /* 0x0c401f004d1c7f89 */ /* 0x000e7400000e0000 */
[----:B------:R-:W-:-:S05]  /*0f50*/  @!P1 IMAD R75, R12, R13, UR9 ;  /* 0x000000090c4b9e24 */ /* 0x000fca000f8e020d */
[----:B------:R-:W-:Y:S01]  /*0f60*/  @!P1 LEA R75, R75, R20, 0xd ;  /* 0x000000144b4b9211 */ /* 0x000fe200078e68ff */
[----:B0-----:R-:W-:Y:S02]  /*0f70*/  FADD.FTZ R26, R69, R76 ;  /* 0x0000004c451a7221 */ /* 0x001fe40000010000 */
[----:B------:R-:W0:Y:S01]  /*0f80*/  @!P1 LDC.64 R68, c[0x0][0x3b8] ;  /* 0x0000ee00ff449b82 */ /* 0x000e220000000a00 */
[----:B-1----:R-:W-:Y:S02]  /*0f90*/  FADD.FTZ R28, R28, R77 ;  /* 0x0000004d1c1c7221 */ /* 0x002fe40000010000 */
[----:B------:R-:W1:Y:S04]  /*0fa0*/  SHFL.BFLY PT, R71, R26, 0x1, 0x1f ;  /* 0x0c201f001a477f89 */ /* 0x000e6800000e0000 */
[----:B------:R-:W2:Y:S01]  /*0fb0*/  SHFL.BFLY PT, R73, R28, 0x1, 0x1f ;  /* 0x0c201f001c497f89 */ /* 0x000ea200000e0000 */
        /* <DEDUP_REMOVED lines=10> */
.L_x_1137:
[----:B0-----:R-:W2:Y:S04]  /*1060*/  LD.E.STRONG.GPU R69, desc[UR10][R66.64] ;  /* 0x0000000a42457980 */ /* 0x001ea8000c10f900 */
[----:B--2---:R-:W-:Y:S01]  /*1070*/  CCTL.IVALL ;  /* 0x00000000ff00798f */ /* 0x004fe20002000000 */
[----:B------:R-:W-:Y:S05]  /*1080*/  YIELD ;  /* 0x0000000000007946 */ /* 0x000fea0003800000 */
[----:B-----5:R-:W-:-:S04]  /*1090*/  LOP3.LUT R69, R69, R26, RZ, 0x3c, !PT ;  /* 0x0000001a45457212 */ /* 0x020fc800078e3cff */
[----:B------:R-:W-:-:S13]  /*10a0*/  ISETP.GT.AND P1, PT, R69, -0x1, PT ;  /* 0xffffffff4500780c */ /* 0x000fda0003f24270 */
[----:B------:R-:W-:Y:S05]  /*10b0*/  @P1 BRA `(.L_x_1137) ;  /* 0xfffffffc00e81947 */ /* 0x000fea000383ffff */
.L_x_1136:
[----:B------:R-:W-:Y:S01]  /*10c0*/  ISETP.GT.U32.AND P1, PT, R0, 0xff, PT ;  /* 0x000000ff0000780c */ /* 0x000fe20003f24070 */
[----:B------:R-:W-:Y:S05]  /*10d0*/  WARPSYNC.ALL ;  /* 0x0000000000007948 */ /* 0x000fea0003800000 */
[----:B------:R-:W-:Y:S01]  /*10e0*/  BAR.SYNC.DEFER_BLOCKING 0x0 ;  /* 0x0000000000007b1d */ /* 0x000fe20000010000 */
[----:B------:R-:W-:Y:S02]  /*10f0*/  IADD3 R26, P2, PT, R14, 0x1, RZ ;  /* 0x000000010e1a7810 */ /* 0x000fe40007f5e0ff */
[----:B------:R-:W-:Y:S02]  /*1100*/  CS2R R98, SRZ ;  /* 0x0000000000627805 */ /* 0x000fe4000001ff00 */
[----:B------:R-:W-:Y:S01]  /*1110*/  IADD3.X R28, PT, PT, RZ, R15, RZ, P2, !PT ;  /* 0x0000000fff1c7210 */ /* 0x000fe200017fe4ff */
[----:B------:R-:W-:Y:S04]  /*1120*/  BSSY.RECONVERGENT B0, `(.L_x_1138) ;  /* 0x0000056000007945 */ /* 0x000fe80003800200 */
[----:B------:R-:W-:Y:S05]  /*1130*/  @P1 BRA `(.L_x_1139) ;  /* 0x0000000400501947 */ /* 0x000fea0003800000 */
[----:B------:R-:W2:Y:S01]  /*1140*/  LDC.64 R98, c[0x0][0x3b8] ;  /* 0x0000ee00ff627b82 */ /* 0x000ea20000000a00 */
[----:B------:R-:W-:-:S05]  /*1150*/  IMAD R30, R12, R13, UR9 ;  /* 0x000000090c1e7e24 */ /* 0x000fca000f8e020d */
[----:B0-----:R-:W-:-:S04]  /*1160*/  LEA R69, R30, R19, 0xc ;  /* 0x000000131e457211 */ /* 0x001fc800078e60ff */
        /* <DEDUP_REMOVED lines=44> */
[----:B------:R-:W-:-:S02]  /*1430*/  IMAD.WIDE.U32 R94, R125, 0x4, R98 ;  /* 0x000000047d5e7825 */ /* 0x000fc400078e0062 */
[----:B------:R-:W4:Y:S02]  /*1440*/  LDG.E.64 R96, desc[UR10][R96.64] ;  /* 0x0000000a60607981 */ /* 0x000f24000c1e1b00 */
        /* <DEDUP_REMOVED lines=35> */
.L_x_1139:
[----:B------:R-:W-:Y:S05]  /*1680*/  BSYNC.RECONVERGENT B0 ;  /* 0x0000000000007941 */ /* 0x000fea0003800200 */
.L_x_1138:
[----:B0-----:R-:W0:Y:S01]  /*1690*/  SHFL.BFLY PT, R69, R98, 0x4, 0x1f ;  /* 0x0c801f0062457f89 */ /* 0x001e2200000e0000 */
[----:B------:R-:W-:Y:S01]  /*16a0*/  LOP3.LUT P1, RZ, R0, 0x307, RZ, 0xc0, !PT ;  /* 0x0000030700ff7812 */ /* 0x000fe2000782c0ff */
[----:B------:R-:W2:Y:S01]  /*16b0*/  LDCU UR5, c[0x0][0x3a0] ;  /* 0x00007400ff0577ac */ /* 0x000ea20008000800 */
[----:B-----5:R-:W-:Y:S01]  /*16c0*/  HADD2.F32 R44, -RZ, R64.H1_H1 ;  /* 0x30000040ff2c7230 */ /* 0x020fe20000004100 */
[----:B------:R-:W3:Y:S01]  /*16d0*/  SHFL.BFLY PT, R30, R99, 0x4, 0x1f ;  /* 0x0c801f00631e7f89 */ /* 0x000ee200000e0000 */
[----:B------:R-:W-:Y:S01]  /*16e0*/  LOP3.LUT R13, R13, 0x1, RZ, 0x3c, !PT ;  /* 0x000000010d0d7812 */ /* 0x000fe200078e3cff */
[----:B------:R-:W4:Y:S01]  /*16f0*/  LDCU.64 UR6, c[0x0][0x380] ;  /* 0x00007000ff0677ac */ /* 0x000f220008000a00 */
        /* <DEDUP_REMOVED lines=14> */
[----:B------:R-:W-:Y:S01]  /*17e0*/  @!P1 FMNMX.FTZ R75, RZ, R34, !PT ;  /* 0x00000022ff4b9209 */ /* 0x000fe20007810000 */
[----:B------:R-:W-:-:S04]  /*17f0*/  HADD2.F32 R34, -RZ, R62.H0_H0 ;  /* 0x2000003eff227230 */ /* 0x000fc80000004100 */
[----:B------:R-:W-:Y:S01]  /*1800*/  @!P1 STS.64 [R0+UR4], R74 ;  /* 0x0000004a00009988 */ /* 0x000fe20008000a04 */
[----:B------:R-:W-:Y:S01]  /*1810*/  BAR.SYNC.DEFER_BLOCKING 0x0 ;  /* 0x0000000000007b1d */ /* 0x000fe20000010000 */
[----:B------:R-:W-:-:S04]  /*1820*/  @!P0 LEA R30, P1, R14, R17, 0x6 ;  /* 0x000000110e1e8211 */ /* 0x000fc800078230ff */
[----:B------:R-:W-:Y:S02]  /*1830*/  @!P0 LEA.HI.X R14, R14, RZ, R15, 0x6, P1 ;  /* 0x000000ff0e0e8211 */ /* 0x000fe400008f340f */
[----:B0-----:R-:W-:-:S04]  /*1840*/  @!P0 LEA R72, P1, R30, R72, 0x2 ;  /* 0x000000481e488211 */ /* 0x001fc800078210ff */
[----:B------:R-:W-:Y:S02]  /*1850*/  @!P0 LEA.HI.X R73, R30, R73, R14, 0x2, P1 ;  /* 0x000000491e498211 */ /* 0x000fe400008f140e */
[----:B----4-:R-:W-:-:S04]  /*1860*/  IADD3 R24, P1, PT, R24, UR6, RZ ;  /* 0x0000000618187c10 */ /* 0x010fc8000ff3e0ff */
[----:B------:R-:W-:Y:S01]  /*1870*/  IADD3.X R25, PT, PT, R25, UR7, RZ, P1, !PT ;  /* 0x0000000719197c10 */ /* 0x000fe20008ffe4ff */
[----:B------:R-:W0:Y:S01]  /*1880*/  LDCU.64 UR6, c[0x0][0x3a8] ;  /* 0x00007500ff0677ac */ /* 0x000e220008000a00 */
[----:B------:R-:W2:Y:S04]  /*1890*/  LDS.64 R68, [R22] ;  /* 0x0000000016447984 */ /* 0x000ea80000000a00 */
[----:B------:R-:W3:Y:S04]  /*18a0*/  LDS.64 R14, [R23] ;  /* 0x00000000170e7984 */ /* 0x000ee80000000a00 */
[----:B------:R-:W4:Y:S01]  /*18b0*/  @!P0 LDS.64 R70, [R21] ;  /* 0x0000000015468984 */ /* 0x000f220000000a00 */
[----:B0-----:R-:W-:-:S04]  /*18c0*/  ISETP.GE.U32.AND P1, PT, R26, UR6, PT ;  /* 0x000000061a007c0c */ /* 0x001fc8000bf26070 */
[----:B------:R-:W-:Y:S01]  /*18d0*/  ISETP.GE.AND.EX P1, PT, R28, UR7, PT, P1 ;  /* 0x000000071c007c0c */ /* 0x000fe2000bf26310 */
[----:B--2---:R-:W-:Y:S01]  /*18e0*/  FADD.FTZ R69, R69, UR5 ;  /* 0x0000000545457e21 */ /* 0x004fe20008010000 */
        /* <DEDUP_REMOVED lines=16> */
[----:B------:R-:W-:-:S02]  /*19f0*/  HADD2.F32 R39, -RZ, R64.H0_H0 ;  /* 0x20000040ff277230 */ /* 0x000fc40000004100 */
[----:B------:R-:W-:Y:S01]  /*1a00*/  FADD.FTZ R119, R119, -R68 ;  /* 0x8000004477777221 */ /* 0x000fe20000010000 */
[----:B---3--:R-:W-:Y:S01]  /*1a10*/  FADD.FTZ R15, R15, UR5 ;  /* 0x000000050f0f7e21 */ /* 0x008fe20008010000 */
[----:B------:R-:W-:Y:S01]  /*1a20*/  FADD.FTZ R5, R5, -R14 ;  /* 0x8000000e05057221 */ /* 0x000fe20000010000 */
[----:B0-----:R-:W-:Y:S01]  /*1a30*/  FMUL.FTZ R3, R3, R30 ;  /* 0x0000001e03037220 */ /* 0x001fe20000410000 */
[C---:B------:R-:W-:Y:S01]  /*1a40*/  FMUL.FTZ R31, R30.reuse, R31 ;  /* 0x0000001f1e1f7220 */ /* 0x040fe20000410000 */
[C---:B------:R-:W-:Y:S01]  /*1a50*/  FMUL.FTZ R49, R30.reuse, R41 ;  /* 0x000000291e317220 */ /* 0x040fe20000410000 */
[C---:B------:R-:W-:Y:S01]  /*1a60*/  FMUL.FTZ R32, R30.reuse, R75 ;  /* 0x0000004b1e207220 */ /* 0x040fe20000410000 */
[C---:B------:R-:W-:Y:S01]  /*1a70*/  FMUL.FTZ R42, R30.reuse, R47 ;  /* 0x0000002f1e2a7220 */ /* 0x040fe20000410000 */
[C---:B------:R-:W-:Y:S01]  /*1a80*/  FMUL.FTZ R46, R30.reuse, R55 ;  /* 0x000000371e2e7220 */ /* 0x040fe20000410000 */
[C---:B------:R-:W-:Y:S01]  /*1a90*/  FMUL.FTZ R48, R30.reuse, R101 ;  /* 0x000000651e307220 */ /* 0x040fe20000410000 */
[----:B------:R-:W-:Y:S01]  /*1aa0*/  FMUL.FTZ R50, R30, R109 ;  /* 0x0000006d1e327220 */ /* 0x000fe20000410000 */
[----:B------:R-:W-:-:S02]  /*1ab0*/  HADD2.F32 R41, -RZ, R62.H1_H1 ;  /* 0x3000003eff297230 */ /* 0x000fc40000004100 */
        /* <DEDUP_REMOVED lines=40> */
[----:B----4-:R2:W-:Y:S01]  /*1d40*/  @!P0 STG.E.64 desc[UR10][R72.64], R70 ;  /* 0x0000004648008986 */ /* 0x0105e2000c101b0a */
[----:B------:R-:W-:-:S02]  /*1d50*/  HADD2.F32 R14, -RZ, R63.H0_H0 ;  /* 0x2000003fff0e7230 */ /* 0x000fc40000004100 */
[----:B0-----:R-:W-:Y:S01]  /*1d60*/  FMUL.FTZ R5, R5, R44 ;  /* 0x0000002c05057220 */ /* 0x001fe20000410000 */
[----:B------:R-:W-:Y:S02]  /*1d70*/  HADD2.F32 R15, -RZ, R65.H0_H0 ;  /* 0x20000041ff0f7230 */ /* 0x000fe40000004100 */
        /* <DEDUP_REMOVED lines=12> */
[C---:B--2---:R-:W-:Y:S01]  /*1e40*/  FMUL.FTZ R70, R44.reuse, R115 ;  /* 0x000000732c467220 */ /* 0x044fe20000410000 */
[C---:B------:R-:W-:Y:S01]  /*1e50*/  FMUL.FTZ R72, R44.reuse, R121 ;  /* 0x000000792c487220 */ /* 0x040fe20000410000 */
[----:B------:R-:W-:Y:S01]  /*1e60*/  FMUL.FTZ R74, R44, R123 ;  /* 0x0000007b2c4a7220 */ /* 0x000fe20000410000 */
[----:B------:R-:W-:-:S02]  /*1e70*/  HADD2.F32 R44, -RZ, R63.H1_H1 ;  /* 0x3000003fff2c7230 */ /* 0x000fc40000004100 */
[C-C-:B------:R-:W-:Y:S01]  /*1e80*/  FFMA.FTZ R43, R14.reuse, R46, R15.reuse ;  /* 0x0000002e0e2b7223 */ /* 0x140fe2000001000f */
[----:B------:R-:W-:Y:S02]  /*1e90*/  HADD2.F32 R35, -RZ, R65.H1_H1 ;  /* 0x30000041ff237230 */ /* 0x000fe40000004100 */
[--C-:B------:R-:W-:Y:S01]  /*1ea0*/  FFMA.FTZ R5, R5, R14, R15.reuse ;  /* 0x0000000e05057223 */ /* 0x100fe2000001000f */
[C-C-:B------:R-:W-:Y:S01]  /*1eb0*/  FFMA.FTZ R37, R14.reuse, R37, R15.reuse ;  /* 0x000000250e257223 */ /* 0x140fe2000001000f */
[C-C-:B------:R-:W-:Y:S01]  /*1ec0*/  FFMA.FTZ R45, R14.reuse, R50, R15.reuse ;  /* 0x000000320e2d7223 */ /* 0x140fe2000001000f */
[C---:B------:R-:W-:Y:S01]  /*1ed0*/  FFMA.FTZ R54, R14.reuse, R54, R15 ;  /* 0x000000360e367223 */ /* 0x040fe2000001000f */
[----:B------:R-:W-:Y:S01]  /*1ee0*/  FFMA.FTZ R46, R29, R44, R35 ;  /* 0x0000002c1d2e7223 */ /* 0x000fe20000010023 */
[C-C-:B------:R-:W-:Y:S01]  /*1ef0*/  FFMA.FTZ R58, R14.reuse, R58, R15.reuse ;  /* 0x0000003a0e3a7223 */ /* 0x140fe2000001000f */
[C-C-:B------:R-:W-:Y:S01]  /*1f00*/  FFMA.FTZ R68, R14.reuse, R68, R15.reuse ;  /* 0x000000440e447223 */ /* 0x140fe2000001000f */
[----:B------:R-:W-:Y:S01]  /*1f10*/  FFMA.FTZ R72, R14, R72, R15 ;  /* 0x000000480e487223 */ /* 0x000fe2000001000f */
[----:B------:R-:W-:Y:S01]  /*1f20*/  F2FP.F16.F32.PACK_AB R14, R47, R36 ;  /* 0x000000242f0e723e */ /* 0x000fe200000000ff */
[--C-:B------:R-:W-:Y:S01]  /*1f30*/  FFMA.FTZ R50, R44, R49, R35.reuse ;  /* 0x000000312c327223 */ /* 0x100fe20000010023 */
[----:B------:R-:W-:Y:S01]  /*1f40*/  F2FP.F16.F32.PACK_AB R36, R48, R33 ;  /* 0x000000213024723e */ /* 0x000fe200000000ff */
[C-C-:B------:R-:W-:Y:S01]  /*1f50*/  FFMA.FTZ R52, R44.reuse, R52, R35.reuse ;  /* 0x000000342c347223 */ /* 0x140fe20000010023 */
[----:B------:R-:W-:Y:S01]  /*1f60*/  F2FP.F16.F32.PACK_AB R48, R55, R32 ;  /* 0x000000203730723e */ /* 0x000fe200000000ff */
[--C-:B------:R-:W-:Y:S01]  /*1f70*/  FFMA.FTZ R32, R44, R53, R35.reuse ;  /* 0x000000352c207223 */ /* 0x100fe20000010023 */
[----:B------:R-:W-:Y:S01]  /*1f80*/  F2FP.F16.F32.PACK_AB R15, R46, R5 ;  /* 0x000000052e0f723e */ /* 0x000fe200000000ff */
[C-C-:B------:R-:W-:Y:S01]  /*1f90*/  FFMA.FTZ R5, R44.reuse, R56, R35.reuse ;  /* 0x000000382c057223 */ /* 0x140fe20000010023 */
[C-C-:B------:R-:W-:Y:S01]  /*1fa0*/  FFMA.FTZ R29, R44.reuse, R60, R35.reuse ;  /* 0x0000003c2c1d7223 */ /* 0x140fe20000010023 */
[C-C-:B------:R-:W-:Y:S01]  /*1fb0*/  FFMA.FTZ R33, R44.reuse, R70, R35.reuse ;  /* 0x000000462c217223 */ /* 0x140fe20000010023 */
[----:B------:R-:W-:Y:S01]  /*1fc0*/  FFMA.FTZ R35, R44, R74, R35 ;  /* 0x0000004a2c237223 */ /* 0x000fe20000010023 */
[----:B------:R-:W-:Y:S01]  /*1fd0*/  F2FP.F16.F32.PACK_AB R49, R52, R43 ;  /* 0x0000002b3431723e */ /* 0x000fe200000000ff */
[----:B------:R0:W-:Y:S01]  /*1fe0*/  STG.E.64 desc[UR10][R24.64], R14 ;  /* 0x0000000e18007986 */ /* 0x0001e2000c101b0a */
[----:B------:R-:W-:-:S02]  /*1ff0*/  F2FP.F16.F32.PACK_AB R30, R39, R30 ;  /* 0x0000001e271e723e */ /* 0x000fc400000000ff */
[----:B------:R-:W-:Y:S01]  /*2000*/  F2FP.F16.F32.PACK_AB R42, R42, R31 ;  /* 0x0000001f2a2a723e */ /* 0x000fe200000000ff */
[----:B------:R2:W-:Y:S01]  /*2010*/  STG.E.64 desc[UR10][R24.64+0x1400], R48 ;  /* 0x0014003018007986 */ /* 0x0005e2000c101b0a */
[----:B------:R-:W-:Y:S02]  /*2020*/  F2FP.F16.F32.PACK_AB R34, R41, R34 ;  /* 0x000000222922723e */ /* 0x000fe400000000ff */
[----:B------:R-:W-:Y:S02]  /*2030*/  F2FP.F16.F32.PACK_AB R37, R50, R37 ;  /* 0x000000253225723e */ /* 0x000fe400000000ff */
[----:B------:R-:W-:Y:S02]  /*2040*/  F2FP.F16.F32.PACK_AB R38, R38, R3 ;  /* 0x000000032626723e */ /* 0x000fe400000000ff */
[----:B------:R-:W-:Y:S01]  /*2050*/  F2FP.F16.F32.PACK_AB R40, R40, R27 ;  /* 0x0000001b2828723e */ /* 0x000fe200000000ff */
[----:B------:R2:W-:Y:S01]  /*2060*/  STG.E.64 desc[UR10][R24.64+0xa00], R36 ;  /* 0x000a002418007986 */ /* 0x0005e2000c101b0a */
[----:B------:R-:W-:-:S02]  /*2070*/  F2FP.F16.F32.PACK_AB R39, R32, R45 ;  /* 0x0000002d2027723e */ /* 0x000fc400000000ff */
[----:B------:R-:W-:Y:S02]  /*2080*/  F2FP.F16.F32.PACK_AB R41, R5, R54 ;  /* 0x000000360529723e */ /* 0x000fe400000000ff */
[----:B------:R-:W-:Y:S01]  /*2090*/  F2FP.F16.F32.PACK_AB R31, R29, R58 ;  /* 0x0000003a1d1f723e */ /* 0x000fe200000000ff */
[----:B------:R2:W-:Y:S01]  /*20a0*/  STG.E.64 desc[UR10][R24.64+0x1e00], R38 ;  /* 0x001e002618007986 */ /* 0x0005e2000c101b0a */
[----:B------:R-:W-:Y:S02]  /*20b0*/  F2FP.F16.F32.PACK_AB R43, R33, R68 ;  /* 0x00000044212b723e */ /* 0x000fe400000000ff */
[----:B------:R-:W-:Y:S01]  /*20c0*/  F2FP.F16.F32.PACK_AB R35, R35, R72 ;  /* 0x000000482323723e */ /* 0x000fe200000000ff */
[----:B------:R2:W-:Y:S01]  /*20d0*/  STG.E.64 desc[UR10][R24.64+0x2800], R40 ;  /* 0x0028002818007986 */ /* 0x0005e2000c101b0a */
[----:B0-----:R-:W-:Y:S02]  /*20e0*/  MOV R14, R26 ;  /* 0x0000001a000e7202 */ /* 0x001fe40000000f00 */
[----:B------:R-:W-:Y:S01]  /*20f0*/  MOV R15, R28 ;  /* 0x0000001c000f7202 */ /* 0x000fe20000000f00 */
[----:B------:R2:W-:Y:S04]  /*2100*/  STG.E.64 desc[UR10][R24.64+0x3200], R30 ;  /* 0x0032001e18007986 */ /* 0x0005e8000c101b0a */
[----:B------:R2:W-:Y:S04]  /*2110*/  STG.E.64 desc[UR10][R24.64+0x3c00], R42 ;  /* 0x003c002a18007986 */ /* 0x0005e8000c101b0a */
[----:B------:R2:W-:Y:S01]  /*2120*/  STG.E.64 desc[UR10][R24.64+0x4600], R34 ;  /* 0x0046002218007986 */ /* 0x0005e2000c101b0a */
[----:B------:R-:W-:Y:S05]  /*2130*/  @!P1 BRA `(.L_x_1140) ;  /* 0xffffffe4004c9947 */ /* 0x000fea000383ffff */
[----:B------:R-:W-:Y:S05]  /*2140*/  EXIT ;  /* 0x000000000000794d */ /* 0x000fea0003800000 */
.L_x_1141:
        /* <DEDUP_REMOVED lines=11> */
.L_x_1349:


//--------------------- .text._ZN13group_norm_v214gn_cuda_kernelI6__halfLi320ELi3ELi32ELi10ELi4096ELb0ELi32ELi320ELi320ELi4ELb1ELi2ELb0ELb0ENS_16CompileConditionILi1000EEEEEvPT_PKS4_S7_S7_flPfS8_Pj --------------------------
	.section	.text._ZN13group_norm_v214gn_cuda_kernelI6__halfLi320ELi3ELi32ELi10ELi4096ELb0ELi32ELi320ELi320ELi4ELb1ELi2ELb0ELb0ENS_16CompileConditionILi1000EEEEEvPT_PKS4_S7_S7_flPfS8_Pj,"ax",@progbits
	.align	128
        .global         _ZN13group_norm_v214gn_cuda_kernelI6__halfLi320ELi3ELi32ELi10ELi4096ELb0ELi32ELi320ELi320ELi4ELb1ELi2ELb0ELb0ENS_16CompileConditionILi1000EEEEEvPT_PKS4_S7_S7_flPfS8_Pj
        .type           _ZN13group_norm_v214gn_cuda_kernelI6__halfLi320ELi3ELi32ELi10ELi4096ELb0ELi32ELi320ELi320ELi4ELb1ELi2ELb0ELb0ENS_16CompileConditionILi1000EEEEEvPT_PKS4_S7_S7_flPfS8_Pj,@function
        .size           _ZN13group_norm_v214gn_cuda_kernelI6__halfLi320ELi3ELi32ELi10ELi4096ELb0ELi32ELi320ELi320ELi4ELb1ELi2ELb0ELb0ENS_16CompileConditionILi1000EEEEEvPT_PKS4_S7_S7_flPfS8_Pj,(.L_x_1350 - _ZN13group_norm_v214gn_cuda_kernelI6__halfLi320ELi3ELi32ELi10ELi4096ELb0ELi32ELi320ELi320ELi4ELb1ELi2ELb0ELb0ENS_16CompileConditionILi1000EEEEEvPT_PKS4_S7_S7_flPfS8_Pj)
        .other          _ZN13group_norm_v214gn_cuda_kernelI6__halfLi320ELi3ELi32ELi10ELi4096ELb0ELi32ELi320ELi320ELi4ELb1ELi2ELb0ELb0ENS_16CompileConditionILi1000EEEEEvPT_PKS4_S7_S7_flPfS8_Pj,@"STO_CUDA_ENTRY STV_DEFAULT"
_ZN13group_norm_v214gn_cuda_kernelI6__halfLi320ELi3ELi32ELi10ELi4096ELb0ELi32ELi320ELi320ELi4ELb1ELi2ELb0ELb0ENS_16CompileConditionILi1000EEEEEvPT_PKS4_S7_S7_flPfS8_Pj:
.text._ZN13group_norm_v214gn_cuda_kernelI6__halfLi320ELi3ELi32ELi10ELi4096ELb0ELi32ELi320ELi320ELi4ELb1ELi2ELb0ELb0ENS_16CompileConditionILi1000EEEEEvPT_PKS4_S7_S7_flPfS8_Pj:
        /* <DEDUP_REMOVED lines=27> */
[----:B------:R-:W-:Y:S01]  /*01b0*/  IADD3 R4, PT, PT, R4, R7, RZ ;  /* 0x0000000704047210 */ /* 0x000fe20007ffe0ff */
[----:B------:R-:W-:-:S03]  /*01c0*/  HFMA2 R7, -RZ, RZ, 0, 0 ;  /* 0x00000000ff077431 */ /* 0x000fc600000001ff */
[----:B------:R-:W-:-:S04]  /*01d0*/  SHF.L.U32 R0, R4, 0x2, RZ ;  /* 0x0000000204007819 */ /* 0x000fc800000006ff */
[C---:B------:R-:W-:Y:S02]  /*01e0*/  IADD3 R2, PT, PT, R0.reuse, 0x2, RZ ;  /* 0x0000000200027810 */ /* 0x040fe40007ffe0ff */
[----:B------:R-:W-:Y:S02]  /*01f0*/  LOP3.LUT R6, R0, 0xffff, RZ, 0xc0, !PT ;  /* 0x0000ffff00067812 */ /* 0x000fe400078ec0ff */
[----:B------:R-:W-:Y:S02]  /*0200*/  LOP3.LUT R2, R2, 0xffff, RZ, 0xc0, !PT ;  /* 0x0000ffff02027812 */ /* 0x000fe400078ec0ff */
[----:B------:R-:W-:Y:S01]  /*0210*/  LOP3.LUT R0, R4, 0xffff, RZ, 0xc0, !PT ;  /* 0x0000ffff04007812 */ /* 0x000fe200078ec0ff */
[----:B------:R-:W-:Y:S02]  /*0220*/  IMAD R6, R6, 0x199a, RZ ;  /* 0x0000199a06067824 */ /* 0x000fe400078e02ff */
[----:B------:R-:W-:Y:S02]  /*0230*/  IMAD R2, R2, 0x199a, RZ ;  /* 0x0000199a02027824 */ /* 0x000fe400078e02ff */
[----:B------:R-:W-:Y:S01]  /*0240*/  IMAD R5, R0, 0x28, R5 ;  /* 0x0000002800057824 */ /* 0x000fe200078e0205 */
[----:B------:R-:W-:-:S02]  /*0250*/  SHF.R.U32.HI R8, RZ, 0x10, R6 ;  /* 0x00000010ff087819 */ /* 0x000fc40000011606 */
[----:B------:R-:W-:Y:S02]  /*0260*/  SHF.R.U32.HI R9, RZ, 0x10, R2 ;  /* 0x00000010ff097819 */ /* 0x000fe40000011602 */
[----:B------:R-:W-:Y:S02]  /*0270*/  MOV R6, UR7 ;  /* 0x0000000700067c02 */ /* 0x000fe40008000f00 */
[----:B------:R-:W-:Y:S02]  /*0280*/  LEA R8, R8, UR4, 0x3 ;  /* 0x0000000408087c11 */ /* 0x000fe4000f8e18ff */
[----:B------:R-:W-:Y:S01]  /*0290*/  LEA R9, R9, UR4, 0x3 ;  /* 0x0000000409097c11 */ /* 0x000fe2000f8e18ff */
[----:B--2---:R-:W-:-:S06]  /*02a0*/  UMOV UR4, URZ ;  /* 0x000000ff00047c82 */ /* 0x004fcc0008000000 */
.L_x_1154:
[----:B0-----:R-:W0:Y:S01]  /*02b0*/  S2UR UR10, SR_CTAID.X ;  /* 0x00000000000a79c3 */ /* 0x001e220000002500 */
[----:B------:R-:W-:Y:S01]  /*02c0*/  SHF.L.U32 R13, R4, 0x2, RZ ;  /* 0x00000002040d7819 */ /* 0x000fe200000006ff */
[----:B------:R-:W-:Y:S01]  /*02d0*/  IMAD.WIDE.U32 R10, R6, 0x140000, RZ ;  /* 0x00140000060a7825 */ /* 0x000fe200078e00ff */
[----:B------:R-:W1:Y:S02]  /*02e0*/  LDCU.64 UR6, c[0x0][0x388] ;  /* 0x00007100ff0677ac */ /* 0x000e640008000a00 */
[----:B------:R-:W-:-:S03]  /*02f0*/  LOP3.LUT R13, R13, 0x3fffc, RZ, 0xe2, !PT ;  /* 0x0003fffc0d0d7812 */ /* 0x000fc600078ee2ff */
[----:B------:R-:W2:Y:S08]  /*0300*/  LDC.64 R24, c[0x0][0x390] ;  /* 0x0000e400ff187b82 */ /* 0x000eb00000000a00 */
[----:B------:R-:W3:Y:S01]  /*0310*/  LDC.64 R26, c[0x0][0x398] ;  /* 0x0000e600ff1a7b82 */ /* 0x000ee20000000a00 */
[----:B0-----:R-:W-:-:S04]  /*0320*/  USHF.L.U32 UR5, UR10, 0x5, URZ ;  /* 0x000000050a057899 */ /* 0x001fc800080006ff */
[----:B------:R-:W-:-:S06]  /*0330*/  ULOP3.LUT UR5, UR5, 0xfe0, URZ, 0xc0, !UPT ;  /* 0x00000fe005057892 */ /* 0x000fcc000f8ec0ff */
[----:B------:R-:W-:-:S05]  /*0340*/  IADD3 R0, PT, PT, R3, UR5, RZ ;  /* 0x0000000503007c10 */ /* 0x000fca000fffe0ff */
[----:B------:R-:W-:Y:S01]  /*0350*/  IMAD R15, R0, 0x140, RZ ;  /* 0x00000140000f7824 */ /* 0x000fe200078e02ff */
[----:B------:R-:W-:Y:S01]  /*0360*/  LOP3.LUT R0, R10, R13, RZ, 0xfc, !PT ;  /* 0x0000000d0a007212 */ /* 0x000fe200078efcff */
[----:B------:R-:W-:-:S03]  /*0370*/  IMAD R10, R7, 0x140000, RZ ;  /* 0x00140000070a7824 */ /* 0x000fc600078e02ff */
        /* <DEDUP_REMOVED lines=20> */
[----:B-1----:R-:W-:Y:S01]  /*04c0*/  ISETP.GT.U32.AND P1, PT, R56, 0x7f, PT ;  /* 0x0000007f3800780c */ /* 0x002fe20003f24070 */
[----:B----4-:R-:W-:-:S02]  /*04d0*/  HADD2.F32 R0, -RZ, R18.H0_H0 ;  /* 0x20000012ff007230 */ /* 0x010fc40000004100 */
[----:B------:R-:W-:Y:S02]  /*04e0*/  HADD2.F32 R2, -RZ, R19.H0_H0 ;  /* 0x20000013ff027230 */ /* 0x000fe40000004100 */
[----:B------:R-:W-:Y:S02]  /*04f0*/  HADD2.F32 R12, -RZ, R18.H1_H1 ;  /* 0x30000012ff0c7230 */ /* 0x000fe40000004100 */
[--C-:B------:R-:W-:Y:S02]  /*0500*/  HADD2.F32 R38, -RZ, R29.reuse.H0_H0 ;  /* 0x2000001dff267230 */ /* 0x100fe40000004100 */
[----:B------:R-:W-:Y:S02]  /*0510*/  HADD2.F32 R39, -RZ, R29.H1_H1 ;  /* 0x3000001dff277230 */ /* 0x000fe40000004100 */
[----:B------:R-:W-:Y:S01]  /*0520*/  FADD.FTZ R29, RZ, R0 ;  /* 0x00000000ff1d7221 */ /* 0x000fe20000010000 */
[--C-:B------:R-:W-:Y:S02]  /*0530*/  HADD2.F32 R41, -RZ, R31.reuse.H0_H0 ;  /* 0x2000001fff297230 */ /* 0x100fe40000004100 */
[----:B------:R-:W-:-:S02]  /*0540*/  HADD2.F32 R43, -RZ, R31.H1_H1 ;  /* 0x3000001fff2b7230 */ /* 0x000fc40000004100 */
[----:B------:R-:W-:Y:S01]  /*0550*/  FFMA.FTZ R31, R0, R0, RZ ;  /* 0x00000000001f7223 */ /* 0x000fe200000100ff */
[----:B------:R-:W-:Y:S02]  /*0560*/  HADD2.F32 R13, -RZ, R19.H1_H1 ;  /* 0x30000013ff0d7230 */ /* 0x000fe40000004100 */
[--C-:B------:R-:W-:Y:S02]  /*0570*/  HADD2.F32 R22, -RZ, R28.reuse.H0_H0 ;  /* 0x2000001cff167230 */ /* 0x100fe40000004100 */
[----:B------:R-:W-:Y:S02]  /*0580*/  HADD2.F32 R23, -RZ, R28.H1_H1 ;  /* 0x3000001cff177230 */ /* 0x000fe40000004100 */
[----:B------:R-:W-:Y:S01]  /*0590*/  FADD.FTZ R28, RZ, R2 ;  /* 0x00000002ff1c7221 */ /* 0x000fe20000010000 */
[--C-:B------:R-:W-:Y:S02]  /*05a0*/  HADD2.F32 R40, -RZ, R30.reuse.H0_H0 ;  /* 0x2000001eff287230 */ /* 0x100fe40000004100 */
[----:B------:R-:W-:-:S02]  /*05b0*/  HADD2.F32 R42, -RZ, R30.H1_H1 ;  /* 0x3000001eff2a7230 */ /* 0x000fc40000004100 */
[----:B------:R-:W-:Y:S01]  /*05c0*/  FFMA.FTZ R30, R2, R2, RZ ;  /* 0x00000002021e7223 */ /* 0x000fe200000100ff */
[--C-:B0-----:R-:W-:Y:S02]  /*05d0*/  HADD2.F32 R14, -RZ, R16.reuse.H0_H0 ;  /* 0x20000010ff0e7230 */ /* 0x101fe40000004100 */
[----:B------:R-:W-:Y:S01]  /*05e0*/  FADD.FTZ R29, R29, R12 ;  /* 0x0000000c1d1d7221 */ /* 0x000fe20000010000 */
[----:B------:R-:W-:Y:S02]  /*05f0*/  HADD2.F32 R15, -RZ, R16.H1_H1 ;  /* 0x30000010ff0f7230 */ /* 0x000fe40000004100 */
[----:B------:R-:W-:Y:S01]  /*0600*/  FFMA.FTZ R31, R12, R12, R31 ;  /* 0x0000000c0c1f7223 */ /* 0x000fe2000001001f */
[----:B------:R-:W-:Y:S02]  /*0610*/  HADD2.F32 R16, -RZ, R17.H0_H0 ;  /* 0x20000011ff107230 */ /* 0x000fe40000004100 */
[--C-:B------:R-:W-:Y:S02]  /*0620*/  HADD2.F32 R45, -RZ, R33.reuse.H0_H0 ;  /* 0x20000021ff2d7230 */ /* 0x100fe40000004100 */
[----:B------:R-:W-:-:S02]  /*0630*/  HADD2.F32 R47, -RZ, R33.H1_H1 ;  /* 0x30000021ff2f7230 */ /* 0x000fc40000004100 */
[----:B------:R-:W-:Y:S01]  /*0640*/  FADD.FTZ R33, R28, R13 ;  /* 0x0000000d1c217221 */ /* 0x000fe20000010000 */
[--C-:B------:R-:W-:Y:S02]  /*0650*/  HADD2.F32 R49, -RZ, R35.reuse.H0_H0 ;  /* 0x20000023ff317230 */ /* 0x100fe40000004100 */
[----:B------:R-:W-:Y:S02]  /*0660*/  HADD2.F32 R51, -RZ, R35.H1_H1 ;  /* 0x30000023ff337230 */ /* 0x000fe40000004100 */
[----:B------:R-:W-:Y:S01]  /*0670*/  FFMA.FTZ R35, R13, R13, R30 ;  /* 0x0000000d0d237223 */ /* 0x000fe2000001001e */
[----:B------:R-:W-:Y:S01]  /*0680*/  FADD.FTZ R28, R29, R14 ;  /* 0x0000000e1d1c7221 */ /* 0x000fe20000010000 */
[----:B------:R-:W-:Y:S02]  /*0690*/  HADD2.F32 R17, -RZ, R17.H1_H1 ;  /* 0x30000011ff117230 */ /* 0x000fe40000004100 */
[----:B------:R-:W-:Y:S01]  /*06a0*/  FFMA.FTZ R30, R14, R14, R31 ;  /* 0x0000000e0e1e7223 */ /* 0x000fe2000001001f */
[----:B------:R-:W-:-:S02]  /*06b0*/  HADD2.F32 R44, -RZ, R32.H0_H0 ;  /* 0x20000020ff2c7230 */ /* 0x000fc40000004100 */
[----:B------:R-:W-:Y:S02]  /*06c0*/  HADD2.F32 R46, -RZ, R32.H1_H1 ;  /* 0x30000020ff2e7230 */ /* 0x000fe40000004100 */
[----:B------:R-:W-:Y:S01]  /*06d0*/  FADD.FTZ R32, R33, R16 ;  /* 0x0000001021207221 */ /* 0x000fe20000010000 */
[--C-:B------:R-:W-:Y:S02]  /*06e0*/  HADD2.F32 R48, -RZ, R34.reuse.H0_H0 ;  /* 0x20000022ff307230 */ /* 0x100fe40000004100 */
[----:B------:R-:W-:Y:S02]  /*06f0*/  HADD2.F32 R50, -RZ, R34.H1_H1 ;  /* 0x30000022ff327230 */ /* 0x000fe40000004100 */
[----:B------:R-:W-:Y:S01]  /*0700*/  FFMA.FTZ R34, R16, R16, R35 ;  /* 0x0000001010227223 */ /* 0x000fe20000010023 */
[--C-:B------:R-:W-:Y:S02]  /*0710*/  HADD2.F32 R18, -RZ, R20.reuse.H0_H0 ;  /* 0x20000014ff127230 */ /* 0x100fe40000004100 */
[----:B------:R-:W-:Y:S01]  /*0720*/  FADD.FTZ R29, R28, R15 ;  /* 0x0000000f1c1d7221 */ /* 0x000fe20000010000 */
[----:B------:R-:W-:-:S02]  /*0730*/  HADD2.F32 R19, -RZ, R20.H1_H1 ;  /* 0x30000014ff137230 */ /* 0x000fc40000004100 */
[----:B------:R-:W-:Y:S01]  /*0740*/  FFMA.FTZ R31, R15, R15, R30 ;  /* 0x0000000f0f1f7223 */ /* 0x000fe2000001001e */
[--C-:B------:R-:W-:Y:S02]  /*0750*/  HADD2.F32 R20, -RZ, R21.reuse.H0_H0 ;  /* 0x20000015ff147230 */ /* 0x100fe40000004100 */
[----:B------:R-:W-:Y:S01]  /*0760*/  FADD.FTZ R33, R32, R17 ;  /* 0x0000001120217221 */ /* 0x000fe20000010000 */
[----:B------:R-:W-:Y:S01]  /*0770*/  FFMA.FTZ R35, R17, R17, R34 ;  /* 0x0000001111237223 */ /* 0x000fe20000010022 */
        /* <DEDUP_REMOVED lines=55> */
[----:B------:R-:W-:Y:S01]  /*0af0*/  CS2R R36, SRZ ;  /* 0x0000000000247805 */ /* 0x000fe2000001ff00 */
        /* <DEDUP_REMOVED lines=9> */
[C---:B------:R-:W-:Y:S02]  /*0b90*/  IADD3 R34, PT, PT, R30.reuse, 0x4, RZ ;  /* 0x000000041e227810 */ /* 0x040fe40007ffe0ff */
[----:B------:R-:W-:Y:S02]  /*0ba0*/  SHF.R.U32.HI R35, RZ, 0x2, R31 ;  /* 0x00000002ff237819 */ /* 0x000fe4000001161f */
[----:B------:R-:W-:Y:S02]  /*0bb0*/  LEA.HI R31, R31, 0x50, RZ, 0x1e ;  /* 0x000000501f1f7811 */ /* 0x000fe400078ff0ff */
[----:B------:R-:W-:-:S03]  /*0bc0*/  IADD3 R58, PT, PT, R30, 0x8, RZ ;  /* 0x000000081e3a7810 */ /* 0x000fc60007ffe0ff */
[----:B------:R-:W-:Y:S02]  /*0bd0*/  @P1 IADD3 R31, PT, PT, R35, RZ, RZ ;  /* 0x000000ff231f1210 */ /* 0x000fe40007ffe0ff */
[----:B0-----:R-:W-:Y:S02]  /*0be0*/  LEA R32, R29, R32, 0x18 ;  /* 0x000000201d207211 */ /* 0x001fe400078ec0ff */
[----:B------:R-:W-:Y:S02]  /*0bf0*/  SHF.R.S32.HI R29, RZ, 0x1f, R28 ;  /* 0x0000001fff1d7819 */ /* 0x000fe4000001141c */
[----:B------:R-:W-:Y:S01]  /*0c00*/  IADD3 R28, PT, PT, R30, 0x6, RZ ;  /* 0x000000061e1c7810 */ /* 0x000fe20007ffe0ff */
[----:B------:R-:W-:Y:S01]  /*0c10*/  IMAD R31, R31, 0x28, R32 ;  /* 0x000000281f1f7824 */ /* 0x000fe200078e0220 */
[----:B------:R-:W-:Y:S02]  /*0c20*/  LOP3.LUT R33, R29, 0x50, RZ, 0xc0, !PT ;  /* 0x000000501d217812 */ /* 0x000fe400078ec0ff */
[----:B------:R-:W-:-:S02]  /*0c30*/  SHF.L.U32 R36, R28, 0x1e, RZ ;  /* 0x0000001e1c247819 */ /* 0x000fc400000006ff */
[-C--:B------:R-:W-:Y:S02]  /*0c40*/  LEA.HI R35, R30, R33.reuse, RZ, 0x1e ;  /* 0x000000211e237211 */ /* 0x080fe400078ff0ff */
[----:B------:R-:W-:Y:S02]  /*0c50*/  LEA.HI R29, R34, R33, RZ, 0x1e ;  /* 0x00000021221d7211 */ /* 0x000fe400078ff0ff */
[----:B------:R-:W-:Y:S01]  /*0c60*/  SHF.L.U32 R34, R56, 0x3, RZ ;  /* 0x0000000338227819 */ /* 0x000fe200000006ff */
[----:B------:R-:W-:Y:S01]  /*0c70*/  IMAD R35, R35, 0x28, R32 ;  /* 0x0000002823237824 */ /* 0x000fe200078e0220 */
[----:B------:R-:W-:Y:S02]  /*0c80*/  SHF.R.S32.HI R36, RZ, 0x1f, R36 ;  /* 0x0000001fff247819 */ /* 0x000fe40000011424 */
[----:B------:R-:W-:Y:S02]  /*0c90*/  LOP3.LUT R34, R34, 0x18, RZ, 0xc0, !PT ;  /* 0x0000001822227812 */ /* 0x000fe400078ec0ff */
[----:B------:R-:W-:-:S02]  /*0ca0*/  LOP3.LUT R37, R36, 0x50, RZ, 0xc0, !PT ;  /* 0x0000005024257812 */ /* 0x000fc400078ec0ff */
[----:B------:R-:W-:Y:S01]  /*0cb0*/  IADD3 R57, PT, PT, R35, R34, RZ ;  /* 0x0000002223397210 */ /* 0x000fe20007ffe0ff */
[--C-:B------:R-:W-:Y:S01]  /*0cc0*/  IMAD R35, R29, 0x28, R32.reuse ;  /* 0x000000281d237824 */ /* 0x100fe200078e0220 */
[----:B------:R-:W-:Y:S02]  /*0cd0*/  LEA.HI R37, R28, R37, RZ, 0x1e ;  /* 0x000000251c257211 */ /* 0x000fe400078ff0ff */
[----:B------:R-:W-:Y:S01]  /*0ce0*/  IADD3 R31, PT, PT, R34, R31, RZ ;  /* 0x0000001f221f7210 */ /* 0x000fe20007ffe0ff */
        /* <DEDUP_REMOVED lines=21> */
.L_x_1143:
[----:B------:R-:W-:Y:S05]  /*0e40*/  BSYNC.RECONVERGENT B0 ;  /* 0x0000000000007941 */ /* 0x000fea0003800200 */
.L_x_1142:
        /* <DEDUP_REMOVED lines=23> */
.L_x_1145:
[----:B------:R-:W-:Y:S05]  /*0fc0*/  BSYNC.RECONVERGENT B0 ;  /* 0x0000000000007941 */ /* 0x000fea0003800200 */
.L_x_1144:
[----:B------:R-:W-:Y:S01]  /*0fd0*/  BAR.SYNC.DEFER_BLOCKING 0x0 ;  /* 0x0000000000007b1d */ /* 0x000fe20000010000 */
[----:B------:R-:W-:Y:S01]  /*0fe0*/  HFMA2 R32, -RZ, RZ, 0, 0 ;  /* 0x00000000ff207431 */ /* 0x000fe200000001ff */
[----:B0-----:R-:W-:-:S04]  /*0ff0*/  MOV R31, RZ ;  /* 0x000000ff001f7202 */ /* 0x001fc80000000f00 */
[----:B------:R-:W-:Y:S05]  /*1000*/  @P3 BRA `(.L_x_1146) ;  /* 0x0000000000403947 */ /* 0x000fea0003800000 */
[----:B------:R-:W0:Y:S01]  /*1010*/  S2R R35, SR_CTAID.Y ;  /* 0x0000000000237919 */ /* 0x000e220000002600 */
[----:B------:R-:W0:Y:S01]  /*1020*/  LDC.64 R28, c[0x0][0x3c0] ;  /* 0x0000f000ff1c7b82 */ /* 0x000e220000000a00 */
[----:B------:R-:W-:Y:S02]  /*1030*/  ISETP.NE.AND P2, PT, RZ, UR10, PT ;  /* 0x0000000aff007c0c */ /* 0x000fe4000bf45270 */
[----:B------:R-:W-:-:S04]  /*1040*/  MOV R33, 0x7fffff81 ;  /* 0x7fffff8100217802 */ /* 0x000fc80000000f00 */
[----:B------:R-:W-:Y:S01]  /*1050*/  SEL R33, R33, 0x1, !P2 ;  /* 0x0000000121217807 */ /* 0x000fe20005000000 */
[----:B0-----:R-:W-:Y:S01]  /*1060*/  IMAD.WIDE.U32 R28, R35, 0x4, R28 ;  /* 0x00000004231c7825 */ /* 0x001fe200078e001c */
[----:B------:R-:W-:Y:S06]  /*1070*/  MEMBAR.ALL.GPU ;  /* 0x0000000000007992 */ /* 0x000fec000000a000 */
[----:B------:R-:W-:-:S00]  /*1080*/  ERRBAR ;  /* 0x00000000000079ab */ /* 0x000fc00000000000 */
[----:B------:R-:W-:Y:S06]  /*1090*/  CGAERRBAR ;  /* 0x00000000000075ab */ /* 0x000fec0000000000 */
[----:B------:R0:W5:Y:S02]  /*10a0*/  ATOM.E.ADD.STRONG.GPU PT, R33, desc[UR8][R28.64], R33 ;  /* 0x800000211c21798a */ /* 0x00016400081ef108 */
.L_x_1147:
[----:B------:R-:W2:Y:S04]  /*10b0*/  LD.E.STRONG.GPU R30, desc[UR8][R28.64] ;  /* 0x000000081c1e7980 */ /* 0x000ea8000c10f900 */
[----:B--2---:R-:W-:Y:S01]  /*10c0*/  CCTL.IVALL ;  /* 0x00000000ff00798f */ /* 0x004fe20002000000 */
[----:B------:R-:W-:Y:S05]  /*10d0*/  YIELD ;  /* 0x0000000000007946 */ /* 0x000fea0003800000 */
[----:B-----5:R-:W-:-:S04]  /*10e0*/  LOP3.LUT R30, R30, R33, RZ, 0x3c, !PT ;  /* 0x000000211e1e7212 */ /* 0x020fc800078e3cff */
[----:B------:R-:W-:-:S13]  /*10f0*/  ISETP.GT.AND P2, PT, R30, -0x1, PT ;  /* 0xffffffff1e00780c */ /* 0x000fda0003f44270 */
[----:B------:R-:W-:Y:S05]  /*1100*/  @P2 BRA `(.L_x_1147) ;  /* 0xfffffffc00e82947 */ /* 0x000fea000383ffff */
.L_x_1146:
[----:B------:R-:W-:Y:S05]  /*1110*/  WARPSYNC.ALL ;  /* 0x0000000000007948 */ /* 0x000fea0003800000 */
[----:B------:R-:W-:Y:S06]  /*1120*/  BAR.SYNC.DEFER_BLOCKING 0x0 ;  /* 0x0000000000007b1d */ /* 0x000fec0000010000 */
[----:B------:R-:W-:Y:S04]  /*1130*/  BSSY.RECONVERGENT B0, `(.L_x_1148) ;  /* 0x000005b000007945 */ /* 0x000fe80003800200 */
[----:B------:R-:W-:Y:S05]  /*1140*/  @P1 BRA `(.L_x_1149) ;  /* 0x0000000400641947 */ /* 0x000fea0003800000 */
[----:B------:R-:W1:Y:S01]  /*1150*/  S2R R31, SR_CTAID.Y ;  /* 0x00000000001f7919 */ /* 0x000e620000002600 */
[----:B0-----:R-:W1:Y:S01]  /*1160*/  LDC R28, c[0x0][0x374] ;  /* 0x0000dd00ff1c7b82 */ /* 0x001e620000000800 */
[----:B------:R-:W-:-:S04]  /*1170*/  SHF.L.U32 R29, R56, 0x4, RZ ;  /* 0x00000004381d7819 */ /* 0x000fc800000006ff */
[----:B------:R-:W-:-:S03]  /*1180*/  LOP3.LUT R29, R29, 0xf80, RZ, 0xc0, !PT ;  /* 0x00000f801d1d7812 */ /* 0x000fc600078ec0ff */
[----:B------:R-:W0:Y:S01]  /*1190*/  LDC.64 R58, c[0x0][0x3b8] ;  /* 0x0000ee00ff3a7b82 */ /* 0x000e220000000a00 */
[----:B-1----:R-:W-:Y:S01]  /*11a0*/  IMAD R28, R28, UR4, R31 ;  /* 0x000000041c1c7c24 */ /* 0x002fe2000f8e021f */
[----:B------:R-:W-:-:S04]  /*11b0*/  LOP3.LUT R31, R56, 0x7, RZ, 0xc0, !PT ;  /* 0x00000007381f7812 */ /* 0x000fc800078ec0ff */
[----:B------:R-:W-:-:S04]  /*11c0*/  LEA R28, R28, R29, 0xc ;  /* 0x0000001d1c1c7211 */ /* 0x000fc800078e60ff */
[----:B------:R-:W-:-:S04]  /*11d0*/  IADD3 R28, PT, PT, R28, R31, RZ ;  /* 0x0000001f1c1c7210 */ /* 0x000fc80007ffe0ff */
[----:B------:R-:W-:-:S04]  /*11e0*/  SHF.L.U32 R36, R28, 0x1, RZ ;  /* 0x000000011c247819 */ /* 0x000fc800000006ff */
[C---:B------:R-:W-:Y:S01]  /*11f0*/  IADD3 R31, PT, PT, R36.reuse, 0x10, RZ ;  /* 0x00000010241f7810 */ /* 0x040fe20007ffe0ff */
[C---:B0-----:R-:W-:Y:S01]  /*1200*/  IMAD.WIDE.U32 R28, R36.reuse, 0x4, R58 ;  /* 0x00000004241c7825 */ /* 0x041fe200078e003a */
        /* <DEDUP_REMOVED lines=14> */
[----:B------:R-:W-:Y:S01]  /*12f0*/  FADD.FTZ R56, R33, R34 ;  /* 0x0000002221387221 */ /* 0x000fe20000010000 */
[--C-:B------:R-:W-:Y:S01]  /*1300*/  IMAD.WIDE.U32 R28, R35, 0x4, R58.reuse ;  /* 0x00000004231c7825 */ /* 0x100fe200078e003a */
[C---:B------:R-:W-:Y:S01]  /*1310*/  IADD3 R35, PT, PT, R36.reuse, 0x50, RZ ;  /* 0x0000005024237810 */ /* 0x040fe20007ffe0ff */
[----:B------:R-:W2:Y:S04]  /*1320*/  LDG.E.64 R30, desc[UR8][R30.64] ;  /* 0x000000081e1e7981 */ /* 0x000ea8000c1e1b00 */
[----:B------:R-:W3:Y:S01]  /*1330*/  LDG.E.64 R28, desc[UR8][R28.64] ;  /* 0x000000081c1c7981 */ /* 0x000ee2000c1e1b00 */
[----:B------:R-:W-:Y:S01]  /*1340*/  IMAD.WIDE.U32 R32, R35, 0x4, R58 ;  /* 0x0000000423207825 */ /* 0x000fe200078e003a */
[----:B------:R-:W-:-:S05]  /*1350*/  IADD3 R35, PT, PT, R36, 0x60, RZ ;  /* 0x0000006024237810 */ /* 0x000fca0007ffe0ff */
[----:B------:R-:W-:Y:S01]  /*1360*/  IMAD.WIDE.U32 R34, R35, 0x4, R58 ;  /* 0x0000000423227825 */ /* 0x000fe200078e003a */
[----:B------:R-:W4:Y:S05]  /*1370*/  LDG.E.64 R32, desc[UR8][R32.64] ;  /* 0x0000000820207981 */ /* 0x000f2a000c1e1b00 */
[----:B------:R-:W4:Y:S01]  /*1380*/  LDG.E.64 R34, desc[UR8][R34.64] ;  /* 0x0000000822227981 */ /* 0x000f22000c1e1b00 */
[----:B---3--:R-:W-:Y:S01]  /*1390*/  FADD.FTZ R56, R29, R56 ;  /* 0x000000381d387221 */ /* 0x008fe20000010000 */
[----:B------:R-:W-:Y:S01]  /*13a0*/  IADD3 R29, PT, PT, R36, 0x70, RZ ;  /* 0x00000070241d7810 */ /* 0x000fe20007ffe0ff */
[----:B------:R-:W-:Y:S02]  /*13b0*/  FADD.FTZ R37, R28, R37 ;  /* 0x000000251c257221 */ /* 0x000fe40000010000 */
[----:B--2---:R-:W-:Y:S01]  /*13c0*/  FADD.FTZ R56, R31, R56 ;  /* 0x000000381f387221 */ /* 0x004fe20000010000 */
[----:B------:R-:W-:Y:S01]  /*13d0*/  IADD3 R31, PT, PT, R36, 0x80, RZ ;  /* 0x00000080241f7810 */ /* 0x000fe20007ffe0ff */
[----:B------:R-:W-:-:S04]  /*13e0*/  IMAD.WIDE.U32 R28, R29, 0x4, R58 ;  /* 0x000000041d1c7825 */ /* 0x000fc800078e003a */
[----:B------:R-:W-:Y:S01]  /*13f0*/  FADD.FTZ R37, R30, R37 ;  /* 0x000000251e257221 */ /* 0x000fe20000010000 */
[----:B----4-:R-:W-:Y:S01]  /*1400*/  FADD.FTZ R56, R33, R56 ;  /* 0x0000003821387221 */ /* 0x010fe20000010000 */
[----:B------:R-:W-:Y:S01]  /*1410*/  IADD3 R33, PT, PT, R36, 0x90, RZ ;  /* 0x0000009024217810 */ /* 0x000fe20007ffe0ff */
[----:B------:R-:W-:Y:S01]  /*1420*/  IMAD.WIDE.U32 R30, R31, 0x4, R58 ;  /* 0x000000041f1e7825 */ /* 0x000fe200078e003a */
[----:B------:R-:W2:Y:S03]  /*1430*/  LDG.E.64 R28, desc[UR8][R28.64] ;  /* 0x000000081c1c7981 */ /* 0x000ea6000c1e1b00 */
[----:B------:R-:W-:Y:S01]  /*1440*/  FADD.FTZ R56, R35, R56 ;  /* 0x0000003823387221 */ /* 0x000fe20000010000 */
[----:B------:R-:W-:Y:S01]  /*1450*/  FADD.FTZ R37, R32, R37 ;  /* 0x0000002520257221 */ /* 0x000fe20000010000 */
[----:B------:R-:W-:Y:S01]  /*1460*/  IADD3 R35, PT, PT, R36, 0xa0, RZ ;  /* 0x000000a024237810 */ /* 0x000fe20007ffe0ff */
[----:B------:R-:W-:Y:S01]  /*1470*/  IMAD.WIDE.U32 R32, R33, 0x4, R58 ;  /* 0x0000000421207825 */ /* 0x000fe200078e003a */
[----:B------:R-:W3:Y:S03]  /*1480*/  LDG.E.64 R30, desc[UR8][R30.64] ;  /* 0x000000081e1e7981 */ /* 0x000ee6000c1e1b00 */
        /* <DEDUP_REMOVED lines=18> */
[----:B------:R-:W-:-:S04]  /*15b0*/  IMAD.WIDE.U32 R32, R33, 0x4, R58 ;  /* 0x0000000421207825 */ /* 0x000fc800078e003a */
[----:B------:R-:W-:Y:S01]  /*15c0*/  FADD.FTZ R56, R34, R37 ;  /* 0x0000002522387221 */ /* 0x000fe20000010000 */
[----:B------:R-:W3:Y:S01]  /*15d0*/  LDG.E.64 R30, desc[UR8][R30.64] ;  /* 0x000000081e1e7981 */ /* 0x000ee2000c1e1b00 */
[----:B------:R-:W-:Y:S01]  /*15e0*/  IADD3 R37, PT, PT, R36, 0xf0, RZ ;  /* 0x000000f024257810 */ /* 0x000fe20007ffe0ff */
[--C-:B------:R-:W-:Y:S02]  /*15f0*/  IMAD.WIDE.U32 R34, R35, 0x4, R58.reuse ;  /* 0x0000000423227825 */ /* 0x100fe400078e003a */
[----:B------:R-:W4:Y:S02]  /*1600*/  LDG.E.64 R32, desc[UR8][R32.64] ;  /* 0x0000000820207981 */ /* 0x000f24000c1e1b00 */
[----:B------:R-:W-:Y:S02]  /*1610*/  IMAD.WIDE.U32 R36, R37, 0x4, R58 ;  /* 0x0000000425247825 */ /* 0x000fe400078e003a */
[----:B------:R-:W4:Y:S04]  /*1620*/  LDG.E.64 R34, desc[UR8][R34.64] ;  /* 0x0000000822227981 */ /* 0x000f28000c1e1b00 */
[----:B------:R-:W4:Y:S01]  /*1630*/  LDG.E.64 R36, desc[UR8][R36.64] ;  /* 0x0000000824247981 */ /* 0x000f22000c1e1b00 */
        /* <DEDUP_REMOVED lines=9> */
[----:B------:R-:W-:-:S07]  /*16d0*/  FADD.FTZ R32, R37, R28 ;  /* 0x0000001c25207221 */ /* 0x000fce0000010000 */
.L_x_1149:
[----:B------:R-:W-:Y:S05]  /*16e0*/  BSYNC.RECONVERGENT B0 ;  /* 0x0000000000007941 */ /* 0x000fea0003800200 */
.L_x_1148:
        /* <DEDUP_REMOVED lines=25> */
.L_x_1151:
[----:B------:R-:W-:Y:S05]  /*1880*/  BSYNC.RECONVERGENT B0 ;  /* 0x0000000000007941 */ /* 0x000fea0003800200 */
.L_x_1150:
[----:B------:R-:W-:Y:S06]  /*1890*/  BAR.SYNC.DEFER_BLOCKING 0x0 ;  /* 0x0000000000007b1d */ /* 0x000fec0000010000 */
[----:B------:R-:W-:Y:S04]  /*18a0*/  BSSY.RECONVERGENT B0, `(.L_x_1152) ;  /* 0x0000010000007945 */ /* 0x000fe80003800200 */
[----:B------:R-:W-:Y:S05]  /*18b0*/  @P0 BRA `(.L_x_1153) ;  /* 0x0000000000380947 */ /* 0x000fea0003800000 */
[----:B------:R-:W1:Y:S01]  /*18c0*/  S2UR UR6, SR_CgaCtaId ;  /* 0x00000000000679c3 */ /* 0x000e620000008800 */
[----:B------:R-:W-:Y:S01]  /*18d0*/  UMOV UR5, 0x400 ;  /* 0x0000040000057882 */ /* 0x000fe20000000000 */
[----:B------:R-:W-:Y:S01]  /*18e0*/  SHF.L.U32 R31, R30, 0x1, RZ ;  /* 0x000000011e1f7819 */ /* 0x000fe200000006ff */
[----:B------:R-:W-:-:S03]  /*18f0*/  UIADD3 UR5, UPT, UPT, UR5, 0x1900, URZ ;  /* 0x0000190005057890 */ /* 0x000fc6000fffe0ff */
[----:B------:R-:W-:-:S04]  /*1900*/  LEA R31, P1, R6, R31, 0x6 ;  /* 0x0000001f061f7211 */ /* 0x000fc800078230ff */
[----:B------:R-:W-:Y:S01]  /*1910*/  LEA.HI.X R32, R6, RZ, R7, 0x6, P1 ;  /* 0x000000ff06207211 */ /* 0x000fe200008f3407 */
[----:B-1----:R-:W-:Y:S01]  /*1920*/  ULEA UR5, UR6, UR5, 0x18 ;  /* 0x0000000506057291 */ /* 0x002fe2000f8ec0ff */
[----:B------:R-:W1:Y:S05]  /*1930*/  LDCU.64 UR6, c[0x0][0x3b0] ;  /* 0x00007600ff0677ac */ /* 0x000e6a0008000a00 */
[----:B0-----:R-:W-:-:S05]  /*1940*/  IADD3 R29, PT, PT, R30, UR5, RZ ;  /* 0x000000051e1d7c10 */ /* 0x001fca000fffe0ff */
[----:B------:R-:W-:-:S06]  /*1950*/  IMAD R28, R30, 0x7, R29 ;  /* 0x000000071e1c7824 */ /* 0x000fcc00078e021d */
[----:B------:R-:W0:Y:S01]  /*1960*/  LDS.64 R28, [R28] ;  /* 0x000000001c1c7984 */ /* 0x000e220000000a00 */
[----:B-1----:R-:W-:-:S04]  /*1970*/  LEA R30, P1, R31, UR6, 0x2 ;  /* 0x000000061f1e7c11 */ /* 0x002fc8000f8210ff */
[----:B------:R-:W-:-:S05]  /*1980*/  LEA.HI.X R31, R31, UR7, R32, 0x2, P1 ;  /* 0x000000071f1f7c11 */ /* 0x000fca00088f1420 */
[----:B0-----:R1:W-:Y:S04]  /*1990*/  STG.E.64 desc[UR8][R30.64], R28 ;  /* 0x0000001c1e007986 */ /* 0x0013e8000c101b08 */
.L_x_1153:
[----:B------:R-:W-:Y:S05]  /*19a0*/  BSYNC.RECONVERGENT B0 ;  /* 0x0000000000007941 */ /* 0x000fea0003800200 */
.L_x_1152:
[----:B01----:R-:W0:Y:S01]  /*19b0*/  LDS.64 R28, [R8] ;  /* 0x00000000081c7984 */ /* 0x003e220000000a00 */
[----:B------:R-:W0:Y:S01]  /*19c0*/  LDCU UR5, c[0x0][0x3a0] ;  /* 0x00007400ff0577ac */ /* 0x000e220008000800 */
[----:B-----5:R-:W-:Y:S02]  /*19d0*/  HADD2.F32 R34, -RZ, R26.H1_H1 ;  /* 0x3000001aff227230 */ /* 0x020fe40000004100 */
[----:B------:R-:W1:Y:S01]  /*19e0*/  LDS.64 R30, [R9] ;  /* 0x00000000091e7984 */ /* 0x000e620000000a00 */
[----:B------:R-:W2:Y:S01]  /*19f0*/  LDCU.64 UR6, c[0x0][0x380] ;  /* 0x00007000ff0677ac */ /* 0x000ea20008000a00 */
[----:B------:R-:W-:Y:S01]  /*1a00*/  ULOP3.LUT UR4, UR4, 0x1, URZ, 0x3c, !UPT ;  /* 0x0000000104047892 */ /* 0x000fe2000f8e3cff */
[----:B--2---:R-:W-:-:S04]  /*1a10*/  IADD3 R10, P1, PT, R10, UR6, RZ ;  /* 0x000000060a0a7c10 */ /* 0x004fc8000ff3e0ff */
[----:B------:R-:W-:Y:S01]  /*1a20*/  IADD3.X R11, PT, PT, R11, UR7, RZ, P1, !PT ;  /* 0x000000070b0b7c10 */ /* 0x000fe20008ffe4ff */
[----:B------:R-:W2:Y:S01]  /*1a30*/  LDCU.64 UR6, c[0x0][0x3a8] ;  /* 0x00007500ff0677ac */ /* 0x000ea20008000a00 */
[----:B------:R-:W-:-:S04]  /*1a40*/  IADD3 R6, P1, PT, R6, 0x2, RZ ;  /* 0x0000000206067810 */ /* 0x000fc80007f3e0ff */
[----:B------:R-:W-:Y:S01]  /*1a50*/  IADD3.X R7, PT, PT, RZ, R7, RZ, P1, !PT ;  /* 0x00000007ff077210 */ /* 0x000fe20000ffe4ff */
[----:B0-----:R-:W-:Y:S01]  /*1a60*/  FADD.FTZ R32, R29, UR5 ;  /* 0x000000051d207e21 */ /* 0x001fe20008010000 */
[--C-:B------:R-:W-:Y:S01]  /*1a70*/  FADD.FTZ R29, R0, -R28.reuse ;  /* 0x8000001c001d7221 */ /* 0x100fe20000010000 */
[--C-:B------:R-:W-:Y:S01]  /*1a80*/  FADD.FTZ R61, R42, -R28.reuse ;  /* 0x8000001c2a3d7221 */ /* 0x100fe20000010000 */
[----:B------:R-:W-:Y:S01]  /*1a90*/  FADD.FTZ R57, R19, -R28 ;  /* 0x8000001c13397221 */ /* 0x000fe20000010000 */
[----:B------:R-:W0:Y:S01]  /*1aa0*/  MUFU.RSQ R0, R32 ;  /* 0x0000002000007308 */ /* 0x000e220000001400 */
[----:B-1----:R-:W-:Y:S01]  /*1ab0*/  FADD.FTZ R42, R31, UR5 ;  /* 0x000000051f2a7e21 */ /* 0x002fe20008010000 */
[----:B------:R-:W-:Y:S01]  /*1ac0*/  FADD.FTZ R31, R2, -R30 ;  /* 0x8000001e021f7221 */ /* 0x000fe20000010000 */
        /* <DEDUP_REMOVED lines=9> */
[----:B------:R-:W-:Y:S01]  /*1b60*/  FADD.FTZ R52, R52, -R28 ;  /* 0x8000001c34347221 */ /* 0x000fe20000010000 */
[----:B------:R-:W-:-:S02]  /*1b70*/  HADD2.F32 R14, -RZ, R24.H0_H0 ;  /* 0x20000018ff0e7230 */ /* 0x000fc40000004100 */
[--C-:B------:R-:W-:Y:S01]  /*1b80*/  FADD.FTZ R15, R15, -R28.reuse ;  /* 0x8000001c0f0f7221 */ /* 0x100fe20000010000 */
[----:B------:R-:W-:Y:S02]  /*1b90*/  HADD2.F32 R12, -RZ, R26.H0_H0 ;  /* 0x2000001aff0c7230 */ /* 0x000fe40000004100 */
[--C-:B------:R-:W-:Y:S01]  /*1ba0*/  FADD.FTZ R46, R46, -R28.reuse ;  /* 0x8000001c2e2e7221 */ /* 0x100fe20000010000 */
[--C-:B------:R-:W-:Y:S01]  /*1bb0*/  FADD.FTZ R50, R50, -R28.reuse ;  /* 0x8000001c32327221 */ /* 0x100fe20000010000 */
[----:B0-----:R-:W-:Y:S01]  /*1bc0*/  FMUL.FTZ R19, R0, R19 ;  /* 0x0000001300137220 */ /* 0x001fe20000410000 */
[----:B------:R-:W-:Y:S01]  /*1bd0*/  FADD.FTZ R28, R54, -R28 ;  /* 0x8000001c361c7221 */ /* 0x000fe20000010000 */
[C---:B------:R-:W-:Y:S01]  /*1be0*/  FMUL.FTZ R18, R0.reuse, R23 ;  /* 0x0000001700127220 */ /* 0x040fe20000410000 */
[----:B------:R-:W-:Y:S01]  /*1bf0*/  FMUL.FTZ R29, R29, R0 ;  /* 0x000000001d1d7220 */ /* 0x000fe20000410000 */
        /* <DEDUP_REMOVED lines=8> */
[----:B------:R-:W-:Y:S01]  /*1c80*/  FMUL.FTZ R61, R0, R61 ;  /* 0x0000003d003d7220 */ /* 0x000fe20000410000 */
[--C-:B------:R-:W-:Y:S01]  /*1c90*/  FFMA.FTZ R22, R14, R19, R12.reuse ;  /* 0x000000130e167223 */ /* 0x100fe2000001000c */
[C---:B------:R-:W-:Y:S01]  /*1ca0*/  FMUL.FTZ R57, R0.reuse, R57 ;  /* 0x0000003900397220 */ /* 0x040fe20000410000 */
[C---:B------:R-:W-:Y:S01]  /*1cb0*/  FMUL.FTZ R59, R0.reuse, R59 ;  /* 0x0000003b003b7220 */ /* 0x040fe20000410000 */
[C---:B------:R-:W-:Y:S01]  /*1cc0*/  FMUL.FTZ R46, R0.reuse, R46 ;  /* 0x0000002e002e7220 */ /* 0x040fe20000410000 */
[C---:B------:R-:W-:Y:S01]  /*1cd0*/  FMUL.FTZ R50, R0.reuse, R50 ;  /* 0x0000003200327220 */ /* 0x040fe20000410000 */
[----:B------:R-:W-:Y:S01]  /*1ce0*/  FMUL.FTZ R23, R0, R28 ;  /* 0x0000001c00177220 */ /* 0x000fe20000410000 */
[C-C-:B------:R-:W-:Y:S01]  /*1cf0*/  FFMA.FTZ R19, R14.reuse, R18, R12.reuse ;  /* 0x000000120e137223 */ /* 0x140fe2000001000c */
[--C-:B------:R-:W-:Y:S01]  /*1d00*/  FFMA.FTZ R29, R29, R14, R12.reuse ;  /* 0x0000000e1d1d7223 */ /* 0x100fe2000001000c */
[C-C-:B------:R-:W-:Y:S01]  /*1d10*/  FFMA.FTZ R35, R14.reuse, R35, R12.reuse ;  /* 0x000000230e237223 */ /* 0x140fe2000001000c */
[C-C-:B------:R-:W-:Y:S01]  /*1d20*/  FFMA.FTZ R24, R14.reuse, R37, R12.reuse ;  /* 0x000000250e187223 */ /* 0x140fe2000001000c */
[C-C-:B------:R-:W-:Y:S01]  /*1d30*/  FFMA.FTZ R18, R14.reuse, R44, R12.reuse ;  /* 0x0000002c0e127223 */ /* 0x140fe2000001000c */
[C-C-:B------:R-:W-:Y:S01]  /*1d40*/  FFMA.FTZ R0, R14.reuse, R48, R12.reuse ;  /* 0x000000300e007223 */ /* 0x140fe2000001000c */
[----:B------:R-:W-:Y:S01]  /*1d50*/  FFMA.FTZ R12, R14, R52, R12 ;  /* 0x000000340e0c7223 */ /* 0x000fe2000001000c */
[--C-:B------:R-:W-:Y:S01]  /*1d60*/  FFMA.FTZ R28, R33, R32, R34.reuse ;  /* 0x00000020211c7223 */ /* 0x100fe20000010022 */
[C-C-:B------:R-:W-:Y:S01]  /*1d70*/  FFMA.FTZ R26, R32.reuse, R15, R34.reuse ;  /* 0x0000000f201a7223 */ /* 0x140fe20000010022 */
[----:B------:R-:W-:Y:S01]  /*1d80*/  FFMA.FTZ R14, R32, R61, R34 ;  /* 0x0000003d200e7223 */ /* 0x000fe20000010022 */
[--C-:B------:R-:W-:Y:S01]  /*1d90*/  FADD.FTZ R37, R16, -R30.reuse ;  /* 0x8000001e10257221 */ /* 0x100fe20000010000 */
[----:B------:R-:W-:Y:S01]  /*1da0*/  FADD.FTZ R40, R20, -R30 ;  /* 0x8000001e14287221 */ /* 0x000fe20000010000 */
        /* <DEDUP_REMOVED lines=19> */
[----:B------:R-:W-:Y:S02]  /*1ee0*/  HADD2.F32 R17, -RZ, R27.H0_H0 ;  /* 0x2000001bff117230 */ /* 0x000fe40000004100 */
        /* <DEDUP_REMOVED lines=14> */
[----:B------:R-:W-:Y:S02]  /*1fd0*/  HADD2.F32 R36, -RZ, R27.H1_H1 ;  /* 0x3000001bff247230 */ /* 0x000fe40000004100 */
        /* <DEDUP_REMOVED lines=19> */
[----:B------:R-:W-:-:S02]  /*2110*/  F2FP.F16.F32.PACK_AB R28, R28, R29 ;  /* 0x0000001d1c1c723e */ /* 0x000fc400000000ff */
        /* <DEDUP_REMOVED lines=19> */
[----:B--2---:R-:W-:Y:S01]  /*2250*/  ISETP.GE.U32.AND P1, PT, R6, UR6, PT ;  /* 0x0000000606007c0c */ /* 0x004fe2000bf26070 */
[----:B------:R0:W-:Y:S03]  /*2260*/  STG.E.64 desc[UR8][R10.64+0x2800], R14 ;  /* 0x0028000e0a007986 */ /* 0x0001e6000c101b08 */
[----:B------:R-:W-:Y:S01]  /*2270*/  ISETP.GE.AND.EX P1, PT, R7, UR7, PT, P1 ;  /* 0x0000000707007c0c */ /* 0x000fe2000bf26310 */
[----:B------:R0:W-:Y:S04]  /*2280*/  STG.E.64 desc[UR8][R10.64+0x3200], R18 ;  /* 0x003200120a007986 */ /* 0x0001e8000c101b08 */
[----:B------:R0:W-:Y:S04]  /*2290*/  STG.E.64 desc[UR8][R10.64+0x3c00], R20 ;  /* 0x003c00140a007986 */ /* 0x0001e8000c101b08 */
[----:B------:R0:W-:Y:S04]  /*22a0*/  STG.E.64 desc[UR8][R10.64+0x4600], R12 ;  /* 0x0046000c0a007986 */ /* 0x0001e8000c101b08 */
[----:B------:R-:W-:Y:S05]  /*22b0*/  @!P1 BRA `(.L_x_1154) ;  /* 0xffffffdc00fc9947 */ /* 0x000fea000383ffff */
[----:B------:R-:W-:Y:S05]  /*22c0*/  EXIT ;  /* 0x000000000000794d */ /* 0x000fea0003800000 */
.L_x_1155:
        /* <DEDUP_REMOVED lines=11> */
.L_x_1350:


//--------------------- .text._ZN13group_norm_v214gn_cuda_kernelI6__halfLi320ELi1ELi32ELi10ELi4096ELb0ELi64ELi320ELi320ELi4ELb1ELi2ELb0ELb0ENS_16CompileConditionILi1000EEEEEvPT_PKS4_S7_S7_flPfS8_Pj --------------------------
	.section	.text._ZN13group_norm_v214gn_cuda_kernelI6__halfLi320ELi1ELi32ELi10ELi4096ELb0ELi64ELi320ELi320ELi4ELb1ELi2ELb0ELb0ENS_16CompileConditionILi1000EEEEEvPT_PKS4_S7_S7_flPfS8_Pj,"ax",@progbits
	.align	128
        .global         _ZN13group_norm_v214gn_cuda_kernelI6__halfLi320ELi1ELi32ELi10ELi4096ELb0ELi64ELi320ELi320ELi4ELb1ELi2ELb0ELb0ENS_16CompileConditionILi1000EEEEEvPT_PKS4_S7_S7_flPfS8_Pj
        .type           _ZN13group_norm_v214gn_cuda_kernelI6__halfLi320ELi1ELi32ELi10ELi4096ELb0ELi64ELi320ELi320ELi4ELb1ELi2ELb0ELb0ENS_16CompileConditionILi1000EEEEEvPT_PKS4_S7_S7_flPfS8_Pj,@function
        .size           _ZN13group_norm_v214gn_cuda_kernelI6__halfLi320ELi1ELi32ELi10ELi4096ELb0ELi64ELi320ELi320ELi4ELb1ELi2ELb0ELb0ENS_16CompileConditionILi1000EEEEEvPT_PKS4_S7_S7_flPfS8_Pj,(.L_x_1351 - _ZN13group_norm_v214gn_cuda_kernelI6__halfLi320ELi1ELi32ELi10ELi4096ELb0ELi64ELi320ELi320ELi4ELb1ELi2ELb0ELb0ENS_16CompileConditionILi1000EEEEEvPT_PKS4_S7_S7_flPfS8_Pj)
        .other          _ZN13group_norm_v214gn_cuda_kernelI6__halfLi320ELi1ELi32ELi10ELi4096ELb0ELi64ELi320ELi320ELi4ELb1ELi2ELb0ELb0ENS_16CompileConditionILi1000EEEEEvPT_PKS4_S7_S7_flPfS8_Pj,@"STO_CUDA_ENTRY STV_DEFAULT"
_ZN13group_norm_v214gn_cuda_kernelI6__halfLi320ELi1ELi32ELi10ELi4096ELb0ELi64ELi320ELi320ELi4ELb1ELi2ELb0ELb0ENS_16CompileConditionILi1000EEEEEvPT_PKS4_S7_S7_flPfS8_Pj:
.text._ZN13group_norm_v214gn_cuda_kernelI6__halfLi320ELi1ELi32ELi10ELi4096ELb0ELi64ELi320ELi320ELi4ELb1ELi2ELb0ELb0ENS_16CompileConditionILi1000EEEEEvPT_PKS4_S7_S7_flPfS8_Pj:
        /* <DEDUP_REMOVED lines=9> */
[----:B------:R-:W3:Y:S01]  /*0090*/  LDC.64 R54, c[0x0][0x398] ;  /* 0x0000e600ff367b82 */ /* 0x000ee20000000a00 */
[----:B------:R-:W4:Y:S07]  /*00a0*/  S2R R10, SR_CTAID.X ;  /* 0x00000000000a7919 */ /* 0x000f2e0000002500 */
[----:B------:R-:W4:Y:S01]  /*00b0*/  S2UR UR5, SR_CgaCtaId ;  /* 0x00000000000579c3 */ /* 0x000f220000008800 */
[----:B------:R-:W-:Y:S01]  /*00c0*/  UMOV UR4, 0x400 ;  /* 0x0000040000047882 */ /* 0x000fe20000000000 */
[----:B------:R-:W4:Y:S06]  /*00d0*/  LDCU.64 UR6, c[0x0][0x3c0] ;  /* 0x00007800ff0677ac */ /* 0x000f2c0008000a00 */
        /* <DEDUP_REMOVED lines=12> */
[----:B---3--:R-:W-:Y:S02]  /*01a0*/  IMAD.WIDE.U32 R54, R51, 0x2, R54 ;  /* 0x0000000233367825 */ /* 0x008fe400078e0036 */
[----:B--2---:R-:W5:Y:S04]  /*01b0*/  LDG.E.64.CONSTANT R52, desc[UR10][R52.64] ;  /* 0x0000000a34347981 */ /* 0x004f68000c1e9b00 */
[----:B------:R-:W5:Y:S01]  /*01c0*/  LDG.E.64.CONSTANT R54, desc[UR10][R54.64] ;  /* 0x0000000a36367981 */ /* 0x000f62000c1e9b00 */
[----:B------:R-:W-:Y:S01]  /*01d0*/  SHF.R.U32.HI R2, RZ, 0x2, R74 ;  /* 0x00000002ff027819 */ /* 0x000fe2000001164a */
[----:B----4-:R-:W-:Y:S01]  /*01e0*/  ULEA UR8, UR5, UR4, 0x18 ;  /* 0x0000000405087291 */ /* 0x010fe2000f8ec0ff */
[----:B------:R-:W-:Y:S01]  /*01f0*/  SHF.L.U32 R37, R74, 0x3, RZ ;  /* 0x000000034a257819 */ /* 0x000fe200000006ff */
[----:B------:R-:W0:Y:S01]  /*0200*/  LDC R43, c[0x0][0x374] ;  /* 0x0000dd00ff2b7b82 */ /* 0x000e220000000800 */
[----:B------:R-:W-:Y:S01]  /*0210*/  UIADD3 UR4, UPT, UPT, UR4, 0x1900, URZ ;  /* 0x0000190004047890 */ /* 0x000fe2000fffe0ff */
[C---:B------:R-:W-:Y:S01]  /*0220*/  IMAD R3, R2.reuse, 0xa, RZ ;  /* 0x0000000a02037824 */ /* 0x040fe200078e02ff */
[----:B------:R-:W-:Y:S01]  /*0230*/  ULEA UR6, UP0, UR9, UR6, 0x2 ;  /* 0x0000000609067291 */ /* 0x000fe2000f8010ff */
[----:B------:R-:W-:Y:S01]  /*0240*/  IMAD R2, R2, -0x80000000, RZ ;  /* 0x8000000002027824 */ /* 0x000fe200078e02ff */
[----:B------:R-:W-:Y:S01]  /*0250*/  MOV R45, UR8 ;  /* 0x00000008002d7c02 */ /* 0x000fe20008000f00 */
[----:B------:R-:W-:Y:S01]  /*0260*/  ULEA UR4, UR5, UR4, 0x18 ;  /* 0x0000000405047291 */ /* 0x000fe2000f8ec0ff */
[C---:B------:R-:W-:Y:S01]  /*0270*/  LOP3.LUT P0, RZ, R3.reuse, 0x2, RZ, 0xc0, !PT ;  /* 0x0000000203ff7812 */ /* 0x040fe2000780c0ff */
[----:B------:R-:W-:Y:S01]  /*0280*/  ULEA.HI.X UR7, UR9, UR7, URZ, 0x2, UP0 ;  /* 0x0000000709077291 */ /* 0x000fe200080f14ff */
[C---:B------:R-:W-:Y:S01]  /*0290*/  IADD3 R4, PT, PT, R3.reuse, 0x2, RZ ;  /* 0x0000000203047810 */ /* 0x040fe20007ffe0ff */
[----:B------:R-:W-:Y:S01]  /*02a0*/  HFMA2 R42, -RZ, RZ, 0, 0 ;  /* 0x00000000ff2a7431 */ /* 0x000fe200000001ff */
        /* <DEDUP_REMOVED lines=9> */
[C---:B------:R-:W-:Y:S02]  /*0340*/  IADD3 R5, PT, PT, R3.reuse, 0x4, RZ ;  /* 0x0000000403057810 */ /* 0x040fe40007ffe0ff */
[----:B------:R-:W-:Y:S02]  /*0350*/  LOP3.LUT R8, R6, 0x50, RZ, 0xc0, !PT ;  /* 0x0000005006087812 */ /* 0x000fe400078ec0ff */
[-C--:B------:R-:W-:Y:S02]  /*0360*/  LEA.HI R3, R3, R2.reuse, RZ, 0x1e ;  /* 0x0000000203037211 */ /* 0x080fe400078ff0ff */
[-C--:B------:R-:W-:Y:S01]  /*0370*/  LEA.HI R6, R5, R2.reuse, RZ, 0x1e ;  /* 0x0000000205067211 */ /* 0x080fe200078ff0ff */
[--C-:B------:R-:W-:Y:S01]  /*0380*/  IMAD R5, R4, 0x28, R45.reuse ;  /* 0x0000002804057824 */ /* 0x100fe200078e022d */
[----:B------:R-:W-:Y:S01]  /*0390*/  LEA.HI R9, R9, R2, RZ, 0x1e ;  /* 0x0000000209097211 */ /* 0x000fe200078ff0ff */
[--C-:B------:R-:W-:Y:S01]  /*03a0*/  IMAD R49, R3, 0x28, R45.reuse ;  /* 0x0000002803317824 */ /* 0x100fe200078e022d */
[----:B------:R-:W-:Y:S01]  /*03b0*/  LEA.HI R8, R7, R8, RZ, 0x1e ;  /* 0x0000000807087211 */ /* 0x000fe200078ff0ff */
[--C-:B------:R-:W-:Y:S01]  /*03c0*/  IMAD R47, R6, 0x28, R45.reuse ;  /* 0x00000028062f7824 */ /* 0x100fe200078e022d */
[----:B------:R-:W-:Y:S01]  /*03d0*/  SHF.L.U32 R2, R10, 0x6, RZ ;  /* 0x000000060a027819 */ /* 0x000fe200000006ff */
[--C-:B------:R-:W-:Y:S01]  /*03e0*/  IMAD R9, R9, 0x28, R45.reuse ;  /* 0x0000002809097824 */ /* 0x100fe200078e022d */
[----:B------:R-:W-:Y:S01]  /*03f0*/  LEA R44, R0, UR8, 0x3 ;  /* 0x00000008002c7c11 */ /* 0x000fe2000f8e18ff */
[----:B------:R-:W-:Y:S01]  /*0400*/  IMAD R45, R8, 0x28, R45 ;  /* 0x00000028082d7824 */ /* 0x000fe200078e022d */
[----:B------:R-:W-:-:S02]  /*0410*/  LOP3.LUT R3, R2, 0xfc0, RZ, 0xc0, !PT ;  /* 0x00000fc002037812 */ /* 0x000fc400078ec0ff */
[----:B------:R-:W-:Y:S01]  /*0420*/  LOP3.LUT R2, R37, 0x18, RZ, 0xc0, !PT ;  /* 0x0000001825027812 */ /* 0x000fe200078ec0ff */
[----:B------:R-:W-:Y:S01]  /*0430*/  IMAD R44, R11, 0x28, R44 ;  /* 0x000000280b2c7824 */ /* 0x000fe200078e022c */
[----:B------:R-:W-:Y:S02]  /*0440*/  IADD3 R50, PT, PT, R0, R3, RZ ;  /* 0x0000000300327210 */ /* 0x000fe40007ffe0ff */
[----:B------:R-:W-:Y:S02]  /*0450*/  IADD3 R49, PT, PT, R49, R2, RZ ;  /* 0x0000000231317210 */ /* 0x000fe40007ffe0ff */
[C---:B------:R-:W-:Y:S02]  /*0460*/  IADD3 R48, PT, PT, R2.reuse, R5, RZ ;  /* 0x0000000502307210 */ /* 0x040fe40007ffe0ff */
[C---:B------:R-:W-:Y:S02]  /*0470*/  IADD3 R47, PT, PT, R2.reuse, R47, RZ ;  /* 0x0000002f022f7210 */ /* 0x040fe40007ffe0ff */
[----:B------:R-:W-:-:S02]  /*0480*/  IADD3 R46, PT, PT, R2, R9, RZ ;  /* 0x00000009022e7210 */ /* 0x000fc40007ffe0ff */
[----:B------:R-:W-:Y:S02]  /*0490*/  IADD3 R45, PT, PT, R2, R45, RZ ;  /* 0x0000002d022d7210 */ /* 0x000fe40007ffe0ff */
[----:B------:R-:W-:Y:S02]  /*04a0*/  SHF.L.U32 R0, R10, 0x1, RZ ;  /* 0x000000010a007819 */ /* 0x000fe400000006ff */
[C---:B------:R-:W-:Y:S02]  /*04b0*/  IADD3 R2, PT, PT, R51.reuse, 0x2, RZ ;  /* 0x0000000233027810 */ /* 0x040fe40007ffe0ff */
[----:B------:R-:W-:Y:S02]  /*04c0*/  LOP3.LUT R35, R0, 0x7e, RZ, 0xc0, !PT ;  /* 0x0000007e00237812 */ /* 0x000fe400078ec0ff */
[----:B------:R-:W-:Y:S02]  /*04d0*/  LOP3.LUT R0, R51, 0xffff, RZ, 0xc0, !PT ;  /* 0x0000ffff33007812 */ /* 0x000fe400078ec0ff */
[----:B------:R-:W-:-:S02]  /*04e0*/  LOP3.LUT R2, R2, 0xffff, RZ, 0xc0, !PT ;  /* 0x0000ffff02027812 */ /* 0x000fc400078ec0ff */
[----:B------:R-:W-:Y:S01]  /*04f0*/  ISETP.EQ.U32.AND P1, PT, R12, RZ, PT ;  /* 0x000000ff0c00720c */ /* 0x000fe20003f22070 */
[----:B------:R-:W-:Y:S01]  /*0500*/  IMAD R0, R0, 0x199a, RZ ;  /* 0x0000199a00007824 */ /* 0x000fe200078e02ff */
[----:B------:R-:W-:Y:S01]  /*0510*/  LOP3.LUT P0, RZ, R10, 0x3f, RZ, 0xc0, !PT ;  /* 0x0000003f0aff7812 */ /* 0x000fe2000780c0ff */
[----:B------:R-:W-:Y:S01]  /*0520*/  IMAD R2, R2, 0x199a, RZ ;  /* 0x0000199a02027824 */ /* 0x000fe200078e02ff */
[C---:B------:R-:W-:Y:S02]  /*0530*/  IADD3 R3, PT, PT, R74.reuse, UR4, RZ ;  /* 0x000000044a037c10 */ /* 0x040fe4000fffe0ff */
[----:B------:R-:W-:Y:S02]  /*0540*/  ISETP.EQ.OR.EX P0, PT, R13, RZ, P0, P1 ;  /* 0x000000ff0d00720c */ /* 0x000fe40000702710 */
[----:B------:R-:W-:Y:S01]  /*0550*/  MOV R36, 0x7fffffc1 ;  /* 0x7fffffc100247802 */ /* 0x000fe20000000f00 */
[----:B------:R-:W-:Y:S01]  /*0560*/  IMAD R34, R74, 0x7, R3 ;  /* 0x000000074a227824 */ /* 0x000fe200078e0203 */
[----:B------:R-:W-:-:S02]  /*0570*/  ISETP.NE.AND P1, PT, R10, RZ, PT ;  /* 0x000000ff0a00720c */ /* 0x000fc40003f25270 */
[----:B------:R-:W-:Y:S02]  /*0580*/  SHF.R.U32.HI R33, RZ, 0x10, R0 ;  /* 0x00000010ff217819 */ /* 0x000fe40000011600 */
[----:B------:R-:W-:Y:S02]  /*0590*/  SHF.R.U32.HI R32, RZ, 0x10, R2 ;  /* 0x00000010ff207819 */ /* 0x000fe40000011602 */
[----:B------:R-:W-:Y:S02]  /*05a0*/  MOV R41, UR9 ;  /* 0x0000000900297c02 */ /* 0x000fe40008000f00 */
[----:B------:R-:W-:Y:S02]  /*05b0*/  MOV R40, RZ ;  /* 0x000000ff00287202 */ /* 0x000fe40000000f00 */
[C---:B------:R-:W-:Y:S02]  /*05c0*/  LOP3.LUT R39, R74.reuse, 0x7, RZ, 0xc0, !PT ;  /* 0x000000074a277812 */ /* 0x040fe400078ec0ff */
[----:B------:R-:W-:-:S02]  /*05d0*/  SHF.L.U32 R38, R74, 0x1, RZ ;  /* 0x000000014a267819 */ /* 0x000fc400000006ff */
[----:B------:R-:W-:Y:S02]  /*05e0*/  LOP3.LUT R37, R37, 0x7c0, RZ, 0xc0, !PT ;  /* 0x000007c025257812 */ /* 0x000fe400078ec0ff */
[----:B------:R-:W-:Y:S02]  /*05f0*/  SEL R36, R36, 0x1, !P1 ;  /* 0x0000000124247807 */ /* 0x000fe40004800000 */
[----:B------:R-:W-:Y:S02]  /*0600*/  MOV R108, UR6 ;  /* 0x00000006006c7c02 */ /* 0x000fe40008000f00 */
[C---:B------:R-:W-:Y:S02]  /*0610*/  LEA R35, R74.reuse, R35, 0x5 ;  /* 0x000000234a237211 */ /* 0x040fe400078e28ff */
[----:B------:R-:W-:Y:S02]  /*0620*/  ISETP.GT.U32.OR P0, PT, R74, 0x1f, P0 ;  /* 0x0000001f4a00780c */ /* 0x000fe40000704470 */
[----:B------:R-:W-:-:S02]  /*0630*/  MOV R109, UR7 ;  /* 0x00000007006d7c02 */ /* 0x000fc40008000f00 */
[----:B------:R-:W-:Y:S02]  /*0640*/  LEA R33, R33, UR4, 0x3 ;  /* 0x0000000421217c11 */ /* 0x000fe4000f8e18ff */
[----:B0-----:R-:W-:-:S07]  /*0650*/  LEA R32, R32, UR4, 0x3 ;  /* 0x0000000420207c11 */ /* 0x001fce000f8e18ff */
.L_x_1162:
[----:B------:R-:W0:Y:S01]  /*0660*/  LDCU.64 UR6, c[0x0][0x388] ;  /* 0x00007100ff0677ac */ /* 0x000e220008000a00 */
        /* <DEDUP_REMOVED lines=29> */
[----:B--2---:R-:W-:-:S02]  /*0840*/  HADD2.F32 R102, -RZ, R70.H0_H0 ;  /* 0x20000046ff667230 */ /* 0x004fc40000004100 */
[----:B------:R-:W-:Y:S02]  /*0850*/  HADD2.F32 R103, -RZ, R71.H0_H0 ;  /* 0x20000047ff677230 */ /* 0x000fe40000004100 */
[--C-:B---3--:R-:W-:Y:S02]  /*0860*/  HADD2.F32 R21, -RZ, R10.reuse.H0_H0 ;  /* 0x2000000aff157230 */ /* 0x108fe40000004100 */
[----:B------:R-:W-:Y:S02]  /*0870*/  HADD2.F32 R20, -RZ, R10.H1_H1 ;  /* 0x3000000aff147230 */ /* 0x000fe40000004100 */
[--C-:B------:R-:W-:Y:S02]  /*0880*/  HADD2.F32 R19, -RZ, R11.reuse.H0_H0 ;  /* 0x2000000bff137230 */ /* 0x100fe40000004100 */
[----:B------:R-:W-:Y:S02]  /*0890*/  HADD2.F32 R18, -RZ, R11.H1_H1 ;  /* 0x3000000bff127230 */ /* 0x000fe40000004100 */
[----:B----4-:R-:W-:-:S02]  /*08a0*/  HADD2.F32 R17, -RZ, R12.H0_H0 ;  /* 0x2000000cff117230 */ /* 0x010fc40000004100 */
        /* <DEDUP_REMOVED lines=9> */
[----:B------:R-:W-:Y:S01]  /*0940*/  FFMA.FTZ R59, R102, R102, RZ ;  /* 0x00000066663b7223 */ /* 0x000fe200000100ff */
[----:B------:R-:W-:Y:S02]  /*0950*/  HADD2.F32 R104, -RZ, R70.H1_H1 ;  /* 0x30000046ff687230 */ /* 0x000fe40000004100 */
[--C-:B------:R-:W-:Y:S02]  /*0960*/  HADD2.F32 R29, -RZ, R6.reuse.H0_H0 ;  /* 0x20000006ff1d7230 */ /* 0x100fe40000004100 */
[----:B------:R-:W-:-:S02]  /*0970*/  HADD2.F32 R28, -RZ, R6.H1_H1 ;  /* 0x30000006ff1c7230 */ /* 0x000fc40000004100 */
[--C-:B------:R-:W-:Y:S02]  /*0980*/  HADD2.F32 R27, -RZ, R7.reuse.H0_H0 ;  /* 0x20000007ff1b7230 */ /* 0x100fe40000004100 */
[----:B------:R-:W-:Y:S02]  /*0990*/  HADD2.F32 R26, -RZ, R7.H1_H1 ;  /* 0x30000007ff1a7230 */ /* 0x000fe40000004100 */
[--C-:B------:R-:W-:Y:S02]  /*09a0*/  HADD2.F32 R25, -RZ, R8.reuse.H0_H0 ;  /* 0x20000008ff197230 */ /* 0x100fe40000004100 */
[----:B------:R-:W-:Y:S02]  /*09b0*/  HADD2.F32 R24, -RZ, R8.H1_H1 ;  /* 0x30000008ff187230 */ /* 0x000fe40000004100 */
[--C-:B------:R-:W-:Y:S02]  /*09c0*/  HADD2.F32 R23, -RZ, R9.reuse.H0_H0 ;  /* 0x20000009ff177230 */ /* 0x100fe40000004100 */
[----:B------:R-:W-:-:S02]  /*09d0*/  HADD2.F32 R22, -RZ, R9.H1_H1 ;  /* 0x30000009ff167230 */ /* 0x000fc40000004100 */
[--C-:B------:R-:W-:Y:S02]  /*09e0*/  HADD2.F32 R75, -RZ, R57.reuse.H0_H0 ;  /* 0x20000039ff4b7230 */ /* 0x100fe40000004100 */
[----:B------:R-:W-:Y:S02]  /*09f0*/  HADD2.F32 R78, -RZ, R57.H1_H1 ;  /* 0x30000039ff4e7230 */ /* 0x000fe40000004100 */
[----:B------:R-:W-:Y:S01]  /*0a00*/  FADD.FTZ R57, RZ, R102 ;  /* 0x00000066ff397221 */ /* 0x000fe20000010000 */
[--C-:B------:R-:W-:Y:S02]  /*0a10*/  HADD2.F32 R81, -RZ, R60.reuse.H0_H0 ;  /* 0x2000003cff517230 */ /* 0x100fe40000004100 */
[----:B------:R-:W-:Y:S02]  /*0a20*/  HADD2.F32 R84, -RZ, R60.H1_H1 ;  /* 0x3000003cff547230 */ /* 0x000fe40000004100 */
[----:B------:R-:W-:Y:S01]  /*0a30*/  FADD.FTZ R60, RZ, R103 ;  /* 0x00000067ff3c7221 */ /* 0x000fe20000010000 */
[----:B------:R-:W-:-:S02]  /*0a40*/  HADD2.F32 R85, -RZ, R62.H0_H0 ;  /* 0x2000003eff557230 */ /* 0x000fc40000004100 */
[----:B------:R-:W-:Y:S02]  /*0a50*/  HADD2.F32 R88, -RZ, R62.H1_H1 ;  /* 0x3000003eff587230 */ /* 0x000fe40000004100 */
[----:B------:R-:W-:Y:S01]  /*0a60*/  FFMA.FTZ R62, R103, R103, RZ ;  /* 0x00000067673e7223 */ /* 0x000fe200000100ff */
[----:B------:R-:W-:Y:S02]  /*0a70*/  HADD2.F32 R105, -RZ, R71.H1_H1 ;  /* 0x30000047ff697230 */ /* 0x000fe40000004100 */
[--C-:B------:R-:W-:Y:S02]  /*0a80*/  HADD2.F32 R9, -RZ, R2.reuse.H0_H0 ;  /* 0x20000002ff097230 */ /* 0x100fe40000004100 */
[----:B------:R-:W-:Y:S02]  /*0a90*/  HADD2.F32 R8, -RZ, R2.H1_H1 ;  /* 0x30000002ff087230 */ /* 0x000fe40000004100 */
[--C-:B------:R-:W-:Y:S02]  /*0aa0*/  HADD2.F32 R7, -RZ, R3.reuse.H0_H0 ;  /* 0x20000003ff077230 */ /* 0x100fe40000004100 */
[----:B------:R-:W-:-:S02]  /*0ab0*/  HADD2.F32 R6, -RZ, R3.H1_H1 ;  /* 0x30000003ff067230 */ /* 0x000fc40000004100 */
[--C-:B------:R-:W-:Y:S02]  /*0ac0*/  HADD2.F32 R3, -RZ, R77.reuse.H0_H0 ;  /* 0x2000004dff037230 */ /* 0x100fe40000004100 */
[----:B------:R-:W-:Y:S02]  /*0ad0*/  HADD2.F32 R2, -RZ, R77.H1_H1 ;  /* 0x3000004dff027230 */ /* 0x000fe40000004100 */
[--C-:B0-----:R-:W-:Y:S02]  /*0ae0*/  HADD2.F32 R5, -RZ, R76.reuse.H0_H0 ;  /* 0x2000004cff057230 */ /* 0x101fe40000004100 */
[----:B------:R-:W-:Y:S02]  /*0af0*/  HADD2.F32 R4, -RZ, R76.H1_H1 ;  /* 0x3000004cff047230 */ /* 0x000fe40000004100 */
[--C-:B------:R-:W-:Y:S02]  /*0b00*/  HADD2.F32 R77, -RZ, R58.reuse.H0_H0 ;  /* 0x2000003aff4d7230 */ /* 0x100fe40000004100 */
[----:B------:R-:W-:-:S02]  /*0b10*/  HADD2.F32 R80, -RZ, R58.H1_H1 ;  /* 0x3000003aff507230 */ /* 0x000fc40000004100 */
[----:B------:R-:W-:Y:S01]  /*0b20*/  FFMA.FTZ R58, R104, R104, R59 ;  /* 0x00000068683a7223 */ /* 0x000fe2000001003b */
[--C-:B------:R-:W-:Y:S02]  /*0b30*/  HADD2.F32 R0, -RZ, R56.reuse.H0_H0 ;  /* 0x20000038ff007230 */ /* 0x100fe40000004100 */
[----:B------:R-:W-:Y:S01]  /*0b40*/  FADD.FTZ R60, R60, R105 ;  /* 0x000000693c3c7221 */ /* 0x000fe20000010000 */
[----:B------:R-:W-:Y:S02]  /*0b50*/  HADD2.F32 R76, -RZ, R56.H1_H1 ;  /* 0x30000038ff4c7230 */ /* 0x000fe40000004100 */
[----:B------:R-:W-:Y:S01]  /*0b60*/  FADD.FTZ R56, R57, R104 ;  /* 0x0000006839387221 */ /* 0x000fe20000010000 */
[----:B------:R-:W-:Y:S01]  /*0b70*/  FFMA.FTZ R62, R105, R105, R62 ;  /* 0x00000069693e7223 */ /* 0x000fe2000001003e */
[--C-:B------:R-:W-:Y:S02]  /*0b80*/  HADD2.F32 R83, -RZ, R61.reuse.H0_H0 ;  /* 0x2000003dff537230 */ /* 0x100fe40000004100 */
[----:B------:R-:W-:Y:S01]  /*0b90*/  FFMA.FTZ R59, R29, R29, R58 ;  /* 0x0000001d1d3b7223 */ /* 0x000fe2000001003a */
[----:B------:R-:W-:-:S02]  /*0ba0*/  HADD2.F32 R86, -RZ, R61.H1_H1 ;  /* 0x3000003dff567230 */ /* 0x000fc40000004100 */
[----:B------:R-:W-:Y:S01]  /*0bb0*/  FADD.FTZ R57, R56, R29 ;  /* 0x0000001d38397221 */ /* 0x000fe20000010000 */
[--C-:B------:R-:W-:Y:S02]  /*0bc0*/  HADD2.F32 R87, -RZ, R63.reuse.H0_H0 ;  /* 0x2000003fff577230 */ /* 0x100fe40000004100 */
[----:B------:R-:W-:Y:S01]  /*0bd0*/  FADD.FTZ R61, R60, R27 ;  /* 0x0000001b3c3d7221 */ /* 0x000fe20000010000 */
[----:B------:R-:W-:Y:S02]  /*0be0*/  HADD2.F32 R90, -RZ, R63.H1_H1 ;  /* 0x3000003fff5a7230 */ /* 0x000fe40000004100 */
        /* <DEDUP_REMOVED lines=81> */
[----:B------:R-:W-:-:S02]  /*1100*/  HADD2.F32 R89, -RZ, R64.H0_H0 ;  /* 0x20000040ff597230 */ /* 0x000fc40000004100 */
[----:B------:R-:W-:Y:S01]  /*1110*/  FFMA.FTZ R58, R88, R88, R59 ;  /* 0x00000058583a7223 */ /* 0x000fe2000001003b */
[--C-:B------:R-:W-:Y:S02]  /*1120*/  HADD2.F32 R91, -RZ, R65.reuse.H0_H0 ;  /* 0x20000041ff5b7230 */ /* 0x100fe40000004100 */
[----:B------:R-:W-:Y:S01]  /*1130*/  FADD.FTZ R56, R57, R88 ;  /* 0x0000005839387221 */ /* 0x000fe20000010000 */
[----:B------:R-:W-:Y:S01]  /*1140*/  FADD.FTZ R60, R61, R90 ;  /* 0x0000005a3d3c7221 */ /* 0x000fe20000010000 */
[----:B------:R-:W-:Y:S01]  /*1150*/  FFMA.FTZ R62, R90, R90, R63 ;  /* 0x0000005a5a3e7223 */ /* 0x000fe2000001003f */
[----:B------:R-:W-:Y:S02]  /*1160*/  HADD2.F32 R92, -RZ, R64.H1_H1 ;  /* 0x30000040ff5c7230 */ /* 0x000fe40000004100 */
[----:B------:R-:W-:Y:S01]  /*1170*/  FFMA.FTZ R59, R89, R89, R58 ;  /* 0x00000059593b7223 */ /* 0x000fe2000001003a */
[----:B------:R-:W-:Y:S02]  /*1180*/  HADD2.F32 R94, -RZ, R65.H1_H1 ;  /* 0x30000041ff5e7230 */ /* 0x000fe40000004100 */
        /* <DEDUP_REMOVED lines=45> */
[----:B------:R-:W-:Y:S01]  /*1460*/  CS2R R64, SRZ ;  /* 0x0000000000407805 */ /* 0x000fe2000001ff00 */
[----:B------:R-:W-:Y:S06]  /*1470*/  BAR.SYNC.DEFER_BLOCKING 0x0 ;  /* 0x0000000000007b1d */ /* 0x000fec0000010000 */
[----:B------:R-:W-:Y:S05]  /*1480*/  @P1 BRA `(.L_x_1157) ;  /* 0x00000000003c1947 */ /* 0x000fea0003800000 */
        /* <DEDUP_REMOVED lines=15> */
.L_x_1157:
[----:B------:R-:W-:Y:S05]  /*1580*/  BSYNC.RECONVERGENT B0 ;  /* 0x0000000000007941 */ /* 0x000fea0003800200 */
.L_x_1156:
[----:B0-----:R-:W0:Y:S01]  /*1590*/  SHFL.BFLY PT, R57, R64, 0x2, 0x1f ;  /* 0x0c401f0040397f89 */ /* 0x001e2200000e0000 */
[C---:B------:R-:W-:Y:S02]  /*15a0*/  LOP3.LUT P1, RZ, R74.reuse, 0x383, RZ, 0xc0, !PT ;  /* 0x000003834aff7812 */ /* 0x040fe4000782c0ff */
[----:B------:R-:W-:Y:S01]  /*15b0*/  ISETP.NE.AND P2, PT, R74, RZ, PT ;  /* 0x000000ff4a00720c */ /* 0x000fe20003f45270 */
[----:B------:R-:W1:Y:S10]  /*15c0*/  SHFL.BFLY PT, R56, R65, 0x2, 0x1f ;  /* 0x0c401f0041387f89 */ /* 0x000e7400000e0000 */
[----:B------:R-:W2:Y:S01]  /*15d0*/  @!P1 LDC.64 R58, c[0x0][0x3b8] ;  /* 0x0000ee00ff3a9b82 */ /* 0x000ea20000000a00 */
[----:B0-----:R-:W-:Y:S01]  /*15e0*/  FADD.FTZ R60, R57, R64 ;  /* 0x00000040393c7221 */ /* 0x001fe20000010000 */
[----:B-1----:R-:W-:-:S04]  /*15f0*/  FADD.FTZ R61, R56, R65 ;  /* 0x00000041383d7221 */ /* 0x002fc80000010000 */
[----:B------:R-:W0:Y:S01]  /*1600*/  SHFL.BFLY PT, R57, R60, 0x1, 0x1f ;  /* 0x0c201f003c397f89 */ /* 0x000e2200000e0000 */
[----:B------:R-:W-:-:S03]  /*1610*/  @!P1 IMAD R56, R43, R42, UR9 ;  /* 0x000000092b389e24 */ /* 0x000fc6000f8e022a */
[----:B------:R-:W1:Y:S02]  /*1620*/  SHFL.BFLY PT, R62, R61, 0x1, 0x1f ;  /* 0x0c201f003d3e7f89 */ /* 0x000e6400000e0000 */
[----:B------:R-:W-:-:S05]  /*1630*/  @!P1 LEA R63, R56, R35, 0xc ;  /* 0x00000023383f9211 */ /* 0x000fca00078e60ff */
[----:B--2---:R-:W-:-:S04]  /*1640*/  @!P1 IMAD.WIDE.U32 R58, R63, 0x4, R58 ;  /* 0x000000043f3a9825 */ /* 0x004fc800078e003a */
[----:B0-----:R-:W-:Y:S01]  /*1650*/  FADD.FTZ R56, R60, R57 ;  /* 0x000000393c387221 */ /* 0x001fe20000010000 */
[----:B-1----:R-:W-:-:S05]  /*1660*/  FADD.FTZ R57, R61, R62 ;  /* 0x0000003e3d397221 */ /* 0x002fca0000010000 */
[----:B------:R0:W-:Y:S01]  /*1670*/  @!P1 STG.E.64 desc[UR10][R58.64], R56 ;  /* 0x000000383a009986 */ /* 0x0001e2000c101b0a */
[----:B------:R-:W-:Y:S06]  /*1680*/  BAR.SYNC.DEFER_BLOCKING 0x0 ;  /* 0x0000000000007b1d */ /* 0x000fec0000010000 */
[----:B------:R-:W-:Y:S05]  /*1690*/  @P2 BRA `(.L_x_1158) ;  /* 0x0000000000282947 */ /* 0x000fea0003800000 */
[----:B------:R-:W-:Y:S06]  /*16a0*/  MEMBAR.ALL.GPU ;  /* 0x0000000000007992 */ /* 0x000fec000000a000 */
[----:B------:R-:W-:-:S00]  /*16b0*/  ERRBAR ;  /* 0x00000000000079ab */ /* 0x000fc00000000000 */
[----:B------:R-:W-:Y:S06]  /*16c0*/  CGAERRBAR ;  /* 0x00000000000075ab */ /* 0x000fec0000000000 */
[----:B0-----:R0:W5:Y:S02]  /*16d0*/  ATOM.E.ADD.STRONG.GPU PT, R56, desc[UR10][R108.64], R36 ;  /* 0x800000246c38798a */ /* 0x00116400081ef10a */
.L_x_1159:
[----:B------:R-:W2:Y:S04]  /*16e0*/  LD.E.STRONG.GPU R57, desc[UR10][R108.64] ;  /* 0x0000000a6c397980 */ /* 0x000ea8000c10f900 */
[----:B--2---:R-:W-:Y:S01]  /*16f0*/  CCTL.IVALL ;  /* 0x00000000ff00798f */ /* 0x004fe20002000000 */
[----:B------:R-:W-:Y:S05]  /*1700*/  YIELD ;  /* 0x0000000000007946 */ /* 0x000fea0003800000 */
[----:B-----5:R-:W-:-:S04]  /*1710*/  LOP3.LUT R57, R57, R56, RZ, 0x3c, !PT ;  /* 0x0000003839397212 */ /* 0x020fc800078e3cff */
[----:B------:R-:W-:-:S13]  /*1720*/  ISETP.GT.AND P1, PT, R57, -0x1, PT ;  /* 0xffffffff3900780c */ /* 0x000fda0003f24270 */
[----:B------:R-:W-:Y:S05]  /*1730*/  @P1 BRA `(.L_x_1159) ;  /* 0xfffffffc00e81947 */ /* 0x000fea000383ffff */
.L_x_1158:
        /* <DEDUP_REMOVED lines=52> */
.L_x_1161:
[----:B------:R-:W-:Y:S05]  /*1a80*/  BSYNC.RECONVERGENT B0 ;  /* 0x0000000000007941 */ /* 0x000fea0003800200 */
.L_x_1160:
[----:B0-----:R-:W0:Y:S01]  /*1a90*/  SHFL.BFLY PT, R57, R70, 0x4, 0x1f ;  /* 0x0c801f0046397f89 */ /* 0x001e2200000e0000 */
[----:B------:R-:W-:Y:S01]  /*1aa0*/  LOP3.LUT P1, RZ, R74, 0x307, RZ, 0xc0, !PT ;  /* 0x000003074aff7812 */ /* 0x000fe2000782c0ff */
[----:B------:R-:W1:Y:S01]  /*1ab0*/  LDCU UR5, c[0x0][0x3a0] ;  /* 0x00007400ff0577ac */ /* 0x000e620008000800 */
[----:B------:R-:W-:Y:S01]  /*1ac0*/  LOP3.LUT R42, R42, 0x1, RZ, 0x3c, !PT ;  /* 0x000000012a2a7812 */ /* 0x000fe200078e3cff */
[----:B------:R-:W2:Y:S01]  /*1ad0*/  SHFL.BFLY PT, R56, R71, 0x4, 0x1f ;  /* 0x0c801f0047387f89 */ /* 0x000ea200000e0000 */
[----:B------:R-:W3:Y:S01]  /*1ae0*/  LDCU.64 UR6, c[0x0][0x380] ;  /* 0x00007000ff0677ac */ /* 0x000ee20008000a00 */
        /* <DEDUP_REMOVED lines=20> */
[----:B------:R-:W-:Y:S01]  /*1c30*/  @!P0 LEA.HI.X R61, R62, R61, R40, 0x2, P1 ;  /* 0x0000003d3e3d8211 */ /* 0x000fe200008f1428 */
[----:B------:R-:W0:Y:S04]  /*1c40*/  @!P0 LDS.64 R56, [R34] ;  /* 0x0000000022388984 */ /* 0x000e280000000a00 */
[----:B------:R-:W2:Y:S04]  /*1c50*/  LDS.64 R58, [R33] ;  /* 0x00000000213a7984 */ /* 0x000ea80000000a00 */
[----:B0-----:R0:W-:Y:S01]  /*1c60*/  @!P0 STG.E.64 desc[UR10][R60.64], R56 ;  /* 0x000000383c008986 */ /* 0x0011e2000c101b0a */
[--C-:B--2---:R-:W-:Y:S01]  /*1c70*/  FADD.FTZ R112, R4, -R58.reuse ;  /* 0x8000003a04707221 */ /* 0x104fe20000010000 */
[----:B-1----:R-:W-:Y:S01]  /*1c80*/  FADD.FTZ R59, R59, UR5 ;  /* 0x000000053b3b7e21 */ /* 0x002fe20008010000 */
        /* <DEDUP_REMOVED lines=8> */
[--C-:B0-----:R-:W-:Y:S01]  /*1d10*/  FADD.FTZ R60, R8, -R58.reuse ;  /* 0x8000003a083c7221 */ /* 0x101fe20000010000 */
[--C-:B------:R-:W-:Y:S01]  /*1d20*/  FADD.FTZ R8, R5, -R58.reuse ;  /* 0x8000003a05087221 */ /* 0x100fe20000010000 */
[--C-:B------:R-:W-:Y:S01]  /*1d30*/  FADD.FTZ R56, R16, -R58.reuse ;  /* 0x8000003a10387221 */ /* 0x100fe20000010000 */
[----:B------:R-:W0:Y:S01]  /*1d40*/  LDS.64 R4, [R32] ;  /* 0x0000000020047984 */ /* 0x000e220000000a00 */
[--C-:B------:R-:W-:Y:S01]  /*1d50*/  FADD.FTZ R16, R13, -R58.reuse ;  /* 0x8000003a0d107221 */ /* 0x100fe20000010000 */
[--C-:B------:R-:W-:Y:S01]  /*1d60*/  FADD.FTZ R76, R77, -R58.reuse ;  /* 0x8000003a4d4c7221 */ /* 0x100fe20000010000 */
[--C-:B------:R-:W-:Y:S01]  /*1d70*/  FADD.FTZ R116, R80, -R58.reuse ;  /* 0x8000003a50747221 */ /* 0x100fe20000010000 */
[----:B------:R-:W-:Y:S01]  /*1d80*/  FADD.FTZ R100, R100, -R58 ;  /* 0x8000003a64647221 */ /* 0x000fe20000010000 */
[----:B-----5:R-:W-:-:S02]  /*1d90*/  HADD2.F32 R57, -RZ, R52.H0_H0 ;  /* 0x20000034ff397230 */ /* 0x020fc40000004100 */
[--C-:B------:R-:W-:Y:S01]  /*1da0*/  FADD.FTZ R80, R81, -R58.reuse ;  /* 0x8000003a51507221 */ /* 0x100fe20000010000 */
[----:B------:R-:W-:Y:S02]  /*1db0*/  HADD2.F32 R24, -RZ, R54.H0_H0 ;  /* 0x20000036ff187230 */ /* 0x000fe40000004100 */
[--C-:B------:R-:W-:Y:S01]  /*1dc0*/  FADD.FTZ R124, R107, -R58.reuse ;  /* 0x8000003a6b7c7221 */ /* 0x100fe20000010000 */
[C---:B-1----:R-:W-:Y:S01]  /*1dd0*/  FMUL.FTZ R25, R9.reuse, R25 ;  /* 0x0000001909197220 */ /* 0x042fe20000410000 */
[C---:B------:R-:W-:Y:S01]  /*1de0*/  FMUL.FTZ R115, R9.reuse, R84 ;  /* 0x0000005409737220 */ /* 0x040fe20000410000 */
[----:B------:R-:W-:Y:S01]  /*1df0*/  FMUL.FTZ R69, R9, R16 ;  /* 0x0000001009457220 */ /* 0x000fe20000410000 */
[----:B------:R-:W-:Y:S02]  /*1e00*/  HADD2.F32 R81, -RZ, R52.H1_H1 ;  /* 0x30000034ff517230 */ /* 0x000fe40000004100 */
[----:B------:R-:W-:Y:S01]  /*1e10*/  FADD.FTZ R0, R0, -R58 ;  /* 0x8000003a00007221 */ /* 0x000fe20000010000 */
[----:B------:R-:W-:-:S02]  /*1e20*/  HADD2.F32 R84, -RZ, R54.H1_H1 ;  /* 0x30000036ff547230 */ /* 0x000fc40000004100 */
[C---:B------:R-:W-:Y:S01]  /*1e30*/  FMUL.FTZ R56, R9.reuse, R56 ;  /* 0x0000003809387220 */ /* 0x040fe20000410000 */
[C---:B------:R-:W-:Y:S01]  /*1e40*/  FMUL.FTZ R107, R9.reuse, R76 ;  /* 0x0000004c096b7220 */ /* 0x040fe20000410000 */
[C---:B------:R-:W-:Y:S01]  /*1e50*/  FMUL.FTZ R71, R9.reuse, R40 ;  /* 0x0000002809477220 */ /* 0x040fe20000410000 */
[----:B------:R-:W-:Y:S01]  /*1e60*/  FMUL.FTZ R76, R9, R100 ;  /* 0x00000064094c7220 */ /* 0x000fe20000410000 */
        /* <DEDUP_REMOVED lines=16> */
[----:B------:R-:W-:Y:S01]  /*1f70*/  FMUL.FTZ R93, R9, R0 ;  /* 0x00000000095d7220 */ /* 0x000fe20000410000 */
[C-C-:B------:R-:W-:Y:S01]  /*1f80*/  FFMA.FTZ R69, R81.reuse, R56, R84.reuse ;  /* 0x0000003851457223 */ /* 0x140fe20000010054 */
[----:B------:R-:W-:Y:S01]  /*1f90*/  FFMA.FTZ R56, R81, R76, R84 ;  /* 0x0000004c51387223 */ /* 0x000fe20000010054 */
[C---:B------:R-:W-:Y:S01]  /*1fa0*/  FMUL.FTZ R17, R9.reuse, R62 ;  /* 0x0000003e09117220 */ /* 0x040fe20000410000 */
[C---:B------:R-:W-:Y:S01]  /*1fb0*/  FMUL.FTZ R67, R9.reuse, R60 ;  /* 0x0000003c09437220 */ /* 0x040fe20000410000 */
[----:B------:R-:W-:Y:S01]  /*1fc0*/  FMUL.FTZ R113, R9, R80 ;  /* 0x0000005009717220 */ /* 0x000fe20000410000 */
[----:B0-----:R-:W-:Y:S01]  /*1fd0*/  FADD.FTZ R76, R5, UR5 ;  /* 0x00000005054c7e21 */ /* 0x001fe20008010000 */
        /* <DEDUP_REMOVED lines=21> */
[C---:B------:R-:W-:Y:S01]  /*2130*/  FFMA.FTZ R9, R57.reuse, R93, R24 ;  /* 0x0000005d39097223 */ /* 0x040fe20000010018 */
[----:B------:R-:W-:Y:S01]  /*2140*/  FADD.FTZ R93, R2, -R4 ;  /* 0x80000004025d7221 */ /* 0x000fe20000010000 */
[--C-:B------:R-:W-:Y:S01]  /*2150*/  FFMA.FTZ R41, R57, R29, R24.reuse ;  /* 0x0000001d39297223 */ /* 0x100fe20000010018 */
[----:B------:R-:W0:Y:S01]  /*2160*/  MUFU.RSQ R2, R76 ;  /* 0x0000004c00027308 */ /* 0x000e220000001400 */
[--C-:B------:R-:W-:Y:S01]  /*2170*/  FFMA.FTZ R64, R13, R57, R24.reuse ;  /* 0x000000390d407223 */ /* 0x100fe20000010018 */
[C-C-:B------:R-:W-:Y:S01]  /*2180*/  FFMA.FTZ R29, R57.reuse, R17, R24.reuse ;  /* 0x00000011391d7223 */ /* 0x140fe20000010018 */
[----:B------:R-:W-:Y:S01]  /*2190*/  FFMA.FTZ R28, R57, R21, R24 ;  /* 0x00000015391c7223 */ /* 0x000fe20000010018 */
        /* <DEDUP_REMOVED lines=11> */
[----:B------:R-:W-:Y:S01]  /*2250*/  FADD.FTZ R14, R14, -R4 ;  /* 0x800000040e0e7221 */ /* 0x000fe20000010000 */
[----:B------:R-:W-:Y:S01]  /*2260*/  FFMA.FTZ R24, R57, R123, R24 ;  /* 0x0000007b39187223 */ /* 0x000fe20000010018 */
[--C-:B------:R-:W-:Y:S01]  /*2270*/  FADD.FTZ R103, R103, -R4.reuse ;  /* 0x8000000467677221 */ /* 0x100fe20000010000 */
[--C-:B------:R-:W-:Y:S01]  /*2280*/  FADD.FTZ R22, R22, -R4.reuse ;  /* 0x8000000416167221 */ /* 0x100fe20000010000 */
[--C-:B------:R-:W-:Y:S01]  /*2290*/  FADD.FTZ R18, R18, -R4.reuse ;  /* 0x8000000412127221 */ /* 0x100fe20000010000 */
        /* <DEDUP_REMOVED lines=39> */
[----:B------:R-:W-:-:S02]  /*2510*/  HADD2.F32 R4, -RZ, R53.H0_H0 ;  /* 0x20000035ff047230 */ /* 0x000fc40000004100 */
[C---:B------:R-:W-:Y:S01]  /*2520*/  FMUL.FTZ R72, R2.reuse, R23 ;  /* 0x0000001702487220 */ /* 0x040fe20000410000 */
[----:B------:R-:W-:Y:S02]  /*2530*/  HADD2.F32 R3, -RZ, R55.H0_H0 ;  /* 0x20000037ff037230 */ /* 0x000fe40000004100 */
        /* <DEDUP_REMOVED lines=30> */
[----:B------:R-:W-:Y:S01]  /*2720*/  HADD2.F32 R7, -RZ, R53.H1_H1 ;  /* 0x30000035ff077230 */ /* 0x000fe20000004100 */
[----:B---3--:R-:W-:Y:S01]  /*2730*/  IADD3 R2, P1, PT, R31, UR6, RZ ;  /* 0x000000061f027c10 */ /* 0x008fe2000ff3e0ff */
[----:B------:R-:W-:-:S02]  /*2740*/  HADD2.F32 R6, -RZ, R55.H1_H1 ;  /* 0x30000037ff067230 */ /* 0x000fc40000004100 */
        /* <DEDUP_REMOVED lines=16> */
[----:B------:R-:W-:Y:S01]  /*2850*/  IADD3.X R3, PT, PT, R30, UR7, RZ, P1, !PT ;  /* 0x000000071e037c10 */ /* 0x000fe20008ffe4ff */
[--C-:B------:R-:W-:Y:S01]  /*2860*/  FFMA.FTZ R84, R105, R7, R6.reuse ;  /* 0x0000000769547223 */ /* 0x100fe20000010006 */
[----:B------:R-:W0:Y:S01]  /*2870*/  LDCU.64 UR6, c[0x0][0x3a8] ;  /* 0x00007500ff0677ac */ /* 0x000e220008000a00 */
[----:B------:R-:W-:Y:S01]  /*2880*/  F2FP.F16.F32.PACK_AB R4, R77, R64 ;  /* 0x000000404d04723e */ /* 0x000fe200000000ff */
[C-C-:B------:R-:W-:Y:S01]  /*2890*/  FFMA.FTZ R30, R7.reuse, R81, R6.reuse ;  /* 0x00000051071e7223 */ /* 0x140fe20000010006 */
[C-C-:B------:R-:W-:Y:S01]  /*28a0*/  FFMA.FTZ R77, R7.reuse, R26, R6.reuse ;  /* 0x0000001a074d7223 */ /* 0x140fe20000010006 */
[----:B------:R-:W-:Y:S01]  /*28b0*/  F2FP.F16.F32.PACK_AB R5, R84, R5 ;  /* 0x000000055405723e */ /* 0x000fe200000000ff */
        /* <DEDUP_REMOVED lines=14> */
[----:B------:R-:W-:-:S02]  /*29a0*/  F2FP.F16.F32.PACK_AB R6, R66, R25 ;  /* 0x000000194206723e */ /* 0x000fc400000000ff */
[----:B------:R-:W-:Y:S02]  /*29b0*/  F2FP.F16.F32.PACK_AB R7, R30, R75 ;  /* 0x0000004b1e07723e */ /* 0x000fe400000000ff */
[----:B------:R-:W-:Y:S02]  /*29c0*/  F2FP.F16.F32.PACK_AB R40, R71, R40 ;  /* 0x000000284728723e */ /* 0x000fe400000000ff */
[----:B------:R-:W-:Y:S01]  /*29d0*/  F2FP.F16.F32.PACK_AB R68, R68, R29 ;  /* 0x0000001d4444723e */ /* 0x000fe200000000ff */
[----:B------:R-:W-:Y:S01]  /*29e0*/  STG.E.64 desc[UR10][R2.64+0x3200], R6 ;  /* 0x0032000602007986 */ /* 0x000fe2000c101b0a */
[----:B------:R-:W-:Y:S02]  /*29f0*/  F2FP.F16.F32.PACK_AB R28, R69, R28 ;  /* 0x0000001c451c723e */ /* 0x000fe400000000ff */
[----:B------:R-:W-:Y:S02]  /*2a00*/  F2FP.F16.F32.PACK_AB R62, R62, R9 ;  /* 0x000000093e3e723e */ /* 0x000fe400000000ff */
[----:B------:R-:W-:-:S02]  /*2a10*/  F2FP.F16.F32.PACK_AB R12, R63, R12 ;  /* 0x0000000c3f0c723e */ /* 0x000fc400000000ff */
[----:B-1----:R-:W-:Y:S02]  /*2a20*/  F2FP.F16.F32.PACK_AB R4, R67, R0 ;  /* 0x000000004304723e */ /* 0x002fe400000000ff */
[----:B------:R-:W-:Y:S02]  /*2a30*/  F2FP.F16.F32.PACK_AB R66, R60, R13 ;  /* 0x0000000d3c42723e */ /* 0x000fe400000000ff */
[----:B------:R-:W-:Y:S02]  /*2a40*/  F2FP.F16.F32.PACK_AB R30, R58, R17 ;  /* 0x000000113a1e723e */ /* 0x000fe400000000ff */
[----:B------:R-:W-:Y:S02]  /*2a50*/  F2FP.F16.F32.PACK_AB R56, R56, R21 ;  /* 0x000000153838723e */ /* 0x000fe400000000ff */
[----:B------:R-:W-:Y:S02]  /*2a60*/  F2FP.F16.F32.PACK_AB R24, R57, R24 ;  /* 0x000000183918723e */ /* 0x000fe400000000ff */
[----:B------:R-:W-:-:S02]  /*2a70*/  F2FP.F16.F32.PACK_AB R70, R70, R41 ;  /* 0x000000294646723e */ /* 0x000fc400000000ff */
[----:B------:R-:W-:Y:S02]  /*2a80*/  F2FP.F16.F32.PACK_AB R71, R77, R80 ;  /* 0x000000504d47723e */ /* 0x000fe400000000ff */
[----:B------:R-:W-:Y:S02]  /*2a90*/  F2FP.F16.F32.PACK_AB R69, R19, R78 ;  /* 0x0000004e1345723e */ /* 0x000fe400000000ff */
[----:B------:R-:W-:Y:S01]  /*2aa0*/  F2FP.F16.F32.PACK_AB R29, R15, R76 ;  /* 0x0000004c0f1d723e */ /* 0x000fe200000000ff */
[----:B------:R-:W-:Y:S01]  /*2ab0*/  STG.E.64 desc[UR10][R2.64+0xa00], R70 ;  /* 0x000a004602007986 */ /* 0x000fe2000c101b0a */
[----:B------:R-:W-:Y:S02]  /*2ac0*/  F2FP.F16.F32.PACK_AB R8, R65, R8 ;  /* 0x000000084108723e */ /* 0x000fe400000000ff */
[----:B------:R-:W-:Y:S01]  /*2ad0*/  F2FP.F16.F32.PACK_AB R5, R89, R10 ;  /* 0x0000000a5905723e */ /* 0x000fe200000000ff */
[----:B------:R-:W-:Y:S01]  /*2ae0*/  STG.E.64 desc[UR10][R2.64+0x1e00], R68 ;  /* 0x001e004402007986 */ /* 0x000fe2000c101b0a */
[----:B------:R-:W-:-:S02]  /*2af0*/  F2FP.F16.F32.PACK_AB R9, R64, R11 ;  /* 0x0000000b4009723e */ /* 0x000fc400000000ff */
[----:B------:R-:W-:Y:S01]  /*2b00*/  F2FP.F16.F32.PACK_AB R63, R107, R14 ;  /* 0x0000000e6b3f723e */ /* 0x000fe200000000ff */
[----:B------:R-:W-:Y:S01]  /*2b10*/  STG.E.64 desc[UR10][R2.64+0x2800], R28 ;  /* 0x0028001c02007986 */ /* 0x000fe2000c101b0a */
        /* <DEDUP_REMOVED lines=13> */
[----:B0-----:R-:W-:Y:S01]  /*2bf0*/  ISETP.GE.U32.AND P1, PT, R110, UR6, PT ;  /* 0x000000066e007c0c */ /* 0x001fe2000bf26070 */
[----:B------:R-:W-:Y:S01]  /*2c00*/  STG.E.64 desc[UR10][R2.64+0x6400], R66 ;  /* 0x0064004202007986 */ /* 0x000fe2000c101b0a */
[----:B------:R-:W-:-:S02]  /*2c10*/  F2FP.F16.F32.PACK_AB R41, R26, R79 ;  /* 0x0000004f1a29723e */ /* 0x000fc400000000ff */
[----:B------:R-:W-:Y:S01]  /*2c20*/  ISETP.GE.AND.EX P1, PT, R111, UR7, PT, P1 ;  /* 0x000000076f007c0c */ /* 0x000fe2000bf26310 */
[----:B------:R-:W-:Y:S04]  /*2c30*/  STG.E.64 desc[UR10][R2.64+0x6e00], R16 ;  /* 0x006e001002007986 */ /* 0x000fe8000c101b0a */
[----:B------:R-:W-:Y:S04]  /*2c40*/  STG.E.64 desc[UR10][R2.64+0x7800], R30 ;  /* 0x0078001e02007986 */ /* 0x000fe8000c101b0a */
[----:B------:R-:W-:Y:S04]  /*2c50*/  STG.E.64 desc[UR10][R2.64+0x8200], R20 ;  /* 0x0082001402007986 */ /* 0x000fe8000c101b0a */
[----:B------:R-:W-:Y:S04]  /*2c60*/  STG.E.64 desc[UR10][R2.64+0x8c00], R56 ;  /* 0x008c003802007986 */ /* 0x000fe8000c101b0a */
[----:B------:R-:W-:Y:S04]  /*2c70*/  STG.E.64 desc[UR10][R2.64+0x9600], R24 ;  /* 0x0096001802007986 */ /* 0x000fe8000c101b0a */
[----:B------:R0:W-:Y:S02]  /*2c80*/  STG.E.64 desc[UR10][R2.64+0x1400], R40 ;  /* 0x0014002802007986 */ /* 0x0001e4000c101b0a */
[----:B0-----:R-:W-:-:S02]  /*2c90*/  MOV R41, R110 ;  /* 0x0000006e00297202 */ /* 0x001fc40000000f00 */
[----:B------:R-:W-:Y:S01]  /*2ca0*/  MOV R40, R111 ;  /* 0x0000006f00287202 */ /* 0x000fe20000000f00 */
[----:B------:R-:W-:Y:S06]  /*2cb0*/  @!P1 BRA `(.L_x_1162) ;  /* 0xffffffd800689947 */ /* 0x000fec000383ffff */
[----:B------:R-:W-:Y:S05]  /*2cc0*/  EXIT ;  /* 0x000000000000794d */ /* 0x000fea0003800000 */
.L_x_1163:
        /* <DEDUP_REMOVED lines=11> */
.L_x_1351:


//--------------------- .text._ZN13group_norm_v214gn_cuda_kernelI6__halfLi320ELi1ELi32ELi10ELi4096ELb0ELi128ELi320ELi320ELi4ELb1ELi4ELb0ELb0ENS_16CompileConditionILi1000EEEEEvPT_PKS4_S7_S7_flPfS8_Pj --------------------------
	.section	.text._ZN13group_norm_v214gn_cuda_kernelI6__halfLi320ELi1ELi32ELi10ELi4096ELb0ELi128ELi320ELi320ELi4ELb1ELi4ELb0ELb0ENS_16CompileConditionILi1000EEEEEvPT_PKS4_S7_S7_flPfS8_Pj,"ax",@progbits
	.align	128
        .global         _ZN13group_norm_v214gn_cuda_kernelI6__halfLi320ELi1ELi32ELi10ELi4096ELb0ELi128ELi320ELi320ELi4ELb1ELi4ELb0ELb0ENS_16CompileConditionILi1000EEEEEvPT_PKS4_S7_S7_flPfS8_Pj
        .type           _ZN13group_norm_v214gn_cuda_kernelI6__halfLi320ELi1ELi32ELi10ELi4096ELb0ELi128ELi320ELi320ELi4ELb1ELi4ELb0ELb0ENS_16CompileConditionILi1000EEEEEvPT_PKS4_S7_S7_flPfS8_Pj,@function
        .size           _ZN13group_norm_v214gn_cuda_kernelI6__halfLi320ELi1ELi32ELi10ELi4096ELb0ELi128ELi320ELi320ELi4ELb1ELi4ELb0ELb0ENS_16CompileConditionILi1000EEEEEvPT_PKS4_S7_S7_flPfS8_Pj,(.L_x_1352 - _ZN13group_norm_v214gn_cuda_kernelI6__halfLi320ELi1ELi32ELi10ELi4096ELb0ELi128ELi320ELi320ELi4ELb1ELi4ELb0ELb0ENS_16CompileConditionILi1000EEEEEvPT_PKS4_S7_S7_flPfS8_Pj)
        .other          _ZN13group_norm_v214gn_cuda_kernelI6__halfLi320ELi1ELi32ELi10ELi4096ELb0ELi128ELi320ELi320ELi4ELb1ELi4ELb0ELb0ENS_16CompileConditionILi1000EEEEEvPT_PKS4_S7_S7_flPfS8_Pj,@"STO_CUDA_ENTRY STV_DEFAULT"
_ZN13group_norm_v214gn_cuda_kernelI6__halfLi320ELi1ELi32ELi10ELi4096ELb0ELi128ELi320ELi320ELi4ELb1ELi4ELb0ELb0ENS_16CompileConditionILi1000EEEEEvPT_PKS4_S7_S7_flPfS8_Pj:
.text._ZN13group_norm_v214gn_cuda_kernelI6__halfLi320ELi1ELi32ELi10ELi4096ELb0ELi128ELi320ELi320ELi4ELb1ELi4ELb0ELb0ENS_16CompileConditionILi1000EEEEEvPT_PKS4_S7_S7_flPfS8_Pj:
        /* <DEDUP_REMOVED lines=8> */
[----:B------:R-:W2:Y:S01]  /*0080*/  LDCU.64 UR14, c[0x0][0x358] ;  /* 0x00006b00ff0e77ac */ /* 0x000ea20008000a00 */
[----:B------:R-:W3:Y:S06]  /*0090*/  LDCU.64 UR6, c[0x0][0x3c0] ;  /* 0x00007800ff0677ac */ /* 0x000eec0008000a00 */
[----:B------:R-:W4:Y:S01]  /*00a0*/  LDC.64 R96, c[0x0][0x398] ;  /* 0x0000e600ff607b82 */ /* 0x000f220000000a00 */
[----:B------:R-:W3:Y:S01]  /*00b0*/  LDCU.64 UR4, c[0x0][0x3b0] ;  /* 0x00007600ff0477ac */ /* 0x000ee20008000a00 */
        /* <DEDUP_REMOVED lines=11> */
[----:B----4-:R-:W-:Y:S02]  /*0170*/  IMAD.WIDE.U32 R96, R22, 0x2, R96 ;  /* 0x0000000216607825 */ /* 0x010fe400078e0060 */
[----:B--2---:R-:W5:Y:S04]  /*0180*/  LDG.E.64.CONSTANT R98, desc[UR14][R98.64] ;  /* 0x0000000e62627981 */ /* 0x004f68000c1e9b00 */
[----:B------:R-:W5:Y:S01]  /*0190*/  LDG.E.64.CONSTANT R96, desc[UR14][R96.64] ;  /* 0x0000000e60607981 */ /* 0x000f62000c1e9b00 */
[----:B------:R-:W0:Y:S01]  /*01a0*/  S2UR UR10, SR_CgaCtaId ;  /* 0x00000000000a79c3 */ /* 0x000e220000008800 */
[----:B------:R-:W-:Y:S01]  /*01b0*/  SHF.R.U32.HI R0, RZ, 0x2, R93 ;  /* 0x00000002ff007819 */ /* 0x000fe2000001165d */
[----:B------:R-:W-:Y:S01]  /*01c0*/  UMOV UR8, 0x400 ;  /* 0x0000040000087882 */ /* 0x000fe20000000000 */
[----:B---3--:R-:W-:-:S02]  /*01d0*/  ULEA UR6, UP0, UR11, UR6, 0x2 ;  /* 0x000000060b067291 */ /* 0x008fc4000f8010ff */
[----:B------:R-:W-:Y:S01]  /*01e0*/  UISETP.EQ.U32.AND UP1, UPT, UR4, URZ, UPT ;  /* 0x000000ff0400728c */ /* 0x000fe2000bf22070 */
[C---:B------:R-:W-:Y:S01]  /*01f0*/  IMAD R2, R0.reuse, 0xa, RZ ;  /* 0x0000000a00027824 */ /* 0x040fe200078e02ff */
[----:B------:R-:W-:Y:S01]  /*0200*/  ULEA.HI.X UR7, UR11, UR7, URZ, 0x2, UP0 ;  /* 0x000000070b077291 */ /* 0x000fe200080f14ff */
[----:B------:R-:W1:Y:S01]  /*0210*/  S2UR UR16, SR_CTAID.X ;  /* 0x00000000001079c3 */ /* 0x000e620000002500 */
[----:B------:R-:W-:Y:S01]  /*0220*/  IMAD R0, R0, -0x80000000, RZ ;  /* 0x8000000000007824 */ /* 0x000fe200078e02ff */
[----:B------:R-:W-:Y:S01]  /*0230*/  UMOV UR12, 0x7fffffe1 ;  /* 0x7fffffe1000c7882 */ /* 0x000fe20000000000 */
[C---:B------:R-:W-:Y:S01]  /*0240*/  LOP3.LUT P0, RZ, R2.reuse, 0x2, RZ, 0xc0, !PT ;  /* 0x0000000202ff7812 */ /* 0x040fe2000780c0ff */
[----:B------:R-:W2:Y:S01]  /*0250*/  LDCU UR17, c[0x0][0x374] ;  /* 0x00006e80ff1177ac */ /* 0x000ea20008000800 */
[----:B------:R-:W-:Y:S02]  /*0260*/  IADD3 R3, PT, PT, R2, 0x2, RZ ;  /* 0x0000000202037810 */ /* 0x000fe40007ffe0ff */
[----:B------:R-:W-:Y:S01]  /*0270*/  SHF.R.S32.HI R0, RZ, 0x1f, R0 ;  /* 0x0000001fff007819 */ /* 0x000fe20000011400 */
[----:B------:R-:W-:Y:S01]  /*0280*/  UMOV UR4, URZ ;  /* 0x000000ff00047c82 */ /* 0x000fe20008000000 */
[----:B------:R-:W-:-:S02]  /*0290*/  SHF.R.U32.HI R6, RZ, 0x2, R3 ;  /* 0x00000002ff067819 */ /* 0x000fc40000011603 */
[----:B------:R-:W-:Y:S02]  /*02a0*/  LEA.HI R5, R3, 0x50, RZ, 0x1e ;  /* 0x0000005003057811 */ /* 0x000fe400078ff0ff */
[----:B------:R-:W-:Y:S02]  /*02b0*/  LOP3.LUT R3, R0, 0x50, RZ, 0xc0, !PT ;  /* 0x0000005000037812 */ /* 0x000fe400078ec0ff */
[----:B------:R-:W-:Y:S01]  /*02c0*/  IADD3 R0, PT, PT, R2, 0x8, RZ ;  /* 0x0000000802007810 */ /* 0x000fe20007ffe0ff */
[----:B0-----:R-:W-:Y:S01]  /*02d0*/  ULEA UR13, UR10, UR8, 0x18 ;  /* 0x000000080a0d7291 */ /* 0x001fe2000f8ec0ff */
[----:B------:R-:W-:Y:S01]  /*02e0*/  @P0 IADD3 R5, PT, PT, R6, RZ, RZ ;  /* 0x000000ff06050210 */ /* 0x000fe20007ffe0ff */
[----:B------:R-:W-:Y:S01]  /*02f0*/  UIADD3 UR8, UPT, UPT, UR8, 0x1900, URZ ;  /* 0x0000190008087890 */ /* 0x000fe2000fffe0ff */
[C---:B------:R-:W-:Y:S02]  /*0300*/  IADD3 R7, PT, PT, R2.reuse, 0x6, RZ ;  /* 0x0000000602077810 */ /* 0x040fe40007ffe0ff */
[C---:B------:R-:W-:Y:S01]  /*0310*/  IADD3 R6, PT, PT, R2.reuse, 0x4, RZ ;  /* 0x0000000402067810 */ /* 0x040fe20007ffe0ff */
[----:B------:R-:W-:Y:S01]  /*0320*/  ULEA UR10, UR10, UR8, 0x18 ;  /* 0x000000080a0a7291 */ /* 0x000fe2000f8ec0ff */
[-C--:B------:R-:W-:Y:S01]  /*0330*/  LEA.HI R2, R2, R3.reuse, RZ, 0x1e ;  /* 0x0000000302027211 */ /* 0x080fe200078ff0ff */
[----:B-1----:R-:W-:Y:S01]  /*0340*/  ULOP3.LUT UP0, URZ, UR16, 0x1f, URZ, 0xc0, !UPT ;  /* 0x0000001f10ff7892 */ /* 0x002fe2000f80c0ff */
[----:B------:R-:W-:Y:S01]  /*0350*/  MOV R13, UR13 ;  /* 0x0000000d000d7c02 */ /* 0x000fe20008000f00 */
[----:B------:R-:W-:Y:S01]  /*0360*/  USHF.L.U32 UR9, UR16, 0x1, URZ ;  /* 0x0000000110097899 */ /* 0x000fe200080006ff */
[-C--:B------:R-:W-:Y:S01]  /*0370*/  LEA.HI R9, R0, R3.reuse, RZ, 0x1e ;  /* 0x0000000300097211 */ /* 0x080fe200078ff0ff */
[----:B------:R-:W-:Y:S01]  /*0380*/  UISETP.EQ.OR.EX UP0, UPT, UR5, URZ, UP0, UP1 ;  /* 0x000000ff0500728c */ /* 0x000fe20008702710 */
[----:B------:R-:W-:Y:S01]  /*0390*/  SHF.L.U32 R0, R93, 0x3, RZ ;  /* 0x000000035d007819 */ /* 0x000fe200000006ff */
[--C-:B------:R-:W-:Y:S01]  /*03a0*/  IMAD R2, R2, 0x28, R13.reuse ;  /* 0x0000002802027824 */ /* 0x100fe200078e020d */
[----:B------:R-:W-:Y:S01]  /*03b0*/  SHF.L.U32 R8, R7, 0x1e, RZ ;  /* 0x0000001e07087819 */ /* 0x000fe200000006ff */
[----:B------:R-:W-:Y:S01]  /*03c0*/  USHF.L.U32 UR5, UR16, 0x7, URZ ;  /* 0x0000000710057899 */ /* 0x000fe200080006ff */
[----:B------:R-:W-:Y:S01]  /*03d0*/  LEA.HI R6, R6, R3, RZ, 0x1e ;  /* 0x0000000306067211 */ /* 0x000fe200078ff0ff */
[--C-:B------:R-:W-:Y:S01]  /*03e0*/  IMAD R18, R5, 0x28, R13.reuse ;  /* 0x0000002805127824 */ /* 0x100fe200078e020d */
[----:B------:R-:W-:Y:S01]  /*03f0*/  LOP3.LUT R3, R0, 0x18, RZ, 0xc0, !PT ;  /* 0x0000001800037812 */ /* 0x000fe200078ec0ff */
[--C-:B------:R-:W-:Y:S01]  /*0400*/  IMAD R14, R9, 0x28, R13.reuse ;  /* 0x00000028090e7824 */ /* 0x100fe200078e020d */
[----:B------:R-:W-:Y:S01]  /*0410*/  IADD3 R0, PT, PT, R22, 0x2, RZ ;  /* 0x0000000216007810 */ /* 0x000fe20007ffe0ff */
[----:B------:R-:W-:Y:S01]  /*0420*/  IMAD R6, R6, 0x28, R13 ;  /* 0x0000002806067824 */ /* 0x000fe200078e020d */
[----:B------:R-:W-:Y:S01]  /*0430*/  SHF.R.S32.HI R8, RZ, 0x1f, R8 ;  /* 0x0000001fff087819 */ /* 0x000fe20000011408 */
[----:B------:R-:W-:Y:S01]  /*0440*/  ULOP3.LUT UR5, UR5, 0xf80, URZ, 0xc0, !UPT ;  /* 0x00000f8005057892 */ /* 0x000fe2000f8ec0ff */
[----:B------:R-:W-:Y:S01]  /*0450*/  IADD3 R20, PT, PT, R2, R3, RZ ;  /* 0x0000000302147210 */ /* 0x000fe20007ffe0ff */
[----:B------:R-:W-:Y:S01]  /*0460*/  ULOP3.LUT UR9, UR9, 0x3e, URZ, 0xc0, !UPT ;  /* 0x0000003e09097892 */ /* 0x000fe2000f8ec0ff */
[----:B------:R-:W-:Y:S01]  /*0470*/  LOP3.LUT R2, R22, 0xffff, RZ, 0xc0, !PT ;  /* 0x0000ffff16027812 */ /* 0x000fe200078ec0ff */
[----:B------:R-:W-:Y:S01]  /*0480*/  UISETP.NE.AND UP1, UPT, UR16, URZ, UPT ;  /* 0x000000ff1000728c */ /* 0x000fe2000bf25270 */
[----:B------:R-:W-:-:S02]  /*0490*/  LOP3.LUT R0, R0, 0xffff, RZ, 0xc0, !PT ;  /* 0x0000ffff00007812 */ /* 0x000fc400078ec0ff */
[----:B------:R-:W-:Y:S01]  /*04a0*/  LOP3.LUT R8, R8, 0x50, RZ, 0xc0, !PT ;  /* 0x0000005008087812 */ /* 0x000fe200078ec0ff */
[----:B------:R-:W-:Y:S01]  /*04b0*/  IMAD R2, R2, 0x199a, RZ ;  /* 0x0000199a02027824 */ /* 0x000fe200078e02ff */
[----:B------:R-:W-:Y:S01]  /*04c0*/  LEA R10, R4, UR13, 0x3 ;  /* 0x0000000d040a7c11 */ /* 0x000fe2000f8e18ff */
[----:B------:R-:W-:Y:S01]  /*04d0*/  IMAD R0, R0, 0x199a, RZ ;  /* 0x0000199a00007824 */ /* 0x000fe200078e02ff */
[----:B------:R-:W-:Y:S01]  /*04e0*/  LEA.HI R8, R7, R8, RZ, 0x1e ;  /* 0x0000000807087211 */ /* 0x000fe200078ff0ff */
[----:B------:R-:W-:Y:S01]  /*04f0*/  USEL UR8, UR12, 0x1, !UP1 ;  /* 0x000000010c087887 */ /* 0x000fe2000c800000 */
[----:B------:R-:W-:Y:S01]  /*0500*/  PLOP3.LUT P0, PT, PT, PT, UP0, 0x80, 0x8 ;  /* 0x000000000008781c */ /* 0x000fe20003f0f008 */
[----:B------:R-:W-:Y:S01]  /*0510*/  IMAD R10, R11, 0x28, R10 ;  /* 0x000000280b0a7824 */ /* 0x000fe200078e020a */
[----:B------:R-:W-:Y:S01]  /*0520*/  SHF.R.U32.HI R2, RZ, 0x10, R2 ;  /* 0x00000010ff027819 */ /* 0x000fe20000011602 */
[----:B------:R-:W-:Y:S01]  /*0530*/  IMAD R8, R8, 0x28, R13 ;  /* 0x0000002808087824 */ /* 0x000fe200078e020d */
[----:B------:R-:W-:-:S02]  /*0540*/  SHF.R.U32.HI R0, RZ, 0x10, R0 ;  /* 0x00000010ff007819 */ /* 0x000fc40000011600 */
[C---:B------:R-:W-:Y:S02]  /*0550*/  IADD3 R16, PT, PT, R3.reuse, R6, RZ ;  /* 0x0000000603107210 */ /* 0x040fe40007ffe0ff */
[C---:B------:R-:W-:Y:S02]  /*0560*/  IADD3 R18, PT, PT, R3.reuse, R18, RZ ;  /* 0x0000001203127210 */ /* 0x040fe40007ffe0ff */
[----:B------:R-:W-:Y:S02]  /*0570*/  IADD3 R14, PT, PT, R3, R14, RZ ;  /* 0x0000000e030e7210 */ /* 0x000fe40007ffe0ff */
[C---:B------:R-:W-:Y:S02]  /*0580*/  ISETP.GT.U32.OR P0, PT, R93.reuse, 0x1f, P0 ;  /* 0x0000001f5d00780c */ /* 0x040fe40000704470 */
[----:B------:R-:W-:Y:S02]  /*0590*/  IADD3 R6, PT, PT, R93, UR10, RZ ;  /* 0x0000000a5d067c10 */ /* 0x000fe4000fffe0ff */
[----:B------:R-:W-:-:S02]  /*05a0*/  LEA R2, R2, UR10, 0x3 ;  /* 0x0000000a02027c11 */ /* 0x000fc4000f8e18ff */
[----:B------:R-:W-:Y:S02]  /*05b0*/  LEA R0, R0, UR10, 0x3 ;  /* 0x0000000a00007c11 */ /* 0x000fe4000f8e18ff */
[----:B------:R-:W-:Y:S02]  /*05c0*/  IADD3 R12, PT, PT, R3, R8, RZ ;  /* 0x00000008030c7210 */ /* 0x000fe40007ffe0ff */
[----:B------:R-:W-:Y:S01]  /*05d0*/  LEA R8, R93, UR9, 0x4 ;  /* 0x000000095d087c11 */ /* 0x000fe2000f8e20ff */
[----:B------:R-:W-:Y:S01]  /*05e0*/  UMOV UR9, UR11 ;  /* 0x0000000b00097c82 */ /* 0x000fe20008000000 */
[----:B------:R-:W-:Y:S01]  /*05f0*/  IADD3 R4, PT, PT, R4, UR5, RZ ;  /* 0x0000000504047c10 */ /* 0x000fe2000fffe0ff */
[----:B--2---:R-:W-:-:S06]  /*0600*/  UMOV UR5, URZ ;  /* 0x000000ff00057c82 */ /* 0x004fcc0008000000 */
.L_x_1170:
[----:B------:R-:W-:Y:S01]  /*0610*/  HFMA2 R23, -RZ, RZ, 0, 0 ;  /* 0x00000000ff177431 */ /* 0x000fe200000001ff */
[----:B0-----:R-:W-:Y:S01]  /*0620*/  MOV R25, UR9 ;  /* 0x0000000900197c02 */ /* 0x001fe20008000f00 */
[----:B------:R-:W0:Y:S01]  /*0630*/  LDCU.64 UR18, c[0x0][0x388] ;  /* 0x00007100ff1277ac */ /* 0x000e220008000a00 */
[----:B------:R-:W-:Y:S01]  /*0640*/  IMAD R3, R4, 0x140, RZ ;  /* 0x0000014004037824 */ /* 0x000fe200078e02ff */
[----:B------:R-:W-:Y:S02]  /*0650*/  UIMAD UR12, UR5, 0x140000, URZ ;  /* 0x00140000050c78a4 */ /* 0x000fe4000f8e02ff */
        /* <DEDUP_REMOVED lines=39> */
[----:B--2---:R-:W-:-:S02]  /*08d0*/  HADD2.F32 R147, -RZ, R103.H0_H0 ;  /* 0x20000067ff937230 */ /* 0x004fc40000004100 */
[----:B------:R-:W-:Y:S02]  /*08e0*/  HADD2.F32 R151, -RZ, R103.H1_H1 ;  /* 0x30000067ff977230 */ /* 0x000fe40000004100 */
[--C-:B---3--:R-:W-:Y:S02]  /*08f0*/  HADD2.F32 R103, -RZ, R104.reuse.H0_H0 ;  /* 0x20000068ff677230 */ /* 0x108fe40000004100 */
[----:B------:R-:W-:Y:S02]  /*0900*/  HADD2.F32 R155, -RZ, R104.H1_H1 ;  /* 0x30000068ff9b7230 */ /* 0x000fe40000004100 */
[--C-:B------:R-:W-:Y:S02]  /*0910*/  HADD2.F32 R153, -RZ, R105.reuse.H0_H0 ;  /* 0x20000069ff997230 */ /* 0x100fe40000004100 */
[----:B------:R-:W-:Y:S02]  /*0920*/  HADD2.F32 R157, -RZ, R105.H1_H1 ;  /* 0x30000069ff9d7230 */ /* 0x000fe40000004100 */
[----:B----4-:R-:W-:-:S02]  /*0930*/  HADD2.F32 R104, -RZ, R138.H0_H0 ;  /* 0x2000008aff687230 */ /* 0x010fc40000004100 */
[--C-:B------:R-:W-:Y:S02]  /*0940*/  HADD2.F32 R105, -RZ, R106.reuse.H0_H0 ;  /* 0x2000006aff697230 */ /* 0x100fe40000004100 */
[----:B------:R-:W-:Y:S02]  /*0950*/  HADD2.F32 R161, -RZ, R106.H1_H1 ;  /* 0x3000006affa17230 */ /* 0x000fe40000004100 */
[----:B------:R-:W-:Y:S02]  /*0960*/  HADD2.F32 R106, -RZ, R139.H0_H0 ;  /* 0x2000008bff6a7230 */ /* 0x000fe40000004100 */
[--C-:B------:R-:W-:Y:S02]  /*0970*/  HADD2.F32 R35, -RZ, R28.reuse.H0_H0 ;  /* 0x2000001cff237230 */ /* 0x100fe40000004100 */
[----:B------:R-:W-:Y:S02]  /*0980*/  HADD2.F32 R33, -RZ, R28.H1_H1 ;  /* 0x3000001cff217230 */ /* 0x000fe40000004100 */
[----:B------:R-:W-:-:S02]  /*0990*/  HADD2.F32 R43, -RZ, R36.H0_H0 ;  /* 0x20000024ff2b7230 */ /* 0x000fc40000004100 */
[----:B------:R-:W-:Y:S02]  /*09a0*/  HADD2.F32 R41, -RZ, R36.H1_H1 ;  /* 0x30000024ff297230 */ /* 0x000fe40000004100 */
[--C-:B------:R-:W-:Y:S02]  /*09b0*/  HADD2.F32 R165, -RZ, R109.reuse.H0_H0 ;  /* 0x2000006dffa57230 */ /* 0x100fe40000004100 */
[----:B------:R-:W-:Y:S02]  /*09c0*/  HADD2.F32 R28, -RZ, R109.H1_H1 ;  /* 0x3000006dff1c7230 */ /* 0x000fe40000004100 */
[----:B------:R-:W-:Y:S01]  /*09d0*/  FADD.FTZ R109, RZ, R104 ;  /* 0x00000068ff6d7221 */ /* 0x000fe20000010000 */
[----:B------:R-:W-:Y:S02]  /*09e0*/  HADD2.F32 R138, -RZ, R138.H1_H1 ;  /* 0x3000008aff8a7230 */ /* 0x000fe40000004100 */
[--C-:B------:R-:W-:Y:S02]  /*09f0*/  HADD2.F32 R30, -RZ, R111.reuse.H0_H0 ;  /* 0x2000006fff1e7230 */ /* 0x100fe40000004100 */
[----:B------:R-:W-:-:S02]  /*0a00*/  HADD2.F32 R36, -RZ, R111.H1_H1 ;  /* 0x3000006fff247230 */ /* 0x000fc40000004100 */
[----:B------:R-:W-:Y:S01]  /*0a10*/  FFMA.FTZ R111, R104, R104, RZ ;  /* 0x00000068686f7223 */ /* 0x000fe200000100ff */
[--C-:B------:R-:W-:Y:S02]  /*0a20*/  HADD2.F32 R34, -RZ, R112.reuse.H0_H0 ;  /* 0x20000070ff227230 */ /* 0x100fe40000004100 */
[----:B------:R-:W-:Y:S02]  /*0a30*/  HADD2.F32 R40, -RZ, R112.H1_H1 ;  /* 0x30000070ff287230 */ /* 0x000fe40000004100 */
[----:B------:R-:W-:Y:S01]  /*0a40*/  FADD.FTZ R112, RZ, R106 ;  /* 0x0000006aff707221 */ /* 0x000fe20000010000 */
[--C-:B------:R-:W-:Y:S02]  /*0a50*/  HADD2.F32 R42, -RZ, R114.reuse.H0_H0 ;  /* 0x20000072ff2a7230 */ /* 0x100fe40000004100 */
[----:B------:R-:W-:Y:S02]  /*0a60*/  HADD2.F32 R48, -RZ, R114.H1_H1 ;  /* 0x30000072ff307230 */ /* 0x000fe40000004100 */
[----:B------:R-:W-:Y:S01]  /*0a70*/  FFMA.FTZ R114, R106, R106, RZ ;  /* 0x0000006a6a727223 */ /* 0x000fe200000100ff */
[----:B------:R-:W-:-:S02]  /*0a80*/  HADD2.F32 R139, -RZ, R139.H1_H1 ;  /* 0x3000008bff8b7230 */ /* 0x000fc40000004100 */
[--C-:B------:R-:W-:Y:S02]  /*0a90*/  HADD2.F32 R159, -RZ, R107.reuse.H0_H0 ;  /* 0x2000006bff9f7230 */ /* 0x100fe40000004100 */
[----:B------:R-:W-:Y:S02]  /*0aa0*/  HADD2.F32 R163, -RZ, R107.H1_H1 ;  /* 0x3000006bffa37230 */ /* 0x000fe40000004100 */
[----:B------:R-:W-:Y:S02]  /*0ab0*/  HADD2.F32 R91, -RZ, R84.H0_H0 ;  /* 0x20000054ff5b7230 */ /* 0x000fe40000004100 */
[--C-:B------:R-:W-:Y:S02]  /*0ac0*/  HADD2.F32 R107, -RZ, R108.reuse.H0_H0 ;  /* 0x2000006cff6b7230 */ /* 0x100fe40000004100 */
[----:B0-----:R-:W-:Y:S02]  /*0ad0*/  HADD2.F32 R24, -RZ, R108.H1_H1 ;  /* 0x3000006cff187230 */ /* 0x001fe40000004100 */
[----:B------:R-:W-:Y:S01]  /*0ae0*/  FADD.FTZ R108, R109, R138 ;  /* 0x0000008a6d6c7221 */ /* 0x000fe20000010000 */
[----:B------:R-:W-:-:S02]  /*0af0*/  HADD2.F32 R26, -RZ, R110.H0_H0 ;  /* 0x2000006eff1a7230 */ /* 0x000fc40000004100 */
[----:B------:R-:W-:Y:S02]  /*0b00*/  HADD2.F32 R32, -RZ, R110.H1_H1 ;  /* 0x3000006eff207230 */ /* 0x000fe40000004100 */
[----:B------:R-:W-:Y:S01]  /*0b10*/  FFMA.FTZ R110, R138, R138, R111 ;  /* 0x0000008a8a6e7223 */ /* 0x000fe2000001006f */
[--C-:B------:R-:W-:Y:S02]  /*0b20*/  HADD2.F32 R87, -RZ, R85.reuse.H0_H0 ;  /* 0x20000055ff577230 */ /* 0x100fe40000004100 */
[----:B------:R-:W-:Y:S01]  /*0b30*/  FADD.FTZ R112, R112, R139 ;  /* 0x0000008b70707221 */ /* 0x000fe20000010000 */
[----:B------:R-:W-:Y:S01]  /*0b40*/  FFMA.FTZ R114, R139, R139, R114 ;  /* 0x0000008b8b727223 */ /* 0x000fe20000010072 */
[----:B------:R-:W-:Y:S02]  /*0b50*/  HADD2.F32 R89, -RZ, R84.H1_H1 ;  /* 0x30000054ff597230 */ /* 0x000fe40000004100 */
[----:B------:R-:W-:Y:S01]  /*0b60*/  FADD.FTZ R108, R108, R91 ;  /* 0x0000005b6c6c7221 */ /* 0x000fe20000010000 */
[----:B------:R-:W-:-:S02]  /*0b70*/  HADD2.F32 R85, -RZ, R85.H1_H1 ;  /* 0x30000055ff557230 */ /* 0x000fc40000004100 */
[----:B------:R-:W-:Y:S01]  /*0b80*/  FFMA.FTZ R110, R91, R91, R110 ;  /* 0x0000005b5b6e7223 */ /* 0x000fe2000001006e */
[----:B------:R-:W-:Y:S01]  /*0b90*/  FADD.FTZ R112, R112, R87 ;  /* 0x0000005770707221 */ /* 0x000fe20000010000 */
[----:B------:R-:W-:Y:S01]  /*0ba0*/  FFMA.FTZ R114, R87, R87, R114 ;  /* 0x0000005757727223 */ /* 0x000fe20000010072 */
[--C-:B------:R-:W-:Y:S02]  /*0bb0*/  HADD2.F32 R83, -RZ, R76.reuse.H0_H0 ;  /* 0x2000004cff537230 */ /* 0x100fe40000004100 */
[----:B------:R-:W-:Y:S01]  /*0bc0*/  FADD.FTZ R108, R108, R89 ;  /* 0x000000596c6c7221 */ /* 0x000fe20000010000 */
[----:B------:R-:W-:Y:S02]  /*0bd0*/  HADD2.F32 R79, -RZ, R77.H0_H0 ;  /* 0x2000004dff4f7230 */ /* 0x000fe40000004100 */
[----:B------:R-:W-:Y:S01]  /*0be0*/  FFMA.FTZ R110, R89, R89, R110 ;  /* 0x00000059596e7223 */ /* 0x000fe2000001006e */
[----:B------:R-:W-:Y:S01]  /*0bf0*/  FADD.FTZ R112, R112, R85 ;  /* 0x0000005570707221 */ /* 0x000fe20000010000 */
[----:B------:R-:W-:Y:S01]  /*0c00*/  FFMA.FTZ R114, R85, R85, R114 ;  /* 0x0000005555727223 */ /* 0x000fe20000010072 */
[----:B------:R-:W-:-:S02]  /*0c10*/  HADD2.F32 R81, -RZ, R76.H1_H1 ;  /* 0x3000004cff517230 */ /* 0x000fc40000004100 */
[----:B------:R-:W-:Y:S01]  /*0c20*/  FADD.FTZ R108, R108, R83 ;  /* 0x000000536c6c7221 */ /* 0x000fe20000010000 */
[----:B------:R-:W-:Y:S02]  /*0c30*/  HADD2.F32 R77, -RZ, R77.H1_H1 ;  /* 0x3000004dff4d7230 */ /* 0x000fe40000004100 */
        /* <DEDUP_REMOVED lines=51> */
[----:B------:R-:W-:Y:S01]  /*0f70*/  FADD.FTZ R108, R108, R49 ;  /* 0x000000316c6c7221 */ /* 0x000fe20000010000 */
[--C-:B------:R-:W-:Y:S02]  /*0f80*/  HADD2.F32 R39, -RZ, R37.reuse.H0_H0 ;  /* 0x20000025ff277230 */ /* 0x100fe40000004100 */
[----:B------:R-:W-:Y:S01]  /*0f90*/  FFMA.FTZ R110, R49, R49, R110 ;  /* 0x00000031316e7223 */ /* 0x000fe2000001006e */
[----:B------:R-:W-:Y:S01]  /*0fa0*/  FADD.FTZ R112, R112, R45 ;  /* 0x0000002d70707221 */ /* 0x000fe20000010000 */
[----:B------:R-:W-:Y:S01]  /*0fb0*/  FFMA.FTZ R114, R45, R45, R114 ;  /* 0x0000002d2d727223 */ /* 0x000fe20000010072 */
[----:B------:R-:W-:Y:S01]  /*0fc0*/  FADD.FTZ R108, R108, R43 ;  /* 0x0000002b6c6c7221 */ /* 0x000fe20000010000 */
[----:B------:R-:W-:-:S02]  /*0fd0*/  HADD2.F32 R37, -RZ, R37.H1_H1 ;  /* 0x30000025ff257230 */ /* 0x000fc40000004100 */
        /* <DEDUP_REMOVED lines=63> */
[----:B------:R-:W-:Y:S01]  /*13d0*/  FFMA.FTZ R110, R143, R143, R110 ;  /* 0x0000008f8f6e7223 */ /* 0x000fe2000001006e */
[----:B------:R-:W-:Y:S01]  /*13e0*/  FADD.FTZ R112, R112, R145 ;  /* 0x0000009170707221 */ /* 0x000fe20000010000 */
[----:B------:R-:W-:Y:S01]  /*13f0*/  FFMA.FTZ R114, R145, R145, R114 ;  /* 0x0000009191727223 */ /* 0x000fe20000010072 */
[----:B------:R-:W-:-:S02]  /*1400*/  HADD2.F32 R149, -RZ, R102.H1_H1 ;  /* 0x30000066ff957230 */ /* 0x000fc40000004100 */
        /* <DEDUP_REMOVED lines=25> */
[----:B------:R-:W-:-:S02]  /*15a0*/  HADD2.F32 R38, -RZ, R113.H0_H0 ;  /* 0x20000071ff267230 */ /* 0x000fc40000004100 */
[----:B------:R-:W-:Y:S01]  /*15b0*/  FFMA.FTZ R111, R107, R107, R110 ;  /* 0x0000006b6b6f7223 */ /* 0x000fe2000001006e */
[----:B------:R-:W-:Y:S02]  /*15c0*/  HADD2.F32 R44, -RZ, R113.H1_H1 ;  /* 0x30000071ff2c7230 */ /* 0x000fe40000004100 */
[----:B------:R-:W-:Y:S01]  /*15d0*/  FADD.FTZ R113, R112, R165 ;  /* 0x000000a570717221 */ /* 0x000fe20000010000 */
[--C-:B------:R-:W-:Y:S02]  /*15e0*/  HADD2.F32 R46, -RZ, R115.reuse.H0_H0 ;  /* 0x20000073ff2e7230 */ /* 0x100fe40000004100 */
        /* <DEDUP_REMOVED lines=160> */
[----:B------:R-:W-:Y:S02]  /*1ff0*/  HADD2.F32 R144, -RZ, R140.H1_H1 ;  /* 0x3000008cff907230 */ /* 0x000fe40000004100 */
[----:B------:R-:W-:Y:S01]  /*2000*/  FFMA.FTZ R111, R136, R136, R111 ;  /* 0x00000088886f7223 */ /* 0x000fe2000001006f */
[--C-:B------:R-:W-:Y:S02]  /*2010*/  HADD2.F32 R140, -RZ, R141.reuse.H0_H0 ;  /* 0x2000008dff8c7230 */ /* 0x100fe40000004100 */
[----:B------:R-:W-:Y:S01]  /*2020*/  FADD.FTZ R113, R108, R137 ;  /* 0x000000896c717221 */ /* 0x000fe20000010000 */
[----:B------:R-:W-:Y:S01]  /*2030*/  FFMA.FTZ R115, R137, R137, R110 ;  /* 0x0000008989737223 */ /* 0x000fe2000001006e */
[----:B------:R-:W-:Y:S01]  /*2040*/  ISETP.GT.U32.AND P1, PT, R93, 0x7f, PT ;  /* 0x0000007f5d00780c */ /* 0x000fe20003f24070 */
[----:B------:R-:W-:Y:S01]  /*2050*/  FADD.FTZ R109, R109, R142 ;  /* 0x0000008e6d6d7221 */ /* 0x000fe20000010000 */
[----:B------:R-:W-:-:S02]  /*2060*/  HADD2.F32 R141, -RZ, R141.H1_H1 ;  /* 0x3000008dff8d7230 */ /* 0x000fc40000004100 */
[----:B------:R-:W-:Y:S01]  /*2070*/  FFMA.FTZ R111, R142, R142, R111 ;  /* 0x0000008e8e6f7223 */ /* 0x000fe2000001006f */
[----:B------:R-:W-:Y:S01]  /*2080*/  FADD.FTZ R110, R113, R140 ;  /* 0x0000008c716e7221 */ /* 0x000fe20000010000 */
[----:B------:R-:W-:Y:S01]  /*2090*/  FFMA.FTZ R112, R140, R140, R115 ;  /* 0x0000008c8c707223 */ /* 0x000fe20000010073 */
[----:B------:R-:W-:Y:S01]  /*20a0*/  FADD.FTZ R108, R109, R144 ;  /* 0x000000906d6c7221 */ /* 0x000fe20000010000 */
[----:B------:R-:W-:Y:S01]  /*20b0*/  FFMA.FTZ R109, R144, R144, R111 ;  /* 0x00000090906d7223 */ /* 0x000fe2000001006f */
[----:B------:R-:W-:Y:S01]  /*20c0*/  FADD.FTZ R110, R110, R141 ;  /* 0x0000008d6e6e7221 */ /* 0x000fe20000010000 */
[----:B------:R-:W-:Y:S01]  /*20d0*/  FFMA.FTZ R111, R141, R141, R112 ;  /* 0x0000008d8d6f7223 */ /* 0x000fe20000010070 */
[----:B------:R-:W-:Y:S02]  /*20e0*/  BSSY.RECONVERGENT B0, `(.L_x_1164) ;  /* 0x0000015000007945 */ /* 0x000fe40003800200 */
        /* <DEDUP_REMOVED lines=20> */
.L_x_1165:
[----:B------:R-:W-:Y:S05]  /*2230*/  BSYNC.RECONVERGENT B0 ;  /* 0x0000000000007941 */ /* 0x000fea0003800200 */
.L_x_1164:
[----:B0-----:R-:W0:Y:S01]  /*2240*/  SHFL.BFLY PT, R109, R116, 0x2, 0x1f ;  /* 0x0c401f00746d7f89 */ /* 0x001e2200000e0000 */
[C---:B------:R-:W-:Y:S02]  /*2250*/  LOP3.LUT P1, RZ, R93.reuse, 0x383, RZ, 0xc0, !PT ;  /* 0x000003835dff7812 */ /* 0x040fe4000782c0ff */
[----:B------:R-:W-:Y:S01]  /*2260*/  ISETP.NE.AND P2, PT, R93, RZ, PT ;  /* 0x000000ff5d00720c */ /* 0x000fe20003f45270 */
[----:B------:R-:W1:Y:S10]  /*2270*/  SHFL.BFLY PT, R108, R117, 0x2, 0x1f ;  /* 0x0c401f00756c7f89 */ /* 0x000e7400000e0000 */
[----:B------:R-:W2:Y:S01]  /*2280*/  @!P1 LDC.64 R110, c[0x0][0x3b8] ;  /* 0x0000ee00ff6e9b82 */ /* 0x000ea20000000a00 */
[----:B------:R-:W-:-:S05]  /*2290*/  VOTEU.ALL UP0, P1 ;  /* 0x0000000000ff7886 */ /* 0x000fca0000800000 */
[----:B------:R-:W-:Y:S01]  /*22a0*/  @!UP0 UIMAD UR12, UR17, UR4, UR11 ;  /* 0x00000004110c82a4 */ /* 0x000fe2000f8e020b */
[----:B0-----:R-:W-:-:S05]  /*22b0*/  FADD.FTZ R112, R109, R116 ;  /* 0x000000746d707221 */ /* 0x001fca0000010000 */
[----:B------:R-:W-:Y:S01]  /*22c0*/  MOV R115, UR12 ;  /* 0x0000000c00737c02 */ /* 0x000fe20008000f00 */
[----:B-1----:R-:W-:Y:S01]  /*22d0*/  FADD.FTZ R113, R108, R117 ;  /* 0x000000756c717221 */ /* 0x002fe20000010000 */
[----:B------:R-:W0:Y:S02]  /*22e0*/  SHFL.BFLY PT, R109, R112, 0x1, 0x1f ;  /* 0x0c201f00706d7f89 */ /* 0x000e2400000e0000 */
[----:B------:R-:W-:Y:S02]  /*22f0*/  @!P1 LEA R115, R115, R8, 0xb ;  /* 0x0000000873739211 */ /* 0x000fe400078e58ff */
[----:B------:R-:W1:Y:S03]  /*2300*/  SHFL.BFLY PT, R114, R113, 0x1, 0x1f ;  /* 0x0c201f0071727f89 */ /* 0x000e6600000e0000 */
[----:B--2---:R-:W-:-:S04]  /*2310*/  @!P1 IMAD.WIDE.U32 R110, R115, 0x4, R110 ;  /* 0x00000004736e9825 */ /* 0x004fc800078e006e */
[----:B0-----:R-:W-:Y:S01]  /*2320*/  FADD.FTZ R108, R112, R109 ;  /* 0x0000006d706c7221 */ /* 0x001fe20000010000 */
[----:B-1----:R-:W-:-:S05]  /*2330*/  FADD.FTZ R109, R113, R114 ;  /* 0x00000072716d7221 */ /* 0x002fca0000010000 */
        /* <DEDUP_REMOVED lines=10> */
.L_x_1167:
        /* <DEDUP_REMOVED lines=8> */
.L_x_1166:
[----:B------:R-:W-:Y:S01]  /*2460*/  ISETP.GT.U32.AND P1, PT, R93, 0xff, PT ;  /* 0x000000ff5d00780c */ /* 0x000fe20003f24070 */
[----:B------:R-:W-:Y:S05]  /*2470*/  WARPSYNC.ALL ;  /* 0x0000000000007948 */ /* 0x000fea0003800000 */
[----:B------:R-:W-:Y:S01]  /*2480*/  BAR.SYNC.DEFER_BLOCKING 0x0 ;  /* 0x0000000000007b1d */ /* 0x000fe20000010000 */
[----:B0-----:R-:W-:-:S05]  /*2490*/  CS2R R108, SRZ ;  /* 0x00000000006c7805 */ /* 0x001fca000001ff00 */
[----:B------:R-:W-:Y:S04]  /*24a0*/  BSSY.RECONVERGENT B0, `(.L_x_1168) ;  /* 0x000001e000007945 */ /* 0x000fe80003800200 */
[----:B------:R-:W-:Y:S05]  /*24b0*/  @P1 BRA `(.L_x_1169) ;  /* 0x0000000000701947 */ /* 0x000fea0003800000 */
[----:B------:R-:W0:Y:S01]  /*24c0*/  LDC.64 R114, c[0x0][0x3b8] ;  /* 0x0000ee00ff727b82 */ /* 0x000e220000000a00 */
[----:B------:R-:W-:Y:S01]  /*24d0*/  UIMAD UR12, UR17, UR4, UR11 ;  /* 0x00000004110c72a4 */ /* 0x000fe2000f8e020b */
[C---:B------:R-:W-:Y:S02]  /*24e0*/  SHF.L.U32 R108, R93.reuse, 0x2, RZ ;  /* 0x000000025d6c7819 */ /* 0x040fe400000006ff */
[----:B------:R-:W-:Y:S02]  /*24f0*/  LOP3.LUT R109, R93, 0x7, RZ, 0xc0, !PT ;  /* 0x000000075d6d7812 */ /* 0x000fe400078ec0ff */
[----:B------:R-:W-:Y:S02]  /*2500*/  LOP3.LUT R108, R108, 0x3e0, RZ, 0xc0, !PT ;  /* 0x000003e06c6c7812 */ /* 0x000fe400078ec0ff */
[----:B------:R-:W-:-:S04]  /*2510*/  MOV R111, UR12 ;  /* 0x0000000c006f7c02 */ /* 0x000fc80008000f00 */
[----:B------:R-:W-:-:S04]  /*2520*/  LEA R108, R111, R108, 0xa ;  /* 0x0000006c6f6c7211 */ /* 0x000fc800078e50ff */
[----:B------:R-:W-:-:S04]  /*2530*/  IADD3 R108, PT, PT, R109, R108, RZ ;  /* 0x0000006c6d6c7210 */ /* 0x000fc80007ffe0ff */
[----:B------:R-:W-:-:S04]  /*2540*/  SHF.L.U32 R113, R108, 0x1, RZ ;  /* 0x000000016c717819 */ /* 0x000fc800000006ff */
[C---:B------:R-:W-:Y:S01]  /*2550*/  IADD3 R111, PT, PT, R113.reuse, 0x10, RZ ;  /* 0x00000010716f7810 */ /* 0x040fe20007ffe0ff */
[C---:B0-----:R-:W-:Y:S01]  /*2560*/  IMAD.WIDE.U32 R108, R113.reuse, 0x4, R114 ;  /* 0x00000004716c7825 */ /* 0x041fe200078e0072 */
        /* <DEDUP_REMOVED lines=17> */
.L_x_1169:
[----:B------:R-:W-:Y:S05]  /*2680*/  BSYNC.RECONVERGENT B0 ;  /* 0x0000000000007941 */ /* 0x000fea0003800200 */
.L_x_1168:
[----:B------:R-:W0:Y:S01]  /*2690*/  SHFL.BFLY PT, R110, R109, 0x4, 0x1f ;  /* 0x0c801f006d6e7f89 */ /* 0x000e2200000e0000 */
[C---:B------:R-:W-:Y:S01]  /*26a0*/  LOP3.LUT P1, RZ, R93.reuse, 0x307, RZ, 0xc0, !PT ;  /* 0x000003075dff7812 */ /* 0x040fe2000782c0ff */
[----:B------:R-:W1:Y:S01]  /*26b0*/  LDCU UR12, c[0x0][0x3a0] ;  /* 0x00007400ff0c77ac */ /* 0x000e620008000800 */
[----:B------:R-:W-:Y:S01]  /*26c0*/  SHF.L.U32 R116, R93, 0x1, RZ ;  /* 0x000000015d747819 */ /* 0x000fe200000006ff */
[----:B------:R-:W2:Y:S01]  /*26d0*/  SHFL.BFLY PT, R111, R108, 0x4, 0x1f ;  /* 0x0c801f006c6f7f89 */ /* 0x000ea200000e0000 */
[----:B------:R-:W-:Y:S01]  /*26e0*/  MOV R117, UR9 ;  /* 0x0000000900757c02 */ /* 0x000fe20008000f00 */
[----:B------:R-:W-:Y:S02]  /*26f0*/  UIMAD UR13, UR5, 0x140000, URZ ;  /* 0x00140000050d78a4 */ /* 0x000fe4000f8e02ff */
[----:B------:R-:W-:Y:S01]  /*2700*/  MOV R146, UR5 ;  /* 0x0000000500927c02 */ /* 0x000fe20008000f00 */
[----:B------:R-:W-:Y:S01]  /*2710*/  ULOP3.LUT UR4, UR4, 0x1, URZ, 0x3c, !UPT ;  /* 0x0000000104047892 */ /* 0x000fe2000f8e3cff */
[----:B0-----:R-:W-:Y:S01]  /*2720*/  FADD.FTZ R110, R110, R109 ;  /* 0x0000006d6e6e7221 */ /* 0x001fe20000010000 */
[----:B--2---:R-:W-:-:S04]  /*2730*/  FADD.FTZ R111, R111, R108 ;  /* 0x0000006c6f6f7221 */ /* 0x004fc80000010000 */
[----:B------:R-:W0:Y:S04]  /*2740*/  SHFL.BFLY PT, R113, R110, 0x2, 0x1f ;  /* 0x0c401f006e717f89 */ /* 0x000e2800000e0000 */
[----:B------:R-:W2:Y:S01]  /*2750*/  SHFL.BFLY PT, R112, R111, 0x2, 0x1f ;  /* 0x0c401f006f707f89 */ /* 0x000ea200000e0000 */
[----:B0-----:R-:W-:Y:S01]  /*2760*/  FADD.FTZ R113, R110, R113 ;  /* 0x000000716e717221 */ /* 0x001fe20000010000 */
[----:B--2---:R-:W-:-:S04]  /*2770*/  FADD.FTZ R112, R111, R112 ;  /* 0x000000706f707221 */ /* 0x004fc80000010000 */
[----:B------:R-:W0:Y:S01]  /*2780*/  SHFL.BFLY PT, R114, R113, 0x1, 0x1f ;  /* 0x0c201f0071727f89 */ /* 0x000e2200000e0000 */
[----:B------:R-:W2:Y:S03]  /*2790*/  @!P0 LDC.64 R110, c[0x0][0x3b0] ;  /* 0x0000ec00ff6e8b82 */ /* 0x000ea60000000a00 */
[----:B------:R-:W3:Y:S01]  /*27a0*/  SHFL.BFLY PT, R115, R112, 0x1, 0x1f ;  /* 0x0c201f0070737f89 */ /* 0x000ee200000e0000 */
[----:B0-----:R-:W-:-:S04]  /*27b0*/  FADD.FTZ R114, R113, R114 ;  /* 0x0000007271727221 */ /* 0x001fc80000010000 */
[----:B------:R-:W-:Y:S01]  /*27c0*/  @!P1 FMUL.FTZ R114, R114, 2.4414062863797880709e-05 ;  /* 0x37cccccd72729820 */ /* 0x000fe20000410000 */
[----:B---3--:R-:W-:-:S03]  /*27d0*/  FADD.FTZ R115, R112, R115 ;  /* 0x0000007370737221 */ /* 0x008fc60000010000 */
[----:B------:R-:W-:-:S04]  /*27e0*/  @!P1 FMUL.FTZ R108, R114, R114 ;  /* 0x00000072726c9220 */ /* 0x000fc80000410000 */
[----:B------:R-:W-:-:S05]  /*27f0*/  @!P1 FFMA.FTZ R108, R115, 2.4414062863797880709e-05, -R108 ;  /* 0x37cccccd736c9823 */ /* 0x000fca000001086c */
[----:B------:R-:W-:Y:S01]  /*2800*/  @!P1 FMNMX.FTZ R115, RZ, R108, !PT ;  /* 0x0000006cff739209 */ /* 0x000fe20007810000 */
[----:B------:R-:W-:-:S04]  /*2810*/  IMAD R108, R93, 0x7, R6 ;  /* 0x000000075d6c7824 */ /* 0x000fc800078e0206 */
[----:B------:R2:W-:Y:S01]  /*2820*/  @!P1 STS.64 [R93+UR10], R114 ;  /* 0x000000725d009988 */ /* 0x0005e20008000a0a */
[----:B------:R-:W-:Y:S01]  /*2830*/  BAR.SYNC.DEFER_BLOCKING 0x0 ;  /* 0x0000000000007b1d */ /* 0x000fe20000010000 */
[----:B------:R-:W-:-:S04]  /*2840*/  @!P0 LEA R116, P1, R117, R116, 0x6 ;  /* 0x0000007475748211 */ /* 0x000fc800078230ff */
[----:B------:R-:W-:Y:S02]  /*2850*/  @!P0 LEA.HI.X R117, R117, RZ, R146, 0x6, P1 ;  /* 0x000000ff75758211 */ /* 0x000fe400008f3492 */
[----:B--2---:R-:W-:-:S04]  /*2860*/  @!P0 LEA R114, P1, R116, R110, 0x2 ;  /* 0x0000006e74728211 */ /* 0x004fc800078210ff */
[----:B------:R-:W-:Y:S01]  /*2870*/  @!P0 LEA.HI.X R115, R116, R111, R117, 0x2, P1 ;  /* 0x0000006f74738211 */ /* 0x000fe200008f1475 */
[----:B-----5:R-:W-:Y:S01]  /*2880*/  HADD2.F32 R116, -RZ, R98.H0_H0 ;  /* 0x20000062ff747230 */ /* 0x020fe20000004100 */
[----:B------:R-:W-:Y:S01]  /*2890*/  MOV R111, UR9 ;  /* 0x00000009006f7c02 */ /* 0x000fe20008000f00 */
[----:B------:R-:W-:Y:S01]  /*28a0*/  IMAD R117, R4, 0x140, RZ ;  /* 0x0000014004757824 */ /* 0x000fe200078e02ff */
[----:B------:R-:W-:-:S04]  /*28b0*/  UIADD3 UR9, UP0, UPT, UR9, 0x4, URZ ;  /* 0x0000000409097890 */ /* 0x000fc8000ff1e0ff */
[----:B------:R-:W-:Y:S01]  /*28c0*/  UIADD3.X UR5, UPT, UPT, URZ, UR5, URZ, UP0, !UPT ;  /* 0x00000005ff057290 */ /* 0x000fe200087fe4ff */
[----:B------:R-:W1:Y:S04]  /*28d0*/  LDS.64 R112, [R2] ;  /* 0x0000000002707984 */ /* 0x000e680000000a00 */
[----:B------:R-:W0:Y:S01]  /*28e0*/  @!P0 LDS.64 R108, [R108] ;  /* 0x000000006c6c8984 */ /* 0x000e220000000a00 */
[----:B-1----:R-:W-:Y:S01]  /*28f0*/  FADD.FTZ R113, R113, UR12 ;  /* 0x0000000c71717e21 */ /* 0x002fe20008010000 */
[--C-:B------:R-:W-:Y:S01]  /*2900*/  FADD.FTZ R104, R104, -R112.reuse ;  /* 0x8000007068687221 */ /* 0x100fe20000010000 */
[--C-:B------:R-:W-:Y:S01]  /*2910*/  FADD.FTZ R91, R91, -R112.reuse ;  /* 0x800000705b5b7221 */ /* 0x100fe20000010000 */
[--C-:B------:R-:W-:Y:S01]  /*2920*/  FADD.FTZ R83, R83, -R112.reuse ;  /* 0x8000007053537221 */ /* 0x100fe20000010000 */
[----:B0-----:R0:W-:Y:S01]  /*2930*/  @!P0 STG.E.64 desc[UR14][R114.64], R108 ;  /* 0x0000006c72008986 */ /* 0x0011e2000c101b0e */
        /* <DEDUP_REMOVED lines=13> */
[----:B0-----:R-:W-:Y:S01]  /*2a10*/  HFMA2 R109, -RZ, RZ, 0, 0 ;  /* 0x00000000ff6d7431 */ /* 0x001fe200000001ff */
[----:B------:R-:W0:Y:S01]  /*2a20*/  MUFU.RSQ R114, R113 ;  /* 0x0000007100727308 */ /* 0x000e220000001400 */
[----:B------:R-:W-:Y:S01]  /*2a30*/  MOV R108, R22 ;  /* 0x00000016006c7202 */ /* 0x000fe20000000f00 */
[--C-:B------:R-:W-:Y:S01]  /*2a40*/  FADD.FTZ R34, R34, -R112.reuse ;  /* 0x8000007022227221 */ /* 0x100fe20000010000 */
[--C-:B------:R-:W-:Y:S01]  /*2a50*/  FADD.FTZ R42, R42, -R112.reuse ;  /* 0x800000702a2a7221 */ /* 0x100fe20000010000 */
[--C-:B------:R-:W-:Y:S01]  /*2a60*/  FADD.FTZ R50, R50, -R112.reuse ;  /* 0x8000007032327221 */ /* 0x100fe20000010000 */
[--C-:B------:R-:W-:Y:S01]  /*2a70*/  FADD.FTZ R58, R58, -R112.reuse ;  /* 0x800000703a3a7221 */ /* 0x100fe20000010000 */
[--C-:B------:R-:W-:Y:S01]  /*2a80*/  FADD.FTZ R119, R119, -R112.reuse ;  /* 0x8000007077777221 */ /* 0x100fe20000010000 */
[--C-:B------:R-:W-:Y:S01]  /*2a90*/  FADD.FTZ R121, R121, -R112.reuse ;  /* 0x8000007079797221 */ /* 0x100fe20000010000 */
[----:B------:R-:W-:Y:S01]  /*2aa0*/  FADD.FTZ R123, R123, -R112 ;  /* 0x800000707b7b7221 */ /* 0x000fe20000010000 */
[----:B------:R-:W-:-:S04]  /*2ab0*/  IMAD.WIDE.U32 R110, R111, 0x140000, R108 ;  /* 0x001400006f6e7825 */ /* 0x000fc800078e006c */
        /* <DEDUP_REMOVED lines=12> */
[----:B0-----:R-:W-:Y:S01]  /*2b80*/  FMUL.FTZ R25, R114, R25 ;  /* 0x0000001972197220 */ /* 0x001fe20000410000 */
        /* <DEDUP_REMOVED lines=64> */
[----:B------:R-:W-:Y:S01]  /*2f90*/  IADD3 R110, P1, PT, R117, R110, RZ ;  /* 0x0000006e756e7210 */ /* 0x000fe20007f3e0ff */
[----:B------:R-:W0:Y:S01]  /*2fa0*/  LDS.64 R24, [R0] ;  /* 0x0000000000187984 */ /* 0x000e220000000a00 */
[--C-:B------:R-:W-:Y:S01]  /*2fb0*/  FADD.FTZ R117, R130, -R112.reuse ;  /* 0x8000007082757221 */ /* 0x100fe20000010000 */
[--C-:B------:R-:W-:Y:S01]  /*2fc0*/  FADD.FTZ R33, R33, -R112.reuse ;  /* 0x8000007021217221 */ /* 0x100fe20000010000 */
[--C-:B------:R-:W-:Y:S01]  /*2fd0*/  FADD.FTZ R48, R48, -R112.reuse ;  /* 0x8000007030307221 */ /* 0x100fe20000010000 */
[----:B------:R-:W-:Y:S01]  /*2fe0*/  FADD.FTZ R115, R128, -R112 ;  /* 0x8000007080737221 */ /* 0x000fe20000010000 */
[----:B------:R-:W-:Y:S01]  /*2ff0*/  FMUL.FTZ R128, R114, R117 ;  /* 0x0000007572807220 */ /* 0x000fe20000410000 */
[----:B------:R-:W-:-:S02]  /*3000*/  HADD2.F32 R116, -RZ, R98.H1_H1 ;  /* 0x30000062ff747230 */ /* 0x000fc40000004100 */
[C---:B------:R-:W-:Y:S01]  /*3010*/  FMUL.FTZ R33, R114.reuse, R33 ;  /* 0x0000002172217220 */ /* 0x040fe20000410000 */
[----:B------:R-:W-:Y:S02]  /*3020*/  HADD2.F32 R117, -RZ, R96.H1_H1 ;  /* 0x30000060ff757230 */ /* 0x000fe40000004100 */
[----:B------:R-:W-:Y:S01]  /*3030*/  FMUL.FTZ R48, R114, R48 ;  /* 0x0000003072307220 */ /* 0x000fe20000410000 */
[----:B------:R-:W-:Y:S01]  /*3040*/  IADD3.X R111, PT, PT, R111, UR13, RZ, P1, !PT ;  /* 0x0000000d6f6f7c10 */ /* 0x000fe20008ffe4ff */
[--C-:B------:R-:W-:Y:S01]  /*3050*/  FADD.FTZ R149, R149, -R112.reuse ;  /* 0x8000007095957221 */ /* 0x100fe20000010000 */
[--C-:B------:R-:W-:Y:S01]  /*3060*/  FADD.FTZ R17, R17, -R112.reuse ;  /* 0x8000007011117221 */ /* 0x100fe20000010000 */
[C-C-:B------:R-:W-:Y:S01]  /*3070*/  FFMA.FTZ R152, R116.reuse, R33, R117.reuse ;  /* 0x0000002174987223 */ /* 0x140fe20000010075 */
[--C-:B------:R-:W-:Y:S01]  /*3080*/  FFMA.FTZ R33, R116, R48, R117.reuse ;  /* 0x0000003074217223 */ /* 0x100fe20000010075 */
[--C-:B------:R-:W-:Y:S01]  /*3090*/  FADD.FTZ R9, R9, -R112.reuse ;  /* 0x8000007009097221 */ /* 0x100fe20000010000 */
[--C-:B------:R-:W-:Y:S01]  /*30a0*/  FADD.FTZ R89, R89, -R112.reuse ;  /* 0x8000007059597221 */ /* 0x100fe20000010000 */
[--C-:B------:R-:W-:Y:S01]  /*30b0*/  FADD.FTZ R161, R161, -R112.reuse ;  /* 0x80000070a1a17221 */ /* 0x100fe20000010000 */
[--C-:B------:R-:W-:Y:S01]  /*30c0*/  FADD.FTZ R32, R32, -R112.reuse ;  /* 0x8000007020207221 */ /* 0x100fe20000010000 */
[--C-:B------:R-:W-:Y:S01]  /*30d0*/  FADD.FTZ R40, R40, -R112.reuse ;  /* 0x8000007028287221 */ /* 0x100fe20000010000 */
        /* <DEDUP_REMOVED lines=20> */
[----:B0-----:R-:W-:Y:S01]  /*3220*/  FADD.FTZ R25, R25, UR12 ;  /* 0x0000000c19197e21 */ /* 0x001fe20008010000 */
[----:B------:R-:W0:Y:S01]  /*3230*/  LDCU.64 UR12, c[0x0][0x380] ;  /* 0x00007000ff0c77ac */ /* 0x000e220008000a00 */
[C---:B------:R-:W-:Y:S01]  /*3240*/  FMUL.FTZ R9, R114.reuse, R9 ;  /* 0x0000000972097220 */ /* 0x040fe20000410000 */
[C---:B------:R-:W-:Y:S01]  /*3250*/  FMUL.FTZ R89, R114.reuse, R89 ;  /* 0x0000005972597220 */ /* 0x040fe20000410000 */
[----:B------:R-:W1:Y:S01]  /*3260*/  MUFU.RSQ R48, R25 ;  /* 0x0000001900307308 */ /* 0x000e620000001400 */
[C---:B------:R-:W-:Y:S01]  /*3270*/  FMUL.FTZ R161, R114.reuse, R161 ;  /* 0x000000a172a17220 */ /* 0x040fe20000410000 */
[C---:B------:R-:W-:Y:S01]  /*3280*/  FMUL.FTZ R32, R114.reuse, R32 ;  /* 0x0000002072207220 */ /* 0x040fe20000410000 */
[C---:B------:R-:W-:Y:S01]  /*3290*/  FMUL.FTZ R40, R114.reuse, R40 ;  /* 0x0000002872287220 */ /* 0x040fe20000410000 */
[C---:B------:R-:W-:Y:S01]  /*32a0*/  FMUL.FTZ R143, R114.reuse, R143 ;  /* 0x0000008f728f7220 */ /* 0x040fe20000410000 */
[C---:B------:R-:W-:Y:S01]  /*32b0*/  FMUL.FTZ R109, R114.reuse, R109 ;  /* 0x0000006d726d7220 */ /* 0x040fe20000410000 */
[----:B------:R-:W-:Y:S01]  /*32c0*/  FMUL.FTZ R115, R114, R115 ;  /* 0x0000007372737220 */ /* 0x000fe20000410000 */
[--C-:B------:R-:W-:Y:S01]  /*32d0*/  FFMA.FTZ R160, R116, R149, R117.reuse ;  /* 0x0000009574a07223 */ /* 0x100fe20000010075 */
        /* <DEDUP_REMOVED lines=23> */
[--C-:B------:R-:W-:Y:S01]  /*3450*/  FFMA.FTZ R156, R116, R9, R117.reuse ;  /* 0x00000009749c7223 */ /* 0x100fe20000010075 */
[--C-:B------:R-:W-:Y:S01]  /*3460*/  FADD.FTZ R30, R30, -R24.reuse ;  /* 0x800000181e1e7221 */ /* 0x100fe20000010000 */
[--C-:B------:R-:W-:Y:S01]  /*3470*/  FADD.FTZ R141, R141, -R24.reuse ;  /* 0x800000188d8d7221 */ /* 0x100fe20000010000 */
[C-C-:B------:R-:W-:Y:S01]  /*3480*/  FFMA.FTZ R114, R116.reuse, R89, R117.reuse ;  /* 0x0000005974727223 */ /* 0x140fe20000010075 */
[C-C-:B------:R-:W-:Y:S01]  /*3490*/  FFMA.FTZ R164, R116.reuse, R161, R117.reuse ;  /* 0x000000a174a47223 */ /* 0x140fe20000010075 */
[C-C-:B------:R-:W-:Y:S01]  /*34a0*/  FFMA.FTZ R9, R116.reuse, R32, R117.reuse ;  /* 0x0000002074097223 */ /* 0x140fe20000010075 */
[--C-:B------:R-:W-:Y:S01]  /*34b0*/  FFMA.FTZ R17, R116, R40, R117.reuse ;  /* 0x0000002874117223 */ /* 0x100fe20000010075 */
[--C-:B------:R-:W-:Y:S01]  /*34c0*/  FADD.FTZ R46, R46, -R24.reuse ;  /* 0x800000182e2e7221 */ /* 0x100fe20000010000 */
[--C-:B------:R-:W-:Y:S01]  /*34d0*/  FADD.FTZ R54, R54, -R24.reuse ;  /* 0x8000001836367221 */ /* 0x100fe20000010000 */
        /* <DEDUP_REMOVED lines=8> */
[----:B-1----:R-:W-:Y:S01]  /*3560*/  FMUL.FTZ R161, R48, R31 ;  /* 0x0000001f30a17220 */ /* 0x002fe20000410000 */
        /* <DEDUP_REMOVED lines=53> */
[----:B------:R-:W-:Y:S01]  /*38c0*/  FMUL.FTZ R86, R48, R149 ;  /* 0x0000009530567220 */ /* 0x000fe20000410000 */
[----:B------:R-:W-:Y:S01]  /*38d0*/  HADD2.F32 R25, -RZ, R99.H0_H0 ;  /* 0x20000063ff197230 */ /* 0x000fe20000004100 */
[----:B------:R-:W-:Y:S01]  /*38e0*/  SHF.L.U64.HI R111, R110, 0x1, R111 ;  /* 0x000000016e6f7819 */ /* 0x000fe2000001026f */
[----:B------:R-:W-:-:S02]  /*38f0*/  HADD2.F32 R24, -RZ, R97.H0_H0 ;  /* 0x20000061ff187230 */ /* 0x000fc40000004100 */
[C---:B------:R-:W-:Y:S01]  /*3900*/  FMUL.FTZ R29, R48.reuse, R30 ;  /* 0x0000001e301d7220 */ /* 0x040fe20000410000 */
[----:B------:R-:W-:Y:S01]  /*3910*/  FMUL.FTZ R149, R48, R141 ;  /* 0x0000008d30957220 */ /* 0x000fe20000410000 */
[--C-:B------:R-:W-:Y:S01]  /*3920*/  FFMA.FTZ R162, R116, R155, R117.reuse ;  /* 0x0000009b74a27223 */ /* 0x100fe20000010075 */
[----:B------:R-:W-:Y:S01]  /*3930*/  SHF.L.U32 R110, R110, 0x1, RZ ;  /* 0x000000016e6e7819 */ /* 0x000fe200000006ff */
[C---:B------:R-:W-:Y:S01]  /*3940*/  FMUL.FTZ R46, R48.reuse, R46 ;  /* 0x0000002e302e7220 */ /* 0x040fe20000410000 */
[----:B------:R-:W-:Y:S01]  /*3950*/  FMUL.FTZ R54, R48, R54 ;  /* 0x0000003630367220 */ /* 0x000fe20000410000 */
[----:B------:R-:W-:Y:S02]  /*3960*/  HADD2.F32 R141, -RZ, R99.H1_H1 ;  /* 0x30000063ff8d7230 */ /* 0x000fe40000004100 */
[--C-:B------:R-:W-:Y:S01]  /*3970*/  FFMA.FTZ R150, R116, R41, R117.reuse ;  /* 0x0000002974967223 */ /* 0x100fe20000010075 */
[----:B------:R-:W-:Y:S02]  /*3980*/  HADD2.F32 R30, -RZ, R97.H1_H1 ;  /* 0x30000061ff1e7230 */ /* 0x000fe40000004100 */
[----:B------:R-:W-:Y:S01]  /*3990*/  FMUL.FTZ R155, R106, R48 ;  /* 0x000000306a9b7220 */ /* 0x000fe20000410000 */
[C---:B------:R-:W-:Y:S01]  /*39a0*/  FMUL.FTZ R139, R48.reuse, R139 ;  /* 0x0000008b308b7220 */ /* 0x040fe20000410000 */
[C---:B------:R-:W-:Y:S01]  /*39b0*/  FMUL.FTZ R87, R48.reuse, R87 ;  /* 0x0000005730577220 */ /* 0x040fe20000410000 */
[----:B------:R-:W-:Y:S01]  /*39c0*/  FMUL.FTZ R85, R48, R85 ;  /* 0x0000005530557220 */ /* 0x000fe20000410000 */
[--C-:B------:R-:W-:Y:S01]  /*39d0*/  FFMA.FTZ R41, R116, R56, R117.reuse ;  /* 0x0000003874297223 */ /* 0x100fe20000010075 */
[----:B------:R-:W-:Y:S01]  /*39e0*/  FMUL.FTZ R56, R48, R28 ;  /* 0x0000001c30387220 */ /* 0x000fe20000410000 */
[----:B0-----:R-:W-:Y:S01]  /*39f0*/  IADD3 R28, P1, PT, R110, UR12, RZ ;  /* 0x0000000c6e1c7c10 */ /* 0x001fe2000ff3e0ff */
[C-C-:B------:R-:W-:Y:S01]  /*3a00*/  FFMA.FTZ R90, R25.reuse, R46, R24.reuse ;  /* 0x0000002e195a7223 */ /* 0x140fe20000010018 */
[--C-:B------:R-:W-:Y:S01]  /*3a10*/  FFMA.FTZ R94, R25, R54, R24.reuse ;  /* 0x00000036195e7223 */ /* 0x100fe20000010018 */
        /* <DEDUP_REMOVED lines=29> */
[----:B------:R-:W-:Y:S01]  /*3bf0*/  FFMA.FTZ R87, R25, R87, R24 ;  /* 0x0000005719577223 */ /* 0x000fe20000010018 */
[--C-:B------:R-:W-:Y:S01]  /*3c00*/  FFMA.FTZ R46, R139, R141, R30.reuse ;  /* 0x0000008d8b2e7223 */ /* 0x100fe2000001001e */
[----:B------:R-:W-:Y:S01]  /*3c10*/  FFMA.FTZ R54, R141, R85, R30 ;  /* 0x000000558d367223 */ /* 0x000fe2000001001e */
[C-C-:B------:R-:W-:Y:S01]  /*3c20*/  FFMA.FTZ R136, R116.reuse, R81, R117.reuse ;  /* 0x0000005174887223 */ /* 0x140fe20000010075 */
[C-C-:B------:R-:W-:Y:S01]  /*3c30*/  FFMA.FTZ R138, R116.reuse, R73, R117.reuse ;  /* 0x00000049748a7223 */ /* 0x140fe20000010075 */
[C-C-:B------:R-:W-:Y:S01]  /*3c40*/  FFMA.FTZ R144, R116.reuse, R65, R117.reuse ;  /* 0x0000004174907223 */ /* 0x140fe20000010075 */
[C-C-:B------:R-:W-:Y:S01]  /*3c50*/  FFMA.FTZ R146, R116.reuse, R57, R117.reuse ;  /* 0x0000003974927223 */ /* 0x140fe20000010075 */
        /* <DEDUP_REMOVED lines=37> */
[----:B------:R-:W-:Y:S01]  /*3eb0*/  FFMA.FTZ R117, R116, R112, R117 ;  /* 0x0000007074757223 */ /* 0x000fe20000010075 */
[----:B------:R-:W-:Y:S01]  /*3ec0*/  IADD3.X R29, PT, PT, R111, UR13, RZ, P1, !PT ;  /* 0x0000000d6f1d7c10 */ /* 0x000fe20008ffe4ff */
        /* <DEDUP_REMOVED lines=28> */
[--C-:B------:R-:W-:Y:S01]  /*4090*/  FFMA.FTZ R132, R141, R13, R30.reuse ;  /* 0x0000000d8d847223 */ /* 0x100fe2000001001e */
[----:B------:R-:W0:Y:S01]  /*40a0*/  LDCU.64 UR12, c[0x0][0x3a8] ;  /* 0x00007500ff0c77ac */ /* 0x000e220008000a00 */
[----:B------:R-:W-:Y:S01]  /*40b0*/  F2FP.F16.F32.PACK_AB R24, R113, R104 ;  /* 0x000000687118723e */ /* 0x000fe200000000ff */
[C-C-:B------:R-:W-:Y:S01]  /*40c0*/  FFMA.FTZ R109, R141.reuse, R61, R30.reuse ;  /* 0x0000003d8d6d7223 */ /* 0x140fe2000001001e */
[----:B------:R-:W-:Y:S01]  /*40d0*/  F2FP.F16.F32.PACK_AB R114, R114, R91 ;  /* 0x0000005b7272723e */ /* 0x000fe200000000ff */
[C-C-:B------:R-:W-:Y:S01]  /*40e0*/  FFMA.FTZ R13, R141.reuse, R36, R30.reuse ;  /* 0x000000248d0d7223 */ /* 0x140fe2000001001e */
[----:B------:R-:W-:Y:S01]  /*40f0*/  F2FP.F16.F32.PACK_AB R25, R46, R155 ;  /* 0x0000009b2e19723e */ /* 0x000fe200000000ff */
        /* <DEDUP_REMOVED lines=27> */
[----:B------:R-:W-:Y:S01]  /*42b0*/  F2FP.F16.F32.PACK_AB R54, R146, R59 ;  /* 0x0000003b9236723e */ /* 0x000fe200000000ff */
[----:B------:R1:W-:Y:S01]  /*42c0*/  STG.E.64 desc[UR14][R28.64], R24 ;  /* 0x000000181c007986 */ /* 0x0003e2000c101b0e */
[----:B------:R-:W-:Y:S01]  /*42d0*/  F2FP.F16.F32.PACK_AB R42, R33, R42 ;  /* 0x0000002a212a723e */ /* 0x000fe200000000ff */
[----:B0-----:R-:W-:Y:S01]  /*42e0*/  UISETP.GE.U32.AND UP0, UPT, UR9, UR12, UPT ;  /* 0x0000000c0900728c */ /* 0x001fe2000bf06070 */
[----:B------:R-:W-:Y:S01]  /*42f0*/  F2FP.F16.F32.PACK_AB R63, R109, R63 ;  /* 0x0000003f6d3f723e */ /* 0x000fe200000000ff */
[----:B------:R0:W-:Y:S01]  /*4300*/  STG.E.64 desc[UR14][R28.64+0xa00], R114 ;  /* 0x000a00721c007986 */ /* 0x0001e2000c101b0e */
[----:B------:R-:W-:Y:S01]  /*4310*/  F2FP.F16.F32.PACK_AB R30, R158, R3 ;  /* 0x000000039e1e723e */ /* 0x000fe200000000ff */
[----:B------:R-:W-:Y:S01]  /*4320*/  UISETP.GE.AND.EX UP0, UPT, UR5, UR13, UPT, UP0 ;  /* 0x0000000d0500728c */ /* 0x000fe2000bf06300 */
[----:B------:R-:W-:-:S02]  /*4330*/  F2FP.F16.F32.PACK_AB R146, R160, R101 ;  /* 0x00000065a092723e */ /* 0x000fc400000000ff */
[----:B------:R-:W-:Y:S02]  /*4340*/  F2FP.F16.F32.PACK_AB R33, R85, R110 ;  /* 0x0000006e5521723e */ /* 0x000fe400000000ff */
[----:B------:R-:W-:Y:S02]  /*4350*/  F2FP.F16.F32.PACK_AB R46, R148, R51 ;  /* 0x00000033942e723e */ /* 0x000fe400000000ff */
[----:B------:R-:W-:Y:S02]  /*4360*/  F2FP.F16.F32.PACK_AB R150, R150, R43 ;  /* 0x0000002b9696723e */ /* 0x000fe400000000ff */
[----:B-1----:R-:W-:Y:S02]  /*4370*/  F2FP.F16.F32.PACK_AB R24, R152, R35 ;  /* 0x000000239818723e */ /* 0x002fe400000000ff */
[----:B------:R-:W-:Y:S02]  /*4380*/  F2FP.F16.F32.PACK_AB R108, R27, R108 ;  /* 0x0000006c1b6c723e */ /* 0x000fe400000000ff */
[----:B------:R-:W-:-:S02]  /*4390*/  F2FP.F16.F32.PACK_AB R109, R134, R23 ;  /* 0x00000017866d723e */ /* 0x000fc400000000ff */
[----:B------:R-:W-:Y:S02]  /*43a0*/  F2FP.F16.F32.PACK_AB R158, R164, R105 ;  /* 0x00000069a49e723e */ /* 0x000fe400000000ff */
[----:B------:R-:W-:Y:S01]  /*43b0*/  F2FP.F16.F32.PACK_AB R50, R41, R50 ;  /* 0x000000322932723e */ /* 0x000fe200000000ff */
[----:B------:R0:W-:Y:S01]  /*43c0*/  STG.E.64 desc[UR14][R28.64+0x5a00], R108 ;  /* 0x005a006c1c007986 */ /* 0x0001e2000c101b0e */
[----:B------:R-:W-:Y:S02]  /*43d0*/  F2FP.F16.F32.PACK_AB R85, R36, R89 ;  /* 0x000000592455723e */ /* 0x000fe400000000ff */
[----:B------:R-:W-:Y:S02]  /*43e0*/  F2FP.F16.F32.PACK_AB R101, R44, R143 ;  /* 0x0000008f2c65723e */ /* 0x000fe400000000ff */
[----:B------:R-:W-:Y:S02]  /*43f0*/  F2FP.F16.F32.PACK_AB R78, R136, R83 ;  /* 0x00000053884e723e */ /* 0x000fe400000000ff */
        /* <DEDUP_REMOVED lines=75> */
.L_x_1171:
        /* <DEDUP_REMOVED lines=13> */
.L_x_1352:


//--------------------- .text._ZN13group_norm_v214gn_cuda_kernelI6__halfLi320ELi2ELi32ELi10ELi4096ELb0ELi64ELi320ELi320ELi4ELb1ELi4ELb0ELb0ENS_16CompileConditionILi1000EEEEEvPT_PKS4_S7_S7_flPfS8_Pj --------------------------
	.section	.text._ZN13group_norm_v214gn_cuda_kernelI6__halfLi320ELi2ELi32ELi10ELi4096ELb0ELi64ELi320ELi320ELi4ELb1ELi4ELb0ELb0ENS_16CompileConditionILi1000EEEEEvPT_PKS4_S7_S7_flPfS8_Pj,"ax",@progbits
	.align	128
        .global         _ZN13group_norm_v214gn_cuda_kernelI6__halfLi320ELi2ELi32ELi10ELi4096ELb0ELi64ELi320ELi320ELi4ELb1ELi4ELb0ELb0ENS_16CompileConditionILi1000EEEEEvPT_PKS4_S7_S7_flPfS8_Pj
        .type           _ZN13group_norm_v214gn_cuda_kernelI6__halfLi320ELi2ELi32ELi10ELi4096ELb0ELi64ELi320ELi320ELi4ELb1ELi4ELb0ELb0ENS_16CompileConditionILi1000EEEEEvPT_PKS4_S7_S7_flPfS8_Pj,@function
        .size           _ZN13group_norm_v214gn_cuda_kernelI6__halfLi320ELi2ELi32ELi10ELi4096ELb0ELi64ELi320ELi320ELi4ELb1ELi4ELb0ELb0ENS_16CompileConditionILi1000EEEEEvPT_PKS4_S7_S7_flPfS8_Pj,(.L_x_1353 - _ZN13group_norm_v214gn_cuda_kernelI6__halfLi320ELi2ELi32ELi10ELi4096ELb0ELi64ELi320ELi320ELi4ELb1ELi4ELb0ELb0ENS_16CompileConditionILi1000EEEEEvPT_PKS4_S7_S7_flPfS8_Pj)
        .other          _ZN13group_norm_v214gn_cuda_kernelI6__halfLi320ELi2ELi32ELi10ELi4096ELb0ELi64ELi320ELi320ELi4ELb1ELi4ELb0ELb0ENS_16CompileConditionILi1000EEEEEvPT_PKS4_S7_S7_flPfS8_Pj,@"STO_CUDA_ENTRY STV_DEFAULT"
_ZN13group_norm_v214gn_cuda_kernelI6__halfLi320ELi2ELi32ELi10ELi4096ELb0ELi64ELi320ELi320ELi4ELb1ELi4ELb0ELb0ENS_16CompileConditionILi1000EEEEEvPT_PKS4_S7_S7_flPfS8_Pj:
.text._ZN13group_norm_v214gn_cuda_kernelI6__halfLi320ELi2ELi32ELi10ELi4096ELb0ELi64ELi320ELi320ELi4ELb1ELi4ELb0ELb0ENS_16CompileConditionILi1000EEEEEvPT_PKS4_S7_S7_flPfS8_Pj:
        /* <DEDUP_REMOVED lines=37> */
[----:B------:R-:W-:Y:S01]  /*0250*/  SHF.R.U32.HI R7, RZ, 0x10, R5 ;  /* 0x00000010ff077819 */ /* 0x000fe20000011605 */
[----:B------:R-:W-:Y:S01]  /*0260*/  HFMA2 R5, -RZ, RZ, 0, 0 ;  /* 0x00000000ff057431 */ /* 0x000fe200000001ff */
[----:B------:R-:W-:Y:S02]  /*0270*/  MOV R4, UR7 ;  /* 0x0000000700047c02 */ /* 0x000fe40008000f00 */
[----:B------:R-:W-:Y:S02]  /*0280*/  LEA R6, R6, UR4, 0x3 ;  /* 0x0000000406067c11 */ /* 0x000fe4000f8e18ff */
[----:B------:R-:W-:Y:S01]  /*0290*/  LEA R7, R7, UR4, 0x3 ;  /* 0x0000000407077c11 */ /* 0x000fe2000f8e18ff */
[----:B--2---:R-:W-:-:S06]  /*02a0*/  UMOV UR4, URZ ;  /* 0x000000ff00047c82 */ /* 0x004fcc0008000000 */
.L_x_1184:
        /* <DEDUP_REMOVED lines=43> */
[----:B------:R-:W-:Y:S02]  /*0560*/  HADD2.F32 R85, -RZ, R56.H1_H1 ;  /* 0x30000038ff557230 */ /* 0x000fe40000004100 */
[----:B------:R-:W-:Y:S02]  /*0570*/  HADD2.F32 R56, -RZ, R57.H0_H0 ;  /* 0x20000039ff387230 */ /* 0x000fe40000004100 */
[--C-:B------:R-:W-:Y:S02]  /*0580*/  HADD2.F32 R60, -RZ, R42.reuse.H0_H0 ;  /* 0x2000002aff3c7230 */ /* 0x100fe40000004100 */
[----:B------:R-:W-:Y:S02]  /*0590*/  HADD2.F32 R61, -RZ, R42.H1_H1 ;  /* 0x3000002aff3d7230 */ /* 0x000fe40000004100 */
[--C-:B------:R-:W-:Y:S02]  /*05a0*/  HADD2.F32 R42, -RZ, R43.reuse.H0_H0 ;  /* 0x2000002bff2a7230 */ /* 0x100fe40000004100 */
[----:B------:R-:W-:-:S02]  /*05b0*/  HADD2.F32 R62, -RZ, R43.H1_H1 ;  /* 0x3000002bff3e7230 */ /* 0x000fc40000004100 */
[--C-:B------:R-:W-:Y:S02]  /*05c0*/  HADD2.F32 R66, -RZ, R46.reuse.H0_H0 ;  /* 0x2000002eff427230 */ /* 0x100fe40000004100 */
[----:B------:R-:W-:Y:S02]  /*05d0*/  HADD2.F32 R68, -RZ, R46.H1_H1 ;  /* 0x3000002eff447230 */ /* 0x000fe40000004100 */
[----:B------:R-:W-:Y:S01]  /*05e0*/  FFMA.FTZ R46, R84, R84, RZ ;  /* 0x00000054542e7223 */ /* 0x000fe200000100ff */
[--C-:B------:R-:W-:Y:S02]  /*05f0*/  HADD2.F32 R43, -RZ, R44.reuse.H0_H0 ;  /* 0x2000002cff2b7230 */ /* 0x100fe40000004100 */
[----:B------:R-:W-:Y:S02]  /*0600*/  HADD2.F32 R64, -RZ, R44.H1_H1 ;  /* 0x3000002cff407230 */ /* 0x000fe40000004100 */
[----:B------:R-:W-:Y:S01]  /*0610*/  FADD.FTZ R44, RZ, R84 ;  /* 0x00000054ff2c7221 */ /* 0x000fe20000010000 */
[----:B------:R-:W-:-:S02]  /*0620*/  HADD2.F32 R70, -RZ, R48.H0_H0 ;  /* 0x20000030ff467230 */ /* 0x000fc40000004100 */
[----:B------:R-:W-:Y:S02]  /*0630*/  HADD2.F32 R72, -RZ, R48.H1_H1 ;  /* 0x30000030ff487230 */ /* 0x000fe40000004100 */
[----:B------:R-:W-:Y:S01]  /*0640*/  FADD.FTZ R48, RZ, R56 ;  /* 0x00000038ff307221 */ /* 0x000fe20000010000 */
[--C-:B------:R-:W-:Y:S02]  /*0650*/  HADD2.F32 R74, -RZ, R50.reuse.H0_H0 ;  /* 0x20000032ff4a7230 */ /* 0x100fe40000004100 */
[----:B------:R-:W-:Y:S02]  /*0660*/  HADD2.F32 R76, -RZ, R50.H1_H1 ;  /* 0x30000032ff4c7230 */ /* 0x000fe40000004100 */
[----:B------:R-:W-:Y:S01]  /*0670*/  FFMA.FTZ R50, R56, R56, RZ ;  /* 0x0000003838327223 */ /* 0x000fe200000100ff */
[----:B------:R-:W-:Y:S02]  /*0680*/  HADD2.F32 R57, -RZ, R57.H1_H1 ;  /* 0x30000039ff397230 */ /* 0x000fe40000004100 */
[----:B------:R-:W-:-:S02]  /*0690*/  HADD2.F32 R10, -RZ, R12.H0_H0 ;  /* 0x2000000cff0a7230 */ /* 0x000fc40000004100 */
[----:B------:R-:W-:Y:S02]  /*06a0*/  HADD2.F32 R11, -RZ, R12.H1_H1 ;  /* 0x3000000cff0b7230 */ /* 0x000fe40000004100 */
[--C-:B------:R-:W-:Y:S02]  /*06b0*/  HADD2.F32 R67, -RZ, R47.reuse.H0_H0 ;  /* 0x2000002fff437230 */ /* 0x100fe40000004100 */
        /* <DEDUP_REMOVED lines=8> */
[----:B------:R-:W-:Y:S01]  /*0740*/  FADD.FTZ R49, R48, R57 ;  /* 0x0000003930317221 */ /* 0x000fe20000010000 */
[--C-:B------:R-:W-:Y:S02]  /*0750*/  HADD2.F32 R75, -RZ, R51.reuse.H0_H0 ;  /* 0x20000033ff4b7230 */ /* 0x100fe40000004100 */
[----:B------:R-:W-:Y:S02]  /*0760*/  HADD2.F32 R77, -RZ, R51.H1_H1 ;  /* 0x30000033ff4d7230 */ /* 0x000fe40000004100 */
[----:B------:R-:W-:Y:S01]  /*0770*/  FFMA.FTZ R51, R57, R57, R50 ;  /* 0x0000003939337223 */ /* 0x000fe20000010032 */
[----:B------:R-:W-:-:S02]  /*0780*/  HADD2.F32 R13, -RZ, R13.H1_H1 ;  /* 0x3000000dff0d7230 */ /* 0x000fc40000004100 */
[----:B------:R-:W-:Y:S01]  /*0790*/  FFMA.FTZ R46, R10, R10, R47 ;  /* 0x0000000a0a2e7223 */ /* 0x000fe2000001002f */
[----:B------:R-:W-:Y:S01]  /*07a0*/  FADD.FTZ R44, R45, R10 ;  /* 0x0000000a2d2c7221 */ /* 0x000fe20000010000 */
[----:B------:R-:W-:Y:S01]  /*07b0*/  FADD.FTZ R48, R49, R12 ;  /* 0x0000000c31307221 */ /* 0x000fe20000010000 */
[----:B------:R-:W-:Y:S01]  /*07c0*/  FFMA.FTZ R50, R12, R12, R51 ;  /* 0x0000000c0c327223 */ /* 0x000fe20000010033 */
[--C-:B0-----:R-:W-:Y:S02]  /*07d0*/  HADD2.F32 R14, -RZ, R16.reuse.H0_H0 ;  /* 0x20000010ff0e7230 */ /* 0x101fe40000004100 */
[----:B------:R-:W-:Y:S01]  /*07e0*/  FFMA.FTZ R47, R11, R11, R46 ;  /* 0x0000000b0b2f7223 */ /* 0x000fe2000001002e */
[----:B------:R-:W-:Y:S02]  /*07f0*/  HADD2.F32 R15, -RZ, R16.H1_H1 ;  /* 0x30000010ff0f7230 */ /* 0x000fe40000004100 */
[----:B------:R-:W-:Y:S01]  /*0800*/  FADD.FTZ R45, R44, R11 ;  /* 0x0000000b2c2d7221 */ /* 0x000fe20000010000 */
[----:B------:R-:W-:-:S02]  /*0810*/  HADD2.F32 R16, -RZ, R17.H0_H0 ;  /* 0x20000011ff107230 */ /* 0x000fc40000004100 */
[----:B------:R-:W-:Y:S01]  /*0820*/  FADD.FTZ R49, R48, R13 ;  /* 0x0000000d30317221 */ /* 0x000fe20000010000 */
[----:B------:R-:W-:Y:S01]  /*0830*/  FFMA.FTZ R51, R13, R13, R50 ;  /* 0x0000000d0d337223 */ /* 0x000fe20000010032 */
[----:B------:R-:W-:Y:S02]  /*0840*/  HADD2.F32 R17, -RZ, R17.H1_H1 ;  /* 0x30000011ff117230 */ /* 0x000fe40000004100 */
[----:B------:R-:W-:Y:S01]  /*0850*/  FFMA.FTZ R46, R14, R14, R47 ;  /* 0x0000000e0e2e7223 */ /* 0x000fe2000001002f */
[----:B------:R-:W-:Y:S01]  /*0860*/  FADD.FTZ R44, R45, R14 ;  /* 0x0000000e2d2c7221 */ /* 0x000fe20000010000 */
        /* <DEDUP_REMOVED lines=147> */
[----:B0-----:R-:W-:Y:S01]  /*11a0*/  SHF.R.U32.HI R44, RZ, 0x2, R88 ;  /* 0x00000002ff2c7819 */ /* 0x001fe20000011658 */
[----:B------:R-:W0:Y:S01]  /*11b0*/  S2R R45, SR_CgaCtaId ;  /* 0x00000000002d7919 */ /* 0x000e220000008800 */
[----:B------:R-:W-:-:S03]  /*11c0*/  MOV R90, 0x400 ;  /* 0x00000400005a7802 */ /* 0x000fc60000000f00 */
[C---:B------:R-:W-:Y:S02]  /*11d0*/  IMAD R48, R44.reuse, 0xa, RZ ;  /* 0x0000000a2c307824 */ /* 0x040fe400078e02ff */
[----:B------:R-:W-:-:S03]  /*11e0*/  IMAD R46, R44, -0x80000000, RZ ;  /* 0x800000002c2e7824 */ /* 0x000fc600078e02ff */
[C---:B------:R-:W-:Y:S02]  /*11f0*/  LOP3.LUT P1, RZ, R48.reuse, 0x2, RZ, 0xc0, !PT ;  /* 0x0000000230ff7812 */ /* 0x040fe4000782c0ff */
[C---:B------:R-:W-:Y:S02]  /*1200*/  IADD3 R47, PT, PT, R48.reuse, 0x2, RZ ;  /* 0x00000002302f7810 */ /* 0x040fe40007ffe0ff */
[----:B------:R-:W-:Y:S02]  /*1210*/  SHF.R.S32.HI R46, RZ, 0x1f, R46 ;  /* 0x0000001fff2e7819 */ /* 0x000fe4000001142e */
[----:B------:R-:W-:Y:S02]  /*1220*/  SHF.R.U32.HI R49, RZ, 0x2, R47 ;  /* 0x00000002ff317819 */ /* 0x000fe4000001162f */
[----:B------:R-:W-:Y:S02]  /*1230*/  LEA.HI R44, R47, 0x50, RZ, 0x1e ;  /* 0x000000502f2c7811 */ /* 0x000fe400078ff0ff */
[----:B------:R-:W-:-:S02]  /*1240*/  IADD3 R47, PT, PT, R48, 0x6, RZ ;  /* 0x00000006302f7810 */ /* 0x000fc40007ffe0ff */
[----:B------:R-:W-:Y:S02]  /*1250*/  IADD3 R52, PT, PT, R48, 0x8, RZ ;  /* 0x0000000830347810 */ /* 0x000fe40007ffe0ff */
[----:B------:R-:W-:Y:S02]  /*1260*/  SHF.L.U32 R50, R47, 0x1e, RZ ;  /* 0x0000001e2f327819 */ /* 0x000fe400000006ff */
[----:B------:R-:W-:Y:S02]  /*1270*/  @P1 IADD3 R44, PT, PT, R49, RZ, RZ ;  /* 0x000000ff312c1210 */ /* 0x000fe40007ffe0ff */
[----:B------:R-:W-:Y:S02]  /*1280*/  LOP3.LUT R49, R46, 0x50, RZ, 0xc0, !PT ;  /* 0x000000502e317812 */ /* 0x000fe400078ec0ff */
[----:B------:R-:W-:Y:S02]  /*1290*/  SHF.R.S32.HI R51, RZ, 0x1f, R50 ;  /* 0x0000001fff337819 */ /* 0x000fe40000011432 */
[----:B------:R-:W-:-:S02]  /*12a0*/  IADD3 R46, PT, PT, R48, 0x4, RZ ;  /* 0x00000004302e7810 */ /* 0x000fc40007ffe0ff */
[-C--:B------:R-:W-:Y:S02]  /*12b0*/  LEA.HI R50, R48, R49.reuse, RZ, 0x1e ;  /* 0x0000003130327211 */ /* 0x080fe400078ff0ff */
[-C--:B------:R-:W-:Y:S02]  /*12c0*/  LEA.HI R48, R52, R49.reuse, RZ, 0x1e ;  /* 0x0000003134307211 */ /* 0x080fe400078ff0ff */
[----:B------:R-:W-:Y:S02]  /*12d0*/  LOP3.LUT R52, R51, 0x50, RZ, 0xc0, !PT ;  /* 0x0000005033347812 */ /* 0x000fe400078ec0ff */
[----:B------:R-:W-:Y:S02]  /*12e0*/  LEA.HI R46, R46, R49, RZ, 0x1e ;  /* 0x000000312e2e7211 */ /* 0x000fe400078ff0ff */
[----:B0-----:R-:W-:Y:S02]  /*12f0*/  LEA R49, R45, R90, 0x18 ;  /* 0x0000005a2d317211 */ /* 0x001fe400078ec0ff */
[----:B------:R-:W-:-:S02]  /*1300*/  LEA.HI R45, R47, R52, RZ, 0x1e ;  /* 0x000000342f2d7211 */ /* 0x000fc400078ff0ff */
[----:B------:R-:W-:Y:S01]  /*1310*/  SHF.L.U32 R47, R88, 0x3, RZ ;  /* 0x00000003582f7819 */ /* 0x000fe200000006ff */
[--C-:B------:R-:W-:Y:S02]  /*1320*/  IMAD R50, R50, 0x28, R49.reuse ;  /* 0x0000002832327824 */ /* 0x100fe400078e0231 */
[--C-:B------:R-:W-:Y:S01]  /*1330*/  IMAD R52, R44, 0x28, R49.reuse ;  /* 0x000000282c347824 */ /* 0x100fe200078e0231 */
[----:B------:R-:W-:Y:S01]  /*1340*/  LOP3.LUT R47, R47, 0x18, RZ, 0xc0, !PT ;  /* 0x000000182f2f7812 */ /* 0x000fe200078ec0ff */
[--C-:B------:R-:W-:Y:S02]  /*1350*/  IMAD R92, R48, 0x28, R49.reuse ;  /* 0x00000028305c7824 */ /* 0x100fe400078e0231 */
[--C-:B------:R-:W-:Y:S01]  /*1360*/  IMAD R90, R45, 0x28, R49.reuse ;  /* 0x000000282d5a7824 */ /* 0x100fe200078e0231 */
[----:B------:R-:W-:Y:S01]  /*1370*/  IADD3 R44, PT, PT, R50, R47, RZ ;  /* 0x0000002f322c7210 */ /* 0x000fe20007ffe0ff */
[----:B------:R-:W-:Y:S01]  /*1380*/  IMAD R50, R46, 0x28, R49 ;  /* 0x000000282e327824 */ /* 0x000fe200078e0231 */
[----:B------:R-:W-:-:S02]  /*1390*/  IADD3 R46, PT, PT, R47, R52, RZ ;  /* 0x000000342f2e7210 */ /* 0x000fc40007ffe0ff */
[C---:B------:R-:W-:Y:S02]  /*13a0*/  IADD3 R92, PT, PT, R47.reuse, R92, RZ ;  /* 0x0000005c2f5c7210 */ /* 0x040fe40007ffe0ff */
[----:B------:R-:W0:Y:S01]  /*13b0*/  LDS.64 R44, [R44] ;  /* 0x000000002c2c7984 */ /* 0x000e220000000a00 */
[C---:B------:R-:W-:Y:S02]  /*13c0*/  IADD3 R48, PT, PT, R47.reuse, R50, RZ ;  /* 0x000000322f307210 */ /* 0x040fe40007ffe0ff */
[----:B------:R-:W-:Y:S01]  /*13d0*/  IADD3 R50, PT, PT, R47, R90, RZ ;  /* 0x0000005a2f327210 */ /* 0x000fe20007ffe0ff */
[----:B------:R-:W-:Y:S04]  /*13e0*/  LDS.64 R52, [R92] ;  /* 0x000000005c347984 */ /* 0x000fe80000000a00 */
[----:B------:R-:W1:Y:S04]  /*13f0*/  LDS.64 R46, [R46] ;  /* 0x000000002e2e7984 */ /* 0x000e680000000a00 */
[----:B------:R-:W2:Y:S04]  /*1400*/  LDS.64 R48, [R48] ;  /* 0x0000000030307984 */ /* 0x000ea80000000a00 */
[----:B------:R-:W3:Y:S01]  /*1410*/  LDS.64 R50, [R50] ;  /* 0x0000000032327984 */ /* 0x000ee20000000a00 */
        /* <DEDUP_REMOVED lines=8> */
[----:B------:R-:W-:Y:S01]  /*14a0*/  FADD.FTZ R52, R89, R52 ;  /* 0x0000003459347221 */ /* 0x000fe20000010000 */
[----:B------:R-:W-:-:S07]  /*14b0*/  FADD.FTZ R53, R90, R53 ;  /* 0x000000355a357221 */ /* 0x000fce0000010000 */
.L_x_1173:
[----:B------:R-:W-:Y:S05]  /*14c0*/  BSYNC.RECONVERGENT B0 ;  /* 0x0000000000007941 */ /* 0x000fea0003800200 */
.L_x_1172:
        /* <DEDUP_REMOVED lines=23> */
.L_x_1175:
[----:B------:R-:W-:Y:S05]  /*1640*/  BSYNC.RECONVERGENT B0 ;  /* 0x0000000000007941 */ /* 0x000fea0003800200 */
.L_x_1174:
        /* <DEDUP_REMOVED lines=14> */
.L_x_1177:
[----:B------:R-:W2:Y:S04]  /*1730*/  LD.E.STRONG.GPU R46, desc[UR8][R44.64] ;  /* 0x000000082c2e7980 */ /* 0x000ea8000c10f900 */
[----:B--2---:R-:W-:Y:S01]  /*1740*/  CCTL.IVALL ;  /* 0x00000000ff00798f */ /* 0x004fe20002000000 */
[----:B------:R-:W-:Y:S05]  /*1750*/  YIELD ;  /* 0x0000000000007946 */ /* 0x000fea0003800000 */
[----:B-----5:R-:W-:-:S04]  /*1760*/  LOP3.LUT R46, R46, R49, RZ, 0x3c, !PT ;  /* 0x000000312e2e7212 */ /* 0x020fc800078e3cff */
[----:B------:R-:W-:-:S13]  /*1770*/  ISETP.GT.AND P2, PT, R46, -0x1, PT ;  /* 0xffffffff2e00780c */ /* 0x000fda0003f44270 */
[----:B------:R-:W-:Y:S05]  /*1780*/  @P2 BRA `(.L_x_1177) ;  /* 0xfffffffc00e82947 */ /* 0x000fea000383ffff */
.L_x_1176:
        /* <DEDUP_REMOVED lines=22> */
[----:B------:R-:W-:Y:S01]  /*18f0*/  IADD3 R91, PT, PT, R52, 0x60, RZ ;  /* 0x00000060345b7810 */ /* 0x000fe20007ffe0ff */
[----:B--2---:R-:W-:Y:S01]  /*1900*/  FADD.FTZ R53, RZ, R44 ;  /* 0x0000002cff357221 */ /* 0x004fe20000010000 */
[----:B------:R-:W-:-:S03]  /*1910*/  FADD.FTZ R88, RZ, R45 ;  /* 0x0000002dff587221 */ /* 0x000fc60000010000 */
[----:B---3--:R-:W-:Y:S01]  /*1920*/  FADD.FTZ R89, R46, R53 ;  /* 0x000000352e597221 */ /* 0x008fe20000010000 */
[C---:B------:R-:W-:Y:S01]  /*1930*/  IADD3 R53, PT, PT, R52.reuse, 0x30, RZ ;  /* 0x0000003034357810 */ /* 0x040fe20007ffe0ff */
[----:B------:R-:W-:Y:S01]  /*1940*/  FADD.FTZ R90, R47, R88 ;  /* 0x000000582f5a7221 */ /* 0x000fe20000010000 */
[----:B------:R-:W-:-:S03]  /*1950*/  IADD3 R47, PT, PT, R52, 0x40, RZ ;  /* 0x00000040342f7810 */ /* 0x000fc60007ffe0ff */
[----:B------:R-:W-:Y:S01]  /*1960*/  IMAD.WIDE.U32 R44, R53, 0x4, R50 ;  /* 0x00000004352c7825 */ /* 0x000fe200078e0032 */
[----:B------:R-:W-:-:S03]  /*1970*/  IADD3 R53, PT, PT, R52, 0x50, RZ ;  /* 0x0000005034357810 */ /* 0x000fc60007ffe0ff */
[----:B----4-:R-:W-:Y:S01]  /*1980*/  FADD.FTZ R88, R48, R89 ;  /* 0x0000005930587221 */ /* 0x010fe20000010000 */
[----:B------:R-:W-:Y:S01]  /*1990*/  FADD.FTZ R89, R49, R90 ;  /* 0x0000005a31597221 */ /* 0x000fe20000010000 */
[--C-:B------:R-:W-:Y:S01]  /*19a0*/  IMAD.WIDE.U32 R46, R47, 0x4, R50.reuse ;  /* 0x000000042f2e7825 */ /* 0x100fe200078e0032 */
[----:B------:R-:W2:Y:S03]  /*19b0*/  LDG.E.64 R44, desc[UR8][R44.64] ;  /* 0x000000082c2c7981 */ /* 0x000ea6000c1e1b00 */
[--C-:B------:R-:W-:Y:S01]  /*19c0*/  IMAD.WIDE.U32 R48, R53, 0x4, R50.reuse ;  /* 0x0000000435307825 */ /* 0x100fe200078e0032 */
[----:B------:R-:W-:Y:S01]  /*19d0*/  IADD3 R53, PT, PT, R52, 0x70, RZ ;  /* 0x0000007034357810 */ /* 0x000fe20007ffe0ff */
[----:B------:R-:W3:Y:S02]  /*19e0*/  LDG.E.64 R46, desc[UR8][R46.64] ;  /* 0x000000082e2e7981 */ /* 0x000ee4000c1e1b00 */
[----:B------:R-:W-:-:S02]  /*19f0*/  IMAD.WIDE.U32 R90, R91, 0x4, R50 ;  /* 0x000000045b5a7825 */ /* 0x000fc400078e0032 */
        /* <DEDUP_REMOVED lines=14> */
.L_x_1179:
[----:B------:R-:W-:Y:S05]  /*1ae0*/  BSYNC.RECONVERGENT B0 ;  /* 0x0000000000007941 */ /* 0x000fea0003800200 */
.L_x_1178:
        /* <DEDUP_REMOVED lines=25> */
.L_x_1181:
[----:B------:R-:W-:Y:S05]  /*1c80*/  BSYNC.RECONVERGENT B0 ;  /* 0x0000000000007941 */ /* 0x000fea0003800200 */
.L_x_1180:
        /* <DEDUP_REMOVED lines=17> */
.L_x_1183:
[----:B------:R-:W-:Y:S05]  /*1da0*/  BSYNC.RECONVERGENT B0 ;  /* 0x0000000000007941 */ /* 0x000fea0003800200 */
.L_x_1182:
[----:B01----:R-:W0:Y:S01]  /*1db0*/  LDS.64 R44, [R6] ;  /* 0x00000000062c7984 */ /* 0x003e220000000a00 */
[----:B------:R-:W0:Y:S01]  /*1dc0*/  LDCU UR5, c[0x0][0x3a0] ;  /* 0x00007400ff0577ac */ /* 0x000e220008000800 */
[----:B------:R-:W1:Y:S01]  /*1dd0*/  LDCU.64 UR6, c[0x0][0x380] ;  /* 0x00007000ff0677ac */ /* 0x000e620008000a00 */
[----:B------:R-:W-:Y:S01]  /*1de0*/  ULOP3.LUT UR4, UR4, 0x1, URZ, 0x3c, !UPT ;  /* 0x0000000104047892 */ /* 0x000fe2000f8e3cff */
[----:B-1----:R-:W-:-:S04]  /*1df0*/  IADD3 R8, P1, PT, R8, UR6, RZ ;  /* 0x0000000608087c10 */ /* 0x002fc8000ff3e0ff */
[----:B------:R-:W-:Y:S01]  /*1e00*/  IADD3.X R9, PT, PT, R9, UR7, RZ, P1, !PT ;  /* 0x0000000709097c10 */ /* 0x000fe20008ffe4ff */
[----:B------:R-:W1:Y:S01]  /*1e10*/  LDCU.64 UR6, c[0x0][0x3a8] ;  /* 0x00007500ff0677ac */ /* 0x000e620008000a00 */
[----:B------:R-:W-:-:S04]  /*1e20*/  IADD3 R4, P1, PT, R4, 0x4, RZ ;  /* 0x0000000404047810 */ /* 0x000fc80007f3e0ff */
[----:B------:R-:W-:Y:S01]  /*1e30*/  IADD3.X R5, PT, PT, RZ, R5, RZ, P1, !PT ;  /* 0x00000005ff057210 */ /* 0x000fe20000ffe4ff */
[----:B0-----:R-:W-:Y:S01]  /*1e40*/  FADD.FTZ R46, R45, UR5 ;  /* 0x000000052d2e7e21 */ /* 0x001fe20008010000 */
[--C-:B------:R-:W-:Y:S01]  /*1e50*/  FADD.FTZ R45, R10, -R44.reuse ;  /* 0x8000002c0a2d7221 */ /* 0x100fe20000010000 */
[--C-:B------:R-:W-:Y:S01]  /*1e60*/  FADD.FTZ R47, R11, -R44.reuse ;  /* 0x8000002c0b2f7221 */ /* 0x100fe20000010000 */
[--C-:B------:R-:W-:Y:S01]  /*1e70*/  FADD.FTZ R84, R84, -R44.reuse ;  /* 0x8000002c54547221 */ /* 0x100fe20000010000 */
[----:B------:R-:W0:Y:S01]  /*1e80*/  LDS.64 R10, [R7] ;  /* 0x00000000070a7984 */ /* 0x000e220000000a00 */
        /* <DEDUP_REMOVED lines=30> */
[----:B-----5:R-:W-:-:S02]  /*2070*/  HADD2.F32 R87, -RZ, R38.H0_H0 ;  /* 0x20000026ff577230 */ /* 0x020fc40000004100 */
[----:B--2---:R-:W-:Y:S01]  /*2080*/  FMUL.FTZ R84, R84, R46 ;  /* 0x0000002e54547220 */ /* 0x004fe20000410000 */
        /* <DEDUP_REMOVED lines=51> */
[----:B0-----:R-:W-:Y:S01]  /*23c0*/  FADD.FTZ R11, R11, UR5 ;  /* 0x000000050b0b7e21 */ /* 0x001fe20008010000 */
[C-C-:B------:R-:W-:Y:S01]  /*23d0*/  FFMA.FTZ R47, R38.reuse, R40, R36.reuse ;  /* 0x00000028262f7223 */ /* 0x140fe20000010024 */
[C-C-:B------:R-:W-:Y:S01]  /*23e0*/  FFMA.FTZ R40, R38.reuse, R49, R36.reuse ;  /* 0x0000003126287223 */ /* 0x140fe20000010024 */
[C-C-:B------:R-:W-:Y:S01]  /*23f0*/  FFMA.FTZ R46, R38.reuse, R53, R36.reuse ;  /* 0x00000035262e7223 */ /* 0x140fe20000010024 */
        /* <DEDUP_REMOVED lines=13> */
[----:B------:R0:W2:Y:S01]  /*24d0*/  MUFU.RSQ R36, R11 ;  /* 0x0000000b00247308 */ /* 0x0000a20000001400 */
        /* <DEDUP_REMOVED lines=31> */
[----:B0-----:R-:W-:-:S02]  /*26d0*/  HADD2.F32 R11, -RZ, R39.H0_H0 ;  /* 0x20000027ff0b7230 */ /* 0x001fc40000004100 */
[C---:B--2---:R-:W-:Y:S01]  /*26e0*/  FMUL.FTZ R57, R36.reuse, R57 ;  /* 0x0000003924397220 */ /* 0x044fe20000410000 */
[----:B------:R-:W-:Y:S02]  /*26f0*/  HADD2.F32 R39, -RZ, R39.H1_H1 ;  /* 0x30000027ff277230 */ /* 0x000fe40000004100 */
[C---:B------:R-:W-:Y:S01]  /*2700*/  FMUL.FTZ R12, R36.reuse, R12 ;  /* 0x0000000c240c7220 */ /* 0x040fe20000410000 */
[--C-:B------:R-:W-:Y:S02]  /*2710*/  HADD2.F32 R38, -RZ, R37.reuse.H0_H0 ;  /* 0x20000025ff267230 */ /* 0x100fe40000004100 */
[----:B------:R-:W-:Y:S01]  /*2720*/  FMUL.FTZ R13, R36, R13 ;  /* 0x0000000d240d7220 */ /* 0x000fe20000410000 */
[----:B------:R-:W-:Y:S02]  /*2730*/  HADD2.F32 R10, -RZ, R37.H1_H1 ;  /* 0x30000025ff0a7230 */ /* 0x000fe40000004100 */
        /* <DEDUP_REMOVED lines=104> */
[----:B-1----:R-:W-:-:S03]  /*2dc0*/  ISETP.GE.U32.AND P1, PT, R4, UR6, PT ;  /* 0x0000000604007c0c */ /* 0x002fc6000bf26070 */
[----:B------:R0:W-:Y:S01]  /*2dd0*/  STG.E.64 desc[UR8][R8.64+0x6400], R46 ;  /* 0x0064002e08007986 */ /* 0x0001e2000c101b08 */
[----:B------:R-:W-:-:S03]  /*2de0*/  ISETP.GE.AND.EX P1, PT, R5, UR7, PT, P1 ;  /* 0x0000000705007c0c */ /* 0x000fc6000bf26310 */
[----:B------:R0:W-:Y:S04]  /*2df0*/  STG.E.64 desc[UR8][R8.64+0x6e00], R50 ;  /* 0x006e003208007986 */ /* 0x0001e8000c101b08 */
[----:B------:R0:W-:Y:S04]  /*2e00*/  STG.E.64 desc[UR8][R8.64+0x7800], R74 ;  /* 0x0078004a08007986 */ /* 0x0001e8000c101b08 */
[----:B------:R0:W-:Y:S04]  /*2e10*/  STG.E.64 desc[UR8][R8.64+0x8200], R78 ;  /* 0x0082004e08007986 */ /* 0x0001e8000c101b08 */
[----:B------:R0:W-:Y:S01]  /*2e20*/  STG.E.64 desc[UR8][R8.64+0x9600], R86 ;  /* 0x0096005608007986 */ /* 0x0001e2000c101b08 */
[----:B------:R-:W-:Y:S05]  /*2e30*/  @!P1 BRA `(.L_x_1184) ;  /* 0xffffffd4001c9947 */ /* 0x000fea000383ffff */
[----:B------:R-:W-:Y:S05]  /*2e40*/  EXIT ;  /* 0x000000000000794d */ /* 0x000fea0003800000 */
.L_x_1185:
        /* <DEDUP_REMOVED lines=11> */
.L_x_1353:


//--------------------- .text._ZN13group_norm_v214gn_cuda_kernelI6__halfLi320ELi3ELi32ELi10ELi4096ELb0ELi64ELi320ELi320ELi4ELb1ELi5ELb0ELb0ENS_16CompileConditionILi1000EEEEEvPT_PKS4_S7_S7_flPfS8_Pj --------------------------
	.section	.text._ZN13group_norm_v214gn_cuda_kernelI6__halfLi320ELi3ELi32ELi10ELi4096ELb0ELi64ELi320ELi320ELi4ELb1ELi5ELb0ELb0ENS_16CompileConditionILi1000EEEEEvPT_PKS4_S7_S7_flPfS8_Pj,"ax",@progbits
	.align	128
        .global         _ZN13group_norm_v214gn_cuda_kernelI6__halfLi320ELi3ELi32ELi10ELi4096ELb0ELi64ELi320ELi320ELi4ELb1ELi5ELb0ELb0ENS_16CompileConditionILi1000EEEEEvPT_PKS4_S7_S7_flPfS8_Pj
        .type           _ZN13group_norm_v214gn_cuda_kernelI6__halfLi320ELi3ELi32ELi10ELi4096ELb0ELi64ELi320ELi320ELi4ELb1ELi5ELb0ELb0ENS_16CompileConditionILi1000EEEEEvPT_PKS4_S7_S7_flPfS8_Pj,@function
        .size           _ZN13group_norm_v214gn_cuda_kernelI6__halfLi320ELi3ELi32ELi10ELi4096ELb0ELi64ELi320ELi320ELi4ELb1ELi5ELb0ELb0ENS_16CompileConditionILi1000EEEEEvPT_PKS4_S7_S7_flPfS8_Pj,(.L_x_1354 - _ZN13group_norm_v214gn_cuda_kernelI6__halfLi320ELi3ELi32ELi10ELi4096ELb0ELi64ELi320ELi320ELi4ELb1ELi5ELb0ELb0ENS_16CompileConditionILi1000EEEEEvPT_PKS4_S7_S7_flPfS8_Pj)
        .other          _ZN13group_norm_v214gn_cuda_kernelI6__halfLi320ELi3ELi32ELi10ELi4096ELb0ELi64ELi320ELi320ELi4ELb1ELi5ELb0ELb0ENS_16CompileConditionILi1000EEEEEvPT_PKS4_S7_S7_flPfS8_Pj,@"STO_CUDA_ENTRY STV_DEFAULT"
_ZN13group_norm_v214gn_cuda_kernelI6__halfLi320ELi3ELi32ELi10ELi4096ELb0ELi64ELi320ELi320ELi4ELb1ELi5ELb0ELb0ENS_16CompileConditionILi1000EEEEEvPT_PKS4_S7_S7_flPfS8_Pj:
.text._ZN13group_norm_v214gn_cuda_kernelI6__halfLi320ELi3ELi32ELi10ELi4096ELb0ELi64ELi320ELi320ELi4ELb1ELi5ELb0ELb0ENS_16CompileConditionILi1000EEEEEvPT_PKS4_S7_S7_flPfS8_Pj:
        /* <DEDUP_REMOVED lines=39> */
[----:B------:R0:W-:Y:S02]  /*0270*/  STL [R1+0x70], R0 ;  /* 0x0000700001007387 */ /* 0x0001e40000100800 */
[----:B0-----:R-:W-:Y:S02]  /*0280*/  SHF.R.U32.HI R0, RZ, 0x10, R2 ;  /* 0x00000010ff007819 */ /* 0x001fe40000011602 */
[----:B------:R-:W-:Y:S01]  /*0290*/  SHF.R.U32.HI R2, RZ, 0x10, R4 ;  /* 0x00000010ff027819 */ /* 0x000fe20000011604 */
[----:B------:R-:W-:Y:S01]  /*02a0*/  HFMA2 R4, -RZ, RZ, 0, 0 ;  /* 0x00000000ff047431 */ /* 0x000fe200000001ff */
[----:B------:R-:W-:Y:S02]  /*02b0*/  LEA R5, R0, UR4, 0x3 ;  /* 0x0000000400057c11 */ /* 0x000fe4000f8e18ff */
[----:B------:R-:W-:Y:S01]  /*02c0*/  LEA R0, R2, UR4, 0x3 ;  /* 0x0000000402007c11 */ /* 0x000fe2000f8e18ff */
[----:B------:R-:W-:Y:S02]  /*02d0*/  UMOV UR4, URZ ;  /* 0x000000ff00047c82 */ /* 0x000fe40008000000 */
[----:B------:R0:W-:Y:S04]  /*02e0*/  STL [R1+0x7c], R5 ;  /* 0x00007c0501007387 */ /* 0x0001e80000100800 */
[----:B--2---:R0:W-:Y:S02]  /*02f0*/  STL [R1+0x78], R0 ;  /* 0x0000780001007387 */ /* 0x0041e40000100800 */
.L_x_1198:
[----:B------:R-:W2:Y:S01]  /*0300*/  LDL R2, [R1+0x74] ;  /* 0x0000740001027983 */ /* 0x000ea20000100800 */
[----:B------:R-:W1:Y:S01]  /*0310*/  S2UR UR10, SR_CTAID.X ;  /* 0x00000000000a79c3 */ /* 0x000e620000002500 */
[----:B------:R-:W3:Y:S01]  /*0320*/  LDCU.64 UR6, c[0x0][0x388] ;  /* 0x00007100ff0677ac */ /* 0x000ee20008000a00 */
[----:B------:R-:W-:Y:S01]  /*0330*/  IMAD.WIDE.U32 R6, R3, 0x140000, RZ ;  /* 0x0014000003067825 */ /* 0x000fe200078e00ff */
[----:B0-----:R-:W0:Y:S01]  /*0340*/  S2R R0, SR_TID.X ;  /* 0x0000000000007919 */ /* 0x001e220000002100 */
[----:B------:R4:W-:Y:S04]  /*0350*/  STL [R1+0x80], R3 ;  /* 0x0000800301007387 */ /* 0x0009e80000100800 */
[----:B------:R-:W3:Y:S01]  /*0360*/  LDC.64 R24, c[0x0][0x390] ;  /* 0x0000e400ff187b82 */ /* 0x000ee20000000a00 */
[----:B------:R-:W-:Y:S07]  /*0370*/  STL [R1+0x84], R4 ;  /* 0x0000840401007387 */ /* 0x000fee0000100800 */
[----:B------:R-:W3:Y:S01]  /*0380*/  LDC.64 R26, c[0x0][0x398] ;  /* 0x0000e600ff1a7b82 */ /* 0x000ee20000000a00 */
[----:B-1----:R-:W-:-:S04]  /*0390*/  USHF.L.U32 UR5, UR10, 0x6, URZ ;  /* 0x000000060a057899 */ /* 0x002fc800080006ff */
[----:B------:R-:W-:Y:S01]  /*03a0*/  ULOP3.LUT UR5, UR5, 0xfc0, URZ, 0xc0, !UPT ;  /* 0x00000fc005057892 */ /* 0x000fe2000f8ec0ff */
[----:B0-----:R-:W-:-:S05]  /*03b0*/  LOP3.LUT R0, R0, 0xffff, RZ, 0xc0, !PT ;  /* 0x0000ffff00007812 */ /* 0x001fca00078ec0ff */
[----:B------:R-:W-:-:S05]  /*03c0*/  IMAD R0, R0, 0xcccd, RZ ;  /* 0x0000cccd00007824 */ /* 0x000fca00078e02ff */
[----:B------:R-:W-:-:S04]  /*03d0*/  SHF.R.U32.HI R0, RZ, 0x16, R0 ;  /* 0x00000016ff007819 */ /* 0x000fc80000011600 */
[----:B------:R-:W-:-:S05]  /*03e0*/  IADD3 R0, PT, PT, R0, UR5, RZ ;  /* 0x0000000500007c10 */ /* 0x000fca000fffe0ff */
[----:B------:R-:W-:Y:S01]  /*03f0*/  IMAD R9, R0, 0x140, RZ ;  /* 0x0000014000097824 */ /* 0x000fe200078e02ff */
[----:B--2---:R-:W-:-:S04]  /*0400*/  SHF.L.U32 R5, R2, 0x2, RZ ;  /* 0x0000000202057819 */ /* 0x004fc800000006ff */
[----:B------:R-:W-:-:S04]  /*0410*/  LOP3.LUT R5, R5, 0x3fffc, RZ, 0xe2, !PT ;  /* 0x0003fffc05057812 */ /* 0x000fc800078ee2ff */
[----:B------:R-:W-:Y:S01]  /*0420*/  LOP3.LUT R0, R6, R5, RZ, 0xfc, !PT ;  /* 0x0000000506007212 */ /* 0x000fe200078efcff */
[----:B------:R-:W-:-:S03]  /*0430*/  IMAD R6, R4, 0x140000, RZ ;  /* 0x0014000004067824 */ /* 0x000fc600078e02ff */
[----:B------:R-:W-:-:S04]  /*0440*/  IADD3 R0, P1, PT, R9, R0, RZ ;  /* 0x0000000009007210 */ /* 0x000fc80007f3e0ff */
[----:B------:R-:W-:Y:S02]  /*0450*/  IADD3.X R7, PT, PT, R7, R6, RZ, P1, !PT ;  /* 0x0000000607077210 */ /* 0x000fe40000ffe4ff */
[C---:B----4-:R-:W-:Y:S02]  /*0460*/  SHF.L.U32 R3, R0.reuse, 0x1, RZ ;  /* 0x0000000100037819 */ /* 0x050fe400000006ff */
[----:B------:R-:W-:Y:S02]  /*0470*/  SHF.L.U64.HI R2, R0, 0x1, R7 ;  /* 0x0000000100027819 */ /* 0x000fe40000010207 */
[----:B---3--:R-:W-:Y:S01]  /*0480*/  IADD3 R38, P1, PT, R3, UR6, RZ ;  /* 0x0000000603267c10 */ /* 0x008fe2000ff3e0ff */
[----:B------:R-:W-:Y:S03]  /*0490*/  STL [R1+0x50], R3 ;  /* 0x0000500301007387 */ /* 0x000fe60000100800 */
[----:B------:R-:W-:Y:S01]  /*04a0*/  IADD3.X R39, PT, PT, R2, UR7, RZ, P1, !PT ;  /* 0x0000000702277c10 */ /* 0x000fe20008ffe4ff */
[----:B------:R0:W-:Y:S04]  /*04b0*/  STL [R1+0x54], R2 ;  /* 0x0000540201007387 */ /* 0x0001e80000100800 */
        /* <DEDUP_REMOVED lines=16> */
[----:B------:R-:W-:-:S04]  /*05c0*/  IMAD.WIDE.U32 R24, R5, 0x2, R24 ;  /* 0x0000000205187825 */ /* 0x000fc800078e0018 */
[----:B------:R-:W-:Y:S02]  /*05d0*/  IMAD.WIDE.U32 R26, R5, 0x2, R26 ;  /* 0x00000002051a7825 */ /* 0x000fe400078e001a */
[----:B------:R-:W5:Y:S04]  /*05e0*/  LDG.E.64.CONSTANT R24, desc[UR8][R24.64] ;  /* 0x0000000818187981 */ /* 0x000f68000c1e9b00 */
[----:B------:R-:W5:Y:S01]  /*05f0*/  LDG.E.64.CONSTANT R26, desc[UR8][R26.64] ;  /* 0x000000081a1a7981 */ /* 0x000f62000c1e9b00 */
[--C-:B--2---:R-:W-:Y:S02]  /*0600*/  HADD2.F32 R51, -RZ, R48.reuse.H0_H0 ;  /* 0x20000030ff337230 */ /* 0x104fe40000004100 */
[----:B0-----:R-:W-:Y:S02]  /*0610*/  HADD2.F32 R2, -RZ, R48.H1_H1 ;  /* 0x30000030ff027230 */ /* 0x001fe40000004100 */
[----:B---3--:R-:W-:-:S02]  /*0620*/  HADD2.F32 R45, -RZ, R46.H0_H0 ;  /* 0x2000002eff2d7230 */ /* 0x008fc40000004100 */
[----:B------:R-:W-:Y:S02]  /*0630*/  HADD2.F32 R43, -RZ, R46.H1_H1 ;  /* 0x3000002eff2b7230 */ /* 0x000fe40000004100 */
[--C-:B----4-:R-:W-:Y:S02]  /*0640*/  HADD2.F32 R41, -RZ, R36.reuse.H0_H0 ;  /* 0x20000024ff297230 */ /* 0x110fe40000004100 */
[----:B------:R-:W-:Y:S01]  /*0650*/  HADD2.F32 R0, -RZ, R36.H1_H1 ;  /* 0x30000024ff007230 */ /* 0x000fe20000004100 */
[----:B------:R-:W-:Y:S01]  /*0660*/  STL [R1+0x88], R21 ;  /* 0x0000881501007387 */ /* 0x000fe20000100800 */
[----:B------:R-:W-:-:S03]  /*0670*/  HADD2.F32 R4, -RZ, R37.H1_H1 ;  /* 0x30000025ff047230 */ /* 0x000fc60000004100 */
[----:B------:R-:W-:Y:S01]  /*0680*/  STL [R1+0x24], R51 ;  /* 0x0000243301007387 */ /* 0x000fe20000100800 */
[----:B------:R-:W-:-:S03]  /*0690*/  HADD2.F32 R40, -RZ, R34.H0_H0 ;  /* 0x20000022ff287230 */ /* 0x000fc60000004100 */
[----:B------:R-:W-:Y:S01]  /*06a0*/  STL [R1+0x28], R2 ;  /* 0x0000280201007387 */ /* 0x000fe20000100800 */
[----:B------:R-:W-:-:S03]  /*06b0*/  HADD2.F32 R42, -RZ, R34.H1_H1 ;  /* 0x30000022ff2a7230 */ /* 0x000fc60000004100 */
[----:B------:R-:W-:Y:S01]  /*06c0*/  STL [R1+0x20], R45 ;  /* 0x0000202d01007387 */ /* 0x000fe20000100800 */
[--C-:B------:R-:W-:Y:S02]  /*06d0*/  HADD2.F32 R59, -RZ, R14.reuse.H0_H0 ;  /* 0x2000000eff3b7230 */ /* 0x100fe40000004100 */
[----:B------:R-:W-:Y:S01]  /*06e0*/  HADD2.F32 R58, -RZ, R14.H1_H1 ;  /* 0x3000000eff3a7230 */ /* 0x000fe20000004100 */
[----:B------:R-:W-:Y:S01]  /*06f0*/  STL [R1+0x18], R43 ;  /* 0x0000182b01007387 */ /* 0x000fe20000100800 */
[----:B------:R-:W-:-:S03]  /*0700*/  MOV R14, R0 ;  /* 0x00000000000e7202 */ /* 0x000fc60000000f00 */
[----:B------:R-:W-:Y:S01]  /*0710*/  STL [R1+0x14], R41 ;  /* 0x0000142901007387 */ /* 0x000fe20000100800 */
[----:B------:R-:W-:-:S03]  /*0720*/  HADD2.F32 R36, -RZ, R17.H0_H0 ;  /* 0x20000011ff247230 */ /* 0x000fc60000004100 */
[----:B------:R0:W-:Y:S01]  /*0730*/  STL [R1+0x10], R0 ;  /* 0x0000100001007387 */ /* 0x0001e20000100800 */
[----:B-1----:R-:W-:Y:S01]  /*0740*/  HADD2.F32 R38, -RZ, R17.H1_H1 ;  /* 0x30000011ff267230 */ /* 0x002fe20000004100 */
[----:B------:R-:W-:Y:S02]  /*0750*/  MOV R17, R42 ;  /* 0x0000002a00117202 */ /* 0x000fe40000000f00 */
[----:B------:R-:W-:Y:S01]  /*0760*/  STL [R1+0x4c], R4 ;  /* 0x00004c0401007387 */ /* 0x000fe20000100800 */
[----:B------:R-:W-:-:S03]  /*0770*/  HADD2.F32 R46, -RZ, R37.H0_H0 ;  /* 0x20000025ff2e7230 */ /* 0x000fc60000004100 */
[----:B------:R-:W-:Y:S01]  /*0780*/  STL [R1+0xc], R40 ;  /* 0x00000c2801007387 */ /* 0x000fe20000100800 */
[----:B0-----:R-:W-:-:S03]  /*0790*/  HADD2.F32 R0, -RZ, R10.H0_H0 ;  /* 0x2000000aff007230 */ /* 0x001fc60000004100 */
[----:B------:R0:W-:Y:S01]  /*07a0*/  STL [R1+0x8], R42 ;  /* 0x0000082a01007387 */ /* 0x0001e20000100800 */
[--C-:B------:R-:W-:Y:S02]  /*07b0*/  HADD2.F32 R44, -RZ, R32.reuse.H0_H0 ;  /* 0x20000020ff2c7230 */ /* 0x100fe40000004100 */
[----:B------:R-:W-:Y:S02]  /*07c0*/  HADD2.F32 R21, -RZ, R32.H1_H1 ;  /* 0x30000020ff157230 */ /* 0x000fe40000004100 */
[----:B------:R-:W-:Y:S01]  /*07d0*/  FADD.FTZ R32, RZ, R0 ;  /* 0x00000000ff207221 */ /* 0x000fe20000010000 */
[--C-:B------:R-:W-:Y:S02]  /*07e0*/  HADD2.F32 R34, -RZ, R33.reuse.H0_H0 ;  /* 0x20000021ff227230 */ /* 0x100fe40000004100 */
[----:B------:R-:W-:Y:S02]  /*07f0*/  HADD2.F32 R37, -RZ, R33.H1_H1 ;  /* 0x30000021ff257230 */ /* 0x000fe40000004100 */
[----:B------:R-:W-:Y:S01]  /*0800*/  FFMA.FTZ R33, R0, R0, RZ ;  /* 0x0000000000217223 */ /* 0x000fe200000100ff */
[----:B0-----:R-:W-:-:S05]  /*0810*/  HADD2.F32 R42, -RZ, R10.H1_H1 ;  /* 0x3000000aff2a7230 */ /* 0x001fca0000004100 */
[----:B------:R-:W-:Y:S01]  /*0820*/  FADD.FTZ R32, R32, R42 ;  /* 0x0000002a20207221 */ /* 0x000fe20000010000 */
[----:B------:R-:W-:-:S03]  /*0830*/  FFMA.FTZ R33, R42, R42, R33 ;  /* 0x0000002a2a217223 */ /* 0x000fc60000010021 */
[----:B------:R-:W-:Y:S01]  /*0840*/  FADD.FTZ R32, R32, R51 ;  /* 0x0000003320207221 */ /* 0x000fe20000010000 */
[----:B------:R-:W-:-:S03]  /*0850*/  FFMA.FTZ R33, R51, R51, R33 ;  /* 0x0000003333217223 */ /* 0x000fc60000010021 */
        /* <DEDUP_REMOVED lines=9> */
[----:B------:R-:W-:Y:S01]  /*08f0*/  HADD2.F32 R60, -RZ, R16.H1_H1 ;  /* 0x30000010ff3c7230 */ /* 0x000fe20000004100 */
[----:B------:R-:W-:Y:S01]  /*0900*/  MOV R16, R40 ;  /* 0x0000002800107202 */ /* 0x000fe20000000f00 */
[----:B------:R-:W-:Y:S01]  /*0910*/  FADD.FTZ R32, R32, R14 ;  /* 0x0000000e20207221 */ /* 0x000fe20000010000 */
[----:B------:R-:W-:Y:S01]  /*0920*/  FFMA.FTZ R33, R14, R14, R33 ;  /* 0x0000000e0e217223 */ /* 0x000fe20000010021 */
[----:B------:R-:W-:-:S02]  /*0930*/  HADD2.F32 R3, -RZ, R35.H0_H0 ;  /* 0x20000023ff037230 */ /* 0x000fc40000004100 */
[----:B------:R-:W-:Y:S02]  /*0940*/  HADD2.F32 R35, -RZ, R35.H1_H1 ;  /* 0x30000023ff237230 */ /* 0x000fe40000004100 */
[----:B------:R-:W-:Y:S01]  /*0950*/  FADD.FTZ R32, R32, R16 ;  /* 0x0000001020207221 */ /* 0x000fe20000010000 */
[----:B------:R-:W-:Y:S01]  /*0960*/  FFMA.FTZ R33, R16, R16, R33 ;  /* 0x0000001010217223 */ /* 0x000fe20000010021 */
[--C-:B------:R-:W-:Y:S01]  /*0970*/  HADD2.F32 R51, -RZ, R18.reuse.H0_H0 ;  /* 0x20000012ff337230 */ /* 0x100fe20000004100 */
[----:B------:R-:W-:Y:S01]  /*0980*/  STL [R1+0x48], R3 ;  /* 0x0000480301007387 */ /* 0x000fe20000100800 */
[----:B------:R-:W-:Y:S01]  /*0990*/  HADD2.F32 R45, -RZ, R18.H1_H1 ;  /* 0x30000012ff2d7230 */ /* 0x000fe20000004100 */
[----:B------:R-:W-:Y:S01]  /*09a0*/  MOV R18, R44 ;  /* 0x0000002c00127202 */ /* 0x000fe20000000f00 */
[----:B------:R-:W-:Y:S01]  /*09b0*/  FADD.FTZ R32, R32, R17 ;  /* 0x0000001120207221 */ /* 0x000fe20000010000 */
[----:B------:R0:W-:Y:S01]  /*09c0*/  STL [R1+0x4], R44 ;  /* 0x0000042c01007387 */ /* 0x0001e20000100800 */
[----:B------:R-:W-:Y:S01]  /*09d0*/  FFMA.FTZ R33, R17, R17, R33 ;  /* 0x0000001111217223 */ /* 0x000fe20000010021 */
[----:B------:R-:W-:-:S02]  /*09e0*/  HADD2.F32 R57, -RZ, R6.H0_H0 ;  /* 0x20000006ff397230 */ /* 0x000fc40000004100 */
[----:B------:R-:W-:Y:S01]  /*09f0*/  STL [R1+0x44], R35 ;  /* 0x0000442301007387 */ /* 0x000fe20000100800 */
[----:B------:R-:W-:Y:S02]  /*0a00*/  HADD2.F32 R56, -RZ, R6.H1_H1 ;  /* 0x30000006ff387230 */ /* 0x000fe40000004100 */
[----:B------:R-:W-:Y:S01]  /*0a10*/  HADD2.F32 R2, -RZ, R11.H0_H0 ;  /* 0x2000000bff027230 */ /* 0x000fe20000004100 */
[----:B------:R1:W-:Y:S01]  /*0a20*/  STL [R1], R21 ;  /* 0x0000001501007387 */ /* 0x0003e20000100800 */
[----:B------:R-:W-:Y:S02]  /*0a30*/  HADD2.F32 R39, -RZ, R15.H0_H0 ;  /* 0x2000000fff277230 */ /* 0x000fe40000004100 */
[--C-:B------:R-:W-:Y:S01]  /*0a40*/  HADD2.F32 R5, -RZ, R7.reuse.H0_H0 ;  /* 0x20000007ff057230 */ /* 0x100fe20000004100 */
[----:B------:R2:W-:Y:S01]  /*0a50*/  STL [R1+0x40], R34 ;  /* 0x0000402201007387 */ /* 0x0005e20000100800 */
[----:B------:R-:W-:Y:S02]  /*0a60*/  HADD2.F32 R6, -RZ, R7.H1_H1 ;  /* 0x30000007ff067230 */ /* 0x000fe40000004100 */
[----:B------:R-:W-:-:S02]  /*0a70*/  HADD2.F32 R55, -RZ, R8.H0_H0 ;  /* 0x20000008ff377230 */ /* 0x000fc40000004100 */
[----:B------:R-:W-:Y:S01]  /*0a80*/  HADD2.F32 R54, -RZ, R8.H1_H1 ;  /* 0x30000008ff367230 */ /* 0x000fe20000004100 */
[----:B------:R-:W-:Y:S01]  /*0a90*/  STL [R1+0x3c], R37 ;  /* 0x00003c2501007387 */ /* 0x000fe20000100800 */
[----:B------:R-:W-:Y:S02]  /*0aa0*/  HADD2.F32 R40, -RZ, R15.H1_H1 ;  /* 0x3000000fff287230 */ /* 0x000fe40000004100 */
[----:B------:R-:W-:Y:S01]  /*0ab0*/  FADD.FTZ R32, R32, R18 ;  /* 0x0000001220207221 */ /* 0x000fe20000010000 */
[--C-:B------:R-:W-:Y:S02]  /*0ac0*/  HADD2.F32 R7, -RZ, R9.reuse.H0_H0 ;  /* 0x20000009ff077230 */ /* 0x100fe40000004100 */
[----:B------:R-:W-:Y:S01]  /*0ad0*/  FFMA.FTZ R33, R18, R18, R33 ;  /* 0x0000001212217223 */ /* 0x000fe20000010021 */
[----:B------:R-:W-:Y:S01]  /*0ae0*/  HADD2.F32 R8, -RZ, R9.H1_H1 ;  /* 0x30000009ff087230 */ /* 0x000fe20000004100 */
[----:B------:R-:W-:Y:S01]  /*0af0*/  STL [R1+0x38], R36 ;  /* 0x0000382401007387 */ /* 0x000fe20000100800 */
[----:B------:R-:W-:-:S02]  /*0b00*/  HADD2.F32 R9, -RZ, R13.H0_H0 ;  /* 0x2000000dff097230 */ /* 0x000fc40000004100 */
[----:B------:R-:W-:Y:S01]  /*0b10*/  HADD2.F32 R10, -RZ, R13.H1_H1 ;  /* 0x3000000dff0a7230 */ /* 0x000fe20000004100 */
[----:B------:R3:W-:Y:S01]  /*0b20*/  STL [R1+0x34], R38 ;  /* 0x0000342601007387 */ /* 0x0007e20000100800 */
[----:B------:R-:W-:Y:S02]  /*0b30*/  HADD2.F32 R11, -RZ, R11.H1_H1 ;  /* 0x3000000bff0b7230 */ /* 0x000fe40000004100 */
[--C-:B0-----:R-:W-:Y:S02]  /*0b40*/  HADD2.F32 R44, -RZ, R20.reuse.H0_H0 ;  /* 0x20000014ff2c7230 */ /* 0x101fe40000004100 */
[----:B------:R-:W-:Y:S02]  /*0b50*/  HADD2.F32 R43, -RZ, R20.H1_H1 ;  /* 0x30000014ff2b7230 */ /* 0x000fe40000004100 */
[----:B------:R-:W-:Y:S01]  /*0b60*/  FFMA.FTZ R20, R2, R2, RZ ;  /* 0x0000000202147223 */ /* 0x000fe200000100ff */
[--C-:B------:R-:W-:Y:S02]  /*0b70*/  HADD2.F32 R41, -RZ, R22.reuse.H0_H0 ;  /* 0x20000016ff297230 */ /* 0x100fe40000004100 */
[----:B------:R-:W-:-:S02]  /*0b80*/  HADD2.F32 R13, -RZ, R22.H1_H1 ;  /* 0x30000016ff0d7230 */ /* 0x000fc40000004100 */
[----:B------:R-:W-:Y:S01]  /*0b90*/  FADD.FTZ R22, RZ, R2 ;  /* 0x00000002ff167221 */ /* 0x000fe20000010000 */
[----:B------:R0:W-:Y:S01]  /*0ba0*/  STL [R1+0x30], R39 ;  /* 0x0000302701007387 */ /* 0x0001e20000100800 */
[----:B------:R-:W-:Y:S01]  /*0bb0*/  FADD.FTZ R32, R32, R21 ;  /* 0x0000001520207221 */ /* 0x000fe20000010000 */
[----:B------:R-:W-:Y:S01]  /*0bc0*/  FFMA.FTZ R33, R21, R21, R33 ;  /* 0x0000001515217223 */ /* 0x000fe20000010021 */
[--C-:B------:R-:W-:Y:S01]  /*0bd0*/  HADD2.F32 R50, -RZ, R49.reuse.H0_H0 ;  /* 0x20000031ff327230 */ /* 0x100fe20000004100 */
[----:B------:R4:W-:Y:S01]  /*0be0*/  STL [R1+0x2c], R40 ;  /* 0x00002c2801007387 */ /* 0x0009e20000100800 */
[----:B------:R-:W-:Y:S01]  /*0bf0*/  FADD.FTZ R22, R22, R11 ;  /* 0x0000000b16167221 */ /* 0x000fe20000010000 */
[----:B------:R-:W-:Y:S02]  /*0c00*/  FFMA.FTZ R20, R11, R11, R20 ;  /* 0x0000000b0b147223 */ /* 0x000fe40000010014 */
[----:B-1----:R-:W4:Y:S01]  /*0c10*/  LDL.LU R21, [R1+0x88] ;  /* 0x0000880001157983 */ /* 0x002f220000300800 */
[----:B------:R-:W-:-:S02]  /*0c20*/  HADD2.F32 R49, -RZ, R49.H1_H1 ;  /* 0x30000031ff317230 */ /* 0x000fc40000004100 */
[----:B------:R-:W-:Y:S01]  /*0c30*/  FADD.FTZ R22, R22, R50 ;  /* 0x0000003216167221 */ /* 0x000fe20000010000 */
[----:B------:R-:W-:Y:S01]  /*0c40*/  FFMA.FTZ R20, R50, R50, R20 ;  /* 0x0000003232147223 */ /* 0x000fe20000010014 */
[--C-:B------:R-:W-:Y:S02]  /*0c50*/  HADD2.F32 R48, -RZ, R47.reuse.H0_H0 ;  /* 0x2000002fff307230 */ /* 0x100fe40000004100 */
[----:B------:R-:W-:Y:S01]  /*0c60*/  FADD.FTZ R22, R22, R49 ;  /* 0x0000003116167221 */ /* 0x000fe20000010000 */
[----:B------:R-:W-:Y:S01]  /*0c70*/  FFMA.FTZ R20, R49, R49, R20 ;  /* 0x0000003131147223 */ /* 0x000fe20000010014 */
[----:B------:R-:W-:Y:S02]  /*0c80*/  HADD2.F32 R47, -RZ, R47.H1_H1 ;  /* 0x3000002fff2f7230 */ /* 0x000fe40000004100 */
[----:B------:R-:W-:Y:S01]  /*0c90*/  FADD.FTZ R22, R22, R48 ;  /* 0x0000003016167221 */ /* 0x000fe20000010000 */
[----:B------:R-:W-:-:S03]  /*0ca0*/  FFMA.FTZ R20, R48, R48, R20 ;  /* 0x0000003030147223 */ /* 0x000fc60000010014 */
[----:B------:R-:W-:Y:S01]  /*0cb0*/  FADD.FTZ R22, R22, R47 ;  /* 0x0000002f16167221 */ /* 0x000fe20000010000 */
[----:B------:R-:W-:-:S03]  /*0cc0*/  FFMA.FTZ R20, R47, R47, R20 ;  /* 0x0000002f2f147223 */ /* 0x000fc60000010014 */
[----:B------:R-:W-:Y:S01]  /*0cd0*/  FADD.FTZ R22, R22, R46 ;  /* 0x0000002e16167221 */ /* 0x000fe20000010000 */
[----:B------:R-:W-:-:S03]  /*0ce0*/  FFMA.FTZ R20, R46, R46, R20 ;  /* 0x0000002e2e147223 */ /* 0x000fc60000010014 */
[----:B------:R-:W-:Y:S01]  /*0cf0*/  FADD.FTZ R22, R22, R4 ;  /* 0x0000000416167221 */ /* 0x000fe20000010000 */
[----:B------:R-:W-:Y:S02]  /*0d00*/  FFMA.FTZ R20, R4, R4, R20 ;  /* 0x0000000404147223 */ /* 0x000fe40000010014 */
[----:B------:R1:W5:Y:S01]  /*0d10*/  LDL.LU R4, [R1+0x84] ;  /* 0x0000840001047983 */ /* 0x0003620000300800 */
[----:B------:R-:W-:Y:S01]  /*0d20*/  FADD.FTZ R22, R22, R3 ;  /* 0x0000000316167221 */ /* 0x000fe20000010000 */
[----:B------:R-:W-:Y:S02]  /*0d30*/  FFMA.FTZ R20, R3, R3, R20 ;  /* 0x0000000303147223 */ /* 0x000fe40000010014 */
[----:B------:R1:W5:Y:S01]  /*0d40*/  LDL.LU R3, [R1+0x80] ;  /* 0x0000800001037983 */ /* 0x0003620000300800 */
[----:B------:R-:W-:Y:S01]  /*0d50*/  FADD.FTZ R22, R22, R35 ;  /* 0x0000002316167221 */ /* 0x000fe20000010000 */
[----:B------:R-:W-:-:S03]  /*0d60*/  FFMA.FTZ R20, R35, R35, R20 ;  /* 0x0000002323147223 */ /* 0x000fc60000010014 */
[----:B------:R-:W-:Y:S01]  /*0d70*/  FADD.FTZ R22, R22, R34 ;  /* 0x0000002216167221 */ /* 0x000fe20000010000 */
[----:B------:R-:W-:Y:S02]  /*0d80*/  FFMA.FTZ R20, R34, R34, R20 ;  /* 0x0000002222147223 */ /* 0x000fe40000010014 */
[----:B--2---:R-:W2:Y:S01]  /*0d90*/  LDL R34, [R1+0x70] ;  /* 0x0000700001227983 */ /* 0x004ea20000100800 */
        /* <DEDUP_REMOVED lines=32> */
[----:B------:R-:W-:Y:S01]  /*0fa0*/  FFMA.FTZ R33, R54, R54, R33 ;  /* 0x0000003636217223 */ /* 0x000fe20000010021 */
[----:B------:R-:W-:Y:S01]  /*0fb0*/  FADD.FTZ R22, R22, R8 ;  /* 0x0000000816167221 */ /* 0x000fe20000010000 */
[----:B------:R-:W-:Y:S01]  /*0fc0*/  FFMA.FTZ R20, R8, R8, R20 ;  /* 0x0000000808147223 */ /* 0x000fe20000010014 */
[----:B------:R-:W-:Y:S02]  /*0fd0*/  HADD2.F32 R52, -RZ, R12.H1_H1 ;  /* 0x3000000cff347230 */ /* 0x000fe40000004100 */
        /* <DEDUP_REMOVED lines=9> */
[----:B------:R-:W-:Y:S01]  /*1070*/  HADD2.F32 R18, -RZ, R19.H1_H1 ;  /* 0x30000013ff127230 */ /* 0x000fe20000004100 */
[----:B------:R-:W1:Y:S01]  /*1080*/  S2R R35, SR_TID.X ;  /* 0x0000000000237919 */ /* 0x000e620000002100 */
[--C-:B------:R-:W-:Y:S02]  /*1090*/  HADD2.F32 R16, -RZ, R28.reuse.H0_H0 ;  /* 0x2000001cff107230 */ /* 0x100fe40000004100 */
        /* <DEDUP_REMOVED lines=11> */
[----:B------:R-:W-:Y:S02]  /*1150*/  HADD2.F32 R15, -RZ, R30.H1_H1 ;  /* 0x3000001eff0f7230 */ /* 0x000fe40000004100 */
[----:B------:R-:W-:Y:S01]  /*1160*/  FFMA.FTZ R33, R44, R44, R33 ;  /* 0x0000002c2c217223 */ /* 0x000fe20000010021 */
[----:B------:R-:W-:-:S03]  /*1170*/  FADD.FTZ R32, R32, R43 ;  /* 0x0000002b20207221 */ /* 0x000fc60000010000 */
[----:B------:R-:W-:Y:S01]  /*1180*/  FFMA.FTZ R33, R43, R43, R33 ;  /* 0x0000002b2b217223 */ /* 0x000fe20000010021 */
[----:B------:R-:W-:-:S03]  /*1190*/  FADD.FTZ R32, R32, R41 ;  /* 0x0000002920207221 */ /* 0x000fc60000010000 */
[----:B------:R-:W-:Y:S01]  /*11a0*/  FFMA.FTZ R33, R41, R41, R33 ;  /* 0x0000002929217223 */ /* 0x000fe20000010021 */
[----:B------:R-:W-:-:S03]  /*11b0*/  FADD.FTZ R32, R32, R13 ;  /* 0x0000000d20207221 */ /* 0x000fc60000010000 */
[----:B------:R-:W-:Y:S01]  /*11c0*/  FFMA.FTZ R33, R13, R13, R33 ;  /* 0x0000000d0d217223 */ /* 0x000fe20000010021 */
[----:B---3--:R-:W-:Y:S02]  /*11d0*/  HADD2.F32 R38, -RZ, R31.H1_H1 ;  /* 0x3000001fff267230 */ /* 0x008fe40000004100 */
[----:B------:R-:W-:Y:S01]  /*11e0*/  FADD.FTZ R32, R32, R14 ;  /* 0x0000000e20207221 */ /* 0x000fe20000010000 */
[----:B------:R-:W-:Y:S01]  /*11f0*/  FFMA.FTZ R33, R14, R14, R33 ;  /* 0x0000000e0e217223 */ /* 0x000fe20000010021 */
[--C-:B0-----:R-:W-:Y:S02]  /*1200*/  HADD2.F32 R39, -RZ, R29.reuse.H0_H0 ;  /* 0x2000001dff277230 */ /* 0x101fe40000004100 */
[----:B------:R-:W-:Y:S01]  /*1210*/  FADD.FTZ R32, R32, R15 ;  /* 0x0000000f20207221 */ /* 0x000fe20000010000 */
[----:B------:R-:W-:Y:S01]  /*1220*/  FFMA.FTZ R33, R15, R15, R33 ;  /* 0x0000000f0f217223 */ /* 0x000fe20000010021 */
[----:B-1----:R-:W-:Y:S02]  /*1230*/  ISETP.GT.U32.AND P1, PT, R35, 0x7f, PT ;  /* 0x0000007f2300780c */ /* 0x002fe40003f24070 */
[----:B------:R-:W-:Y:S01]  /*1240*/  FADD.FTZ R32, R32, R16 ;  /* 0x0000001020207221 */ /* 0x000fe20000010000 */
[----:B----4-:R-:W-:-:S02]  /*1250*/  HADD2.F32 R40, -RZ, R29.H1_H1 ;  /* 0x3000001dff287230 */ /* 0x010fc40000004100 */
[----:B------:R-:W-:Y:S01]  /*1260*/  FFMA.FTZ R33, R16, R16, R33 ;  /* 0x0000001010217223 */ /* 0x000fe20000010021 */
[----:B------:R-:W-:-:S03]  /*1270*/  FADD.FTZ R32, R32, R17 ;  /* 0x0000001120207221 */ /* 0x000fc60000010000 */
[----:B------:R-:W-:Y:S01]  /*1280*/  FFMA.FTZ R33, R17, R17, R33 ;  /* 0x0000001111217223 */ /* 0x000fe20000010021 */
[----:B------:R-:W-:Y:S01]  /*1290*/  BSSY.RECONVERGENT B0, `(.L_x_1186) ;  /* 0x000004d000007945 */ /* 0x000fe20003800200 */
[--C-:B------:R-:W-:Y:S02]  /*12a0*/  HADD2.F32 R19, -RZ, R21.reuse.H0_H0 ;  /* 0x20000015ff137230 */ /* 0x100fe40000004100 */
[----:B------:R-:W-:-:S03]  /*12b0*/  HADD2.F32 R20, -RZ, R21.H1_H1 ;  /* 0x30000015ff147230 */ /* 0x000fc60000004100 */
[----:B------:R-:W-:Y:S01]  /*12c0*/  FADD.FTZ R22, R22, R19 ;  /* 0x0000001316167221 */ /* 0x000fe20000010000 */
[----:B------:R-:W-:Y:S01]  /*12d0*/  FFMA.FTZ R30, R19, R19, R28 ;  /* 0x00000013131e7223 */ /* 0x000fe2000001001c */
[--C-:B------:R-:W-:Y:S02]  /*12e0*/  HADD2.F32 R21, -RZ, R23.reuse.H0_H0 ;  /* 0x20000017ff157230 */ /* 0x100fe40000004100 */
[----:B------:R-:W-:Y:S01]  /*12f0*/  FADD.FTZ R28, R22, R20 ;  /* 0x00000014161c7221 */ /* 0x000fe20000010000 */
[----:B------:R-:W-:Y:S01]  /*1300*/  FFMA.FTZ R30, R20, R20, R30 ;  /* 0x00000014141e7223 */ /* 0x000fe2000001001e */
[----:B------:R-:W-:Y:S02]  /*1310*/  HADD2.F32 R22, -RZ, R23.H1_H1 ;  /* 0x30000017ff167230 */ /* 0x000fe40000004100 */
[----:B------:R-:W-:Y:S01]  /*1320*/  FADD.FTZ R28, R28, R21 ;  /* 0x000000151c1c7221 */ /* 0x000fe20000010000 */
[----:B------:R-:W-:Y:S01]  /*1330*/  FFMA.FTZ R30, R21, R21, R30 ;  /* 0x00000015151e7223 */ /* 0x000fe2000001001e */
[----:B------:R-:W-:-:S02]  /*1340*/  HADD2.F32 R23, -RZ, R31.H0_H0 ;  /* 0x2000001fff177230 */ /* 0x000fc40000004100 */
        /* <DEDUP_REMOVED lines=10> */
[----:B--2---:R-:W-:Y:S04]  /*13f0*/  STS.64 [R34], R32 ;  /* 0x0000002022007388 */ /* 0x004fe80000000a00 */
[----:B------:R0:W-:Y:S02]  /*1400*/  STS.64 [R34+0xc80], R28 ;  /* 0x000c801c22007388 */ /* 0x0001e40000000a00 */
[----:B0-----:R-:W-:Y:S01]  /*1410*/  CS2R R28, SRZ ;  /* 0x00000000001c7805 */ /* 0x001fe2000001ff00 */
[----:B------:R-:W-:Y:S06]  /*1420*/  BAR.SYNC.DEFER_BLOCKING 0x0 ;  /* 0x0000000000007b1d */ /* 0x000fec0000010000 */
[----:B------:R-:W-:Y:S05]  /*1430*/  @P1 BRA `(.L_x_1187) ;  /* 0x0000000000c81947 */ /* 0x000fea0003800000 */
        /* <DEDUP_REMOVED lines=50> */
.L_x_1187:
[----:B------:R-:W-:Y:S05]  /*1760*/  BSYNC.RECONVERGENT B0 ;  /* 0x0000000000007941 */ /* 0x000fea0003800200 */
.L_x_1186:
        /* <DEDUP_REMOVED lines=23> */
.L_x_1189:
[----:B------:R-:W-:Y:S05]  /*18e0*/  BSYNC.RECONVERGENT B0 ;  /* 0x0000000000007941 */ /* 0x000fea0003800200 */
.L_x_1188:
        /* <DEDUP_REMOVED lines=12> */
.L_x_1191:
[----:B------:R-:W2:Y:S04]  /*19b0*/  LD.E.STRONG.GPU R31, desc[UR8][R28.64] ;  /* 0x000000081c1f7980 */ /* 0x000ea8000c10f900 */
[----:B--2---:R-:W-:Y:S01]  /*19c0*/  CCTL.IVALL ;  /* 0x00000000ff00798f */ /* 0x004fe20002000000 */
[----:B------:R-:W-:Y:S05]  /*19d0*/  YIELD ;  /* 0x0000000000007946 */ /* 0x000fea0003800000 */
[----:B-----5:R-:W-:-:S04]  /*19e0*/  LOP3.LUT R31, R31, R30, RZ, 0x3c, !PT ;  /* 0x0000001e1f1f7212 */ /* 0x020fc800078e3cff */
[----:B------:R-:W-:-:S13]  /*19f0*/  ISETP.GT.AND P2, PT, R31, -0x1, PT ;  /* 0xffffffff1f00780c */ /* 0x000fda0003f44270 */
[----:B------:R-:W-:Y:S05]  /*1a00*/  @P2 BRA `(.L_x_1191) ;  /* 0xfffffffc00e82947 */ /* 0x000fea000383ffff */
.L_x_1190:
        /* <DEDUP_REMOVED lines=59> */
.L_x_1193:
[----:B------:R-:W-:Y:S05]  /*1dc0*/  BSYNC.RECONVERGENT B0 ;  /* 0x0000000000007941 */ /* 0x000fea0003800200 */
.L_x_1192:
        /* <DEDUP_REMOVED lines=25> */
.L_x_1195:
[----:B------:R-:W-:Y:S05]  /*1f60*/  BSYNC.RECONVERGENT B0 ;  /* 0x0000000000007941 */ /* 0x000fea0003800200 */
.L_x_1194:
[----:B------:R-:W-:Y:S06]  /*1f70*/  BAR.SYNC.DEFER_BLOCKING 0x0 ;  /* 0x0000000000007b1d */ /* 0x000fec0000010000 */
[----:B------:R-:W-:Y:S04]  /*1f80*/  BSSY.RECONVERGENT B0, `(.L_x_1196) ;  /* 0x0000010000007945 */ /* 0x000fe80003800200 */
[----:B------:R-:W-:Y:S05]  /*1f90*/  @P0 BRA `(.L_x_1197) ;  /* 0x0000000000380947 */ /* 0x000fea0003800000 */
[----:B------:R-:W1:Y:S01]  /*1fa0*/  S2UR UR6, SR_CgaCtaId ;  /* 0x00000000000679c3 */ /* 0x000e620000008800 */
[----:B------:R-:W-:Y:S01]  /*1fb0*/  UMOV UR5, 0x400 ;  /* 0x0000040000057882 */ /* 0x000fe20000000000 */
[----:B0-----:R-:W-:Y:S01]  /*1fc0*/  SHF.L.U32 R29, R32, 0x1, RZ ;  /* 0x00000001201d7819 */ /* 0x001fe200000006ff */
[----:B------:R-:W-:-:S03]  /*1fd0*/  UIADD3 UR5, UPT, UPT, UR5, 0x1900, URZ ;  /* 0x0000190005057890 */ /* 0x000fc6000fffe0ff */
[----:B-----5:R-:W-:-:S04]  /*1fe0*/  LEA R29, P1, R3, R29, 0x6 ;  /* 0x0000001d031d7211 */ /* 0x020fc800078230ff */
[----:B------:R-:W-:Y:S01]  /*1ff0*/  LEA.HI.X R31, R3, RZ, R4, 0x6, P1 ;  /* 0x000000ff031f7211 */ /* 0x000fe200008f3404 */
[----:B-1----:R-:W-:Y:S01]  /*2000*/  ULEA UR5, UR6, UR5, 0x18 ;  /* 0x0000000506057291 */ /* 0x002fe2000f8ec0ff */
[----:B------:R-:W0:Y:S05]  /*2010*/  LDCU.64 UR6, c[0x0][0x3b0] ;  /* 0x00007600ff0677ac */ /* 0x000e2a0008000a00 */
[----:B------:R-:W-:-:S05]  /*2020*/  IADD3 R30, PT, PT, R32, UR5, RZ ;  /* 0x00000005201e7c10 */ /* 0x000fca000fffe0ff */
[----:B------:R-:W-:Y:S01]  /*2030*/  IMAD R30, R32, 0x7, R30 ;  /* 0x00000007201e7824 */ /* 0x000fe200078e021e */
[----:B0-----:R-:W-:-:S04]  /*2040*/  LEA R28, P1, R29, UR6, 0x2 ;  /* 0x000000061d1c7c11 */ /* 0x001fc8000f8210ff */
[----:B------:R-:W-:Y:S02]  /*2050*/  LEA.HI.X R29, R29, UR7, R31, 0x2, P1 ;  /* 0x000000071d1d7c11 */ /* 0x000fe400088f141f */
[----:B------:R-:W0:Y:S04]  /*2060*/  LDS.64 R30, [R30] ;  /* 0x000000001e1e7984 */ /* 0x000e280000000a00 */
[----:B0-----:R1:W-:Y:S03]  /*2070*/  STG.E.64 desc[UR8][R28.64], R30 ;  /* 0x0000001e1c007986 */ /* 0x0013e6000c101b08 */
.L_x_1197:
[----:B------:R-:W-:Y:S05]  /*2080*/  BSYNC.RECONVERGENT B0 ;  /* 0x0000000000007941 */ /* 0x000fea0003800200 */
.L_x_1196:
[----:B01----:R-:W2:Y:S01]  /*2090*/  LDL R28, [R1+0x7c] ;  /* 0x00007c00011c7983 */ /* 0x003ea20000100800 */
[----:B------:R-:W0:Y:S03]  /*20a0*/  LDCU UR5, c[0x0][0x3a0] ;  /* 0x00007400ff0577ac */ /* 0x000e260008000800 */
[----:B------:R-:W3:Y:S01]  /*20b0*/  LDL R30, [R1+0x78] ;  /* 0x00007800011e7983 */ /* 0x000ee20000100800 */
[--C-:B-----5:R-:W-:Y:S01]  /*20c0*/  HADD2.F32 R35, -RZ, R24.reuse.H0_H0 ;  /* 0x20000018ff237230 */ /* 0x120fe20000004100 */
[----:B------:R-:W1:Y:S01]  /*20d0*/  LDCU.64 UR6, c[0x0][0x380] ;  /* 0x00007000ff0677ac */ /* 0x000e620008000a00 */
[----:B------:R-:W-:Y:S01]  /*20e0*/  HADD2.F32 R33, -RZ, R24.H1_H1 ;  /* 0x30000018ff217230 */ /* 0x000fe20000004100 */
[----:B------:R-:W-:Y:S01]  /*20f0*/  STL [R1+0x90], R39 ;  /* 0x0000902701007387 */ /* 0x000fe20000100800 */
[----:B------:R-:W-:-:S03]  /*2100*/  HADD2.F32 R32, -RZ, R26.H1_H1 ;  /* 0x3000001aff207230 */ /* 0x000fc60000004100 */
[----:B------:R-:W-:Y:S04]  /*2110*/  STL [R1+0x8c], R40 ;  /* 0x00008c2801007387 */ /* 0x000fe80000100800 */
[----:B------:R-:W-:Y:S04]  /*2120*/  STL [R1+0x84], R3 ;  /* 0x0000840301007387 */ /* 0x000fe80000100800 */
[----:B------:R-:W-:Y:S04]  /*2130*/  STL [R1+0x80], R4 ;  /* 0x0000800401007387 */ /* 0x000fe80000100800 */
[----:B--2---:R-:W0:Y:S04]  /*2140*/  LDS.64 R28, [R28] ;  /* 0x000000001c1c7984 */ /* 0x004e280000000a00 */
[----:B---3--:R-:W2:Y:S01]  /*2150*/  LDS.64 R30, [R30] ;  /* 0x000000001e1e7984 */ /* 0x008ea20000000a00 */
[----:B0-----:R-:W-:Y:S01]  /*2160*/  FADD.FTZ R29, R29, UR5 ;  /* 0x000000051d1d7e21 */ /* 0x001fe20008010000 */
[--C-:B------:R-:W-:Y:S01]  /*2170*/  FADD.FTZ R24, R0, -R28.reuse ;  /* 0x8000001c00187221 */ /* 0x100fe20000010000 */
[----:B------:R-:W-:Y:S01]  /*2180*/  FADD.FTZ R42, R42, -R28 ;  /* 0x8000001c2a2a7221 */ /* 0x000fe20000010000 */
[----:B------:R-:W-:-:S02]  /*2190*/  HADD2.F32 R0, -RZ, R26.H0_H0 ;  /* 0x2000001aff007230 */ /* 0x000fc40000004100 */
[----:B------:R-:W1:Y:S01]  /*21a0*/  LDL.LU R26, [R1+0x50] ;  /* 0x00005000011a7983 */ /* 0x000e620000300800 */
[----:B------:R-:W0:Y:S02]  /*21b0*/  MUFU.RSQ R29, R29 ;  /* 0x0000001d001d7308 */ /* 0x000e240000001400 */
[----:B0-----:R-:W-:Y:S01]  /*21c0*/  FMUL.FTZ R24, R24, R29 ;  /* 0x0000001d18187220 */ /* 0x001fe20000410000 */
[----:B------:R-:W-:-:S03]  /*21d0*/  FMUL.FTZ R42, R29, R42 ;  /* 0x0000002a1d2a7220 */ /* 0x000fc60000410000 */
[----:B------:R-:W-:Y:S01]  /*21e0*/  FFMA.FTZ R24, R24, R35, R0 ;  /* 0x0000002318187223 */ /* 0x000fe20000010000 */
[----:B------:R-:W-:-:S05]  /*21f0*/  FFMA.FTZ R42, R42, R33, R32 ;  /* 0x000000212a2a7223 */ /* 0x000fca0000010020 */
[----:B------:R-:W-:Y:S02]  /*2200*/  F2FP.F16.F32.PACK_AB R24, R42, R24 ;  /* 0x000000182a18723e */ /* 0x000fe400000000ff */
[----:B------:R-:W3:Y:S04]  /*2210*/  LDL.LU R42, [R1+0x54] ;  /* 0x00005400012a7983 */ /* 0x000ee80000300800 */
[----:B------:R-:W4:Y:S04]  /*2220*/  LDL.LU R37, [R1+0x24] ;  /* 0x0000240001257983 */ /* 0x000f280000300800 */
[----:B------:R-:W4:Y:S04]  /*2230*/  LDL.LU R36, [R1+0x20] ;  /* 0x0000200001247983 */ /* 0x000f280000300800 */
[----:B------:R-:W4:Y:S04]  /*2240*/  LDL.LU R34, [R1+0x14] ;  /* 0x0000140001227983 */ /* 0x000f280000300800 */
[----:B------:R-:W4:Y:S04]  /*2250*/  LDL.LU R4, [R1+0xc] ;  /* 0x00000c0001047983 */ /* 0x000f280000300800 */
[----:B------:R-:W4:Y:S01]  /*2260*/  LDL.LU R3, [R1+0x4] ;  /* 0x0000040001037983 */ /* 0x000f220000300800 */
[----:B--2---:R-:W-:-:S06]  /*2270*/  FADD.FTZ R31, R31, UR5 ;  /* 0x000000051f1f7e21 */ /* 0x004fcc0008010000 */
[----:B------:R-:W0:Y:S01]  /*2280*/  MUFU.RSQ R31, R31 ;  /* 0x0000001f001f7308 */ /* 0x000e220000001400 */
[--C-:B------:R-:W-:Y:S02]  /*2290*/  HADD2.F32 R39, -RZ, R25.reuse.H0_H0 ;  /* 0x20000019ff277230 */ /* 0x100fe40000004100 */
[--C-:B------:R-:W-:Y:S01]  /*22a0*/  FADD.FTZ R2, R2, -R30.reuse ;  /* 0x8000001e02027221 */ /* 0x100fe20000010000 */
[----:B------:R-:W-:Y:S02]  /*22b0*/  HADD2.F32 R40, -RZ, R25.H1_H1 ;  /* 0x30000019ff287230 */ /* 0x000fe40000004100 */
[----:B------:R-:W-:Y:S01]  /*22c0*/  FADD.FTZ R11, R11, -R30 ;  /* 0x8000001e0b0b7221 */ /* 0x000fe20000010000 */
[--C-:B------:R-:W-:Y:S01]  /*22d0*/  HADD2.F32 R25, -RZ, R27.reuse.H0_H0 ;  /* 0x2000001bff197230 */ /* 0x100fe20000004100 */
[----:B------:R-:W-:Y:S01]  /*22e0*/  STL [R1+0x64], R39 ;  /* 0x0000642701007387 */ /* 0x000fe20000100800 */
[----:B------:R-:W-:-:S03]  /*22f0*/  HADD2.F32 R27, -RZ, R27.H1_H1 ;  /* 0x3000001bff1b7230 */ /* 0x000fc60000004100 */
[----:B------:R-:W-:Y:S04]  /*2300*/  STL [R1+0x6c], R40 ;  /* 0x00006c2801007387 */ /* 0x000fe80000100800 */
[----:B------:R2:W-:Y:S01]  /*2310*/  STL [R1+0x60], R25 ;  /* 0x0000601901007387 */ /* 0x0005e20000100800 */
[----:B0-----:R-:W-:Y:S01]  /*2320*/  FMUL.FTZ R2, R2, R31 ;  /* 0x0000001f02027220 */ /* 0x001fe20000410000 */
[----:B------:R-:W-:-:S03]  /*2330*/  FMUL.FTZ R11, R31, R11 ;  /* 0x0000000b1f0b7220 */ /* 0x000fc60000410000 */
[----:B--2---:R-:W-:Y:S01]  /*2340*/  FFMA.FTZ R25, R2, R39, R25 ;  /* 0x0000002702197223 */ /* 0x004fe20000010019 */
[----:B------:R-:W-:Y:S01]  /*2350*/  FFMA.FTZ R2, R11, R40, R27 ;  /* 0x000000280b027223 */ /* 0x000fe2000001001b */
[----:B------:R-:W2:Y:S04]  /*2360*/  LDL.LU R39, [R1+0x90] ;  /* 0x0000900001277983 */ /* 0x000ea80000300800 */
[----:B------:R3:W-:Y:S01]  /*2370*/  STL [R1+0x68], R27 ;  /* 0x0000681b01007387 */ /* 0x0007e20000100800 */
[----:B------:R-:W-:-:S03]  /*2380*/  F2FP.F16.F32.PACK_AB R25, R2, R25 ;  /* 0x000000190219723e */ /* 0x000fc600000000ff */
[----:B------:R-:W2:Y:S01]  /*2390*/  LDL.LU R40, [R1+0x8c] ;  /* 0x00008c0001287983 */ /* 0x000ea20000300800 */
[----:B-1----:R-:W-:-:S04]  /*23a0*/  IADD3 R26, P1, PT, R26, UR6, RZ ;  /* 0x000000061a1a7c10 */ /* 0x002fc8000ff3e0ff */
[----:B---3--:R-:W-:Y:S01]  /*23b0*/  IADD3.X R27, PT, PT, R42, UR7, RZ, P1, !PT ;  /* 0x000000072a1b7c10 */ /* 0x008fe20008ffe4ff */
[--C-:B------:R-:W-:Y:S01]  /*23c0*/  FADD.FTZ R61, R61, -R28.reuse ;  /* 0x8000001c3d3d7221 */ /* 0x100fe20000010000 */
[--C-:B------:R-:W-:Y:S01]  /*23d0*/  FADD.FTZ R59, R59, -R28.reuse ;  /* 0x8000001c3b3b7221 */ /* 0x100fe20000010000 */
[--C-:B------:R-:W-:Y:S01]  /*23e0*/  FADD.FTZ R51, R51, -R28.reuse ;  /* 0x8000001c33337221 */ /* 0x100fe20000010000 */
[--C-:B----4-:R-:W-:Y:S01]  /*23f0*/  FADD.FTZ R2, R37, -R28.reuse ;  /* 0x8000001c25027221 */ /* 0x110fe20000010000 */
[----:B------:R0:W-:Y:S01]  /*2400*/  STG.E.64 desc[UR8][R26.64], R24 ;  /* 0x000000181a007986 */ /* 0x0001e2000c101b08 */
[--C-:B------:R-:W-:Y:S01]  /*2410*/  FADD.FTZ R44, R44, -R28.reuse ;  /* 0x8000001c2c2c7221 */ /* 0x100fe20000010000 */
[--C-:B------:R-:W-:Y:S01]  /*2420*/  FADD.FTZ R55, R55, -R28.reuse ;  /* 0x8000001c37377221 */ /* 0x100fe20000010000 */
[--C-:B------:R-:W-:Y:S01]  /*2430*/  FADD.FTZ R11, R36, -R28.reuse ;  /* 0x8000001c240b7221 */ /* 0x100fe20000010000 */
[----:B------:R-:W-:Y:S01]  /*2440*/  FMUL.FTZ R2, R29, R2 ;  /* 0x000000021d027220 */ /* 0x000fe20000410000 */
[----:B------:R1:W-:Y:S01]  /*2450*/  STL [R1+0x88], R27 ;  /* 0x0000881b01007387 */ /* 0x0003e20000100800 */
[--C-:B------:R-:W-:Y:S01]  /*2460*/  FADD.FTZ R57, R57, -R28.reuse ;  /* 0x8000001c39397221 */ /* 0x100fe20000010000 */
[----:B------:R-:W-:Y:S01]  /*2470*/  FMUL.FTZ R11, R29, R11 ;  /* 0x0000000b1d0b7220 */ /* 0x000fe20000410000 */
[--C-:B------:R-:W-:Y:S01]  /*2480*/  FADD.FTZ R16, R16, -R28.reuse ;  /* 0x8000001c10107221 */ /* 0x100fe20000010000 */
[----:B------:R-:W3:Y:S01]  /*2490*/  LDL.LU R42, [R1+0x28] ;  /* 0x00002800012a7983 */ /* 0x000ee20000300800 */
[--C-:B------:R-:W-:Y:S01]  /*24a0*/  FADD.FTZ R53, R53, -R28.reuse ;  /* 0x8000001c35357221 */ /* 0x100fe20000010000 */
[--C-:B------:R-:W-:Y:S01]  /*24b0*/  FADD.FTZ R41, R41, -R28.reuse ;  /* 0x8000001c29297221 */ /* 0x100fe20000010000 */
[--C-:B------:R-:W-:Y:S01]  /*24c0*/  FADD.FTZ R14, R14, -R28.reuse ;  /* 0x8000001c0e0e7221 */ /* 0x100fe20000010000 */
[--C-:B------:R-:W-:Y:S01]  /*24d0*/  FADD.FTZ R60, R60, -R28.reuse ;  /* 0x8000001c3c3c7221 */ /* 0x100fe20000010000 */
[----:B0-----:R-:W-:Y:S01]  /*24e0*/  FADD.FTZ R24, R34, -R28 ;  /* 0x8000001c22187221 */ /* 0x001fe20000010000 */
[C-C-:B-1----:R-:W-:Y:S01]  /*24f0*/  FFMA.FTZ R27, R35.reuse, R2, R0.reuse ;  /* 0x00000002231b7223 */ /* 0x142fe20000010000 */
[----:B------:R-:W-:Y:S01]  /*2500*/  FFMA.FTZ R2, R35, R11, R0 ;  /* 0x0000000b23027223 */ /* 0x000fe20000010000 */
[--C-:B------:R-:W-:Y:S01]  /*2510*/  FADD.FTZ R52, R52, -R28.reuse ;  /* 0x8000001c34347221 */ /* 0x100fe20000010000 */
[----:B------:R-:W-:Y:S01]  /*2520*/  FMUL.FTZ R24, R29, R24 ;  /* 0x000000181d187220 */ /* 0x000fe20000410000 */
[--C-:B------:R-:W-:Y:S01]  /*2530*/  FADD.FTZ R34, R3, -R28.reuse ;  /* 0x8000001c03227221 */ /* 0x100fe20000010000 */
[--C-:B------:R-:W-:Y:S01]  /*2540*/  FADD.FTZ R58, R58, -R28.reuse ;  /* 0x8000001c3a3a7221 */ /* 0x100fe20000010000 */
[----:B------:R-:W-:Y:S01]  /*2550*/  FADD.FTZ R56, R56, -R28 ;  /* 0x8000001c38387221 */ /* 0x000fe20000010000 */
[----:B------:R-:W-:Y:S01]  /*2560*/  FFMA.FTZ R3, R35, R24, R0 ;  /* 0x0000001823037223 */ /* 0x000fe20000010000 */
[----:B------:R0:W-:Y:S01]  /*2570*/  STL [R1+0x1c], R2 ;  /* 0x00001c0201007387 */ /* 0x0001e20000100800 */
        /* <DEDUP_REMOVED lines=9> */
[----:B0-----:R-:W4:Y:S01]  /*2610*/  LDL.LU R2, [R1+0x18] ;  /* 0x0000180001027983 */ /* 0x001f220000300800 */
[--C-:B------:R-:W-:Y:S01]  /*2620*/  FADD.FTZ R5, R5, -R30.reuse ;  /* 0x8000001e05057221 */ /* 0x100fe20000010000 */
[--C-:B------:R-:W-:Y:S01]  /*2630*/  FADD.FTZ R7, R7, -R30.reuse ;  /* 0x8000001e07077221 */ /* 0x100fe20000010000 */
[--C-:B------:R-:W-:Y:S01]  /*2640*/  FADD.FTZ R9, R9, -R30.reuse ;  /* 0x8000001e09097221 */ /* 0x100fe20000010000 */
[----:B------:R0:W-:Y:S01]  /*2650*/  STL [R1+0x14], R3 ;  /* 0x0000140301007387 */ /* 0x0001e20000100800 */
[--C-:B------:R-:W-:Y:S01]  /*2660*/  FADD.FTZ R12, R12, -R30.reuse ;  /* 0x8000001e0c0c7221 */ /* 0x100fe20000010000 */
[--C-:B------:R-:W-:Y:S01]  /*2670*/  FADD.FTZ R19, R19, -R30.reuse ;  /* 0x8000001e13137221 */ /* 0x100fe20000010000 */
[--C-:B------:R-:W-:Y:S01]  /*2680*/  FADD.FTZ R21, R21, -R30.reuse ;  /* 0x8000001e15157221 */ /* 0x100fe20000010000 */
[----:B------:R-:W4:Y:S01]  /*2690*/  LDL.LU R11, [R1+0x10] ;  /* 0x00001000010b7983 */ /* 0x000f220000300800 */
[--C-:B------:R-:W-:Y:S01]  /*26a0*/  FADD.FTZ R23, R23, -R30.reuse ;  /* 0x8000001e17177221 */ /* 0x100fe20000010000 */
[--C-:B------:R-:W-:Y:S01]  /*26b0*/  FADD.FTZ R49, R49, -R30.reuse ;  /* 0x8000001e31317221 */ /* 0x100fe20000010000 */
[--C-:B------:R-:W-:Y:S01]  /*26c0*/  FADD.FTZ R47, R47, -R30.reuse ;  /* 0x8000001e2f2f7221 */ /* 0x100fe20000010000 */
[----:B------:R-:W4:Y:S01]  /*26d0*/  LDL.LU R37, [R1+0x8] ;  /* 0x0000080001257983 */ /* 0x000f220000300800 */
[--C-:B------:R-:W-:Y:S01]  /*26e0*/  FADD.FTZ R6, R6, -R30.reuse ;  /* 0x8000001e06067221 */ /* 0x100fe20000010000 */
[--C-:B------:R-:W-:Y:S01]  /*26f0*/  FADD.FTZ R8, R8, -R30.reuse ;  /* 0x8000001e08087221 */ /* 0x100fe20000010000 */
[----:B--2---:R-:W-:Y:S01]  /*2700*/  FADD.FTZ R39, R39, -R30 ;  /* 0x8000001e27277221 */ /* 0x004fe20000010000 */
[----:B------:R-:W2:Y:S01]  /*2710*/  LDL.LU R36, [R1] ;  /* 0x0000000001247983 */ /* 0x000ea20000300800 */
[----:B------:R-:W-:Y:S01]  /*2720*/  FADD.FTZ R25, R4, -R28 ;  /* 0x8000001c04197221 */ /* 0x000fe20000010000 */
[C---:B------:R-:W-:Y:S01]  /*2730*/  FMUL.FTZ R34, R29.reuse, R34 ;  /* 0x000000221d227220 */ /* 0x040fe20000410000 */
[C---:B------:R-:W-:Y:S01]  /*2740*/  FMUL.FTZ R61, R29.reuse, R61 ;  /* 0x0000003d1d3d7220 */ /* 0x040fe20000410000 */
[----:B------:R-:W-:Y:S01]  /*2750*/  FADD.FTZ R10, R10, -R30 ;  /* 0x8000001e0a0a7221 */ /* 0x000fe20000010000 */
[----:B------:R-:W-:Y:S01]  /*2760*/  FMUL.FTZ R25, R29, R25 ;  /* 0x000000191d197220 */ /* 0x000fe20000410000 */
[C-C-:B------:R-:W-:Y:S01]  /*2770*/  FFMA.FTZ R24, R35.reuse, R34, R0.reuse ;  /* 0x0000002223187223 */ /* 0x140fe20000010000 */
[C---:B------:R-:W-:Y:S01]  /*2780*/  FFMA.FTZ R4, R35.reuse, R61, R0 ;  /* 0x0000003d23047223 */ /* 0x040fe20000010000 */
[----:B------:R-:W-:Y:S01]  /*2790*/  FADD.FTZ R18, R18, -R30 ;  /* 0x8000001e12127221 */ /* 0x000fe20000010000 */
[----:B0-----:R-:W-:Y:S01]  /*27a0*/  FFMA.FTZ R3, R35, R25, R0 ;  /* 0x0000001923037223 */ /* 0x001fe20000010000 */
[C---:B------:R-:W-:Y:S01]  /*27b0*/  FMUL.FTZ R59, R29.reuse, R59 ;  /* 0x0000003b1d3b7220 */ /* 0x040fe20000410000 */
[C---:B------:R-:W-:Y:S01]  /*27c0*/  FMUL.FTZ R51, R29.reuse, R51 ;  /* 0x000000331d337220 */ /* 0x040fe20000410000 */
[C---:B------:R-:W-:Y:S01]  /*27d0*/  FMUL.FTZ R44, R29.reuse, R44 ;  /* 0x0000002c1d2c7220 */ /* 0x040fe20000410000 */
[--C-:B------:R-:W-:Y:S01]  /*27e0*/  FADD.FTZ R20, R20, -R30.reuse ;  /* 0x8000001e14147221 */ /* 0x100fe20000010000 */
[----:B------:R0:W-:Y:S01]  /*27f0*/  STL [R1+0xc], R3 ;  /* 0x00000c0301007387 */ /* 0x0001e20000100800 */
[C---:B------:R-:W-:Y:S01]  /*2800*/  FMUL.FTZ R55, R29.reuse, R55 ;  /* 0x000000371d377220 */ /* 0x040fe20000410000 */
[--C-:B------:R-:W-:Y:S01]  /*2810*/  FADD.FTZ R22, R22, -R30.reuse ;  /* 0x8000001e16167221 */ /* 0x100fe20000010000 */
[----:B------:R-:W-:Y:S01]  /*2820*/  FADD.FTZ R38, R38, -R30 ;  /* 0x8000001e26267221 */ /* 0x000fe20000010000 */
[----:B------:R1:W-:Y:S01]  /*2830*/  STL [R1+0x4], R24 ;  /* 0x0000041801007387 */ /* 0x0003e20000100800 */
[C---:B------:R-:W-:Y:S01]  /*2840*/  FMUL.FTZ R57, R29.reuse, R57 ;  /* 0x000000391d397220 */ /* 0x040fe20000410000 */
[----:B------:R-:W-:Y:S01]  /*2850*/  FMUL.FTZ R16, R29, R16 ;  /* 0x000000101d107220 */ /* 0x000fe20000410000 */
[----:B------:R-:W2:Y:S01]  /*2860*/  LDCU.64 UR6, c[0x0][0x3a8] ;  /* 0x00007500ff0677ac */ /* 0x000ea20008000a00 */
[----:B------:R1:W-:Y:S01]  /*2870*/  STL [R1+0x50], R4 ;  /* 0x0000500401007387 */ /* 0x0003e20000100800 */
[--C-:B0-----:R-:W-:Y:S01]  /*2880*/  FFMA.FTZ R3, R35, R59, R0.reuse ;  /* 0x0000003b23037223 */ /* 0x101fe20000010000 */
[C---:B------:R-:W-:Y:S01]  /*2890*/  FMUL.FTZ R53, R29.reuse, R53 ;  /* 0x000000351d357220 */ /* 0x040fe20000410000 */
[C---:B------:R-:W-:Y:S01]  /*28a0*/  FMUL.FTZ R41, R29.reuse, R41 ;  /* 0x000000291d297220 */ /* 0x040fe20000410000 */
[----:B------:R-:W-:Y:S01]  /*28b0*/  FMUL.FTZ R14, R29, R14 ;  /* 0x0000000e1d0e7220 */ /* 0x000fe20000410000 */
[C-C-:B-1----:R-:W-:Y:S01]  /*28c0*/  FFMA.FTZ R24, R35.reuse, R44, R0.reuse ;  /* 0x0000002c23187223 */ /* 0x142fe20000010000 */
[C-C-:B------:R-:W-:Y:S01]  /*28d0*/  FFMA.FTZ R4, R35.reuse, R51, R0.reuse ;  /* 0x0000003323047223 */ /* 0x140fe20000010000 */
[C-C-:B------:R-:W-:Y:S01]  /*28e0*/  FFMA.FTZ R59, R35.reuse, R55, R0.reuse ;  /* 0x00000037233b7223 */ /* 0x140fe20000010000 */
[----:B------:R0:W-:Y:S01]  /*28f0*/  STL [R1+0x24], R3 ;  /* 0x0000240301007387 */ /* 0x0001e20000100800 */
[C-C-:B------:R-:W-:Y:S01]  /*2900*/  FFMA.FTZ R61, R35.reuse, R57, R0.reuse ;  /* 0x00000039233d7223 */ /* 0x140fe20000010000 */
[C-C-:B------:R-:W-:Y:S01]  /*2910*/  FFMA.FTZ R55, R35.reuse, R16, R0.reuse ;  /* 0x0000001023377223 */ /* 0x140fe20000010000 */
[C-C-:B------:R-:W-:Y:S01]  /*2920*/  FFMA.FTZ R57, R35.reuse, R53, R0.reuse ;  /* 0x0000003523397223 */ /* 0x140fe20000010000 */
[----:B------:R1:W-:Y:S04]  /*2930*/  STL [R1+0x5c], R4 ;  /* 0x00005c0401007387 */ /* 0x0003e80000100800 */
[----:B------:R2:W-:Y:S01]  /*2940*/  STL [R1+0x58], R24 ;  /* 0x0000581801007387 */ /* 0x0005e20000100800 */
[C-C-:B0-----:R-:W-:Y:S01]  /*2950*/  FFMA.FTZ R3, R35.reuse, R41, R0.reuse ;  /* 0x0000002923037223 */ /* 0x141fe20000010000 */
[----:B-1----:R-:W-:Y:S01]  /*2960*/  FFMA.FTZ R4, R35, R14, R0 ;  /* 0x0000000e23047223 */ /* 0x002fe20000010000 */
[C---:B------:R-:W-:Y:S01]  /*2970*/  FMUL.FTZ R58, R29.reuse, R58 ;  /* 0x0000003a1d3a7220 */ /* 0x040fe20000410000 */
[C---:B------:R-:W-:Y:S01]  /*2980*/  FMUL.FTZ R54, R29.reuse, R54 ;  /* 0x000000361d367220 */ /* 0x040fe20000410000 */
[C---:B------:R-:W-:Y:S01]  /*2990*/  FMUL.FTZ R45, R29.reuse, R45 ;  /* 0x0000002d1d2d7220 */ /* 0x040fe20000410000 */
[C---:B------:R-:W-:Y:S01]  /*29a0*/  FMUL.FTZ R43, R29.reuse, R43 ;  /* 0x0000002b1d2b7220 */ /* 0x040fe20000410000 */
[----:B------:R-:W-:Y:S01]  /*29b0*/  FMUL.FTZ R34, R29, R15 ;  /* 0x0000000f1d227220 */ /* 0x000fe20000410000 */
[----:B---3--:R-:W-:-:S02]  /*29c0*/  FADD.FTZ R0, R42, -R28 ;  /* 0x8000001c2a007221 */ /* 0x008fc40000010000 */
[----:B------:R-:W3:Y:S02]  /*29d0*/  LDL.LU R42, [R1+0x44] ;  /* 0x00004400012a7983 */ /* 0x000ee40000300800 */
[----:B------:R-:W-:Y:S01]  /*29e0*/  FMUL.FTZ R0, R29, R0 ;  /* 0x000000001d007220 */ /* 0x000fe20000410000 */
[--C-:B----4-:R-:W-:Y:S01]  /*29f0*/  FADD.FTZ R2, R2, -R28.reuse ;  /* 0x8000001c02027221 */ /* 0x110fe20000010000 */
[--C-:B------:R-:W-:Y:S01]  /*2a00*/  FADD.FTZ R11, R11, -R28.reuse ;  /* 0x8000001c0b0b7221 */ /* 0x100fe20000010000 */
[--C-:B------:R-:W-:Y:S01]  /*2a10*/  FADD.FTZ R14, R37, -R28.reuse ;  /* 0x8000001c250e7221 */ /* 0x100fe20000010000 */
[----:B--2---:R-:W-:Y:S02]  /*2a20*/  FADD.FTZ R16, R36, -R28 ;  /* 0x8000001c24107221 */ /* 0x004fe40000010000 */
[----:B------:R-:W2:Y:S01]  /*2a30*/  LDL.LU R36, [R1+0x40] ;  /* 0x0000400001247983 */ /* 0x000ea20000300800 */
[C---:B------:R-:W-:Y:S01]  /*2a40*/  FMUL.FTZ R25, R29.reuse, R11 ;  /* 0x0000000b1d197220 */ /* 0x040fe20000410000 */
[----:B------:R-:W-:-:S02]  /*2a50*/  FMUL.FTZ R35, R29, R16 ;  /* 0x000000101d237220 */ /* 0x000fc40000410000 */
[----:B------:R-:W4:Y:S01]  /*2a60*/  LDL.LU R41, [R1+0x3c] ;  /* 0x00003c0001297983 */ /* 0x000f220000300800 */
[C---:B------:R-:W-:Y:S01]  /*2a70*/  FMUL.FTZ R24, R29.reuse, R14 ;  /* 0x0000000e1d187220 */ /* 0x040fe20000410000 */
[C---:B------:R-:W-:Y:S02]  /*2a80*/  FMUL.FTZ R11, R29.reuse, R52 ;  /* 0x000000341d0b7220 */ /* 0x040fe40000410000 */
[----:B------:R-:W4:Y:S01]  /*2a90*/  LDL.LU R37, [R1+0x34] ;  /* 0x0000340001257983 */ /* 0x000f220000300800 */
[C---:B------:R-:W-:Y:S01]  /*2aa0*/  FMUL.FTZ R2, R29.reuse, R2 ;  /* 0x000000021d027220 */ /* 0x040fe20000410000 */
[C---:B------:R-:W-:Y:S01]  /*2ab0*/  FMUL.FTZ R16, R29.reuse, R60 ;  /* 0x0000003c1d107220 */ /* 0x040fe20000410000 */
[C---:B------:R-:W-:Y:S01]  /*2ac0*/  FMUL.FTZ R14, R29.reuse, R56 ;  /* 0x000000381d0e7220 */ /* 0x040fe20000410000 */
[----:B------:R-:W3:Y:S01]  /*2ad0*/  LDL.LU R51, [R1+0x30] ;  /* 0x0000300001337983 */ /* 0x000ee20000300800 */
[C---:B------:R-:W-:Y:S01]  /*2ae0*/  FMUL.FTZ R52, R29.reuse, R13 ;  /* 0x0000000d1d347220 */ /* 0x040fe20000410000 */
[----:B------:R-:W-:-:S02]  /*2af0*/  FMUL.FTZ R29, R29, R17 ;  /* 0x000000111d1d7220 */ /* 0x000fc40000410000 */
[----:B------:R-:W2:Y:S01]  /*2b00*/  LDL.LU R44, [R1+0x2c] ;  /* 0x00002c00012c7983 */ /* 0x000ea20000300800 */
[----:B------:R-:W-:-:S03]  /*2b10*/  FFMA.FTZ R17, R33, R35, R32 ;  /* 0x0000002321117223 */ /* 0x000fc60000010020 */
[----:B------:R-:W4:Y:S04]  /*2b20*/  LDL.LU R60, [R1+0x38] ;  /* 0x00003800013c7983 */ /* 0x000f280000300800 */
[----:B------:R-:W4:Y:S04]  /*2b30*/  LDL.LU R56, [R1+0x48] ;  /* 0x0000480001387983 */ /* 0x000f280000300800 */
[----:B------:R-:W4:Y:S01]  /*2b40*/  LDL.LU R35, [R1+0x4c] ;  /* 0x00004c0001237983 */ /* 0x000f220000300800 */
        /* <DEDUP_REMOVED lines=14> */
[--C-:B---3--:R-:W-:Y:S01]  /*2c30*/  FADD.FTZ R34, R51, -R30.reuse ;  /* 0x8000001e33227221 */ /* 0x108fe20000010000 */
[--C-:B--2---:R-:W-:Y:S01]  /*2c40*/  FADD.FTZ R29, R44, -R30.reuse ;  /* 0x8000001e2c1d7221 */ /* 0x104fe20000010000 */
[----:B----4-:R-:W-:-:S02]  /*2c50*/  FADD.FTZ R33, R56, -R30 ;  /* 0x8000001e38217221 */ /* 0x010fc40000010000 */
[----:B------:R-:W2:Y:S01]  /*2c60*/  LDL.LU R56, [R1+0x60] ;  /* 0x0000600001387983 */ /* 0x000ea20000300800 */
[--C-:B------:R-:W-:Y:S01]  /*2c70*/  FADD.FTZ R43, R35, -R30.reuse ;  /* 0x8000001e232b7221 */ /* 0x100fe20000010000 */
[--C-:B------:R-:W-:Y:S02]  /*2c80*/  FADD.FTZ R35, R60, -R30.reuse ;  /* 0x8000001e3c237221 */ /* 0x100fe40000010000 */
[----:B------:R-:W2:Y:S04]  /*2c90*/  LDL.LU R44, [R1+0x64] ;  /* 0x00006400012c7983 */ /* 0x000ea80000300800 */
[----:B------:R-:W3:Y:S04]  /*2ca0*/  LDL.LU R60, [R1+0x68] ;  /* 0x00006800013c7983 */ /* 0x000ee80000300800 */
[----:B------:R-:W3:Y:S01]  /*2cb0*/  LDL.LU R51, [R1+0x6c] ;  /* 0x00006c0001337983 */ /* 0x000ee20000300800 */
        /* <DEDUP_REMOVED lines=20> */
[C---:B------:R-:W-:Y:S01]  /*2e00*/  FMUL.FTZ R43, R31.reuse, R43 ;  /* 0x0000002b1f2b7220 */ /* 0x040fe20000410000 */
[C---:B------:R-:W-:Y:S01]  /*2e10*/  FMUL.FTZ R41, R31.reuse, R41 ;  /* 0x000000291f297220 */ /* 0x040fe20000410000 */
[----:B------:R-:W-:Y:S01]  /*2e20*/  FADD.FTZ R30, R40, -R30 ;  /* 0x8000001e281e7221 */ /* 0x000fe20000010000 */
[C---:B------:R-:W-:Y:S01]  /*2e30*/  FMUL.FTZ R49, R31.reuse, R49 ;  /* 0x000000311f317220 */ /* 0x040fe20000410000 */
        /* <DEDUP_REMOVED lines=11> */
[----:B------:R-:W4:Y:S01]  /*2ef0*/  LDL.LU R58, [R1+0x24] ;  /* 0x00002400013a7983 */ /* 0x000f220000300800 */
        /* <DEDUP_REMOVED lines=17> */
[C-C-:B------:R-:W-:Y:S01]  /*3010*/  FFMA.FTZ R44, R51.reuse, R42, R60.reuse ;  /* 0x0000002a332c7223 */ /* 0x140fe2000001003c */
[C-C-:B------:R-:W-:Y:S01]  /*3020*/  FFMA.FTZ R43, R51.reuse, R41, R60.reuse ;  /* 0x00000029332b7223 */ /* 0x140fe2000001003c */
[----:B------:R-:W2:Y:S01]  /*3030*/  LDL.LU R42, [R1+0x4] ;  /* 0x00000400012a7983 */ /* 0x000ea20000300800 */
[C-C-:B------:R-:W-:Y:S01]  /*3040*/  FFMA.FTZ R31, R51.reuse, R49, R60.reuse ;  /* 0x00000031331f7223 */ /* 0x140fe2000001003c */
[----:B------:R-:W-:-:S02]  /*3050*/  FFMA.FTZ R47, R51, R47, R60 ;  /* 0x0000002f332f7223 */ /* 0x000fc4000001003c */
        /* <DEDUP_REMOVED lines=11> */
[----:B------:R-:W2:Y:S01]  /*3110*/  LDL.LU R29, [R1+0x1c] ;  /* 0x00001c00011d7983 */ /* 0x000ea20000300800 */
[----:B------:R-:W-:-:S03]  /*3120*/  F2FP.F16.F32.PACK_AB R30, R0, R27 ;  /* 0x0000001b001e723e */ /* 0x000fc600000000ff */
[----:B------:R-:W2:Y:S01]  /*3130*/  LDL.LU R27, [R1+0x88] ;  /* 0x00008800011b7983 */ /* 0x000ea20000300800 */
[----:B----4-:R-:W-:Y:S02]  /*3140*/  F2FP.F16.F32.PACK_AB R40, R25, R40 ;  /* 0x000000281928723e */ /* 0x010fe400000000ff */
[----:B------:R-:W-:Y:S01]  /*3150*/  F2FP.F16.F32.PACK_AB R25, R44, R33 ;  /* 0x000000212c19723e */ /* 0x000fe200000000ff */
[----:B------:R-:W4:Y:S01]  /*3160*/  LDL.LU R0, [R1+0x50] ;  /* 0x0000500001007983 */ /* 0x000f220000300800 */
[----:B------:R-:W-:-:S03]  /*3170*/  F2FP.F16.F32.PACK_AB R52, R52, R3 ;  /* 0x000000033434723e */ /* 0x000fc600000000ff */
[----:B------:R-:W4:Y:S04]  /*3180*/  LDL.LU R56, [R1+0x5c] ;  /* 0x00005c0001387983 */ /* 0x000f280000300800 */
[----:B------:R-:W4:Y:S04]  /*3190*/  LDL.LU R60, [R1+0x58] ;  /* 0x00005800013c7983 */ /* 0x000f280000300800 */
[----:B------:R-:W4:Y:S01]  /*31a0*/  LDL.LU R3, [R1+0x84] ;  /* 0x0000840001037983 */ /* 0x000f220000300800 */
[----:B---3--:R-:W-:-:S05]  /*31b0*/  F2FP.F16.F32.PACK_AB R24, R24, R41 ;  /* 0x000000291818723e */ /* 0x008fca00000000ff */
[----:B--2---:R0:W-:Y:S02]  /*31c0*/  STG.E.64 desc[UR8][R26.64+0x2800], R24 ;  /* 0x002800181a007986 */ /* 0x0041e4000c101b08 */
[----:B0-----:R-:W-:Y:S02]  /*31d0*/  F2FP.F16.F32.PACK_AB R25, R8, R7 ;  /* 0x000000070819723e */ /* 0x001fe400000000ff */
[----:B------:R-:W-:Y:S02]  /*31e0*/  F2FP.F16.F32.PACK_AB R8, R2, R4 ;  /* 0x000000040208723e */ /* 0x000fe400000000ff */
[----:B------:R-:W2:Y:S01]  /*31f0*/  LDL.LU R4, [R1+0x80] ;  /* 0x0000800001047983 */ /* 0x000ea20000300800 */
[----:B------:R-:W-:Y:S02]  /*3200*/  F2FP.F16.F32.PACK_AB R28, R28, R29 ;  /* 0x0000001d1c1c723e */ /* 0x000fe400000000ff */
[----:B------:R-:W-:Y:S02]  /*3210*/  F2FP.F16.F32.PACK_AB R29, R47, R48 ;  /* 0x000000302f1d723e */ /* 0x000fe400000000ff */
[----:B------:R-:W-:-:S02]  /*3220*/  F2FP.F16.F32.PACK_AB R48, R15, R58 ;  /* 0x0000003a0f30723e */ /* 0x000fc400000000ff */
[----:B------:R-:W-:Y:S01]  /*3230*/  F2FP.F16.F32.PACK_AB R15, R6, R5 ;  /* 0x00000005060f723e */ /* 0x000fe200000000ff */
[----:B------:R0:W-:Y:S01]  /*3240*/  STG.E.64 desc[UR8][R26.64+0x1400], R28 ;  /* 0x0014001c1a007986 */ /* 0x0001e2000c101b08 */
[----:B------:R-:W-:Y:S02]  /*3250*/  F2FP.F16.F32.PACK_AB R42, R17, R42 ;  /* 0x0000002a112a723e */ /* 0x000fe400000000ff */
[----:B----4-:R-:W-:Y:S02]  /*3260*/  F2FP.F16.F32.PACK_AB R6, R53, R60 ;  /* 0x0000003c3506723e */ /* 0x010fe400000000ff */
[----:B------:R-:W-:Y:S02]  /*3270*/  F2FP.F16.F32.PACK_AB R32, R32, R55 ;  /* 0x000000372020723e */ /* 0x000fe400000000ff */
[----:B------:R-:W-:Y:S02]  /*3280*/  F2FP.F16.F32.PACK_AB R31, R31, R50 ;  /* 0x000000321f1f723e */ /* 0x000fe400000000ff */
[----:B------:R-:W-:-:S02]  /*3290*/  F2FP.F16.F32.PACK_AB R41, R45, R46 ;  /* 0x0000002e2d29723e */ /* 0x000fc400000000ff */
[----:B------:R-:W-:Y:S02]  /*32a0*/  F2FP.F16.F32.PACK_AB R43, R43, R36 ;  /* 0x000000242b2b723e */ /* 0x000fe400000000ff */
[----:B------:R-:W-:Y:S02]  /*32b0*/  F2FP.F16.F32.PACK_AB R16, R16, R0 ;  /* 0x000000001010723e */ /* 0x000fe400000000ff */
[----:B0-----:R-:W-:Y:S02]  /*32c0*/  F2FP.F16.F32.PACK_AB R29, R10, R9 ;  /* 0x000000090a1d723e */ /* 0x001fe400000000ff */
        /* <DEDUP_REMOVED lines=11> */
[----:B------:R-:W-:Y:S01]  /*3380*/  IADD3 R3, P1, PT, R3, 0x5, RZ ;  /* 0x0000000503037810 */ /* 0x000fe20007f3e0ff */
        /* <DEDUP_REMOVED lines=14> */
[----:B--2---:R-:W-:-:S02]  /*3470*/  IADD3.X R4, PT, PT, RZ, R4, RZ, P1, !PT ;  /* 0x00000004ff047210 */ /* 0x004fc40000ffe4ff */
[----:B------:R-:W-:-:S04]  /*3480*/  ISETP.GE.U32.AND P1, PT, R3, UR6, PT ;  /* 0x0000000603007c0c */ /* 0x000fc8000bf26070 */
[----:B------:R-:W-:-:S13]  /*3490*/  ISETP.GE.AND.EX P1, PT, R4, UR7, PT, P1 ;  /* 0x0000000704007c0c */ /* 0x000fda000bf26310 */
[----:B-1----:R-:W-:Y:S05]  /*34a0*/  @!P1 BRA `(.L_x_1198) ;  /* 0xffffffcc00949947 */ /* 0x002fea000383ffff */
[----:B------:R-:W-:Y:S05]  /*34b0*/  EXIT ;  /* 0x000000000000794d */ /* 0x000fea0003800000 */
.L_x_1199:
        /* <DEDUP_REMOVED lines=12> */
.L_x_1354:


//--------------------- .text._ZN13group_norm_v214gn_cuda_kernelI6__halfLi320ELi3ELi32ELi10ELi4096ELb0ELi64ELi320ELi320ELi4ELb1ELi6ELb0ELb0ENS_16CompileConditionILi1000EEEEEvPT_PKS4_S7_S7_flPfS8_Pj --------------------------
	.section	.text._ZN13group_norm_v214gn_cuda_kernelI6__halfLi320ELi3ELi32ELi10ELi4096ELb0ELi64ELi320ELi320ELi4ELb1ELi6ELb0ELb0ENS_16CompileConditionILi1000EEEEEvPT_PKS4_S7_S7_flPfS8_Pj,"ax",@progbits
	.align	128
        .global         _ZN13group_norm_v214gn_cuda_kernelI6__halfLi320ELi3ELi32ELi10ELi4096ELb0ELi64ELi320ELi320ELi4ELb1ELi6ELb0ELb0ENS_16CompileConditionILi1000EEEEEvPT_PKS4_S7_S7_flPfS8_Pj
        .type           _ZN13group_norm_v214gn_cuda_kernelI6__halfLi320ELi3ELi32ELi10ELi4096ELb0ELi64ELi320ELi320ELi4ELb1ELi6ELb0ELb0ENS_16CompileConditionILi1000EEEEEvPT_PKS4_S7_S7_flPfS8_Pj,@function
        .size           _ZN13group_norm_v214gn_cuda_kernelI6__halfLi320ELi3ELi32ELi10ELi4096ELb0ELi64ELi320ELi320ELi4ELb1ELi6ELb0ELb0ENS_16CompileConditionILi1000EEEEEvPT_PKS4_S7_S7_flPfS8_Pj,(.L_x_1355 - _ZN13group_norm_v214gn_cuda_kernelI6__halfLi320ELi3ELi32ELi10ELi4096ELb0ELi64ELi320ELi320ELi4ELb1ELi6ELb0ELb0ENS_16CompileConditionILi1000EEEEEvPT_PKS4_S7_S7_flPfS8_Pj)
        .other          _ZN13group_norm_v214gn_cuda_kernelI6__halfLi320ELi3ELi32ELi10ELi4096ELb0ELi64ELi320ELi320ELi4ELb1ELi6ELb0ELb0ENS_16CompileConditionILi1000EEEEEvPT_PKS4_S7_S7_flPfS8_Pj,@"STO_CUDA_ENTRY STV_DEFAULT"
_ZN13group_norm_v214gn_cuda_kernelI6__halfLi320ELi3ELi32ELi10ELi4096ELb0ELi64ELi320ELi320ELi4ELb1ELi6ELb0ELb0ENS_16CompileConditionILi1000EEEEEvPT_PKS4_S7_S7_flPfS8_Pj:
.text._ZN13group_norm_v214gn_cuda_kernelI6__halfLi320ELi3ELi32ELi10ELi4096ELb0ELi64ELi320ELi320ELi4ELb1ELi6ELb0ELb0ENS_16CompileConditionILi1000EEEEEvPT_PKS4_S7_S7_flPfS8_Pj:
        /* <DEDUP_REMOVED lines=48> */
.L_x_1212:
        /* <DEDUP_REMOVED lines=326> */
.L_x_1201:
[----:B------:R-:W-:Y:S05]  /*1760*/  BSYNC.RECONVERGENT B0 ;  /* 0x0000000000007941 */ /* 0x000fea0003800200 */
.L_x_1200:
        /* <DEDUP_REMOVED lines=23> */
.L_x_1203:
[----:B------:R-:W-:Y:S05]  /*18e0*/  BSYNC.RECONVERGENT B0 ;  /* 0x0000000000007941 */ /* 0x000fea0003800200 */
.L_x_1202:
        /* <DEDUP_REMOVED lines=12> */
.L_x_1205:
[----:B------:R-:W2:Y:S04]  /*19b0*/  LD.E.STRONG.GPU R31, desc[UR8][R28.64] ;  /* 0x000000081c1f7980 */ /* 0x000ea8000c10f900 */
[----:B--2---:R-:W-:Y:S01]  /*19c0*/  CCTL.IVALL ;  /* 0x00000000ff00798f */ /* 0x004fe20002000000 */
[----:B------:R-:W-:Y:S05]  /*19d0*/  YIELD ;  /* 0x0000000000007946 */ /* 0x000fea0003800000 */
[----:B-----5:R-:W-:-:S04]  /*19e0*/  LOP3.LUT R31, R31, R30, RZ, 0x3c, !PT ;  /* 0x0000001e1f1f7212 */ /* 0x020fc800078e3cff */
[----:B------:R-:W-:-:S13]  /*19f0*/  ISETP.GT.AND P2, PT, R31, -0x1, PT ;  /* 0xffffffff1f00780c */ /* 0x000fda0003f44270 */
[----:B------:R-:W-:Y:S05]  /*1a00*/  @P2 BRA `(.L_x_1205) ;  /* 0xfffffffc00e82947 */ /* 0x000fea000383ffff */
.L_x_1204:
        /* <DEDUP_REMOVED lines=59> */
.L_x_1207:
[----:B------:R-:W-:Y:S05]  /*1dc0*/  BSYNC.RECONVERGENT B0 ;  /* 0x0000000000007941 */ /* 0x000fea0003800200 */
.L_x_1206:
        /* <DEDUP_REMOVED lines=25> */
.L_x_1209:
[----:B------:R-:W-:Y:S05]  /*1f60*/  BSYNC.RECONVERGENT B0 ;  /* 0x0000000000007941 */ /* 0x000fea0003800200 */
.L_x_1208:
        /* <DEDUP_REMOVED lines=17> */
.L_x_1211:
[----:B------:R-:W-:Y:S05]  /*2080*/  BSYNC.RECONVERGENT B0 ;  /* 0x0000000000007941 */ /* 0x000fea0003800200 */
.L_x_1210:
        /* <DEDUP_REMOVED lines=323> */
.L_x_1213:
        /* <DEDUP_REMOVED lines=12> */
.L_x_1355:


//--------------------- .text._ZN13group_norm_v214gn_cuda_kernelI6__halfLi320ELi3ELi16ELi20ELi4096ELb1ELi16ELi320ELi320ELi4ELb1ELi1ELb0ELb0ENS_16CompileConditionILi1000EEEEEvPT_PKS4_S7_S7_flPfS8_Pj --------------------------
	.section	.text._ZN13group_norm_v214gn_cuda_kernelI6__halfLi320ELi3ELi16ELi20ELi4096ELb1ELi16ELi320ELi320ELi4ELb1ELi1ELb0ELb0ENS_16CompileConditionILi1000EEEEEvPT_PKS4_S7_S7_flPfS8_Pj,"ax",@progbits
	.align	128
        .global         _ZN13group_norm_v214gn_cuda_kernelI6__halfLi320ELi3ELi16ELi20ELi4096ELb1ELi16ELi320ELi320ELi4ELb1ELi1ELb0ELb0ENS_16CompileConditionILi1000EEEEEvPT_PKS4_S7_S7_flPfS8_Pj
        .type           _ZN13group_norm_v214gn_cuda_kernelI6__halfLi320ELi3ELi16ELi20ELi4096ELb1ELi16ELi320ELi320ELi4ELb1ELi1ELb0ELb0ENS_16CompileConditionILi1000EEEEEvPT_PKS4_S7_S7_flPfS8_Pj,@function
        .size           _ZN13group_norm_v214gn_cuda_kernelI6__halfLi320ELi3ELi16ELi20ELi4096ELb1ELi16ELi320ELi320ELi4ELb1ELi1ELb0ELb0ENS_16CompileConditionILi1000EEEEEvPT_PKS4_S7_S7_flPfS8_Pj,(.L_x_1356 - _ZN13group_norm_v214gn_cuda_kernelI6__halfLi320ELi3ELi16ELi20ELi4096ELb1ELi16ELi320ELi320ELi4ELb1ELi1ELb0ELb0ENS_16CompileConditionILi1000EEEEEvPT_PKS4_S7_S7_flPfS8_Pj)
        .other          _ZN13group_norm_v214gn_cuda_kernelI6__halfLi320ELi3ELi16ELi20ELi4096ELb1ELi16ELi320ELi320ELi4ELb1ELi1ELb0ELb0ENS_16CompileConditionILi1000EEEEEvPT_PKS4_S7_S7_flPfS8_Pj,@"STO_CUDA_ENTRY STV_DEFAULT"
_ZN13group_norm_v214gn_cuda_kernelI6__halfLi320ELi3ELi16ELi20ELi4096ELb1ELi16ELi320ELi320ELi4ELb1ELi1ELb0ELb0ENS_16CompileConditionILi1000EEEEEvPT_PKS4_S7_S7_flPfS8_Pj:
.text._ZN13group_norm_v214gn_cuda_kernelI6__halfLi320ELi3ELi16ELi20ELi4096ELb1ELi16ELi320ELi320ELi4ELb1ELi1ELb0ELb0ENS_16CompileConditionILi1000EEEEEvPT_PKS4_S7_S7_flPfS8_Pj:
        /* <DEDUP_REMOVED lines=10> */
[----:B------:R-:W4:Y:S01]  /*00a0*/  S2R R7, SR_CgaCtaId ;  /* 0x0000000000077919 */ /* 0x000f220000008800 */
[----:B------:R-:W4:Y:S06]  /*00b0*/  S2R R6, SR_CTAID.X ;  /* 0x0000000000067919 */ /* 0x000f2c0000002500 */
        /* <DEDUP_REMOVED lines=15> */
[----:B------:R-:W-:Y:S02]  /*01b0*/  PRMT R3, R0, 0x9910, RZ ;  /* 0x0000991000037816 */ /* 0x000fe400000000ff */
[----:B------:R-:W-:Y:S02]  /*01c0*/  MOV R0, 0x400 ;  /* 0x0000040000007802 */ /* 0x000fe40000000f00 */
[----:B----4-:R-:W-:Y:S01]  /*01d0*/  ISETP.EQ.U32.AND P1, PT, R8, RZ, PT ;  /* 0x000000ff0800720c */ /* 0x010fe20003f22070 */
[----:B------:R-:W-:Y:S01]  /*01e0*/  IMAD R3, R3, 0x67, RZ ;  /* 0x0000006703037824 */ /* 0x000fe200078e02ff */
[----:B------:R-:W-:-:S02]  /*01f0*/  IADD3 R4, PT, PT, R0, 0xc80, RZ ;  /* 0x00000c8000047810 */ /* 0x000fc40007ffe0ff */
[----:B------:R-:W-:Y:S02]  /*0200*/  LEA R0, R7, R0, 0x18 ;  /* 0x0000000007007211 */ /* 0x000fe400078ec0ff */
[----:B------:R-:W-:Y:S02]  /*0210*/  LOP3.LUT R3, R3, 0xffff, RZ, 0xc0, !PT ;  /* 0x0000ffff03037812 */ /* 0x000fe400078ec0ff */
[C---:B------:R-:W-:Y:S01]  /*0220*/  LOP3.LUT P0, RZ, R6.reuse, 0xff, RZ, 0xc0, !PT ;  /* 0x000000ff06ff7812 */ /* 0x040fe2000780c0ff */
[----:B------:R-:W-:Y:S01]  /*0230*/  IMAD R5, R5, 0x28, R0 ;  /* 0x0000002805057824 */ /* 0x000fe200078e0200 */
[----:B------:R-:W-:Y:S02]  /*0240*/  SHF.L.U32 R6, R6, 0x4, RZ ;  /* 0x0000000406067819 */ /* 0x000fe400000006ff */
[----:B------:R-:W-:Y:S02]  /*0250*/  SHF.R.U32.HI R3, RZ, 0x9, R3 ;  /* 0x00000009ff037819 */ /* 0x000fe40000011603 */
[----:B------:R-:W-:-:S02]  /*0260*/  LEA R4, R7, R4, 0x18 ;  /* 0x0000000407047211 */ /* 0x000fc400078ec0ff */
[----:B------:R-:W-:Y:S02]  /*0270*/  ISETP.EQ.OR.EX P0, PT, R9, RZ, P0, P1 ;  /* 0x000000ff0900720c */ /* 0x000fe40000702710 */
[----:B------:R-:W-:Y:S01]  /*0280*/  LOP3.LUT R7, R6, 0xff0, RZ, 0xc0, !PT ;  /* 0x00000ff006077812 */ /* 0x000fe200078ec0ff */
[----:B------:R-:W-:Y:S01]  /*0290*/  HFMA2 R6, -RZ, RZ, 0, 0 ;  /* 0x00000000ff067431 */ /* 0x000fe200000001ff */
[----:B------:R-:W-:Y:S02]  /*02a0*/  LOP3.LUT R9, R3, 0xffff, RZ, 0xc0, !PT ;  /* 0x0000ffff03097812 */ /* 0x000fe400078ec0ff */
[----:B------:R-:W-:Y:S02]  /*02b0*/  ISETP.GT.U32.OR P0, PT, R30, 0xf, P0 ;  /* 0x0000000f1e00780c */ /* 0x000fe40000704470 */
[----:B------:R-:W-:Y:S02]  /*02c0*/  IADD3 R3, PT, PT, R56, R7, RZ ;  /* 0x0000000738037210 */ /* 0x000fe40007ffe0ff */
[----:B------:R-:W-:-:S02]  /*02d0*/  LEA R4, R9, R4, 0x3 ;  /* 0x0000000409047211 */ /* 0x000fc400078e18ff */
[----:B------:R-:W-:Y:S02]  /*02e0*/  LEA R56, R56, R5, 0x3 ;  /* 0x0000000538387211 */ /* 0x000fe400078e18ff */
[----:B------:R-:W-:Y:S01]  /*02f0*/  MOV R5, UR4 ;  /* 0x0000000400057c02 */ /* 0x000fe20008000f00 */
[----:B------:R-:W-:-:S06]  /*0300*/  UMOV UR4, URZ ;  /* 0x000000ff00047c82 */ /* 0x000fcc0008000000 */
.L_x_1226:
[----:B------:R-:W-:Y:S01]  /*0310*/  IMAD.WIDE.U32 R8, R5, 0x140000, RZ ;  /* 0x0014000005087825 */ /* 0x000fe200078e00ff */
[----:B0-----:R-:W0:Y:S03]  /*0320*/  LDCU.64 UR6, c[0x0][0x388] ;  /* 0x00007100ff0677ac */ /* 0x001e260008000a00 */
[----:B------:R-:W-:Y:S01]  /*0330*/  IMAD R11, R3, 0x140, RZ ;  /* 0x00000140030b7824 */ /* 0x000fe200078e02ff */
[----:B------:R-:W-:Y:S01]  /*0340*/  LOP3.LUT R8, R8, R2, RZ, 0xfc, !PT ;  /* 0x0000000208087212 */ /* 0x000fe200078efcff */
[----:B------:R-:W-:-:S03]  /*0350*/  IMAD R7, R6, 0x140000, RZ ;  /* 0x0014000006077824 */ /* 0x000fc600078e02ff */
        /* <DEDUP_REMOVED lines=14> */
[----:B------:R-:W-:Y:S02]  /*0440*/  HADD2.F32 R9, -RZ, R10.H1_H1 ;  /* 0x3000000aff097230 */ /* 0x000fe40000004100 */
[--C-:B------:R-:W-:Y:S02]  /*0450*/  HADD2.F32 R10, -RZ, R11.reuse.H0_H0 ;  /* 0x2000000bff0a7230 */ /* 0x100fe40000004100 */
[----:B------:R-:W-:Y:S01]  /*0460*/  FADD.FTZ R20, RZ, R0 ;  /* 0x00000000ff147221 */ /* 0x000fe20000010000 */
[----:B------:R-:W-:Y:S01]  /*0470*/  FFMA.FTZ R22, R0, R0, RZ ;  /* 0x0000000000167223 */ /* 0x000fe200000100ff */
[----:B------:R-:W-:Y:S02]  /*0480*/  HADD2.F32 R11, -RZ, R11.H1_H1 ;  /* 0x3000000bff0b7230 */ /* 0x000fe40000004100 */
[----:B------:R-:W-:Y:S01]  /*0490*/  FADD.FTZ R21, R20, R9 ;  /* 0x0000000914157221 */ /* 0x000fe20000010000 */
[----:B------:R-:W-:Y:S01]  /*04a0*/  FFMA.FTZ R23, R9, R9, R22 ;  /* 0x0000000909177223 */ /* 0x000fe20000010016 */
[----:B---3--:R-:W-:-:S02]  /*04b0*/  HADD2.F32 R12, -RZ, R14.H0_H0 ;  /* 0x2000000eff0c7230 */ /* 0x008fc40000004100 */
[----:B------:R-:W-:Y:S01]  /*04c0*/  FADD.FTZ R20, R21, R10 ;  /* 0x0000000a15147221 */ /* 0x000fe20000010000 */
[----:B------:R-:W-:Y:S01]  /*04d0*/  FFMA.FTZ R22, R10, R10, R23 ;  /* 0x0000000a0a167223 */ /* 0x000fe20000010017 */
[----:B------:R-:W-:Y:S02]  /*04e0*/  HADD2.F32 R13, -RZ, R14.H1_H1 ;  /* 0x3000000eff0d7230 */ /* 0x000fe40000004100 */
[----:B------:R-:W-:Y:S01]  /*04f0*/  FADD.FTZ R21, R20, R11 ;  /* 0x0000000b14157221 */ /* 0x000fe20000010000 */
[----:B------:R-:W-:Y:S01]  /*0500*/  FFMA.FTZ R23, R11, R11, R22 ;  /* 0x0000000b0b177223 */ /* 0x000fe20000010016 */
[--C-:B------:R-:W-:Y:S02]  /*0510*/  HADD2.F32 R14, -RZ, R15.reuse.H0_H0 ;  /* 0x2000000fff0e7230 */ /* 0x100fe40000004100 */
[----:B------:R-:W-:Y:S01]  /*0520*/  FADD.FTZ R20, R21, R12 ;  /* 0x0000000c15147221 */ /* 0x000fe20000010000 */
[----:B------:R-:W-:Y:S01]  /*0530*/  FFMA.FTZ R22, R12, R12, R23 ;  /* 0x0000000c0c167223 */ /* 0x000fe20000010017 */
[----:B------:R-:W-:-:S02]  /*0540*/  HADD2.F32 R15, -RZ, R15.H1_H1 ;  /* 0x3000000fff0f7230 */ /* 0x000fc40000004100 */
[----:B------:R-:W-:Y:S01]  /*0550*/  FADD.FTZ R21, R20, R13 ;  /* 0x0000000d14157221 */ /* 0x000fe20000010000 */
[----:B------:R-:W-:Y:S01]  /*0560*/  FFMA.FTZ R23, R13, R13, R22 ;  /* 0x0000000d0d177223 */ /* 0x000fe20000010016 */
[--C-:B----4-:R-:W-:Y:S02]  /*0570*/  HADD2.F32 R48, -RZ, R50.reuse.H0_H0 ;  /* 0x20000032ff307230 */ /* 0x110fe40000004100 */
[----:B------:R-:W-:Y:S01]  /*0580*/  FADD.FTZ R20, R21, R14 ;  /* 0x0000000e15147221 */ /* 0x000fe20000010000 */
[----:B------:R-:W-:Y:S01]  /*0590*/  FFMA.FTZ R22, R14, R14, R23 ;  /* 0x0000000e0e167223 */ /* 0x000fe20000010017 */
[----:B------:R-:W-:Y:S02]  /*05a0*/  HADD2.F32 R49, -RZ, R50.H1_H1 ;  /* 0x30000032ff317230 */ /* 0x000fe40000004100 */
[----:B------:R-:W-:Y:S01]  /*05b0*/  FADD.FTZ R21, R20, R15 ;  /* 0x0000000f14157221 */ /* 0x000fe20000010000 */
[----:B------:R-:W-:Y:S01]  /*05c0*/  FFMA.FTZ R23, R15, R15, R22 ;  /* 0x0000000f0f177223 */ /* 0x000fe20000010016 */
[----:B------:R-:W-:-:S02]  /*05d0*/  HADD2.F32 R50, -RZ, R51.H0_H0 ;  /* 0x20000033ff327230 */ /* 0x000fc40000004100 */
        /* <DEDUP_REMOVED lines=47> */
.L_x_1215:
[----:B------:R-:W-:Y:S05]  /*08d0*/  BSYNC.RECONVERGENT B0 ;  /* 0x0000000000007941 */ /* 0x000fea0003800200 */
.L_x_1214:
        /* <DEDUP_REMOVED lines=24> */
.L_x_1217:
[----:B------:R-:W-:Y:S05]  /*0a60*/  BSYNC.RECONVERGENT B0 ;  /* 0x0000000000007941 */ /* 0x000fea0003800200 */
.L_x_1216:
        /* <DEDUP_REMOVED lines=14> */
.L_x_1219:
[----:B------:R-:W2:Y:S04]  /*0b50*/  LD.E.STRONG.GPU R22, desc[UR8][R20.64] ;  /* 0x0000000814167980 */ /* 0x000ea8000c10f900 */
[----:B--2---:R-:W-:Y:S01]  /*0b60*/  CCTL.IVALL ;  /* 0x00000000ff00798f */ /* 0x004fe20002000000 */
[----:B------:R-:W-:Y:S05]  /*0b70*/  YIELD ;  /* 0x0000000000007946 */ /* 0x000fea0003800000 */
[----:B-----5:R-:W-:-:S04]  /*0b80*/  LOP3.LUT R22, R22, R23, RZ, 0x3c, !PT ;  /* 0x0000001716167212 */ /* 0x020fc800078e3cff */
[----:B------:R-:W-:-:S13]  /*0b90*/  ISETP.GT.AND P2, PT, R22, -0x1, PT ;  /* 0xffffffff1600780c */ /* 0x000fda0003f44270 */
[----:B------:R-:W-:Y:S05]  /*0ba0*/  @P2 BRA `(.L_x_1219) ;  /* 0xfffffffc00e82947 */ /* 0x000fea000383ffff */
.L_x_1218:
        /* <DEDUP_REMOVED lines=15> */
[----:B--2---:R-:W-:-:S04]  /*0ca0*/  IMAD.WIDE.U32 R32, R46, 0x4, R44 ;  /* 0x000000042e207825 */ /* 0x004fc800078e002c */
[----:B------:R-:W-:Y:S02]  /*0cb0*/  IMAD.WIDE.U32 R34, R35, 0x4, R44 ;  /* 0x0000000423227825 */ /* 0x000fe400078e002c */
[----:B------:R-:W2:Y:S04]  /*0cc0*/  LDG.E.64 R32, desc[UR8][R32.64] ;  /* 0x0000000820207981 */ /* 0x000ea8000c1e1b00 */
[----:B------:R-:W3:Y:S01]  /*0cd0*/  LDG.E.64 R34, desc[UR8][R34.64] ;  /* 0x0000000822227981 */ /* 0x000ee2000c1e1b00 */
[----:B------:R-:W-:-:S05]  /*0ce0*/  IADD3 R21, PT, PT, R46, 0x40, RZ ;  /* 0x000000402e157810 */ /* 0x000fca0007ffe0ff */
[----:B------:R-:W-:-:S06]  /*0cf0*/  IMAD.WIDE.U32 R20, R21, 0x4, R44 ;  /* 0x0000000415147825 */ /* 0x000fcc00078e002c */
[----:B------:R-:W4:Y:S01]  /*0d00*/  LDG.E.64 R20, desc[UR8][R20.64] ;  /* 0x0000000814147981 */ /* 0x000f22000c1e1b00 */
[C---:B------:R-:W-:Y:S02]  /*0d10*/  IADD3 R23, PT, PT, R46.reuse, 0x60, RZ ;  /* 0x000000602e177810 */ /* 0x040fe40007ffe0ff */
[C---:B------:R-:W-:Y:S02]  /*0d20*/  IADD3 R25, PT, PT, R46.reuse, 0x80, RZ ;  /* 0x000000802e197810 */ /* 0x040fe40007ffe0ff */
[C---:B------:R-:W-:Y:S01]  /*0d30*/  IADD3 R27, PT, PT, R46.reuse, 0xa0, RZ ;  /* 0x000000a02e1b7810 */ /* 0x040fe20007ffe0ff */
[----:B------:R-:W-:Y:S01]  /*0d40*/  IMAD.WIDE.U32 R22, R23, 0x4, R44 ;  /* 0x0000000417167825 */ /* 0x000fe200078e002c */
[----:B------:R-:W-:-:S03]  /*0d50*/  IADD3 R29, PT, PT, R46, 0xc0, RZ ;  /* 0x000000c02e1d7810 */ /* 0x000fc60007ffe0ff */
[--C-:B------:R-:W-:Y:S02]  /*0d60*/  IMAD.WIDE.U32 R24, R25, 0x4, R44.reuse ;  /* 0x0000000419187825 */ /* 0x100fe400078e002c */
[----:B------:R-:W4:Y:S02]  /*0d70*/  LDG.E.64 R22, desc[UR8][R22.64] ;  /* 0x0000000816167981 */ /* 0x000f24000c1e1b00 */
[--C-:B------:R-:W-:Y:S01]  /*0d80*/  IMAD.WIDE.U32 R26, R27, 0x4, R44.reuse ;  /* 0x000000041b1a7825 */ /* 0x100fe200078e002c */
[C---:B------:R-:W-:Y:S01]  /*0d90*/  IADD3 R31, PT, PT, R46.reuse, 0xe0, RZ ;  /* 0x000000e02e1f7810 */ /* 0x040fe20007ffe0ff */
[----:B------:R-:W4:Y:S02]  /*0da0*/  LDG.E.64 R24, desc[UR8][R24.64] ;  /* 0x0000000818187981 */ /* 0x000f24000c1e1b00 */
[--C-:B------:R-:W-:Y:S02]  /*0db0*/  IMAD.WIDE.U32 R28, R29, 0x4, R44.reuse ;  /* 0x000000041d1c7825 */ /* 0x100fe400078e002c */
[----:B------:R-:W4:Y:S01]  /*0dc0*/  LDG.E.64 R26, desc[UR8][R26.64] ;  /* 0x000000081a1a7981 */ /* 0x000f22000c1e1b00 */
[----:B------:R-:W-:Y:S01]  /*0dd0*/  IADD3 R37, PT, PT, R46, 0x100, RZ ;  /* 0x000001002e257810 */ /* 0x000fe20007ffe0ff */
[----:B------:R-:W-:-:S02]  /*0de0*/  IMAD.WIDE.U32 R30, R31, 0x4, R44 ;  /* 0x000000041f1e7825 */ /* 0x000fc400078e002c */
[----:B------:R-:W4:Y:S02]  /*0df0*/  LDG.E.64 R28, desc[UR8][R28.64] ;  /* 0x000000081c1c7981 */ /* 0x000f24000c1e1b00 */
[----:B------:R-:W-:Y:S01]  /*0e00*/  IMAD.WIDE.U32 R36, R37, 0x4, R44 ;  /* 0x0000000425247825 */ /* 0x000fe200078e002c */
[C---:B------:R-:W-:Y:S01]  /*0e10*/  IADD3 R41, PT, PT, R46.reuse, 0x140, RZ ;  /* 0x000001402e297810 */ /* 0x040fe20007ffe0ff */
[----:B------:R-:W4:Y:S01]  /*0e20*/  LDG.E.64 R30, desc[UR8][R30.64] ;  /* 0x000000081e1e7981 */ /* 0x000f22000c1e1b00 */
[C---:B------:R-:W-:Y:S02]  /*0e30*/  IADD3 R43, PT, PT, R46.reuse, 0x160, RZ ;  /* 0x000001602e2b7810 */ /* 0x040fe40007ffe0ff */
[C---:B------:R-:W-:Y:S02]  /*0e40*/  IADD3 R59, PT, PT, R46.reuse, 0x1c0, RZ ;  /* 0x000001c02e3b7810 */ /* 0x040fe40007ffe0ff */
[----:B------:R-:W-:-:S03]  /*0e50*/  IADD3 R47, PT, PT, R46, 0x1e0, RZ ;  /* 0x000001e02e2f7810 */ /* 0x000fc60007ffe0ff */
[----:B------:R-:W-:-:S04]  /*0e60*/  IMAD.WIDE.U32 R58, R59, 0x4, R44 ;  /* 0x000000043b3a7825 */ /* 0x000fc800078e002c */
[----:B--2---:R-:W-:-:S04]  /*0e70*/  FADD.FTZ R39, RZ, R32 ;  /* 0x00000020ff277221 */ /* 0x004fc80000010000 */
[----:B---3--:R-:W-:Y:S01]  /*0e80*/  FADD.FTZ R40, R34, R39 ;  /* 0x0000002722287221 */ /* 0x008fe20000010000 */
[----:B------:R-:W-:Y:S01]  /*0e90*/  IADD3 R39, PT, PT, R46, 0x120, RZ ;  /* 0x000001202e277810 */ /* 0x000fe20007ffe0ff */
[----:B------:R-:W-:Y:S02]  /*0ea0*/  FADD.FTZ R34, RZ, R33 ;  /* 0x00000021ff227221 */ /* 0x000fe40000010000 */
[----:B------:R0:W2:Y:S02]  /*0eb0*/  LDG.E.64 R32, desc[UR8][R36.64] ;  /* 0x0000000824207981 */ /* 0x0000a4000c1e1b00 */
[----:B------:R-:W-:-:S04]  /*0ec0*/  IMAD.WIDE.U32 R38, R39, 0x4, R44 ;  /* 0x0000000427267825 */ /* 0x000fc800078e002c */
[----:B------:R-:W-:Y:S02]  /*0ed0*/  FADD.FTZ R57, R35, R34 ;  /* 0x0000002223397221 */ /* 0x000fe40000010000 */
[----:B------:R1:W3:Y:S01]  /*0ee0*/  LDG.E.64 R34, desc[UR8][R38.64] ;  /* 0x0000000826227981 */ /* 0x0002e2000c1e1b00 */
[----:B0-----:R-:W-:Y:S01]  /*0ef0*/  IMAD.WIDE.U32 R36, R41, 0x4, R44 ;  /* 0x0000000429247825 */ /* 0x001fe200078e002c */
[----:B------:R-:W-:-:S03]  /*0f00*/  IADD3 R41, PT, PT, R46, 0x180, RZ ;  /* 0x000001802e297810 */ /* 0x000fc60007ffe0ff */
[----:B----4-:R-:W-:Y:S02]  /*0f10*/  FADD.FTZ R20, R20, R40 ;  /* 0x0000002814147221 */ /* 0x010fe40000010000 */
[----:B------:R-:W4:Y:S01]  /*0f20*/  LDG.E.64 R36, desc[UR8][R36.64] ;  /* 0x0000000824247981 */ /* 0x000f22000c1e1b00 */
[----:B-1----:R-:W-:Y:S01]  /*0f30*/  IMAD.WIDE.U32 R38, R43, 0x4, R44 ;  /* 0x000000042b267825 */ /* 0x002fe200078e002c */
[----:B------:R-:W-:-:S03]  /*0f40*/  IADD3 R43, PT, PT, R46, 0x1a0, RZ ;  /* 0x000001a02e2b7810 */ /* 0x000fc60007ffe0ff */
[--C-:B------:R-:W-:Y:S02]  /*0f50*/  IMAD.WIDE.U32 R40, R41, 0x4, R44.reuse ;  /* 0x0000000429287825 */ /* 0x100fe400078e002c */
[----:B------:R-:W4:Y:S02]  /*0f60*/  LDG.E.64 R38, desc[UR8][R38.64] ;  /* 0x0000000826267981 */ /* 0x000f24000c1e1b00 */
[--C-:B------:R-:W-:Y:S02]  /*0f70*/  IMAD.WIDE.U32 R42, R43, 0x4, R44.reuse ;  /* 0x000000042b2a7825 */ /* 0x100fe400078e002c */
[----:B------:R-:W4:Y:S02]  /*0f80*/  LDG.E.64 R40, desc[UR8][R40.64] ;  /* 0x0000000828287981 */ /* 0x000f24000c1e1b00 */
[----:B------:R-:W-:Y:S02]  /*0f90*/  IMAD.WIDE.U32 R46, R47, 0x4, R44 ;  /* 0x000000042f2e7825 */ /* 0x000fe400078e002c */
[----:B------:R-:W4:Y:S04]  /*0fa0*/  LDG.E.64 R42, desc[UR8][R42.64] ;  /* 0x000000082a2a7981 */ /* 0x000f28000c1e1b00 */
        /* <DEDUP_REMOVED lines=28> */
[----:B------:R-:W-:-:S07]  /*1170*/  FADD.FTZ R47, R47, R60 ;  /* 0x0000003c2f2f7221 */ /* 0x000fce0000010000 */
.L_x_1221:
[----:B------:R-:W-:Y:S05]  /*1180*/  BSYNC.RECONVERGENT B0 ;  /* 0x0000000000007941 */ /* 0x000fea0003800200 */
.L_x_1220:
        /* <DEDUP_REMOVED lines=30> */
.L_x_1223:
[----:B------:R-:W-:Y:S05]  /*1370*/  BSYNC.RECONVERGENT B0 ;  /* 0x0000000000007941 */ /* 0x000fea0003800200 */
.L_x_1222:
[----:B------:R-:W-:Y:S01]  /*1380*/  BAR.SYNC.DEFER_BLOCKING 0x0 ;  /* 0x0000000000007b1d */ /* 0x000fe20000010000 */
[----:B------:R-:W-:-:S04]  /*1390*/  IADD3 RZ, P1, PT, R5, 0x1, RZ ;  /* 0x0000000105ff7810 */ /* 0x000fc80007f3e0ff */
[----:B0-----:R-:W-:Y:S01]  /*13a0*/  IADD3.X R22, PT, PT, RZ, R6, RZ, P1, !PT ;  /* 0x00000006ff167210 */ /* 0x001fe20000ffe4ff */
[----:B------:R-:W-:Y:S04]  /*13b0*/  BSSY.RECONVERGENT B0, `(.L_x_1224) ;  /* 0x000000f000007945 */ /* 0x000fe80003800200 */
[----:B------:R-:W-:Y:S05]  /*13c0*/  @P0 BRA `(.L_x_1225) ;  /* 0x0000000000340947 */ /* 0x000fea0003800000 */
[----:B------:R-:W0:Y:S01]  /*13d0*/  S2UR UR6, SR_CgaCtaId ;  /* 0x00000000000679c3 */ /* 0x000e220000008800 */
[----:B------:R-:W-:Y:S01]  /*13e0*/  UMOV UR5, 0x400 ;  /* 0x0000040000057882 */ /* 0x000fe20000000000 */
[----:B------:R-:W-:Y:S01]  /*13f0*/  SHF.L.U32 R24, R30, 0x1, RZ ;  /* 0x000000011e187819 */ /* 0x000fe200000006ff */
[----:B------:R-:W-:-:S03]  /*1400*/  UIADD3 UR5, UPT, UPT, UR5, 0xc80, URZ ;  /* 0x00000c8005057890 */ /* 0x000fc6000fffe0ff */
[----:B------:R-:W-:-:S04]  /*1410*/  LEA R23, P1, R5, R24, 0x5 ;  /* 0x0000001805177211 */ /* 0x000fc800078228ff */
[----:B------:R-:W-:Y:S01]  /*1420*/  LEA.HI.X R6, R5, RZ, R6, 0x5, P1 ;  /* 0x000000ff05067211 */ /* 0x000fe200008f2c06 */
[----:B0-----:R-:W-:Y:S01]  /*1430*/  ULEA UR5, UR6, UR5, 0x18 ;  /* 0x0000000506057291 */ /* 0x001fe2000f8ec0ff */
[----:B------:R-:W0:Y:S05]  /*1440*/  LDCU.64 UR6, c[0x0][0x3b0] ;  /* 0x00007600ff0677ac */ /* 0x000e2a0008000a00 */
[----:B------:R-:W-:-:S06]  /*1450*/  LEA R20, R30, UR5, 0x3 ;  /* 0x000000051e147c11 */ /* 0x000fcc000f8e18ff */
[----:B------:R-:W1:Y:S01]  /*1460*/  LDS.64 R20, [R20] ;  /* 0x0000000014147984 */ /* 0x000e620000000a00 */
[----:B0-----:R-:W-:-:S04]  /*1470*/  LEA R24, P1, R23, UR6, 0x2 ;  /* 0x0000000617187c11 */ /* 0x001fc8000f8210ff */
[----:B------:R-:W-:-:S05]  /*1480*/  LEA.HI.X R25, R23, UR7, R6, 0x2, P1 ;  /* 0x0000000717197c11 */ /* 0x000fca00088f1406 */
[----:B-1----:R0:W-:Y:S04]  /*1490*/  STG.E.64 desc[UR8][R24.64], R20 ;  /* 0x0000001418007986 */ /* 0x0021e8000c101b08 */
.L_x_1225:
[----:B------:R-:W-:Y:S05]  /*14a0*/  BSYNC.RECONVERGENT B0 ;  /* 0x0000000000007941 */ /* 0x000fea0003800200 */
.L_x_1224:
[----:B0-----:R-:W0:Y:S01]  /*14b0*/  LDS.64 R20, [R4] ;  /* 0x0000000004147984 */ /* 0x001e220000000a00 */
[----:B------:R-:W0:Y:S01]  /*14c0*/  LDCU UR5, c[0x0][0x3a0] ;  /* 0x00007400ff0577ac */ /* 0x000e220008000800 */
[----:B-----5:R-:W-:Y:S01]  /*14d0*/  HADD2.F32 R44, -RZ, R18.H0_H0 ;  /* 0x20000012ff2c7230 */ /* 0x020fe20000004100 */
[----:B------:R-:W-:Y:S01]  /*14e0*/  IADD3 R5, PT, PT, R5, 0x1, RZ ;  /* 0x0000000105057810 */ /* 0x000fe20007ffe0ff */
[----:B------:R-:W-:Y:S01]  /*14f0*/  HADD2.F32 R45, -RZ, R16.H0_H0 ;  /* 0x20000010ff2d7230 */ /* 0x000fe20000004100 */
[----:B------:R-:W1:Y:S01]  /*1500*/  LDCU.64 UR6, c[0x0][0x380] ;  /* 0x00007000ff0677ac */ /* 0x000e620008000a00 */
[----:B------:R-:W-:Y:S02]  /*1510*/  HADD2.F32 R33, -RZ, R18.H1_H1 ;  /* 0x30000012ff217230 */ /* 0x000fe40000004100 */
[----:B------:R-:W-:Y:S01]  /*1520*/  HADD2.F32 R34, -RZ, R16.H1_H1 ;  /* 0x30000010ff227230 */ /* 0x000fe20000004100 */
[----:B------:R-:W-:Y:S01]  /*1530*/  ULOP3.LUT UR4, UR4, 0x1, URZ, 0x3c, !UPT ;  /* 0x0000000104047892 */ /* 0x000fe2000f8e3cff */
[----:B------:R-:W-:-:S02]  /*1540*/  HADD2.F32 R28, -RZ, R19.H0_H0 ;  /* 0x20000013ff1c7230 */ /* 0x000fc40000004100 */
[--C-:B------:R-:W-:Y:S02]  /*1550*/  HADD2.F32 R29, -RZ, R17.reuse.H0_H0 ;  /* 0x20000011ff1d7230 */ /* 0x100fe40000004100 */
[----:B------:R-:W-:Y:S02]  /*1560*/  HADD2.F32 R32, -RZ, R17.H1_H1 ;  /* 0x30000011ff207230 */ /* 0x000fe40000004100 */
        /* <DEDUP_REMOVED lines=15> */
[----:B------:R-:W-:Y:S01]  /*1660*/  FADD.FTZ R41, R11, -R20 ;  /* 0x800000140b297221 */ /* 0x000fe20000010000 */
[----:B------:R-:W-:Y:S01]  /*1670*/  FMUL.FTZ R27, R6, R25 ;  /* 0x00000019061b7220 */ /* 0x000fe20000410000 */
[----:B------:R-:W-:-:S02]  /*1680*/  HADD2.F32 R25, -RZ, R19.H1_H1 ;  /* 0x30000013ff197230 */ /* 0x000fc40000004100 */
[----:B------:R-:W-:Y:S01]  /*1690*/  FFMA.FTZ R9, R36, R44, R45 ;  /* 0x0000002c24097223 */ /* 0x000fe2000001002d */
[----:B------:R-:W-:Y:S01]  /*16a0*/  FFMA.FTZ R36, R37, R33, R34 ;  /* 0x0000002125247223 */ /* 0x000fe20000010022 */
[----:B------:R-:W-:Y:S01]  /*16b0*/  FMUL.FTZ R43, R6, R41 ;  /* 0x00000029062b7220 */ /* 0x000fe20000410000 */
[----:B------:R-:W-:Y:S01]  /*16c0*/  FFMA.FTZ R37, R38, R28, R29 ;  /* 0x0000001c26257223 */ /* 0x000fe2000001001d */
[----:B------:R-:W-:Y:S01]  /*16d0*/  FMUL.FTZ R39, R9, -1.4426950216293334961 ;  /* 0xbfb8aa3b09277820 */ /* 0x000fe20000410000 */
[----:B------:R-:W-:Y:S01]  /*16e0*/  FMUL.FTZ R40, R36, -1.4426950216293334961 ;  /* 0xbfb8aa3b24287820 */ /* 0x000fe20000410000 */
[----:B------:R-:W-:Y:S01]  /*16f0*/  FFMA.FTZ R38, R43, R25, R32 ;  /* 0x000000192b267223 */ /* 0x000fe20000010020 */
[--C-:B------:R-:W-:Y:S01]  /*1700*/  FADD.FTZ R43, R13, -R20.reuse ;  /* 0x800000140d2b7221 */ /* 0x100fe20000010000 */
[----:B------:R-:W-:Y:S01]  /*1710*/  FMUL.FTZ R24, R6, R53 ;  /* 0x0000003506187220 */ /* 0x000fe20000410000 */
[----:B------:R-:W-:Y:S01]  /*1720*/  FADD.FTZ R53, R48, -R20 ;  /* 0x8000001430357221 */ /* 0x000fe20000010000 */
[----:B------:R0:W-:Y:S01]  /*1730*/  MUFU.EX2 R11, R40 ;  /* 0x00000028000b7308 */ /* 0x0001e20000000800 */
[----:B------:R-:W-:Y:S01]  /*1740*/  FMUL.FTZ R41, R37, -1.4426950216293334961 ;  /* 0xbfb8aa3b25297820 */ /* 0x000fe20000410000 */
[C---:B------:R-:W-:Y:S01]  /*1750*/  FMUL.FTZ R21, R6.reuse, R21 ;  /* 0x0000001506157220 */ /* 0x040fe20000410000 */
[C---:B------:R-:W-:Y:S01]  /*1760*/  FMUL.FTZ R53, R6.reuse, R53 ;  /* 0x0000003506357220 */ /* 0x040fe20000410000 */
[C---:B------:R-:W-:Y:S01]  /*1770*/  FMUL.FTZ R55, R6.reuse, R55 ;  /* 0x0000003706377220 */ /* 0x040fe20000410000 */
[----:B------:R-:W-:Y:S01]  /*1780*/  FMUL.FTZ R51, R6, R51 ;  /* 0x0000003306337220 */ /* 0x000fe20000410000 */
[----:B------:R-:W-:Y:S01]  /*1790*/  FFMA.FTZ R21, R44, R21, R45 ;  /* 0x000000152c157223 */ /* 0x000fe2000001002d */
[----:B------:R-:W-:Y:S01]  /*17a0*/  FFMA.FTZ R24, R33, R24, R34 ;  /* 0x0000001821187223 */ /* 0x000fe20000010022 */
[----:B------:R2:W3:Y:S01]  /*17b0*/  MUFU.EX2 R10, R39 ;  /* 0x00000027000a7308 */ /* 0x0004e20000000800 */
[----:B0-----:R-:W-:Y:S01]  /*17c0*/  FMUL.FTZ R40, R6, R43 ;  /* 0x0000002b06287220 */ /* 0x001fe20000410000 */
[----:B------:R-:W-:Y:S01]  /*17d0*/  FADD.FTZ R43, R14, -R20 ;  /* 0x800000140e2b7221 */ /* 0x000fe20000010000 */
[----:B------:R-:W-:Y:S01]  /*17e0*/  FFMA.FTZ R27, R28, R27, R29 ;  /* 0x0000001b1c1b7223 */ /* 0x000fe2000001001d */
[----:B------:R-:W-:Y:S01]  /*17f0*/  FFMA.FTZ R0, R25, R55, R32 ;  /* 0x0000003719007223 */ /* 0x000fe20000010020 */
[----:B------:R-:W-:Y:S01]  /*1800*/  FFMA.FTZ R40, R33, R40, R34 ;  /* 0x0000002821287223 */ /* 0x000fe20000010022 */
[----:B------:R-:W-:Y:S01]  /*1810*/  FMUL.FTZ R42, R38, -1.4426950216293334961 ;  /* 0xbfb8aa3b262a7820 */ /* 0x000fe20000410000 */
[C---:B------:R-:W-:Y:S01]  /*1820*/  FMUL.FTZ R49, R6.reuse, R49 ;  /* 0x0000003106317220 */ /* 0x040fe20000410000 */
[----:B------:R0:W4:Y:S01]  /*1830*/  MUFU.EX2 R12, R41 ;  /* 0x00000029000c7308 */ /* 0x0001220000000800 */
[----:B--2---:R-:W-:Y:S01]  /*1840*/  FMUL.FTZ R39, R6, R47 ;  /* 0x0000002f06277220 */ /* 0x004fe20000410000 */
[----:B------:R-:W-:Y:S01]  /*1850*/  FMUL.FTZ R47, R40, -1.4426950216293334961 ;  /* 0xbfb8aa3b282f7820 */ /* 0x000fe20000410000 */
[----:B------:R-:W-:Y:S01]  /*1860*/  FMUL.FTZ R23, R21, -1.4426950216293334961 ;  /* 0xbfb8aa3b15177820 */ /* 0x000fe20000410000 */
[----:B------:R-:W-:Y:S01]  /*1870*/  FMUL.FTZ R26, R24, -1.4426950216293334961 ;  /* 0xbfb8aa3b181a7820 */ /* 0x000fe20000410000 */
[C-C-:B------:R-:W-:Y:S01]  /*1880*/  FFMA.FTZ R39, R44.reuse, R39, R45.reuse ;  /* 0x000000272c277223 */ /* 0x140fe2000001002d */
[----:B------:R-:W-:Y:S01]  /*1890*/  FFMA.FTZ R45, R44, R53, R45 ;  /* 0x000000352c2d7223 */ /* 0x000fe2000001002d */
[--C-:B------:R-:W-:Y:S01]  /*18a0*/  FADD.FTZ R53, R50, -R20.reuse ;  /* 0x8000001432357221 */ /* 0x100fe20000010000 */
[----:B------:R-:W-:Y:S01]  /*18b0*/  FMUL.FTZ R31, R27, -1.4426950216293334961 ;  /* 0xbfb8aa3b1b1f7820 */ /* 0x000fe20000410000 */
[C---:B0-----:R-:W-:Y:S01]  /*18c0*/  FMUL.FTZ R41, R6.reuse, R43 ;  /* 0x0000002b06297220 */ /* 0x041fe20000410000 */
[----:B------:R-:W-:Y:S01]  /*18d0*/  FADD.FTZ R43, R15, -R20 ;  /* 0x800000140f2b7221 */ /* 0x000fe20000010000 */
[----:B------:R-:W-:Y:S01]  /*18e0*/  FMUL.FTZ R53, R6, R53 ;  /* 0x0000003506357220 */ /* 0x000fe20000410000 */
[----:B------:R-:W-:Y:S01]  /*18f0*/  FMUL.FTZ R46, R39, -1.4426950216293334961 ;  /* 0xbfb8aa3b272e7820 */ /* 0x000fe20000410000 */
[--C-:B------:R-:W-:Y:S01]  /*1900*/  FFMA.FTZ R41, R28, R41, R29.reuse ;  /* 0x000000291c297223 */ /* 0x100fe2000001001d */
[----:B------:R-:W-:Y:S01]  /*1910*/  FMUL.FTZ R43, R6, R43 ;  /* 0x0000002b062b7220 */ /* 0x000fe20000410000 */
[----:B------:R-:W-:Y:S01]  /*1920*/  FFMA.FTZ R28, R28, R53, R29 ;  /* 0x000000351c1c7223 */ /* 0x000fe2000001001d */
[----:B------:R0:W2:Y:S01]  /*1930*/  MUFU.EX2 R13, R42 ;  /* 0x0000002a000d7308 */ /* 0x0000a20000000800 */
[----:B------:R-:W-:Y:S01]  /*1940*/  FFMA.FTZ R34, R33, R49, R34 ;  /* 0x0000003121227223 */ /* 0x000fe20000010022 */
[C-C-:B------:R-:W-:Y:S01]  /*1950*/  FFMA.FTZ R43, R25.reuse, R43, R32.reuse ;  /* 0x0000002b192b7223 */ /* 0x140fe20000010020 */
[----:B------:R-:W-:Y:S01]  /*1960*/  FFMA.FTZ R25, R25, R51, R32 ;  /* 0x0000003319197223 */ /* 0x000fe20000010020 */
[----:B------:R-:W-:Y:S01]  /*1970*/  FMUL.FTZ R35, R0, -1.4426950216293334961 ;  /* 0xbfb8aa3b00237820 */ /* 0x000fe20000410000 */
[----:B------:R-:W-:Y:S01]  /*1980*/  FMUL.FTZ R29, R28, -1.4426950216293334961 ;  /* 0xbfb8aa3b1c1d7820 */ /* 0x000fe20000410000 */
[----:B------:R-:W-:Y:S01]  /*1990*/  FMUL.FTZ R48, R34, -1.4426950216293334961 ;  /* 0xbfb8aa3b22307820 */ /* 0x000fe20000410000 */
[----:B------:R-:W-:Y:S01]  /*19a0*/  FMUL.FTZ R6, R25, -1.4426950216293334961 ;  /* 0xbfb8aa3b19067820 */ /* 0x000fe20000410000 */
[----:B------:R1:W2:Y:S01]  /*19b0*/  MUFU.EX2 R15, R47 ;  /* 0x0000002f000f7308 */ /* 0x0002a20000000800 */
[----:B0-----:R-:W-:Y:S01]  /*19c0*/  FMUL.FTZ R42, R41, -1.4426950216293334961 ;  /* 0xbfb8aa3b292a7820 */ /* 0x001fe20000410000 */
[----:B---3--:R-:W-:Y:S01]  /*19d0*/  FADD.FTZ R10, R10, 1 ;  /* 0x3f8000000a0a7421 */ /* 0x008fe20000010000 */
[----:B------:R-:W-:Y:S01]  /*19e0*/  FADD.FTZ R11, R11, 1 ;  /* 0x3f8000000b0b7421 */ /* 0x000fe20000010000 */
[----:B----4-:R-:W-:-:S04]  /*19f0*/  FADD.FTZ R12, R12, 1 ;  /* 0x3f8000000c0c7421 */ /* 0x010fc80000010000 */
[----:B------:R0:W3:Y:S01]  /*1a00*/  MUFU.EX2 R14, R46 ;  /* 0x0000002e000e7308 */ /* 0x0000e20000000800 */
[----:B-1----:R-:W-:Y:S01]  /*1a10*/  FMUL.FTZ R47, R45, -1.4426950216293334961 ;  /* 0xbfb8aa3b2d2f7820 */ /* 0x002fe20000410000 */
[----:B--2---:R-:W-:-:S06]  /*1a20*/  FADD.FTZ R13, R13, 1 ;  /* 0x3f8000000d0d7421 */ /* 0x004fcc0000010000 */
[----:B------:R-:W1:Y:S01]  /*1a30*/  MUFU.EX2 R23, R23 ;  /* 0x0000001700177308 */ /* 0x000e620000000800 */
[----:B0-----:R-:W-:Y:S01]  /*1a40*/  FMUL.FTZ R46, R43, -1.4426950216293334961 ;  /* 0xbfb8aa3b2b2e7820 */ /* 0x001fe20000410000 */
[----:B------:R-:W-:-:S06]  /*1a50*/  FADD.FTZ R15, R15, 1 ;  /* 0x3f8000000f0f7421 */ /* 0x000fcc0000010000 */
[----:B------:R-:W0:Y:S01]  /*1a60*/  MUFU.EX2 R26, R26 ;  /* 0x0000001a001a7308 */ /* 0x000e220000000800 */
[----:B---3--:R-:W-:-:S07]  /*1a70*/  FADD.FTZ R14, R14, 1 ;  /* 0x3f8000000e0e7421 */ /* 0x008fce0000010000 */
[----:B------:R-:W2:Y:S01]  /*1a80*/  MUFU.EX2 R31, R31 ;  /* 0x0000001f001f7308 */ /* 0x000ea20000000800 */
[----:B-1----:R-:W-:-:S07]  /*1a90*/  FADD.FTZ R32, R23, 1 ;  /* 0x3f80000017207421 */ /* 0x002fce0000010000 */
[----:B------:R-:W-:Y:S01]  /*1aa0*/  MUFU.EX2 R33, R47 ;  /* 0x0000002f00217308 */ /* 0x000fe20000000800 */
[----:B0-----:R-:W-:-:S07]  /*1ab0*/  FADD.FTZ R23, R26, 1 ;  /* 0x3f8000001a177421 */ /* 0x001fce0000010000 */
[----:B------:R-:W0:Y:S01]  /*1ac0*/  MUFU.EX2 R35, R35 ;  /* 0x0000002300237308 */ /* 0x000e220000000800 */
[----:B--2---:R-:W-:-:S07]  /*1ad0*/  FADD.FTZ R26, R31, 1 ;  /* 0x3f8000001f1a7421 */ /* 0x004fce0000010000 */
[----:B------:R-:W1:Y:S08]  /*1ae0*/  MUFU.EX2 R42, R42 ;  /* 0x0000002a002a7308 */ /* 0x000e700000000800 */
[----:B------:R2:W3:Y:S01]  /*1af0*/  MUFU.EX2 R44, R46 ;  /* 0x0000002e002c7308 */ /* 0x0004e20000000800 */
[----:B0-----:R-:W-:-:S07]  /*1b00*/  FADD.FTZ R31, R35, 1 ;  /* 0x3f800000231f7421 */ /* 0x001fce0000010000 */
[----:B------:R-:W0:Y:S01]  /*1b10*/  MUFU.EX2 R29, R29 ;  /* 0x0000001d001d7308 */ /* 0x000e220000000800 */
[----:B--2---:R-:W-:Y:S01]  /*1b20*/  FADD.FTZ R46, R33, 1 ;  /* 0x3f800000212e7421 */ /* 0x004fe20000010000 */
[----:B-1----:R-:W-:-:S06]  /*1b30*/  FADD.FTZ R42, R42, 1 ;  /* 0x3f8000002a2a7421 */ /* 0x002fcc0000010000 */
[----:B------:R-:W1:Y:S01]  /*1b40*/  MUFU.EX2 R6, R6 ;  /* 0x0000000600067308 */ /* 0x000e620000000800 */
[----:B---3--:R-:W-:-:S07]  /*1b50*/  FADD.FTZ R44, R44, 1 ;  /* 0x3f8000002c2c7421 */ /* 0x008fce0000010000 */
[----:B------:R-:W2:Y:S01]  /*1b60*/  MUFU.EX2 R20, R48 ;  /* 0x0000003000147308 */ /* 0x000ea20000000800 */
[----:B0-----:R-:W-:-:S07]  /*1b70*/  FADD.FTZ R29, R29, 1 ;  /* 0x3f8000001d1d7421 */ /* 0x001fce0000010000 */
[----:B------:R-:W0:Y:S01]  /*1b80*/  MUFU.RCP R10, R10 ;  /* 0x0000000a000a7308 */ /* 0x000e220000001000 */
[----:B-1----:R-:W-:-:S07]  /*1b90*/  FADD.FTZ R6, R6, 1 ;  /* 0x3f80000006067421 */ /* 0x002fce0000010000 */
[----:B------:R-:W1:Y:S01]  /*1ba0*/  MUFU.RCP R11, R11 ;  /* 0x0000000b000b7308 */ /* 0x000e620000001000 */
[----:B--2---:R-:W-:-:S07]  /*1bb0*/  FADD.FTZ R20, R20, 1 ;  /* 0x3f80000014147421 */ /* 0x004fce0000010000 */
[----:B------:R-:W2:Y:S01]  /*1bc0*/  MUFU.RCP R14, R14 ;  /* 0x0000000e000e7308 */ /* 0x000ea20000001000 */
[----:B0-----:R-:W-:Y:S01]  /*1bd0*/  FMUL.FTZ R9, R9, R10 ;  /* 0x0000000a09097220 */ /* 0x001fe20000410000 */
[----:B------:R-:W-:-:S06]  /*1be0*/  IADD3 R10, P1, PT, R7, UR6, RZ ;  /* 0x00000006070a7c10 */ /* 0x000fcc000ff3e0ff */
[----:B------:R-:W0:Y:S01]  /*1bf0*/  MUFU.RCP R15, R15 ;  /* 0x0000000f000f7308 */ /* 0x000e220000001000 */
[----:B-1----:R-:W-:Y:S01]  /*1c00*/  FMUL.FTZ R36, R36, R11 ;  /* 0x0000000b24247220 */ /* 0x002fe20000410000 */
[----:B------:R-:W-:Y:S01]  /*1c10*/  IADD3.X R11, PT, PT, R8, UR7, RZ, P1, !PT ;  /* 0x00000007080b7c10 */ /* 0x000fe20008ffe4ff */
[----:B------:R-:W1:Y:S03]  /*1c20*/  LDCU.64 UR6, c[0x0][0x3a8] ;  /* 0x00007500ff0677ac */ /* 0x000e660008000a00 */
[----:B------:R-:W-:Y:S02]  /*1c30*/  F2FP.F16.F32.PACK_AB R36, R36, R9 ;  /* 0x000000092424723e */ /* 0x000fe400000000ff */
[----:B------:R-:W3:Y:S01]  /*1c40*/  MUFU.RCP R46, R46 ;  /* 0x0000002e002e7308 */ /* 0x000ee20000001000 */
[----:B--2---:R-:W-:-:S07]  /*1c50*/  FMUL.FTZ R14, R39, R14 ;  /* 0x0000000e270e7220 */ /* 0x004fce0000410000 */
[----:B------:R-:W2:Y:S01]  /*1c60*/  MUFU.RCP R33, R20 ;  /* 0x0000001400217308 */ /* 0x000ea20000001000 */
[----:B0-----:R-:W-:Y:S01]  /*1c70*/  FMUL.FTZ R15, R40, R15 ;  /* 0x0000000f280f7220 */ /* 0x001fe20000410000 */
[----:B-1----:R-:W-:-:S04]  /*1c80*/  ISETP.GE.U32.AND P1, PT, R5, UR6, PT ;  /* 0x0000000605007c0c */ /* 0x002fc8000bf26070 */
[----:B------:R-:W-:Y:S02]  /*1c90*/  F2FP.F16.F32.PACK_AB R14, R15, R14 ;  /* 0x0000000e0f0e723e */ /* 0x000fe400000000ff */
[----:B------:R-:W0:Y:S01]  /*1ca0*/  MUFU.RCP R32, R32 ;  /* 0x0000002000207308 */ /* 0x000e220000001000 */
[----:B---3--:R-:W-:Y:S01]  /*1cb0*/  FMUL.FTZ R46, R45, R46 ;  /* 0x0000002e2d2e7220 */ /* 0x008fe20000410000 */
[----:B------:R-:W-:-:S06]  /*1cc0*/  ISETP.GE.AND.EX P1, PT, R22, UR7, PT, P1 ;  /* 0x0000000716007c0c */ /* 0x000fcc000bf26310 */
[----:B------:R-:W1:Y:S01]  /*1cd0*/  MUFU.RCP R23, R23 ;  /* 0x0000001700177308 */ /* 0x000e620000001000 */
[----:B--2---:R-:W-:-:S07]  /*1ce0*/  FMUL.FTZ R33, R34, R33 ;  /* 0x0000002122217220 */ /* 0x004fce0000410000 */
[----:B------:R-:W2:Y:S01]  /*1cf0*/  MUFU.RCP R26, R26 ;  /* 0x0000001a001a7308 */ /* 0x000ea20000001000 */
[----:B0-----:R-:W-:-:S07]  /*1d00*/  FMUL.FTZ R32, R21, R32 ;  /* 0x0000002015207220 */ /* 0x001fce0000410000 */
[----:B------:R-:W0:Y:S01]  /*1d10*/  MUFU.RCP R31, R31 ;  /* 0x0000001f001f7308 */ /* 0x000e220000001000 */
[----:B-1----:R-:W-:-:S05]  /*1d20*/  FMUL.FTZ R23, R24, R23 ;  /* 0x0000001718177220 */ /* 0x002fca0000410000 */
[----:B------:R-:W-:Y:S02]  /*1d30*/  F2FP.F16.F32.PACK_AB R32, R23, R32 ;  /* 0x000000201720723e */ /* 0x000fe400000000ff */
[----:B------:R-:W1:Y:S01]  /*1d40*/  MUFU.RCP R12, R12 ;  /* 0x0000000c000c7308 */ /* 0x000e620000001000 */
[----:B--2---:R-:W-:-:S07]  /*1d50*/  FMUL.FTZ R26, R27, R26 ;  /* 0x0000001a1b1a7220 */ /* 0x004fce0000410000 */
[----:B------:R-:W2:Y:S01]  /*1d60*/  MUFU.RCP R13, R13 ;  /* 0x0000000d000d7308 */ /* 0x000ea20000001000 */
[----:B0-----:R-:W-:-:S07]  /*1d70*/  FMUL.FTZ R31, R0, R31 ;  /* 0x0000001f001f7220 */ /* 0x001fce0000410000 */
[----:B------:R-:W0:Y:S01]  /*1d80*/  MUFU.RCP R42, R42 ;  /* 0x0000002a002a7308 */ /* 0x000e220000001000 */
[----:B-1----:R-:W-:-:S07]  /*1d90*/  FMUL.FTZ R12, R37, R12 ;  /* 0x0000000c250c7220 */ /* 0x002fce0000410000 */
[----:B------:R-:W1:Y:S01]  /*1da0*/  MUFU.RCP R44, R44 ;  /* 0x0000002c002c7308 */ /* 0x000e620000001000 */
[----:B--2---:R-:W-:-:S05]  /*1db0*/  FMUL.FTZ R13, R38, R13 ;  /* 0x0000000d260d7220 */ /* 0x004fca0000410000 */
[----:B------:R-:W-:Y:S02]  /*1dc0*/  F2FP.F16.F32.PACK_AB R37, R13, R12 ;  /* 0x0000000c0d25723e */ /* 0x000fe400000000ff */
[----:B------:R-:W2:Y:S01]  /*1dd0*/  MUFU.RCP R29, R29 ;  /* 0x0000001d001d7308 */ /* 0x000ea20000001000 */
[----:B0-----:R-:W-:Y:S02]  /*1de0*/  FMUL.FTZ R42, R41, R42 ;  /* 0x0000002a292a7220 */ /* 0x001fe40000410000 */
[----:B------:R0:W-:Y:S05]  /*1df0*/  STG.E.64 desc[UR8][R10.64], R36 ;  /* 0x000000240a007986 */ /* 0x0001ea000c101b08 */
[----:B------:R-:W3:Y:S01]  /*1e00*/  MUFU.RCP R6, R6 ;  /* 0x0000000600067308 */ /* 0x000ee20000001000 */
[----:B-1----:R-:W-:-:S05]  /*1e10*/  FMUL.FTZ R43, R43, R44 ;  /* 0x0000002c2b2b7220 */ /* 0x002fca0000410000 */
[----:B------:R-:W-:Y:S01]  /*1e20*/  F2FP.F16.F32.PACK_AB R15, R43, R42 ;  /* 0x0000002a2b0f723e */ /* 0x000fe200000000ff */
[----:B--2---:R-:W-:Y:S01]  /*1e30*/  FMUL.FTZ R29, R28, R29 ;  /* 0x0000001d1c1d7220 */ /* 0x004fe20000410000 */
[----:B------:R-:W-:-:S03]  /*1e40*/  F2FP.F16.F32.PACK_AB R28, R33, R46 ;  /* 0x0000002e211c723e */ /* 0x000fc600000000ff */
[----:B------:R0:W-:Y:S01]  /*1e50*/  STG.E.64 desc[UR8][R10.64+0xa00], R14 ;  /* 0x000a000e0a007986 */ /* 0x0001e2000c101b08 */
[----:B------:R-:W-:Y:S01]  /*1e60*/  F2FP.F16.F32.PACK_AB R33, R31, R26 ;  /* 0x0000001a1f21723e */ /* 0x000fe200000000ff */
[----:B---3--:R-:W-:-:S04]  /*1e70*/  FMUL.FTZ R6, R25, R6 ;  /* 0x0000000619067220 */ /* 0x008fc80000410000 */
[----:B------:R0:W-:Y:S01]  /*1e80*/  STG.E.64 desc[UR8][R10.64+0x1e00], R32 ;  /* 0x001e00200a007986 */ /* 0x0001e2000c101b08 */
[----:B------:R-:W-:Y:S02]  /*1e90*/  F2FP.F16.F32.PACK_AB R29, R6, R29 ;  /* 0x0000001d061d723e */ /* 0x000fe400000000ff */
[----:B------:R-:W-:-:S03]  /*1ea0*/  MOV R6, R22 ;  /* 0x0000001600067202 */ /* 0x000fc60000000f00 */
[----:B------:R0:W-:Y:S01]  /*1eb0*/  STG.E.64 desc[UR8][R10.64+0x1400], R28 ;  /* 0x0014001c0a007986 */ /* 0x0001e2000c101b08 */
[----:B------:R-:W-:Y:S05]  /*1ec0*/  @!P1 BRA `(.L_x_1226) ;  /* 0xffffffe400109947 */ /* 0x000fea000383ffff */
[----:B------:R-:W-:Y:S05]  /*1ed0*/  EXIT ;  /* 0x000000000000794d */ /* 0x000fea0003800000 */
.L_x_1227:
        /* <DEDUP_REMOVED lines=10> */
.L_x_1356:


//--------------------- .text._ZN13group_norm_v214gn_cuda_kernelI6__halfLi320ELi1ELi16ELi20ELi4096ELb1ELi32ELi320ELi320ELi4ELb1ELi1ELb0ELb0ENS_16CompileConditionILi1000EEEEEvPT_PKS4_S7_S7_flPfS8_Pj --------------------------
	.section	.text._ZN13group_norm_v214gn_cuda_kernelI6__halfLi320ELi1ELi16ELi20ELi4096ELb1ELi32ELi320ELi320ELi4ELb1ELi1ELb0ELb0ENS_16CompileConditionILi1000EEEEEvPT_PKS4_S7_S7_flPfS8_Pj,"ax",@progbits
	.align	128
        .global         _ZN13group_norm_v214gn_cuda_kernelI6__halfLi320ELi1ELi16ELi20ELi4096ELb1ELi32ELi320ELi320ELi4ELb1ELi1ELb0ELb0ENS_16CompileConditionILi1000EEEEEvPT_PKS4_S7_S7_flPfS8_Pj
        .type           _ZN13group_norm_v214gn_cuda_kernelI6__halfLi320ELi1ELi16ELi20ELi4096ELb1ELi32ELi320ELi320ELi4ELb1ELi1ELb0ELb0ENS_16CompileConditionILi1000EEEEEvPT_PKS4_S7_S7_flPfS8_Pj,@function
        .size           _ZN13group_norm_v214gn_cuda_kernelI6__halfLi320ELi1ELi16ELi20ELi4096ELb1ELi32ELi320ELi320ELi4ELb1ELi1ELb0ELb0ENS_16CompileConditionILi1000EEEEEvPT_PKS4_S7_S7_flPfS8_Pj,(.L_x_1357 - _ZN13group_norm_v214gn_cuda_kernelI6__halfLi320ELi1ELi16ELi20ELi4096ELb1ELi32ELi320ELi320ELi4ELb1ELi1ELb0ELb0ENS_16CompileConditionILi1000EEEEEvPT_PKS4_S7_S7_flPfS8_Pj)
        .other          _ZN13group_norm_v214gn_cuda_kernelI6__halfLi320ELi1ELi16ELi20ELi4096ELb1ELi32ELi320ELi320ELi4ELb1ELi1ELb0ELb0ENS_16CompileConditionILi1000EEEEEvPT_PKS4_S7_S7_flPfS8_Pj,@"STO_CUDA_ENTRY STV_DEFAULT"
_ZN13group_norm_v214gn_cuda_kernelI6__halfLi320ELi1ELi16ELi20ELi4096ELb1ELi32ELi320ELi320ELi4ELb1ELi1ELb0ELb0ENS_16CompileConditionILi1000EEEEEvPT_PKS4_S7_S7_flPfS8_Pj:
.text._ZN13group_norm_v214gn_cuda_kernelI6__halfLi320ELi1ELi16ELi20ELi4096ELb1ELi32ELi320ELi320ELi4ELb1ELi1ELb0ELb0ENS_16CompileConditionILi1000EEEEEvPT_PKS4_S7_S7_flPfS8_Pj:
        /* <DEDUP_REMOVED lines=29> */
[----:B----4-:R-:W-:Y:S01]  /*01d0*/  ULEA UR8, UR5, UR4, 0x18 ;  /* 0x0000000405087291 */ /* 0x010fe2000f8ec0ff */
[----:B------:R-:W-:Y:S01]  /*01e0*/  SHF.R.U32.HI R4, RZ, 0x2, R0 ;  /* 0x00000002ff047819 */ /* 0x000fe20000011600 */
[----:B------:R-:W0:Y:S01]  /*01f0*/  LDC R24, c[0x0][0x374] ;  /* 0x0000dd00ff187b82 */ /* 0x000e220000000800 */
[----:B------:R-:W-:Y:S01]  /*0200*/  SHF.L.U32 R20, R0, 0x3, RZ ;  /* 0x0000000300147819 */ /* 0x000fe200000006ff */
[----:B------:R-:W-:Y:S01]  /*0210*/  ULEA UR6, UP0, UR9, UR6, 0x2 ;  /* 0x0000000609067291 */ /* 0x000fe2000f8010ff */
[----:B------:R-:W-:Y:S01]  /*0220*/  ISETP.EQ.U32.AND P1, PT, R12, RZ, PT ;  /* 0x000000ff0c00720c */ /* 0x000fe20003f22070 */
[----:B------:R-:W-:Y:S01]  /*0230*/  UIADD3 UR4, UPT, UPT, UR4, 0xc80, URZ ;  /* 0x00000c8004047890 */ /* 0x000fe2000fffe0ff */
[----:B------:R-:W-:Y:S01]  /*0240*/  MOV R14, UR8 ;  /* 0x00000008000e7c02 */ /* 0x000fe20008000f00 */
[----:B------:R-:W-:Y:S01]  /*0250*/  ULEA.HI.X UR7, UR9, UR7, URZ, 0x2, UP0 ;  /* 0x0000000709077291 */ /* 0x000fe200080f14ff */
[----:B------:R-:W-:Y:S01]  /*0260*/  LOP3.LUT R10, R20, 0x18, RZ, 0xc0, !PT ;  /* 0x00000018140a7812 */ /* 0x000fe200078ec0ff */
[----:B------:R-:W-:Y:S01]  /*0270*/  ULEA UR4, UR5, UR4, 0x18 ;  /* 0x0000000405047291 */ /* 0x000fe2000f8ec0ff */
[C---:B------:R-:W-:Y:S01]  /*0280*/  LOP3.LUT P0, RZ, R11.reuse, 0x7f, RZ, 0xc0, !PT ;  /* 0x0000007f0bff7812 */ /* 0x040fe2000780c0ff */
[----:B------:R-:W-:Y:S01]  /*0290*/  IMAD R21, R4, 0xc8, R14 ;  /* 0x000000c804157824 */ /* 0x000fe200078e020e */
[----:B------:R-:W-:Y:S01]  /*02a0*/  SHF.L.U32 R4, R11, 0x5, RZ ;  /* 0x000000050b047819 */ /* 0x000fe200000006ff */
[----:B------:R-:W-:Y:S01]  /*02b0*/  HFMA2 R35, -RZ, RZ, 0, 0 ;  /* 0x00000000ff237431 */ /* 0x000fe200000001ff */
[----:B------:R-:W-:-:S02]  /*02c0*/  ISETP.EQ.OR.EX P0, PT, R13, RZ, P0, P1 ;  /* 0x000000ff0d00720c */ /* 0x000fc40000702710 */
[----:B------:R-:W-:Y:S02]  /*02d0*/  LOP3.LUT R4, R4, 0xfe0, RZ, 0xc0, !PT ;  /* 0x00000fe004047812 */ /* 0x000fe400078ec0ff */
[----:B------:R-:W-:Y:S01]  /*02e0*/  IADD3 R21, PT, PT, R21, R10, RZ ;  /* 0x0000000a15157210 */ /* 0x000fe20007ffe0ff */
[----:B------:R-:W-:Y:S01]  /*02f0*/  IMAD R10, R5, 0x28, R14 ;  /* 0x00000028050a7824 */ /* 0x000fe200078e020e */
[----:B------:R-:W-:Y:S02]  /*0300*/  IADD3 R22, PT, PT, R23, R4, RZ ;  /* 0x0000000417167210 */ /* 0x000fe40007ffe0ff */
[----:B------:R-:W-:Y:S02]  /*0310*/  PRMT R4, R3, 0x9910, RZ ;  /* 0x0000991003047816 */ /* 0x000fe400000000ff */
[C---:B------:R-:W-:Y:S02]  /*0320*/  SHF.L.U32 R3, R11.reuse, 0x1, RZ ;  /* 0x000000010b037819 */ /* 0x040fe400000006ff */
[----:B------:R-:W-:Y:S01]  /*0330*/  MOV R31, 0x7fffff81 ;  /* 0x7fffff81001f7802 */ /* 0x000fe20000000f00 */
[----:B------:R-:W-:Y:S01]  /*0340*/  IMAD R4, R4, 0x67, RZ ;  /* 0x0000006704047824 */ /* 0x000fe200078e02ff */
[----:B------:R-:W-:-:S02]  /*0350*/  ISETP.NE.AND P1, PT, R11, RZ, PT ;  /* 0x000000ff0b00720c */ /* 0x000fc40003f25270 */
[----:B------:R-:W-:Y:S02]  /*0360*/  LOP3.LUT R3, R3, 0xfe, RZ, 0xc0, !PT ;  /* 0x000000fe03037812 */ /* 0x000fe400078ec0ff */
[----:B------:R-:W-:Y:S02]  /*0370*/  LOP3.LUT R4, R4, 0xffff, RZ, 0xc0, !PT ;  /* 0x0000ffff04047812 */ /* 0x000fe400078ec0ff */
[----:B------:R-:W-:Y:S02]  /*0380*/  LEA R23, R23, R10, 0x3 ;  /* 0x0000000a17177211 */ /* 0x000fe400078e18ff */
[----:B------:R-:W-:Y:S02]  /*0390*/  SHF.R.U32.HI R5, RZ, 0x9, R4 ;  /* 0x00000009ff057819 */ /* 0x000fe40000011604 */
[----:B------:R-:W-:Y:S02]  /*03a0*/  MOV R38, UR9 ;  /* 0x0000000900267c02 */ /* 0x000fe40008000f00 */
[----:B------:R-:W-:-:S02]  /*03b0*/  LOP3.LUT R27, R5, 0xffff, RZ, 0xc0, !PT ;  /* 0x0000ffff051b7812 */ /* 0x000fc400078ec0ff */
[----:B------:R-:W-:Y:S02]  /*03c0*/  MOV R37, RZ ;  /* 0x000000ff00257202 */ /* 0x000fe40000000f00 */
[C---:B------:R-:W-:Y:S02]  /*03d0*/  LOP3.LUT R28, R0.reuse, 0xf, RZ, 0xc0, !PT ;  /* 0x0000000f001c7812 */ /* 0x040fe400078ec0ff */
[C---:B------:R-:W-:Y:S02]  /*03e0*/  SHF.L.U32 R29, R0.reuse, 0x1, RZ ;  /* 0x00000001001d7819 */ /* 0x040fe400000006ff */
[----:B------:R-:W-:Y:S02]  /*03f0*/  SEL R31, R31, 0x1, !P1 ;  /* 0x000000011f1f7807 */ /* 0x000fe40004800000 */
[----:B------:R-:W-:Y:S02]  /*0400*/  MOV R4, UR6 ;  /* 0x0000000600047c02 */ /* 0x000fe40008000f00 */
[----:B------:R-:W-:-:S02]  /*0410*/  ISETP.GT.U32.OR P0, PT, R0, 0xf, P0 ;  /* 0x0000000f0000780c */ /* 0x000fc40000704470 */
[----:B------:R-:W-:Y:S02]  /*0420*/  LOP3.LUT R30, R20, 0x780, RZ, 0xc0, !PT ;  /* 0x00000780141e7812 */ /* 0x000fe400078ec0ff */
[C---:B------:R-:W-:Y:S02]  /*0430*/  LEA R32, R0.reuse, R3, 0x6 ;  /* 0x0000000300207211 */ /* 0x040fe400078e30ff */
[----:B------:R-:W-:Y:S02]  /*0440*/  MOV R5, UR7 ;  /* 0x0000000700057c02 */ /* 0x000fe40008000f00 */
[----:B------:R-:W-:Y:S02]  /*0450*/  LEA.HI R33, R0, UR4, RZ, 0x1f ;  /* 0x0000000400217c11 */ /* 0x000fe4000f8ff8ff */
[----:B0-----:R-:W-:-:S07]  /*0460*/  LEA R27, R27, UR4, 0x3 ;  /* 0x000000041b1b7c11 */ /* 0x001fce000f8e18ff */
.L_x_1234:
[----:B------:R-:W0:Y:S01]  /*0470*/  LDCU.64 UR6, c[0x0][0x388] ;  /* 0x00007100ff0677ac */ /* 0x000e220008000a00 */
[----:B------:R-:W-:Y:S01]  /*0480*/  MOV R3, RZ ;  /* 0x000000ff00037202 */ /* 0x000fe20000000f00 */
[----:B------:R-:W-:Y:S02]  /*0490*/  IMAD R13, R22, 0x140, RZ ;  /* 0x00000140160d7824 */ /* 0x000fe400078e02ff */
[----:B--2---:R-:W-:-:S04]  /*04a0*/  IMAD.WIDE.U32 R10, R38, 0x140000, R2 ;  /* 0x00140000260a7825 */ /* 0x004fc800078e0002 */
[----:B------:R-:W-:Y:S01]  /*04b0*/  IMAD R3, R37, 0x140000, RZ ;  /* 0x0014000025037824 */ /* 0x000fe200078e02ff */
        /* <DEDUP_REMOVED lines=16> */
[----:B0-----:R-:W-:Y:S01]  /*05c0*/  CS2R R12, SRZ ;  /* 0x00000000000c7805 */ /* 0x001fe2000001ff00 */
        /* <DEDUP_REMOVED lines=99> */
[----:B------:R-:W1:Y:S04]  /*0c00*/  LDS.64 R16, [R21] ;  /* 0x0000000015107984 */ /* 0x000e680000000a00 */
[----:B------:R-:W2:Y:S04]  /*0c10*/  LDS.64 R60, [R21+0x28] ;  /* 0x00002800153c7984 */ /* 0x000ea80000000a00 */
[----:B0-----:R-:W0:Y:S04]  /*0c20*/  LDS.64 R14, [R21+0x50] ;  /* 0x00005000150e7984 */ /* 0x001e280000000a00 */
[----:B------:R-:W3:Y:S04]  /*0c30*/  LDS.64 R12, [R21+0x78] ;  /* 0x00007800150c7984 */ /* 0x000ee80000000a00 */
[----:B------:R-:W4:Y:S01]  /*0c40*/  LDS.64 R10, [R21+0xa0] ;  /* 0x0000a000150a7984 */ /* 0x000f220000000a00 */
[----:B-1----:R-:W-:Y:S01]  /*0c50*/  FADD.FTZ R19, RZ, R16 ;  /* 0x00000010ff137221 */ /* 0x002fe20000010000 */
[----:B------:R-:W-:-:S03]  /*0c60*/  FADD.FTZ R16, RZ, R17 ;  /* 0x00000011ff107221 */ /* 0x000fc60000010000 */
[----:B--2---:R-:W-:Y:S01]  /*0c70*/  FADD.FTZ R19, R19, R60 ;  /* 0x0000003c13137221 */ /* 0x004fe20000010000 */
[----:B------:R-:W-:-:S03]  /*0c80*/  FADD.FTZ R16, R16, R61 ;  /* 0x0000003d10107221 */ /* 0x000fc60000010000 */
[----:B0-----:R-:W-:Y:S01]  /*0c90*/  FADD.FTZ R19, R19, R14 ;  /* 0x0000000e13137221 */ /* 0x001fe20000010000 */
[----:B------:R-:W-:-:S03]  /*0ca0*/  FADD.FTZ R16, R16, R15 ;  /* 0x0000000f10107221 */ /* 0x000fc60000010000 */
[----:B---3--:R-:W-:Y:S01]  /*0cb0*/  FADD.FTZ R19, R19, R12 ;  /* 0x0000000c13137221 */ /* 0x008fe20000010000 */
[----:B------:R-:W-:-:S03]  /*0cc0*/  FADD.FTZ R16, R16, R13 ;  /* 0x0000000d10107221 */ /* 0x000fc60000010000 */
[----:B----4-:R-:W-:Y:S01]  /*0cd0*/  FADD.FTZ R13, R19, R10 ;  /* 0x0000000a130d7221 */ /* 0x010fe20000010000 */
[----:B------:R-:W-:-:S07]  /*0ce0*/  FADD.FTZ R12, R16, R11 ;  /* 0x0000000b100c7221 */ /* 0x000fce0000010000 */
.L_x_1229:
[----:B------:R-:W-:Y:S05]  /*0cf0*/  BSYNC.RECONVERGENT B0 ;  /* 0x0000000000007941 */ /* 0x000fea0003800200 */
.L_x_1228:
[----:B------:R-:W0:Y:S01]  /*0d00*/  SHFL.BFLY PT, R10, R13, 0x2, 0x1f ;  /* 0x0c401f000d0a7f89 */ /* 0x000e2200000e0000 */
[C---:B------:R-:W-:Y:S02]  /*0d10*/  LOP3.LUT P1, RZ, R0.reuse, 0x3c3, RZ, 0xc0, !PT ;  /* 0x000003c300ff7812 */ /* 0x040fe4000782c0ff */
[----:B------:R-:W-:Y:S01]  /*0d20*/  ISETP.NE.AND P2, PT, R0, RZ, PT ;  /* 0x000000ff0000720c */ /* 0x000fe20003f45270 */
[----:B------:R-:W1:Y:S10]  /*0d30*/  SHFL.BFLY PT, R11, R12, 0x2, 0x1f ;  /* 0x0c401f000c0b7f89 */ /* 0x000e7400000e0000 */
[----:B------:R-:W-:-:S05]  /*0d40*/  @!P1 IMAD R19, R24, R35, UR9 ;  /* 0x0000000918139e24 */ /* 0x000fca000f8e0223 */
[----:B------:R-:W-:Y:S01]  /*0d50*/  @!P1 LEA R19, R19, R32, 0xc ;  /* 0x0000002013139211 */ /* 0x000fe200078e60ff */
[----:B0-----:R-:W-:Y:S01]  /*0d60*/  FADD.FTZ R14, R10, R13 ;  /* 0x0000000d0a0e7221 */ /* 0x001fe20000010000 */
[----:B-1----:R-:W-:-:S04]  /*0d70*/  FADD.FTZ R15, R11, R12 ;  /* 0x0000000c0b0f7221 */ /* 0x002fc80000010000 */
[----:B------:R-:W0:Y:S01]  /*0d80*/  SHFL.BFLY PT, R17, R14, 0x1, 0x1f ;  /* 0x0c201f000e117f89 */ /* 0x000e2200000e0000 */
[----:B------:R-:W1:Y:S03]  /*0d90*/  @!P1 LDC.64 R10, c[0x0][0x3b8] ;  /* 0x0000ee00ff0a9b82 */ /* 0x000e660000000a00 */
[----:B------:R-:W2:Y:S01]  /*0da0*/  SHFL.BFLY PT, R16, R15, 0x1, 0x1f ;  /* 0x0c201f000f107f89 */ /* 0x000ea200000e0000 */
[----:B0-----:R-:W-:Y:S01]  /*0db0*/  FADD.FTZ R12, R14, R17 ;  /* 0x000000110e0c7221 */ /* 0x001fe20000010000 */
        /* <DEDUP_REMOVED lines=9> */
.L_x_1231:
[----:B------:R-:W2:Y:S04]  /*0e50*/  LD.E.STRONG.GPU R11, desc[UR10][R4.64] ;  /* 0x0000000a040b7980 */ /* 0x000ea8000c10f900 */
[----:B--2---:R-:W-:Y:S01]  /*0e60*/  CCTL.IVALL ;  /* 0x00000000ff00798f */ /* 0x004fe20002000000 */
[----:B------:R-:W-:Y:S05]  /*0e70*/  YIELD ;  /* 0x0000000000007946 */ /* 0x000fea0003800000 */
[----:B-----5:R-:W-:-:S04]  /*0e80*/  LOP3.LUT R11, R11, R10, RZ, 0x3c, !PT ;  /* 0x0000000a0b0b7212 */ /* 0x020fc800078e3cff */
[----:B------:R-:W-:-:S13]  /*0e90*/  ISETP.GT.AND P1, PT, R11, -0x1, PT ;  /* 0xffffffff0b00780c */ /* 0x000fda0003f24270 */
[----:B------:R-:W-:Y:S05]  /*0ea0*/  @P1 BRA `(.L_x_1231) ;  /* 0xfffffffc00e81947 */ /* 0x000fea000383ffff */
.L_x_1230:
        /* <DEDUP_REMOVED lines=52> */
.L_x_1233:
[----:B------:R-:W-:Y:S05]  /*11f0*/  BSYNC.RECONVERGENT B0 ;  /* 0x0000000000007941 */ /* 0x000fea0003800200 */
.L_x_1232:
[----:B0-----:R-:W0:Y:S01]  /*1200*/  SHFL.BFLY PT, R11, R60, 0x8, 0x1f ;  /* 0x0d001f003c0b7f89 */ /* 0x001e2200000e0000 */
[----:B------:R-:W-:Y:S01]  /*1210*/  LOP3.LUT P1, RZ, R0, 0x30f, RZ, 0xc0, !PT ;  /* 0x0000030f00ff7812 */ /* 0x000fe2000782c0ff */
[----:B------:R-:W1:Y:S01]  /*1220*/  LDCU UR5, c[0x0][0x3a0] ;  /* 0x00007400ff0577ac */ /* 0x000e620008000800 */
[--C-:B-----5:R-:W-:Y:S01]  /*1230*/  HADD2.F32 R92, -RZ, R8.reuse.H1_H1 ;  /* 0x30000008ff5c7230 */ /* 0x120fe20000004100 */
[----:B------:R-:W2:Y:S01]  /*1240*/  SHFL.BFLY PT, R10, R61, 0x8, 0x1f ;  /* 0x0d001f003d0a7f89 */ /* 0x000ea200000e0000 */
[----:B------:R-:W-:Y:S01]  /*1250*/  HADD2.F32 R90, -RZ, R8.H0_H0 ;  /* 0x20000008ff5a7230 */ /* 0x000fe20000004100 */
[----:B------:R-:W3:Y:S01]  /*1260*/  LDCU.64 UR6, c[0x0][0x380] ;  /* 0x00007000ff0677ac */ /* 0x000ee20008000a00 */
[----:B------:R-:W-:Y:S01]  /*1270*/  HADD2.F32 R107, -RZ, R6.H0_H0 ;  /* 0x20000006ff6b7230 */ /* 0x000fe20000004100 */
[----:B------:R-:W-:Y:S01]  /*1280*/  LOP3.LUT R35, R35, 0x1, RZ, 0x3c, !PT ;  /* 0x0000000123237812 */ /* 0x000fe200078e3cff */
[--C-:B------:R-:W-:Y:S02]  /*1290*/  HADD2.F32 R94, -RZ, R9.reuse.H0_H0 ;  /* 0x20000009ff5e7230 */ /* 0x100fe40000004100 */
[----:B------:R-:W-:-:S02]  /*12a0*/  HADD2.F32 R48, -RZ, R9.H1_H1 ;  /* 0x30000009ff307230 */ /* 0x000fc40000004100 */
[----:B0-----:R-:W-:Y:S01]  /*12b0*/  FADD.FTZ R11, R11, R60 ;  /* 0x0000003c0b0b7221 */ /* 0x001fe20000010000 */
[----:B--2---:R-:W-:-:S04]  /*12c0*/  FADD.FTZ R10, R10, R61 ;  /* 0x0000003d0a0a7221 */ /* 0x004fc80000010000 */
[----:B------:R-:W0:Y:S01]  /*12d0*/  SHFL.BFLY PT, R12, R11, 0x4, 0x1f ;  /* 0x0c801f000b0c7f89 */ /* 0x000e2200000e0000 */
[----:B------:R-:W-:-:S03]  /*12e0*/  HADD2.F32 R61, -RZ, R7.H1_H1 ;  /* 0x30000007ff3d7230 */ /* 0x000fc60000004100 */
        /* <DEDUP_REMOVED lines=16> */
[----:B------:R-:W-:Y:S06]  /*13f0*/  BAR.SYNC.DEFER_BLOCKING 0x0 ;  /* 0x0000000000007b1d */ /* 0x000fec0000010000 */
[----:B------:R-:W1:Y:S02]  /*1400*/  LDS.64 R10, [R27] ;  /* 0x000000001b0a7984 */ /* 0x000e640000000a00 */
[----:B-1----:R-:W-:Y:S01]  /*1410*/  FADD.FTZ R11, R11, UR5 ;  /* 0x000000050b0b7e21 */ /* 0x002fe20008010000 */
[--C-:B------:R-:W-:Y:S01]  /*1420*/  FADD.FTZ R82, R73, -R10.reuse ;  /* 0x8000000a49527221 */ /* 0x100fe20000010000 */
[--C-:B------:R-:W-:Y:S01]  /*1430*/  FADD.FTZ R14, R105, -R10.reuse ;  /* 0x8000000a690e7221 */ /* 0x100fe20000010000 */
[----:B------:R-:W-:Y:S01]  /*1440*/  FADD.FTZ R88, R53, -R10 ;  /* 0x8000000a35587221 */ /* 0x000fe20000010000 */
[----:B------:R-:W-:-:S02]  /*1450*/  HADD2.F32 R105, -RZ, R6.H1_H1 ;  /* 0x30000006ff697230 */ /* 0x000fc40000004100 */
[--C-:B------:R-:W-:Y:S01]  /*1460*/  FADD.FTZ R12, R3, -R10.reuse ;  /* 0x8000000a030c7221 */ /* 0x100fe20000010000 */
[----:B------:R-:W0:Y:S01]  /*1470*/  MUFU.RSQ R11, R11 ;  /* 0x0000000b000b7308 */ /* 0x000e220000001400 */
[--C-:B------:R-:W-:Y:S01]  /*1480*/  FADD.FTZ R96, R51, -R10.reuse ;  /* 0x8000000a33607221 */ /* 0x100fe20000010000 */
[--C-:B------:R-:W-:Y:S01]  /*1490*/  FADD.FTZ R84, R71, -R10.reuse ;  /* 0x8000000a47547221 */ /* 0x100fe20000010000 */
[--C-:B------:R-:W-:Y:S01]  /*14a0*/  FADD.FTZ R18, R103, -R10.reuse ;  /* 0x8000000a67127221 */ /* 0x100fe20000010000 */
[----:B------:R-:W-:Y:S02]  /*14b0*/  HADD2.F32 R103, -RZ, R7.H0_H0 ;  /* 0x20000007ff677230 */ /* 0x000fe40000004100 */
        /* <DEDUP_REMOVED lines=16> */
[----:B------:R-:W-:Y:S01]  /*15c0*/  FMUL.FTZ R84, R11, R84 ;  /* 0x000000540b547220 */ /* 0x000fe20000410000 */
[--C-:B------:R-:W-:Y:S01]  /*15d0*/  FADD.FTZ R82, R69, -R10.reuse ;  /* 0x8000000a45527221 */ /* 0x100fe20000010000 */
[--C-:B------:R-:W-:Y:S01]  /*15e0*/  FFMA.FTZ R51, R90, R88, R107.reuse ;  /* 0x000000585a337223 */ /* 0x100fe2000001006b */
[--C-:B------:R-:W-:Y:S01]  /*15f0*/  FADD.FTZ R88, R49, -R10.reuse ;  /* 0x8000000a31587221 */ /* 0x100fe20000010000 */
[----:B------:R-:W-:Y:S01]  /*1600*/  FFMA.FTZ R17, R12, R90, R107 ;  /* 0x0000005a0c117223 */ /* 0x000fe2000001006b */
[--C-:B------:R-:W-:Y:S01]  /*1610*/  FFMA.FTZ R16, R14, R92, R105.reuse ;  /* 0x0000005c0e107223 */ /* 0x100fe20000010069 */
[C---:B------:R-:W-:Y:S01]  /*1620*/  FMUL.FTZ R18, R11.reuse, R18 ;  /* 0x000000120b127220 */ /* 0x040fe20000410000 */
[----:B------:R-:W-:Y:S01]  /*1630*/  FFMA.FTZ R49, R92, R96, R105 ;  /* 0x000000605c317223 */ /* 0x000fe20000010069 */
[--C-:B------:R-:W-:Y:S01]  /*1640*/  FFMA.FTZ R69, R94, R84, R103.reuse ;  /* 0x000000545e457223 */ /* 0x100fe20000010067 */
[----:B------:R-:W-:Y:S01]  /*1650*/  FMUL.FTZ R82, R11, R82 ;  /* 0x000000520b527220 */ /* 0x000fe20000410000 */
[--C-:B------:R-:W-:Y:S01]  /*1660*/  FADD.FTZ R96, R47, -R10.reuse ;  /* 0x8000000a2f607221 */ /* 0x100fe20000010000 */
[--C-:B------:R-:W-:Y:S01]  /*1670*/  FADD.FTZ R84, R65, -R10.reuse ;  /* 0x8000000a41547221 */ /* 0x100fe20000010000 */
[----:B------:R-:W-:Y:S01]  /*1680*/  FMUL.FTZ R12, R17, -1.4426950216293334961 ;  /* 0xbfb8aa3b110c7820 */ /* 0x000fe20000410000 */
[----:B------:R-:W-:Y:S01]  /*1690*/  FMUL.FTZ R13, R16, -1.4426950216293334961 ;  /* 0xbfb8aa3b100d7820 */ /* 0x000fe20000410000 */
[----:B------:R-:W-:Y:S01]  /*16a0*/  FFMA.FTZ R15, R18, R94, R103 ;  /* 0x0000005e120f7223 */ /* 0x000fe20000010067 */
[--C-:B------:R-:W-:Y:S01]  /*16b0*/  FADD.FTZ R18, R99, -R10.reuse ;  /* 0x8000000a63127221 */ /* 0x100fe20000010000 */
[C-C-:B------:R-:W-:Y:S01]  /*16c0*/  FFMA.FTZ R65, R48.reuse, R82, R61.reuse ;  /* 0x0000005230417223 */ /* 0x140fe2000001003d */
[C---:B------:R-:W-:Y:S01]  /*16d0*/  FMUL.FTZ R96, R11.reuse, R96 ;  /* 0x000000600b607220 */ /* 0x040fe20000410000 */
[----:B------:R-:W-:Y:S01]  /*16e0*/  FMUL.FTZ R84, R11, R84 ;  /* 0x000000540b547220 */ /* 0x000fe20000410000 */
[--C-:B------:R-:W-:Y:S01]  /*16f0*/  FADD.FTZ R82, R59, -R10.reuse ;  /* 0x8000000a3b527221 */ /* 0x100fe20000010000 */
[--C-:B------:R-:W-:Y:S01]  /*1700*/  FADD.FTZ R14, R101, -R10.reuse ;  /* 0x8000000a650e7221 */ /* 0x100fe20000010000 */
[----:B------:R-:W-:Y:S01]  /*1710*/  FMUL.FTZ R3, R11, R18 ;  /* 0x000000120b037220 */ /* 0x000fe20000410000 */
[----:B------:R-:W-:Y:S01]  /*1720*/  FFMA.FTZ R45, R48, R96, R61 ;  /* 0x00000060302d7223 */ /* 0x000fe2000001003d */
[----:B------:R-:W0:Y:S01]  /*1730*/  MUFU.EX2 R12, R12 ;  /* 0x0000000c000c7308 */ /* 0x000e220000000800 */
[--C-:B------:R-:W-:Y:S01]  /*1740*/  FADD.FTZ R18, R97, -R10.reuse ;  /* 0x8000000a61127221 */ /* 0x100fe20000010000 */
[----:B------:R-:W-:Y:S01]  /*1750*/  FFMA.FTZ R59, R90, R84, R107 ;  /* 0x000000545a3b7223 */ /* 0x000fe2000001006b */
[----:B------:R-:W-:Y:S01]  /*1760*/  FMUL.FTZ R82, R11, R82 ;  /* 0x000000520b527220 */ /* 0x000fe20000410000 */
[--C-:B------:R-:W-:Y:S01]  /*1770*/  FADD.FTZ R96, R43, -R10.reuse ;  /* 0x8000000a2b607221 */ /* 0x100fe20000010000 */
[--C-:B------:R-:W-:Y:S01]  /*1780*/  FADD.FTZ R84, R57, -R10.reuse ;  /* 0x8000000a39547221 */ /* 0x100fe20000010000 */
[C---:B------:R-:W-:Y:S01]  /*1790*/  FMUL.FTZ R14, R11.reuse, R14 ;  /* 0x0000000e0b0e7220 */ /* 0x040fe20000410000 */
[C---:B------:R-:W-:Y:S01]  /*17a0*/  FMUL.FTZ R18, R11.reuse, R18 ;  /* 0x000000120b127220 */ /* 0x040fe20000410000 */
[----:B------:R-:W1:Y:S01]  /*17b0*/  MUFU.EX2 R13, R13 ;  /* 0x0000000d000d7308 */ /* 0x000e620000000800 */
[C---:B------:R-:W-:Y:S01]  /*17c0*/  FMUL.FTZ R19, R11.reuse, R40 ;  /* 0x000000280b137220 */ /* 0x040fe20000410000 */
[C---:B------:R-:W-:Y:S01]  /*17d0*/  FMUL.FTZ R63, R11.reuse, R66 ;  /* 0x000000420b3f7220 */ /* 0x040fe20000410000 */
[----:B------:R-:W-:Y:S01]  /*17e0*/  FFMA.FTZ R57, R92, R82, R105 ;  /* 0x000000525c397223 */ /* 0x000fe20000010069 */
[----:B------:R-:W-:Y:S01]  /*17f0*/  FMUL.FTZ R91, R11, R96 ;  /* 0x000000600b5b7220 */ /* 0x000fe20000410000 */
[--C-:B------:R-:W-:Y:S01]  /*1800*/  FADD.FTZ R40, R93, -R10.reuse ;  /* 0x8000000a5d287221 */ /* 0x100fe20000010000 */
[--C-:B------:R-:W-:Y:S01]  /*1810*/  FADD.FTZ R66, R79, -R10.reuse ;  /* 0x8000000a4f427221 */ /* 0x100fe20000010000 */
[----:B------:R-:W-:Y:S01]  /*1820*/  FMUL.FTZ R84, R11, R84 ;  /* 0x000000540b547220 */ /* 0x000fe20000410000 */
[--C-:B------:R-:W-:Y:S01]  /*1830*/  FADD.FTZ R82, R55, -R10.reuse ;  /* 0x8000000a37527221 */ /* 0x100fe20000010000 */
[--C-:B------:R-:W-:Y:S01]  /*1840*/  FADD.FTZ R96, R41, -R10.reuse ;  /* 0x8000000a29607221 */ /* 0x100fe20000010000 */
[----:B------:R-:W-:Y:S01]  /*1850*/  FFMA.FTZ R14, R14, R48, R61 ;  /* 0x000000300e0e7223 */ /* 0x000fe2000001003d */
[----:B------:R-:W-:Y:S01]  /*1860*/  FADD.FTZ R10, R39, -R10 ;  /* 0x8000000a270a7221 */ /* 0x000fe20000010000 */
[----:B------:R-:W-:Y:S01]  /*1870*/  FFMA.FTZ R3, R90, R3, R107 ;  /* 0x000000035a037223 */ /* 0x000fe2000001006b */
[C---:B------:R-:W-:Y:S01]  /*1880*/  FMUL.FTZ R42, R11.reuse, R42 ;  /* 0x0000002a0b2a7220 */ /* 0x040fe20000410000 */
[C---:B------:R-:W-:Y:S01]  /*1890*/  FMUL.FTZ R60, R11.reuse, R60 ;  /* 0x0000003c0b3c7220 */ /* 0x040fe20000410000 */
[C---:B------:R-:W-:Y:S01]  /*18a0*/  FMUL.FTZ R72, R11.reuse, R72 ;  /* 0x000000480b487220 */ /* 0x040fe20000410000 */
[C-C-:B------:R-:W-:Y:S01]  /*18b0*/  FFMA.FTZ R18, R92.reuse, R18, R105.reuse ;  /* 0x000000125c127223 */ /* 0x140fe20000010069 */
[C---:B------:R-:W-:Y:S01]  /*18c0*/  FMUL.FTZ R98, R11.reuse, R98 ;  /* 0x000000620b627220 */ /* 0x040fe20000410000 */
[C---:B------:R-:W-:Y:S01]  /*18d0*/  FMUL.FTZ R52, R11.reuse, R52 ;  /* 0x000000340b347220 */ /* 0x040fe20000410000 */
[----:B------:R-:W-:Y:S01]  /*18e0*/  FFMA.FTZ R63, R92, R63, R105 ;  /* 0x0000003f5c3f7223 */ /* 0x000fe20000010069 */
[----:B------:R-:W-:Y:S01]  /*18f0*/  FFMA.FTZ R55, R94, R84, R103 ;  /* 0x000000545e377223 */ /* 0x000fe20000010067 */
[----:B------:R-:W-:Y:S01]  /*1900*/  FMUL.FTZ R50, R14, -1.4426950216293334961 ;  /* 0xbfb8aa3b0e327820 */ /* 0x000fe20000410000 */
[C---:B------:R-:W-:Y:S01]  /*1910*/  FMUL.FTZ R40, R11.reuse, R40 ;  /* 0x000000280b287220 */ /* 0x040fe20000410000 */
[C---:B------:R-:W-:Y:S01]  /*1920*/  FMUL.FTZ R46, R11.reuse, R46 ;  /* 0x0000002e0b2e7220 */ /* 0x040fe20000410000 */
[C---:B------:R-:W-:Y:S01]  /*1930*/  FMUL.FTZ R56, R11.reuse, R56 ;  /* 0x000000380b387220 */ /* 0x040fe20000410000 */
[C---:B------:R-:W-:Y:S01]  /*1940*/  FMUL.FTZ R68, R11.reuse, R68 ;  /* 0x000000440b447220 */ /* 0x040fe20000410000 */
[C---:B------:R-:W-:Y:S01]  /*1950*/  FMUL.FTZ R84, R11.reuse, R82 ;  /* 0x000000520b547220 */ /* 0x040fe20000410000 */
[----:B------:R-:W-:Y:S01]  /*1960*/  FMUL.FTZ R10, R11, R10 ;  /* 0x0000000a0b0a7220 */ /* 0x000fe20000410000 */
[----:B------:R-:W-:Y:S01]  /*1970*/  FMUL.FTZ R54, R3, -1.4426950216293334961 ;  /* 0xbfb8aa3b03367820 */ /* 0x000fe20000410000 */
[C-C-:B------:R-:W-:Y:S01]  /*1980*/  FFMA.FTZ R42, R90.reuse, R42, R107.reuse ;  /* 0x0000002a5a2a7223 */ /* 0x140fe2000001006b */
[C-C-:B------:R-:W-:Y:S01]  /*1990*/  FFMA.FTZ R60, R90.reuse, R60, R107.reuse ;  /* 0x0000003c5a3c7223 */ /* 0x140fe2000001006b */
[--C-:B------:R-:W-:Y:S01]  /*19a0*/  FFMA.FTZ R72, R90, R72, R107.reuse ;  /* 0x000000485a487223 */ /* 0x100fe2000001006b */
[----:B------:R-:W-:Y:S01]  /*19b0*/  FMUL.FTZ R58, R18, -1.4426950216293334961 ;  /* 0xbfb8aa3b123a7820 */ /* 0x000fe20000410000 */
[----:B------:R-:W-:Y:S01]  /*19c0*/  FFMA.FTZ R90, R90, R98, R107 ;  /* 0x000000625a5a7223 */ /* 0x000fe2000001006b */
[----:B------:R-:W-:Y:S01]  /*19d0*/  FFMA.FTZ R52, R94, R52, R103 ;  /* 0x000000345e347223 */ /* 0x000fe20000010067 */
[----:B------:R-:W-:Y:S01]  /*19e0*/  FMUL.FTZ R79, R63, -1.4426950216293334961 ;  /* 0xbfb8aa3b3f4f7820 */ /* 0x000fe20000410000 */
[----:B------:R-:W-:Y:S01]  /*19f0*/  FFMA.FTZ R40, R48, R40, R61 ;  /* 0x0000002830287223 */ /* 0x000fe2000001003d */
[----:B------:R-:W-:Y:S01]  /*1a00*/  FFMA.FTZ R46, R92, R46, R105 ;  /* 0x0000002e5c2e7223 */ /* 0x000fe20000010069 */
[C-C-:B------:R-:W-:Y:S01]  /*1a10*/  FFMA.FTZ R56, R48.reuse, R56, R61.reuse ;  /* 0x0000003830387223 */ /* 0x140fe2000001003d */
[C---:B------:R-:W-:Y:S01]  /*1a20*/  FMUL.FTZ R66, R11.reuse, R66 ;  /* 0x000000420b427220 */ /* 0x040fe20000410000 */
[C-C-:B------:R-:W-:Y:S01]  /*1a30*/  FFMA.FTZ R68, R48.reuse, R68, R61.reuse ;  /* 0x0000004430447223 */ /* 0x140fe2000001003d */
[----:B------:R-:W-:Y:S01]  /*1a40*/  FFMA.FTZ R53, R48, R84, R61 ;  /* 0x0000005430357223 */ /* 0x000fe2000001003d */
[----:B------:R-:W-:Y:S01]  /*1a50*/  FFMA.FTZ R91, R92, R91, R105 ;  /* 0x0000005b5c5b7223 */ /* 0x000fe20000010069 */
[C---:B------:R-:W-:Y:S01]  /*1a60*/  FMUL.FTZ R89, R11.reuse, R88 ;  /* 0x000000580b597220 */ /* 0x040fe20000410000 */
[----:B------:R-:W-:Y:S01]  /*1a70*/  FMUL.FTZ R92, R11, R96 ;  /* 0x000000600b5c7220 */ /* 0x000fe20000410000 */
[----:B------:R-:W-:Y:S01]  /*1a80*/  FFMA.FTZ R48, R48, R10, R61 ;  /* 0x0000000a30307223 */ /* 0x000fe2000001003d */
[----:B------:R-:W2:Y:S01]  /*1a90*/  MUFU.EX2 R50, R50 ;  /* 0x0000003200327308 */ /* 0x000ea20000000800 */
[----:B------:R-:W-:Y:S01]  /*1aa0*/  FMUL.FTZ R95, R90, -1.4426950216293334961 ;  /* 0xbfb8aa3b5a5f7820 */ /* 0x000fe20000410000 */
[----:B------:R-:W4:Y:S01]  /*1ab0*/  @!P0 LDS.64 R10, [R20+UR4] ;  /* 0x00000004140a8984 */ /* 0x000f220008000a00 */
[----:B------:R-:W-:Y:S01]  /*1ac0*/  FMUL.FTZ R74, R52, -1.4426950216293334961 ;  /* 0xbfb8aa3b344a7820 */ /* 0x000fe20000410000 */
[----:B0-----:R-:W-:Y:S01]  /*1ad0*/  FADD.FTZ R12, R12, 1 ;  /* 0x3f8000000c0c7421 */ /* 0x001fe20000010000 */
[----:B-1----:R-:W-:Y:S01]  /*1ae0*/  FADD.FTZ R13, R13, 1 ;  /* 0x3f8000000d0d7421 */ /* 0x002fe20000010000 */
[C-C-:B------:R-:W-:Y:S01]  /*1af0*/  FFMA.FTZ R66, R94.reuse, R66, R103.reuse ;  /* 0x000000425e427223 */ /* 0x140fe20000010067 */
[C-C-:B------:R-:W-:Y:S01]  /*1b00*/  FFMA.FTZ R19, R94.reuse, R19, R103.reuse ;  /* 0x000000135e137223 */ /* 0x140fe20000010067 */
[----:B------:R-:W0:Y:S01]  /*1b10*/  MUFU.EX2 R54, R54 ;  /* 0x0000003600367308 */ /* 0x000e220000000800 */
[C-C-:B------:R-:W-:Y:S01]  /*1b20*/  FFMA.FTZ R47, R94.reuse, R89, R103.reuse ;  /* 0x000000595e2f7223 */ /* 0x140fe20000010067 */
[----:B------:R-:W-:Y:S01]  /*1b30*/  FFMA.FTZ R92, R94, R92, R103 ;  /* 0x0000005c5e5c7223 */ /* 0x000fe20000010067 */
[----:B------:R-:W-:Y:S01]  /*1b40*/  FMUL.FTZ R80, R66, -1.4426950216293334961 ;  /* 0xbfb8aa3b42507820 */ /* 0x000fe20000410000 */
[----:B------:R-:W-:Y:S01]  /*1b50*/  FMUL.FTZ R86, R59, -1.4426950216293334961 ;  /* 0xbfb8aa3b3b567820 */ /* 0x000fe20000410000 */
[----:B------:R-:W-:Y:S01]  /*1b60*/  FMUL.FTZ R78, R60, -1.4426950216293334961 ;  /* 0xbfb8aa3b3c4e7820 */ /* 0x000fe20000410000 */
[----:B------:R-:W-:Y:S01]  /*1b70*/  FMUL.FTZ R64, R40, -1.4426950216293334961 ;  /* 0xbfb8aa3b28407820 */ /* 0x000fe20000410000 */
[----:B------:R-:W-:Y:S01]  /*1b80*/  FMUL.FTZ R70, R46, -1.4426950216293334961 ;  /* 0xbfb8aa3b2e467820 */ /* 0x000fe20000410000 */
[----:B------:R1:W-:Y:S01]  /*1b90*/  MUFU.EX2 R77, R79 ;  /* 0x0000004f004d7308 */ /* 0x0003e20000000800 */
[----:B------:R-:W-:Y:S01]  /*1ba0*/  FMUL.FTZ R76, R56, -1.4426950216293334961 ;  /* 0xbfb8aa3b384c7820 */ /* 0x000fe20000410000 */
[----:B------:R-:W-:Y:S01]  /*1bb0*/  FMUL.FTZ R81, R68, -1.4426950216293334961 ;  /* 0xbfb8aa3b44517820 */ /* 0x000fe20000410000 */
[----:B------:R-:W-:Y:S01]  /*1bc0*/  FMUL.FTZ R93, R45, -1.4426950216293334961 ;  /* 0xbfb8aa3b2d5d7820 */ /* 0x000fe20000410000 */
[----:B------:R-:W-:Y:S01]  /*1bd0*/  FMUL.FTZ R62, R19, -1.4426950216293334961 ;  /* 0xbfb8aa3b133e7820 */ /* 0x000fe20000410000 */
[----:B------:R-:W-:Y:S01]  /*1be0*/  FMUL.FTZ R44, R15, -1.4426950216293334961 ;  /* 0xbfb8aa3b0f2c7820 */ /* 0x000fe20000410000 */
[----:B------:R-:W-:Y:S01]  /*1bf0*/  FMUL.FTZ R82, R55, -1.4426950216293334961 ;  /* 0xbfb8aa3b37527820 */ /* 0x000fe20000410000 */
[----:B------:R-:W-:Y:S01]  /*1c00*/  FMUL.FTZ R84, R53, -1.4426950216293334961 ;  /* 0xbfb8aa3b35547820 */ /* 0x000fe20000410000 */
[----:B------:R-:W3:Y:S01]  /*1c10*/  MUFU.EX2 R58, R58 ;  /* 0x0000003a003a7308 */ /* 0x000ee20000000800 */
[----:B-1----:R-:W-:Y:S01]  /*1c20*/  FMUL.FTZ R79, R72, -1.4426950216293334961 ;  /* 0xbfb8aa3b484f7820 */ /* 0x002fe20000410000 */
[----:B------:R-:W-:Y:S01]  /*1c30*/  FMUL.FTZ R67, R42, -1.4426950216293334961 ;  /* 0xbfb8aa3b2a437820 */ /* 0x000fe20000410000 */
[----:B------:R-:W-:Y:S01]  /*1c40*/  FMUL.FTZ R83, R65, -1.4426950216293334961 ;  /* 0xbfb8aa3b41537820 */ /* 0x000fe20000410000 */
[----:B------:R-:W-:Y:S01]  /*1c50*/  FMUL.FTZ R85, R57, -1.4426950216293334961 ;  /* 0xbfb8aa3b39557820 */ /* 0x000fe20000410000 */
[----:B------:R-:W-:Y:S01]  /*1c60*/  FMUL.FTZ R87, R51, -1.4426950216293334961 ;  /* 0xbfb8aa3b33577820 */ /* 0x000fe20000410000 */
[----:B------:R-:W-:Y:S01]  /*1c70*/  FMUL.FTZ R88, R49, -1.4426950216293334961 ;  /* 0xbfb8aa3b31587820 */ /* 0x000fe20000410000 */
[----:B------:R-:W-:Y:S01]  /*1c80*/  FMUL.FTZ R89, R47, -1.4426950216293334961 ;  /* 0xbfb8aa3b2f597820 */ /* 0x000fe20000410000 */
[----:B------:R-:W1:Y:S01]  /*1c90*/  MUFU.EX2 R41, R95 ;  /* 0x0000005f00297308 */ /* 0x000e620000000800 */
[----:B------:R-:W-:Y:S01]  /*1ca0*/  FMUL.FTZ R61, R48, -1.4426950216293334961 ;  /* 0xbfb8aa3b303d7820 */ /* 0x000fe20000410000 */
[----:B------:R-:W-:Y:S01]  /*1cb0*/  FMUL.FTZ R96, R91, -1.4426950216293334961 ;  /* 0xbfb8aa3b5b607820 */ /* 0x000fe20000410000 */
[----:B--2---:R-:W-:Y:S01]  /*1cc0*/  FADD.FTZ R97, R50, 1 ;  /* 0x3f80000032617421 */ /* 0x004fe20000010000 */
[----:B0-----:R-:W-:-:S04]  /*1cd0*/  FADD.FTZ R50, R54, 1 ;  /* 0x3f80000036327421 */ /* 0x001fc80000010000 */
[----:B------:R-:W0:Y:S01]  /*1ce0*/  MUFU.RCP R94, R12 ;  /* 0x0000000c005e7308 */ /* 0x000e220000001000 */
[----:B---3--:R-:W-:-:S07]  /*1cf0*/  FADD.FTZ R58, R58, 1 ;  /* 0x3f8000003a3a7421 */ /* 0x008fce0000010000 */
[----:B------:R2:W3:Y:S01]  /*1d00*/  MUFU.RCP R95, R13 ;  /* 0x0000000d005f7308 */ /* 0x0004e20000001000 */
[----:B-1----:R-:W-:-:S07]  /*1d10*/  FADD.FTZ R41, R41, 1 ;  /* 0x3f80000029297421 */ /* 0x002fce0000010000 */
[----:B------:R-:W1:Y:S01]  /*1d20*/  MUFU.EX2 R74, R74 ;  /* 0x0000004a004a7308 */ /* 0x000e620000000800 */
[----:B--2---:R-:W2:Y:S01]  /*1d30*/  @!P0 LDC.64 R12, c[0x0][0x3b0] ;  /* 0x0000ec00ff0c8b82 */ /* 0x004ea20000000a00 */
[----:B0-----:R-:W-:-:S06]  /*1d40*/  FMUL.FTZ R94, R17, R94 ;  /* 0x0000005e115e7220 */ /* 0x001fcc0000410000 */
[----:B------:R-:W-:Y:S01]  /*1d50*/  MUFU.EX2 R79, R79 ;  /* 0x0000004f004f7308 */ /* 0x000fe20000000800 */
[----:B---3--:R-:W-:-:S05]  /*1d60*/  FMUL.FTZ R95, R16, R95 ;  /* 0x0000005f105f7220 */ /* 0x008fca0000410000 */
[----:B------:R-:W-:Y:S02]  /*1d70*/  F2FP.F16.F32.PACK_AB R94, R95, R94 ;  /* 0x0000005e5f5e723e */ /* 0x000fe400000000ff */
[----:B------:R0:W3:Y:S01]  /*1d80*/  MUFU.EX2 R75, R80 ;  /* 0x00000050004b7308 */ /* 0x0000e20000000800 */
[----:B-1----:R-:W-:-:S07]  /*1d90*/  FADD.FTZ R74, R74, 1 ;  /* 0x3f8000004a4a7421 */ /* 0x002fce0000010000 */
[----:B------:R1:W4:Y:S01]  /*1da0*/  MUFU.EX2 R73, R81 ;  /* 0x0000005100497308 */ /* 0x0003220000000800 */
[----:B0-----:R-:W-:-:S07]  /*1db0*/  FMUL.FTZ R80, R71, -1.4426950216293334961 ;  /* 0xbfb8aa3b47507820 */ /* 0x001fce0000410000 */
[----:B------:R-:W-:Y:S01]  /*1dc0*/  MUFU.EX2 R86, R86 ;  /* 0x0000005600567308 */ /* 0x000fe20000000800 */
[----:B-1----:R-:W-:Y:S01]  /*1dd0*/  FMUL.FTZ R81, R69, -1.4426950216293334961 ;  /* 0xbfb8aa3b45517820 */ /* 0x002fe20000410000 */
[----:B---3--:R-:W-:-:S06]  /*1de0*/  FADD.FTZ R75, R75, 1 ;  /* 0x3f8000004b4b7421 */ /* 0x008fcc0000010000 */
[----:B------:R0:W1:Y:S01]  /*1df0*/  MUFU.EX2 R43, R93 ;  /* 0x0000005d002b7308 */ /* 0x0000620000000800 */
[----:B----4-:R-:W-:-:S07]  /*1e00*/  FADD.FTZ R73, R73, 1 ;  /* 0x3f80000049497421 */ /* 0x010fce0000010000 */
[----:B------:R-:W3:Y:S01]  /*1e10*/  MUFU.EX2 R78, R78 ;  /* 0x0000004e004e7308 */ /* 0x000ee20000000800 */
[----:B0-----:R-:W-:-:S07]  /*1e20*/  FMUL.FTZ R93, R92, -1.4426950216293334961 ;  /* 0xbfb8aa3b5c5d7820 */ /* 0x001fce0000410000 */
[----:B------:R-:W0:Y:S01]  /*1e30*/  MUFU.EX2 R64, R64 ;  /* 0x0000004000407308 */ /* 0x000e220000000800 */
[----:B-1----:R-:W-:-:S07]  /*1e40*/  FADD.FTZ R43, R43, 1 ;  /* 0x3f8000002b2b7421 */ /* 0x002fce0000010000 */
[----:B------:R-:W1:Y:S01]  /*1e50*/  MUFU.EX2 R70, R70 ;  /* 0x0000004600467308 */ /* 0x000e620000000800 */
[----:B---3--:R-:W-:-:S07]  /*1e60*/  FADD.FTZ R78, R78, 1 ;  /* 0x3f8000004e4e7421 */ /* 0x008fce0000010000 */
[----:B------:R-:W3:Y:S01]  /*1e70*/  MUFU.EX2 R76, R76 ;  /* 0x0000004c004c7308 */ /* 0x000ee20000000800 */
[----:B0-----:R-:W-:-:S07]  /*1e80*/  FADD.FTZ R64, R64, 1 ;  /* 0x3f80000040407421 */ /* 0x001fce0000010000 */
[----:B------:R-:W0:Y:S01]  /*1e90*/  MUFU.EX2 R62, R62 ;  /* 0x0000003e003e7308 */ /* 0x000e220000000800 */
[----:B-1----:R-:W-:-:S07]  /*1ea0*/  FADD.FTZ R70, R70, 1 ;  /* 0x3f80000046467421 */ /* 0x002fce0000010000 */
[----:B------:R-:W1:Y:S01]  /*1eb0*/  MUFU.EX2 R80, R80 ;  /* 0x0000005000507308 */ /* 0x000e620000000800 */
[----:B---3--:R-:W-:-:S07]  /*1ec0*/  FADD.FTZ R76, R76, 1 ;  /* 0x3f8000004c4c7421 */ /* 0x008fce0000010000 */
[----:B------:R-:W3:Y:S01]  /*1ed0*/  MUFU.EX2 R44, R44 ;  /* 0x0000002c002c7308 */ /* 0x000ee20000000800 */
[----:B0-----:R-:W-:-:S07]  /*1ee0*/  FADD.FTZ R54, R62, 1 ;  /* 0x3f8000003e367421 */ /* 0x001fce0000010000 */
[----:B------:R-:W-:Y:S01]  /*1ef0*/  MUFU.EX2 R82, R82 ;  /* 0x0000005200527308 */ /* 0x000fe20000000800 */
[----:B-1----:R-:W-:-:S07]  /*1f00*/  FADD.FTZ R62, R80, 1 ;  /* 0x3f800000503e7421 */ /* 0x002fce0000010000 */
[----:B------:R-:W0:Y:S01]  /*1f10*/  MUFU.EX2 R84, R84 ;  /* 0x0000005400547308 */ /* 0x000e220000000800 */
[----:B---3--:R-:W-:-:S07]  /*1f20*/  FADD.FTZ R44, R44, 1 ;  /* 0x3f8000002c2c7421 */ /* 0x008fce0000010000 */
[----:B------:R-:W1:Y:S08]  /*1f30*/  MUFU.EX2 R67, R67 ;  /* 0x0000004300437308 */ /* 0x000e700000000800 */
[----:B------:R-:W-:Y:S01]  /*1f40*/  MUFU.EX2 R81, R81 ;  /* 0x0000005100517308 */ /* 0x000fe20000000800 */
[----:B0-----:R-:W-:-:S07]  /*1f50*/  FADD.FTZ R80, R84, 1 ;  /* 0x3f80000054507421 */ /* 0x001fce0000010000 */
[----:B------:R-:W-:Y:S01]  /*1f60*/  MUFU.EX2 R83, R83 ;  /* 0x0000005300537308 */ /* 0x000fe20000000800 */
[----:B-1----:R-:W-:-:S07]  /*1f70*/  FADD.FTZ R67, R67, 1 ;  /* 0x3f80000043437421 */ /* 0x002fce0000010000 */
[----:B------:R-:W-:Y:S08]  /*1f80*/  MUFU.EX2 R85, R85 ;  /* 0x0000005500557308 */ /* 0x000ff00000000800 */
[----:B------:R-:W-:Y:S08]  /*1f90*/  MUFU.EX2 R87, R87 ;  /* 0x0000005700577308 */ /* 0x000ff00000000800 */
[----:B------:R-:W0:Y:S08]  /*1fa0*/  MUFU.EX2 R88, R88 ;  /* 0x0000005800587308 */ /* 0x000e300000000800 */
[----:B------:R-:W-:Y:S08]  /*1fb0*/  MUFU.EX2 R89, R89 ;  /* 0x0000005900597308 */ /* 0x000ff00000000800 */
[----:B------:R-:W1:Y:S01]  /*1fc0*/  MUFU.EX2 R93, R93 ;  /* 0x0000005d005d7308 */ /* 0x000e620000000800 */
[----:B0-----:R-:W-:-:S07]  /*1fd0*/  FADD.FTZ R84, R88, 1 ;  /* 0x3f80000058547421 */ /* 0x001fce0000010000 */
[----:B------:R-:W0:Y:S08]  /*1fe0*/  MUFU.EX2 R39, R96 ;  /* 0x0000006000277308 */ /* 0x000e300000000800 */
[----:B------:R-:W3:Y:S01]  /*1ff0*/  MUFU.EX2 R61, R61 ;  /* 0x0000003d003d7308 */ /* 0x000ee20000000800 */
[----:B-1----:R-:W-:-:S07]  /*2000*/  FADD.FTZ R93, R93, 1 ;  /* 0x3f8000005d5d7421 */ /* 0x002fce0000010000 */
[----:B------:R1:W4:Y:S01]  /*2010*/  MUFU.RCP R99, R58 ;  /* 0x0000003a00637308 */ /* 0x0003220000001000 */
[----:B0-----:R-:W-:-:S07]  /*2020*/  FADD.FTZ R39, R39, 1 ;  /* 0x3f80000027277421 */ /* 0x001fce0000010000 */
[----:B------:R-:W0:Y:S01]  /*2030*/  MUFU.RCP R50, R50 ;  /* 0x0000003200327308 */ /* 0x000e220000001000 */
[----:B-1----:R-:W-:Y:S01]  /*2040*/  FADD.FTZ R58, R77, 1 ;  /* 0x3f8000004d3a7421 */ /* 0x002fe20000010000 */
[----:B------:R-:W-:Y:S01]  /*2050*/  FADD.FTZ R77, R79, 1 ;  /* 0x3f8000004f4d7421 */ /* 0x000fe20000010000 */
[----:B------:R-:W-:Y:S01]  /*2060*/  @!P0 LEA R79, P1, R38, R29, 0x5 ;  /* 0x0000001d264f8211 */ /* 0x000fe200078228ff */
[----:B---3--:R-:W-:-:S04]  /*2070*/  FADD.FTZ R61, R61, 1 ;  /* 0x3f8000003d3d7421 */ /* 0x008fc80000010000 */
[----:B------:R1:W3:Y:S01]  /*2080*/  MUFU.RCP R105, R74 ;  /* 0x0000004a00697308 */ /* 0x0002e20000001000 */
[----:B----4-:R-:W-:-:S07]  /*2090*/  FMUL.FTZ R99, R18, R99 ;  /* 0x0000006312637220 */ /* 0x010fce0000410000 */
[----:B------:R4:W3:Y:S01]  /*20a0*/  MUFU.RCP R109, R78 ;  /* 0x0000004e006d7308 */ /* 0x0008e20000001000 */
[----:B-1----:R-:W-:Y:S01]  /*20b0*/  FADD.FTZ R74, R86, 1 ;  /* 0x3f800000564a7421 */ /* 0x002fe20000010000 */
[----:B------:R-:W-:Y:S01]  /*20c0*/  @!P0 LEA.HI.X R86, R38, RZ, R37, 0x5, P1 ;  /* 0x000000ff26568211 */ /* 0x000fe200008f2c25 */
[----:B------:R-:W-:Y:S01]  /*20d0*/  FADD.FTZ R38, R89, 1 ;  /* 0x3f80000059267421 */ /* 0x000fe20000010000 */
[----:B--2---:R-:W-:Y:S01]  /*20e0*/  @!P0 LEA R12, P1, R79, R12, 0x2 ;  /* 0x0000000c4f0c8211 */ /* 0x004fe200078210ff */
[----:B0-----:R-:W-:Y:S01]  /*20f0*/  FMUL.FTZ R50, R3, R50 ;  /* 0x0000003203327220 */ /* 0x001fe20000410000 */
[----:B------:R-:W-:Y:S02]  /*2100*/  MOV R37, R26 ;  /* 0x0000001a00257202 */ /* 0x000fe40000000f00 */
[----:B------:R0:W1:Y:S01]  /*2110*/  MUFU.RCP R101, R64 ;  /* 0x0000004000657308 */ /* 0x0000620000001000 */
[----:B----4-:R-:W-:Y:S01]  /*2120*/  FADD.FTZ R78, R82, 1 ;  /* 0x3f800000524e7421 */ /* 0x010fe20000010000 */
[----:B------:R-:W-:Y:S01]  /*2130*/  @!P0 LEA.HI.X R13, R79, R13, R86, 0x2, P1 ;  /* 0x0000000d4f0d8211 */ /* 0x000fe200008f1456 */
[----:B------:R-:W-:Y:S01]  /*2140*/  FADD.FTZ R82, R87, 1 ;  /* 0x3f80000057527421 */ /* 0x000fe20000010000 */
[----:B---3--:R-:W-:Y:S01]  /*2150*/  FMUL.FTZ R105, R52, R105 ;  /* 0x0000006934697220 */ /* 0x008fe20000410000 */
[----:B------:R-:W-:-:S02]  /*2160*/  F2FP.F16.F32.PACK_AB R50, R99, R50 ;  /* 0x000000326332723e */ /* 0x000fc400000000ff */
[----:B------:R2:W-:Y:S01]  /*2170*/  @!P0 STG.E.64 desc[UR10][R12.64], R10 ;  /* 0x0000000a0c008986 */ /* 0x0005e2000c101b0a */
[----:B------:R3:W4:Y:S01]  /*2180*/  MUFU.RCP R103, R70 ;  /* 0x0000004600677308 */ /* 0x0007220000001000 */
[----:B0-----:R-:W-:Y:S01]  /*2190*/  FADD.FTZ R64, R81, 1 ;  /* 0x3f80000051407421 */ /* 0x001fe20000010000 */
[----:B------:R-:W-:-:S06]  /*21a0*/  FMUL.FTZ R109, R60, R109 ;  /* 0x0000006d3c6d7220 */ /* 0x000fcc0000410000 */
[----:B------:R0:W4:Y:S01]  /*21b0*/  MUFU.RCP R107, R76 ;  /* 0x0000004c006b7308 */ /* 0x0001220000001000 */
[----:B---3--:R-:W-:Y:S01]  /*21c0*/  FADD.FTZ R70, R83, 1 ;  /* 0x3f80000053467421 */ /* 0x008fe20000010000 */
[----:B-1----:R-:W-:Y:S01]  /*21d0*/  FMUL.FTZ R101, R40, R101 ;  /* 0x0000006528657220 */ /* 0x002fe20000410000 */
[----:B--2---:R-:W-:-:S05]  /*21e0*/  IADD3 R10, P1, PT, R34, UR6, RZ ;  /* 0x00000006220a7c10 */ /* 0x004fca000ff3e0ff */
[----:B------:R-:W1:Y:S01]  /*21f0*/  MUFU.RCP R44, R44 ;  /* 0x0000002c002c7308 */ /* 0x000e620000001000 */
[----:B0-----:R-:W-:Y:S01]  /*2200*/  FADD.FTZ R76, R85, 1 ;  /* 0x3f800000554c7421 */ /* 0x001fe20000010000 */
[----:B------:R-:W-:Y:S01]  /*2210*/  IADD3.X R11, PT, PT, R36, UR7, RZ, P1, !PT ;  /* 0x00000007240b7c10 */ /* 0x000fe20008ffe4ff */
[----:B------:R-:W0:Y:S01]  /*2220*/  LDCU.64 UR6, c[0x0][0x3a8] ;  /* 0x00007500ff0677ac */ /* 0x000e220008000a00 */
[----:B----4-:R-:W-:-:S04]  /*2230*/  FMUL.FTZ R46, R46, R103 ;  /* 0x000000672e2e7220 */ /* 0x010fc80000410000 */
[----:B------:R-:W2:Y:S01]  /*2240*/  MUFU.RCP R97, R97 ;  /* 0x0000006100617308 */ /* 0x000ea20000001000 */
[----:B------:R-:W-:-:S07]  /*2250*/  FMUL.FTZ R56, R56, R107 ;  /* 0x0000006b38387220 */ /* 0x000fce0000410000 */
[----:B------:R-:W3:Y:S01]  /*2260*/  MUFU.RCP R41, R41 ;  /* 0x0000002900297308 */ /* 0x000ee20000001000 */
[----:B-1----:R-:W-:Y:S01]  /*2270*/  FMUL.FTZ R44, R15, R44 ;  /* 0x0000002c0f2c7220 */ /* 0x002fe20000410000 */
[----:B0-----:R-:W-:-:S06]  /*2280*/  ISETP.GE.U32.AND P1, PT, R25, UR6, PT ;  /* 0x0000000619007c0c */ /* 0x001fcc000bf26070 */
[----:B------:R-:W0:Y:S01]  /*2290*/  MUFU.RCP R12, R39 ;  /* 0x00000027000c7308 */ /* 0x000e220000001000 */
[----:B--2---:R-:W-:Y:S01]  /*22a0*/  FMUL.FTZ R97, R14, R97 ;  /* 0x000000610e617220 */ /* 0x004fe20000410000 */
[----:B------:R-:W-:-:S04]  /*22b0*/  ISETP.GE.AND.EX P1, PT, R26, UR7, PT, P1 ;  /* 0x000000071a007c0c */ /* 0x000fc8000bf26310 */
[----:B------:R-:W-:Y:S02]  /*22c0*/  F2FP.F16.F32.PACK_AB R95, R97, R44 ;  /* 0x0000002c615f723e */ /* 0x000fe400000000ff */
[----:B------:R-:W1:Y:S01]  /*22d0*/  MUFU.RCP R54, R54 ;  /* 0x0000003600367308 */ /* 0x000e620000001000 */
[----:B---3--:R-:W-:Y:S02]  /*22e0*/  FMUL.FTZ R90, R90, R41 ;  /* 0x000000295a5a7220 */ /* 0x008fe40000410000 */
[----:B------:R2:W-:Y:S05]  /*22f0*/  STG.E.64 desc[UR10][R10.64], R94 ;  /* 0x0000005e0a007986 */ /* 0x0005ea000c101b0a */
[----:B------:R-:W3:Y:S01]  /*2300*/  MUFU.RCP R67, R67 ;  /* 0x0000004300437308 */ /* 0x000ee20000001000 */
[----:B0-----:R-:W-:-:S05]  /*2310*/  FMUL.FTZ R91, R91, R12 ;  /* 0x0000000c5b5b7220 */ /* 0x001fca0000410000 */
[----:B------:R-:W-:Y:S02]  /*2320*/  F2FP.F16.F32.PACK_AB R90, R91, R90 ;  /* 0x0000005a5b5a723e */ /* 0x000fe400000000ff */
[----:B------:R-:W0:Y:S01]  /*2330*/  MUFU.RCP R58, R58 ;  /* 0x0000003a003a7308 */ /* 0x000e220000001000 */
[----:B-1----:R-:W-:-:S07]  /*2340*/  FMUL.FTZ R54, R19, R54 ;  /* 0x0000003613367220 */ /* 0x002fce0000410000 */
[----:B------:R-:W1:Y:S01]  /*2350*/  MUFU.RCP R75, R75 ;  /* 0x0000004b004b7308 */ /* 0x000e620000001000 */
[----:B---3--:R-:W-:-:S05]  /*2360*/  FMUL.FTZ R67, R42, R67 ;  /* 0x000000432a437220 */ /* 0x008fca0000410000 */
[----:B------:R-:W-:Y:S02]  /*2370*/  F2FP.F16.F32.PACK_AB R46, R46, R67 ;  /* 0x000000432e2e723e */ /* 0x000fe400000000ff */
[----:B------:R-:W3:Y:S01]  /*2380*/  MUFU.RCP R73, R73 ;  /* 0x0000004900497308 */ /* 0x000ee20000001000 */
[----:B0-----:R-:W-:-:S05]  /*2390*/  FMUL.FTZ R58, R63, R58 ;  /* 0x0000003a3f3a7220 */ /* 0x001fca0000410000 */
[----:B------:R-:W-:Y:S02]  /*23a0*/  F2FP.F16.F32.PACK_AB R58, R58, R109 ;  /* 0x0000006d3a3a723e */ /* 0x000fe400000000ff */
[----:B------:R-:W0:Y:S01]  /*23b0*/  MUFU.RCP R77, R77 ;  /* 0x0000004d004d7308 */ /* 0x000e220000001000 */
[----:B-1----:R-:W-:-:S07]  /*23c0*/  FMUL.FTZ R75, R66, R75 ;  /* 0x0000004b424b7220 */ /* 0x002fce0000410000 */
[----:B------:R-:W1:Y:S01]  /*23d0*/  MUFU.RCP R62, R62 ;  /* 0x0000003e003e7308 */ /* 0x000e620000001000 */
[----:B---3--:R-:W-:-:S07]  /*23e0*/  FMUL.FTZ R68, R68, R73 ;  /* 0x0000004944447220 */ /* 0x008fce0000410000 */
[----:B------:R-:W3:Y:S01]  /*23f0*/  MUFU.RCP R64, R64 ;  /* 0x0000004000407308 */ /* 0x000ee20000001000 */
[----:B0-----:R-:W-:-:S07]  /*2400*/  FMUL.FTZ R77, R72, R77 ;  /* 0x0000004d484d7220 */ /* 0x001fce0000410000 */
[----:B------:R-:W0:Y:S01]  /*2410*/  MUFU.RCP R70, R70 ;  /* 0x0000004600467308 */ /* 0x000e220000001000 */
[----:B-1----:R-:W-:-:S05]  /*2420*/  FMUL.FTZ R62, R71, R62 ;  /* 0x0000003e473e7220 */ /* 0x002fca0000410000 */
[----:B------:R-:W-:Y:S02]  /*2430*/  F2FP.F16.F32.PACK_AB R62, R62, R77 ;  /* 0x0000004d3e3e723e */ /* 0x000fe400000000ff */
[----:B------:R-:W1:Y:S01]  /*2440*/  MUFU.RCP R74, R74 ;  /* 0x0000004a004a7308 */ /* 0x000e620000001000 */
[----:B---3--:R-:W-:-:S07]  /*2450*/  FMUL.FTZ R64, R69, R64 ;  /* 0x0000004045407220 */ /* 0x008fce0000410000 */
[----:B------:R-:W3:Y:S01]  /*2460*/  MUFU.RCP R76, R76 ;  /* 0x0000004c004c7308 */ /* 0x000ee20000001000 */
[----:B0-----:R-:W-:-:S05]  /*2470*/  FMUL.FTZ R65, R65, R70 ;  /* 0x0000004641417220 */ /* 0x001fca0000410000 */
[----:B------:R-:W-:Y:S02]  /*2480*/  F2FP.F16.F32.PACK_AB R63, R65, R64 ;  /* 0x00000040413f723e */ /* 0x000fe400000000ff */
[----:B------:R-:W0:Y:S01]  /*2490*/  MUFU.RCP R78, R78 ;  /* 0x0000004e004e7308 */ /* 0x000e220000001000 */
[----:B-1----:R-:W-:Y:S01]  /*24a0*/  FMUL.FTZ R74, R59, R74 ;  /* 0x0000004a3b4a7220 */ /* 0x002fe20000410000 */
[----:B------:R-:W-:Y:S01]  /*24b0*/  F2FP.F16.F32.PACK_AB R59, R68, R75 ;  /* 0x0000004b443b723e */ /* 0x000fe200000000ff */
[----:B------:R2:W-:Y:S04]  /*24c0*/  STG.E.64 desc[UR10][R10.64+0x2800], R62 ;  /* 0x0028003e0a007986 */ /* 0x0005e8000c101b0a */
[----:B------:R2:W-:Y:S01]  /*24d0*/  STG.E.64 desc[UR10][R10.64+0x1e00], R58 ;  /* 0x001e003a0a007986 */ /* 0x0005e2000c101b0a */
[----:B------:R-:W1:Y:S01]  /*24e0*/  MUFU.RCP R80, R80 ;  /* 0x0000005000507308 */ /* 0x000e620000001000 */
[----:B---3--:R-:W-:-:S05]  /*24f0*/  FMUL.FTZ R57, R57, R76 ;  /* 0x0000004c39397220 */ /* 0x008fca0000410000 */
[----:B------:R-:W-:Y:S02]  /*2500*/  F2FP.F16.F32.PACK_AB R52, R57, R74 ;  /* 0x0000004a3934723e */ /* 0x000fe400000000ff */
[----:B------:R-:W3:Y:S01]  /*2510*/  MUFU.RCP R82, R82 ;  /* 0x0000005200527308 */ /* 0x000ee20000001000 */
[----:B0-----:R-:W-:-:S07]  /*2520*/  FMUL.FTZ R78, R55, R78 ;  /* 0x0000004e374e7220 */ /* 0x001fce0000410000 */
[----:B------:R-:W0:Y:S01]  /*2530*/  MUFU.RCP R84, R84 ;  /* 0x0000005400547308 */ /* 0x000e220000001000 */
[----:B-1----:R-:W-:-:S05]  /*2540*/  FMUL.FTZ R53, R53, R80 ;  /* 0x0000005035357220 */ /* 0x002fca0000410000 */
[----:B------:R-:W-:Y:S02]  /*2550*/  F2FP.F16.F32.PACK_AB R53, R53, R78 ;  /* 0x0000004e3535723e */ /* 0x000fe400000000ff */
[----:B------:R-:W1:Y:S01]  /*2560*/  MUFU.RCP R38, R38 ;  /* 0x0000002600267308 */ /* 0x000e620000001000 */
[----:B---3--:R-:W-:Y:S01]  /*2570*/  FMUL.FTZ R82, R51, R82 ;  /* 0x0000005233527220 */ /* 0x008fe20000410000 */
[----:B------:R-:W-:Y:S01]  /*2580*/  F2FP.F16.F32.PACK_AB R51, R101, R54 ;  /* 0x000000366533723e */ /* 0x000fe200000000ff */
[----:B------:R2:W-:Y:S04]  /*2590*/  STG.E.64 desc[UR10][R10.64+0x3200], R52 ;  /* 0x003200340a007986 */ /* 0x0005e8000c101b0a */
[----:B------:R2:W-:Y:S01]  /*25a0*/  STG.E.64 desc[UR10][R10.64+0xa00], R50 ;  /* 0x000a00320a007986 */ /* 0x0005e2000c101b0a */
[----:B------:R-:W3:Y:S01]  /*25b0*/  MUFU.RCP R86, R43 ;  /* 0x0000002b00567308 */ /* 0x000ee20000001000 */
[----:B0-----:R-:W-:-:S05]  /*25c0*/  FMUL.FTZ R49, R49, R84 ;  /* 0x0000005431317220 */ /* 0x001fca0000410000 */
[----:B------:R-:W-:Y:S02]  /*25d0*/  F2FP.F16.F32.PACK_AB R44, R49, R82 ;  /* 0x00000052312c723e */ /* 0x000fe400000000ff */
[----:B------:R-:W0:Y:S01]  /*25e0*/  MUFU.RCP R93, R93 ;  /* 0x0000005d005d7308 */ /* 0x000e220000001000 */
[----:B-1----:R-:W-:Y:S01]  /*25f0*/  FMUL.FTZ R38, R47, R38 ;  /* 0x000000262f267220 */ /* 0x002fe20000410000 */
[----:B------:R-:W-:-:S05]  /*2600*/  F2FP.F16.F32.PACK_AB R47, R56, R105 ;  /* 0x00000069382f723e */ /* 0x000fca00000000ff */
[----:B------:R2:W-:Y:S01]  /*2610*/  STG.E.64 desc[UR10][R10.64+0x1400], R46 ;  /* 0x0014002e0a007986 */ /* 0x0005e2000c101b0a */
[----:B------:R-:W1:Y:S01]  /*2620*/  MUFU.RCP R3, R61 ;  /* 0x0000003d00037308 */ /* 0x000e620000001000 */
[----:B---3--:R-:W-:-:S05]  /*2630*/  FMUL.FTZ R45, R45, R86 ;  /* 0x000000562d2d7220 */ /* 0x008fca0000410000 */
[----:B------:R-:W-:Y:S02]  /*2640*/  F2FP.F16.F32.PACK_AB R45, R45, R38 ;  /* 0x000000262d2d723e */ /* 0x000fe400000000ff */
[----:B------:R-:W-:Y:S01]  /*2650*/  MOV R38, R25 ;  /* 0x0000001900267202 */ /* 0x000fe20000000f00 */
[----:B0-----:R-:W-:Y:S02]  /*2660*/  FMUL.FTZ R92, R92, R93 ;  /* 0x0000005d5c5c7220 */ /* 0x001fe40000410000 */
[----:B------:R2:W-:Y:S01]  /*2670*/  STG.E.64 desc[UR10][R10.64+0x3c00], R44 ;  /* 0x003c002c0a007986 */ /* 0x0005e2000c101b0a */
[----:B-1----:R-:W-:-:S05]  /*2680*/  FMUL.FTZ R3, R48, R3 ;  /* 0x0000000330037220 */ /* 0x002fca0000410000 */
[----:B------:R-:W-:-:S05]  /*2690*/  F2FP.F16.F32.PACK_AB R91, R3, R92 ;  /* 0x0000005c035b723e */ /* 0x000fca00000000ff */
[----:B------:R2:W-:Y:S01]  /*26a0*/  STG.E.64 desc[UR10][R10.64+0x4600], R90 ;  /* 0x0046005a0a007986 */ /* 0x0005e2000c101b0a */
[----:B------:R-:W-:Y:S05]  /*26b0*/  @!P1 BRA `(.L_x_1234) ;  /* 0xffffffdc006c9947 */ /* 0x000fea000383ffff */
[----:B------:R-:W-:Y:S05]  /*26c0*/  EXIT ;  /* 0x000000000000794d */ /* 0x000fea0003800000 */
.L_x_1235:
        /* <DEDUP_REMOVED lines=11> */
.L_x_1357:


//--------------------- .text._ZN13group_norm_v214gn_cuda_kernelI6__halfLi320ELi3ELi16ELi20ELi4096ELb1ELi32ELi320ELi320ELi4ELb1ELi2ELb0ELb0ENS_16CompileConditionILi1000EEEEEvPT_PKS4_S7_S7_flPfS8_Pj --------------------------
	.section	.text._ZN13group_norm_v214gn_cuda_kernelI6__halfLi320ELi3ELi16ELi20ELi4096ELb1ELi32ELi320ELi320ELi4ELb1ELi2ELb0ELb0ENS_16CompileConditionILi1000EEEEEvPT_PKS4_S7_S7_flPfS8_Pj,"ax",@progbits
	.align	128
        .global         _ZN13group_norm_v214gn_cuda_kernelI6__halfLi320ELi3ELi16ELi20ELi4096ELb1ELi32ELi320ELi320ELi4ELb1ELi2ELb0ELb0ENS_16CompileConditionILi1000EEEEEvPT_PKS4_S7_S7_flPfS8_Pj
        .type           _ZN13group_norm_v214gn_cuda_kernelI6__halfLi320ELi3ELi16ELi20ELi4096ELb1ELi32ELi320ELi320ELi4ELb1ELi2ELb0ELb0ENS_16CompileConditionILi1000EEEEEvPT_PKS4_S7_S7_flPfS8_Pj,@function
        .size           _ZN13group_norm_v214gn_cuda_kernelI6__halfLi320ELi3ELi16ELi20ELi4096ELb1ELi32ELi320ELi320ELi4ELb1ELi2ELb0ELb0ENS_16CompileConditionILi1000EEEEEvPT_PKS4_S7_S7_flPfS8_Pj,(.L_x_1358 - _ZN13group_norm_v214gn_cuda_kernelI6__halfLi320ELi3ELi16ELi20ELi4096ELb1ELi32ELi320ELi320ELi4ELb1ELi2ELb0ELb0ENS_16CompileConditionILi1000EEEEEvPT_PKS4_S7_S7_flPfS8_Pj)
        .other          _ZN13group_norm_v214gn_cuda_kernelI6__halfLi320ELi3ELi16ELi20ELi4096ELb1ELi32ELi320ELi320ELi4ELb1ELi2ELb0ELb0ENS_16CompileConditionILi1000EEEEEvPT_PKS4_S7_S7_flPfS8_Pj,@"STO_CUDA_ENTRY STV_DEFAULT"
_ZN13group_norm_v214gn_cuda_kernelI6__halfLi320ELi3ELi16ELi20ELi4096ELb1ELi32ELi320ELi320ELi4ELb1ELi2ELb0ELb0ENS_16CompileConditionILi1000EEEEEvPT_PKS4_S7_S7_flPfS8_Pj:
.text._ZN13group_norm_v214gn_cuda_kernelI6__halfLi320ELi3ELi16ELi20ELi4096ELb1ELi32ELi320ELi320ELi4ELb1ELi2ELb0ELb0ENS_16CompileConditionILi1000EEEEEvPT_PKS4_S7_S7_flPfS8_Pj:
        /* <DEDUP_REMOVED lines=42> */
.L_x_1248:
[----:B------:R-:W-:Y:S01]  /*02a0*/  IADD3 R0, PT, PT, R3, R7, RZ ;  /* 0x0000000703007210 */ /* 0x000fe20007ffe0ff */
[----:B------:R-:W0:Y:S01]  /*02b0*/  LDCU.64 UR6, c[0x0][0x388] ;  /* 0x00007100ff0677ac */ /* 0x000e220008000a00 */
[----:B------:R-:W-:Y:S01]  /*02c0*/  IMAD.WIDE.U32 R10, R5, 0x140000, RZ ;  /* 0x00140000050a7825 */ /* 0x000fe200078e00ff */
[----:B------:R-:W1:Y:S03]  /*02d0*/  LDC.64 R24, c[0x0][0x390] ;  /* 0x0000e400ff187b82 */ /* 0x000e660000000a00 */
[----:B--2---:R-:W-:Y:S01]  /*02e0*/  IMAD R15, R0, 0x140, RZ ;  /* 0x00000140000f7824 */ /* 0x004fe200078e02ff */
        /* <DEDUP_REMOVED lines=23> */
[--C-:B---3--:R-:W-:Y:S02]  /*0460*/  HADD2.F32 R0, -RZ, R12.reuse.H0_H0 ;  /* 0x2000000cff007230 */ /* 0x108fe40000004100 */
[----:B------:R-:W-:-:S02]  /*0470*/  HADD2.F32 R11, -RZ, R12.H1_H1 ;  /* 0x3000000cff0b7230 */ /* 0x000fc40000004100 */
[--C-:B------:R-:W-:Y:S02]  /*0480*/  HADD2.F32 R12, -RZ, R13.reuse.H0_H0 ;  /* 0x2000000dff0c7230 */ /* 0x100fe40000004100 */
[----:B------:R-:W-:Y:S01]  /*0490*/  FADD.FTZ R18, RZ, R0 ;  /* 0x00000000ff127221 */ /* 0x000fe20000010000 */
[----:B------:R-:W-:Y:S01]  /*04a0*/  FFMA.FTZ R22, R0, R0, RZ ;  /* 0x0000000000167223 */ /* 0x000fe200000100ff */
[----:B------:R-:W-:Y:S02]  /*04b0*/  HADD2.F32 R13, -RZ, R13.H1_H1 ;  /* 0x3000000dff0d7230 */ /* 0x000fe40000004100 */
[----:B0-----:R-:W-:Y:S01]  /*04c0*/  FADD.FTZ R15, R18, R11 ;  /* 0x0000000b120f7221 */ /* 0x001fe20000010000 */
[----:B------:R-:W-:Y:S01]  /*04d0*/  FFMA.FTZ R19, R11, R11, R22 ;  /* 0x0000000b0b137223 */ /* 0x000fe20000010016 */
[--C-:B----4-:R-:W-:Y:S02]  /*04e0*/  HADD2.F32 R14, -RZ, R16.reuse.H0_H0 ;  /* 0x20000010ff0e7230 */ /* 0x110fe40000004100 */
        /* <DEDUP_REMOVED lines=32> */
[--C-:B------:R-:W-:Y:S02]  /*06f0*/  HADD2.F32 R42, -RZ, R30.reuse.H1_H1 ;  /* 0x3000001eff2a7230 */ /* 0x100fe40000004100 */
        /* <DEDUP_REMOVED lines=47> */
[----:B------:R-:W-:Y:S01]  /*09f0*/  HADD2.F32 R55, -RZ, R37.H1_H1 ;  /* 0x30000025ff377230 */ /* 0x000fe20000004100 */
[----:B------:R-:W-:Y:S01]  /*0a00*/  CS2R R36, SRZ ;  /* 0x0000000000247805 */ /* 0x000fe2000001ff00 */
        /* <DEDUP_REMOVED lines=32> */
.L_x_1237:
[----:B------:R-:W-:Y:S05]  /*0c10*/  BSYNC.RECONVERGENT B0 ;  /* 0x0000000000007941 */ /* 0x000fea0003800200 */
.L_x_1236:
        /* <DEDUP_REMOVED lines=26> */
.L_x_1239:
[----:B------:R-:W-:Y:S05]  /*0dc0*/  BSYNC.RECONVERGENT B0 ;  /* 0x0000000000007941 */ /* 0x000fea0003800200 */
.L_x_1238:
        /* <DEDUP_REMOVED lines=17> */
.L_x_1241:
[----:B0-----:R-:W2:Y:S04]  /*0ee0*/  LD.E.STRONG.GPU R31, desc[UR8][R28.64] ;  /* 0x000000081c1f7980 */ /* 0x001ea8000c10f900 */
[----:B--2---:R-:W-:Y:S01]  /*0ef0*/  CCTL.IVALL ;  /* 0x00000000ff00798f */ /* 0x004fe20002000000 */
[----:B------:R-:W-:Y:S05]  /*0f00*/  YIELD ;  /* 0x0000000000007946 */ /* 0x000fea0003800000 */
[----:B-----5:R-:W-:-:S04]  /*0f10*/  LOP3.LUT R31, R31, R30, RZ, 0x3c, !PT ;  /* 0x0000001e1f1f7212 */ /* 0x020fc800078e3cff */
[----:B------:R-:W-:-:S13]  /*0f20*/  ISETP.GT.AND P2, PT, R31, -0x1, PT ;  /* 0xffffffff1f00780c */ /* 0x000fda0003f44270 */
[----:B------:R-:W-:Y:S05]  /*0f30*/  @P2 BRA `(.L_x_1241) ;  /* 0xfffffffc00e82947 */ /* 0x000fea000383ffff */
.L_x_1240:
        /* <DEDUP_REMOVED lines=53> */
.L_x_1243:
[----:B------:R-:W-:Y:S05]  /*1290*/  BSYNC.RECONVERGENT B0 ;  /* 0x0000000000007941 */ /* 0x000fea0003800200 */
.L_x_1242:
        /* <DEDUP_REMOVED lines=29> */
.L_x_1245:
[----:B------:R-:W-:Y:S05]  /*1470*/  BSYNC.RECONVERGENT B0 ;  /* 0x0000000000007941 */ /* 0x000fea0003800200 */
.L_x_1244:
        /* <DEDUP_REMOVED lines=16> */
.L_x_1247:
[----:B------:R-:W-:Y:S05]  /*1580*/  BSYNC.RECONVERGENT B0 ;  /* 0x0000000000007941 */ /* 0x000fea0003800200 */
.L_x_1246:
[----:B01----:R-:W0:Y:S01]  /*1590*/  LDS.64 R28, [R4] ;  /* 0x00000000041c7984 */ /* 0x003e220000000a00 */
[----:B------:R-:W0:Y:S01]  /*15a0*/  LDCU UR5, c[0x0][0x3a0] ;  /* 0x00007400ff0577ac */ /* 0x000e220008000800 */
[----:B-----5:R-:W-:Y:S02]  /*15b0*/  HADD2.F32 R35, -RZ, R24.H0_H0 ;  /* 0x20000018ff237230 */ /* 0x020fe40000004100 */
[----:B------:R-:W-:Y:S01]  /*15c0*/  HADD2.F32 R34, -RZ, R26.H0_H0 ;  /* 0x2000001aff227230 */ /* 0x000fe20000004100 */
        /* <DEDUP_REMOVED lines=25> */
[C---:B------:R-:W-:Y:S01]  /*1760*/  FMUL.FTZ R30, R29.reuse, R14 ;  /* 0x0000000e1d1e7220 */ /* 0x040fe20000410000 */
[C---:B------:R-:W-:Y:S01]  /*1770*/  FMUL.FTZ R37, R29.reuse, R22 ;  /* 0x000000161d257220 */ /* 0x040fe20000410000 */
[C---:B------:R-:W-:Y:S01]  /*1780*/  FMUL.FTZ R39, R29.reuse, R32 ;  /* 0x000000201d277220 */ /* 0x040fe20000410000 */
[----:B------:R-:W-:Y:S01]  /*1790*/  FMUL.FTZ R11, R0, -1.4426950216293334961 ;  /* 0xbfb8aa3b000b7820 */ /* 0x000fe20000410000 */
[C---:B------:R-:W-:Y:S01]  /*17a0*/  FMUL.FTZ R43, R29.reuse, R36 ;  /* 0x000000241d2b7220 */ /* 0x040fe20000410000 */
[----:B------:R-:W-:Y:S01]  /*17b0*/  FMUL.FTZ R47, R29, R56 ;  /* 0x000000381d2f7220 */ /* 0x000fe20000410000 */
[----:B------:R-:W-:Y:S01]  /*17c0*/  FADD.FTZ R56, R15, -R28 ;  /* 0x8000001c0f387221 */ /* 0x000fe20000010000 */
[----:B------:R-:W-:Y:S01]  /*17d0*/  FMUL.FTZ R15, R29, R58 ;  /* 0x0000003a1d0f7220 */ /* 0x000fe20000410000 */
[--C-:B------:R-:W-:Y:S01]  /*17e0*/  FFMA.FTZ R14, R31, R35, R34.reuse ;  /* 0x000000231f0e7223 */ /* 0x100fe20000010022 */
[----:B------:R-:W0:Y:S01]  /*17f0*/  MUFU.EX2 R11, R11 ;  /* 0x0000000b000b7308 */ /* 0x000e220000000800 */
[C---:B------:R-:W-:Y:S01]  /*1800*/  FFMA.FTZ R22, R35.reuse, R33, R34 ;  /* 0x0000002123167223 */ /* 0x040fe20000010022 */
[----:B------:R-:W-:Y:S01]  /*1810*/  FADD.FTZ R58, R42, -R28 ;  /* 0x8000001c2a3a7221 */ /* 0x000fe20000010000 */
[C-C-:B------:R-:W-:Y:S01]  /*1820*/  FFMA.FTZ R30, R35.reuse, R30, R34.reuse ;  /* 0x0000001e231e7223 */ /* 0x140fe20000010022 */
[C-C-:B------:R-:W-:Y:S01]  /*1830*/  FFMA.FTZ R18, R35.reuse, R37, R34.reuse ;  /* 0x0000002523127223 */ /* 0x140fe20000010022 */
[C-C-:B------:R-:W-:Y:S01]  /*1840*/  FFMA.FTZ R31, R35.reuse, R39, R34.reuse ;  /* 0x00000027231f7223 */ /* 0x140fe20000010022 */
[C-C-:B------:R-:W-:Y:S01]  /*1850*/  FFMA.FTZ R33, R35.reuse, R43, R34.reuse ;  /* 0x0000002b23217223 */ /* 0x140fe20000010022 */
[----:B------:R-:W-:Y:S01]  /*1860*/  FFMA.FTZ R32, R35, R47, R34 ;  /* 0x0000002f23207223 */ /* 0x000fe20000010022 */
[----:B------:R-:W-:Y:S01]  /*1870*/  FADD.FTZ R42, R53, -R28 ;  /* 0x8000001c352a7221 */ /* 0x000fe20000010000 */
[----:B------:R-:W-:-:S02]  /*1880*/  HADD2.F32 R34, -RZ, R24.H1_H1 ;  /* 0x30000018ff227230 */ /* 0x000fc40000004100 */
[--C-:B------:R-:W-:Y:S01]  /*1890*/  FADD.FTZ R54, R19, -R28.reuse ;  /* 0x8000001c13367221 */ /* 0x100fe20000010000 */
[----:B------:R-:W-:Y:S02]  /*18a0*/  HADD2.F32 R37, -RZ, R26.H1_H1 ;  /* 0x3000001aff257230 */ /* 0x000fe40000004100 */
[----:B------:R-:W-:Y:S01]  /*18b0*/  FMUL.FTZ R39, R29, R42 ;  /* 0x0000002a1d277220 */ /* 0x000fe20000410000 */
[----:B------:R-:W-:Y:S02]  /*18c0*/  HADD2.F32 R24, -RZ, R25.H0_H0 ;  /* 0x20000019ff187230 */ /* 0x000fe40000004100 */
[----:B------:R-:W-:Y:S01]  /*18d0*/  FADD.FTZ R36, R23, -R28 ;  /* 0x8000001c17247221 */ /* 0x000fe20000010000 */
[----:B------:R-:W-:Y:S02]  /*18e0*/  HADD2.F32 R35, -RZ, R27.H0_H0 ;  /* 0x2000001bff237230 */ /* 0x000fe40000004100 */
[----:B------:R-:W-:Y:S01]  /*18f0*/  FFMA.FTZ R15, R34, R15, R37 ;  /* 0x0000000f220f7223 */ /* 0x000fe20000010025 */
[----:B------:R-:W-:-:S02]  /*1900*/  HADD2.F32 R25, -RZ, R25.H1_H1 ;  /* 0x30000019ff197230 */ /* 0x000fc40000004100 */
[C---:B------:R-:W-:Y:S01]  /*1910*/  FMUL.FTZ R23, R29.reuse, R55 ;  /* 0x000000371d177220 */ /* 0x040fe20000410000 */
[----:B------:R-:W-:Y:S02]  /*1920*/  HADD2.F32 R26, -RZ, R27.H1_H1 ;  /* 0x3000001bff1a7230 */ /* 0x000fe40000004100 */
[C---:B------:R-:W-:Y:S01]  /*1930*/  FMUL.FTZ R60, R29.reuse, R60 ;  /* 0x0000003c1d3c7220 */ /* 0x040fe20000410000 */
[----:B------:R-:W-:Y:S01]  /*1940*/  FFMA.FTZ R39, R24, R39, R35 ;  /* 0x0000002718277223 */ /* 0x000fe20000010023 */
[C---:B------:R-:W-:Y:S01]  /*1950*/  FMUL.FTZ R59, R29.reuse, R48 ;  /* 0x000000301d3b7220 */ /* 0x040fe20000410000 */
[----:B------:R-:W-:Y:S01]  /*1960*/  FMUL.FTZ R54, R29, R54 ;  /* 0x000000361d367220 */ /* 0x000fe20000410000 */
[----:B------:R-:W-:Y:S01]  /*1970*/  FMUL.FTZ R42, R15, -1.4426950216293334961 ;  /* 0xbfb8aa3b0f2a7820 */ /* 0x000fe20000410000 */
[--C-:B------:R-:W-:Y:S01]  /*1980*/  FFMA.FTZ R23, R25, R23, R26.reuse ;  /* 0x0000001719177223 */ /* 0x100fe2000001001a */
[--C-:B------:R-:W-:Y:S01]  /*1990*/  FFMA.FTZ R47, R60, R34, R37.reuse ;  /* 0x000000223c2f7223 */ /* 0x100fe20000010025 */
[----:B------:R-:W-:Y:S01]  /*19a0*/  FMUL.FTZ R27, R39, -1.4426950216293334961 ;  /* 0xbfb8aa3b271b7820 */ /* 0x000fe20000410000 */
[----:B------:R-:W-:Y:S01]  /*19b0*/  FFMA.FTZ R48, R25, R59, R26 ;  /* 0x0000003b19307223 */ /* 0x000fe2000001001a */
[C-C-:B------:R-:W-:Y:S01]  /*19c0*/  FFMA.FTZ R43, R34.reuse, R54, R37.reuse ;  /* 0x00000036222b7223 */ /* 0x140fe20000010025 */
[----:B0-----:R-:W-:Y:S01]  /*19d0*/  FADD.FTZ R59, R11, 1 ;  /* 0x3f8000000b3b7421 */ /* 0x001fe20000010000 */
[----:B------:R-:W-:Y:S01]  /*19e0*/  FMUL.FTZ R19, R23, -1.4426950216293334961 ;  /* 0xbfb8aa3b17137820 */ /* 0x000fe20000410000 */
[--C-:B------:R-:W-:Y:S01]  /*19f0*/  FADD.FTZ R54, R13, -R28.reuse ;  /* 0x8000001c0d367221 */ /* 0x100fe20000010000 */
[----:B------:R-:W-:Y:S01]  /*1a00*/  FMUL.FTZ R13, R47, -1.4426950216293334961 ;  /* 0xbfb8aa3b2f0d7820 */ /* 0x000fe20000410000 */
[----:B------:R-:W0:Y:S01]  /*1a10*/  MUFU.EX2 R42, R42 ;  /* 0x0000002a002a7308 */ /* 0x000e220000000800 */
[C---:B------:R-:W-:Y:S01]  /*1a20*/  FMUL.FTZ R56, R29.reuse, R56 ;  /* 0x000000381d387220 */ /* 0x040fe20000410000 */
[C---:B------:R-:W-:Y:S01]  /*1a30*/  FMUL.FTZ R36, R29.reuse, R36 ;  /* 0x000000241d247220 */ /* 0x040fe20000410000 */
[C---:B------:R-:W-:Y:S01]  /*1a40*/  FMUL.FTZ R58, R29.reuse, R58 ;  /* 0x0000003a1d3a7220 */ /* 0x040fe20000410000 */
[C---:B------:R-:W-:Y:S01]  /*1a50*/  FMUL.FTZ R53, R29.reuse, R46 ;  /* 0x0000002e1d357220 */ /* 0x040fe20000410000 */
[C---:B------:R-:W-:Y:S01]  /*1a60*/  FMUL.FTZ R55, R29.reuse, R50 ;  /* 0x000000321d377220 */ /* 0x040fe20000410000 */
[C-C-:B------:R-:W-:Y:S01]  /*1a70*/  FFMA.FTZ R46, R34.reuse, R56, R37.reuse ;  /* 0x00000038222e7223 */ /* 0x140fe20000010025 */
[C-C-:B------:R-:W-:Y:S01]  /*1a80*/  FFMA.FTZ R36, R34.reuse, R36, R37.reuse ;  /* 0x0000002422247223 */ /* 0x140fe20000010025 */
[----:B------:R-:W2:Y:S01]  /*1a90*/  MUFU.EX2 R27, R27 ;  /* 0x0000001b001b7308 */ /* 0x000ea20000000800 */
[C-C-:B------:R-:W-:Y:S01]  /*1aa0*/  FFMA.FTZ R51, R34.reuse, R58, R37.reuse ;  /* 0x0000003a22337223 */ /* 0x140fe20000010025 */
[C-C-:B------:R-:W-:Y:S01]  /*1ab0*/  FFMA.FTZ R50, R34.reuse, R53, R37.reuse ;  /* 0x0000003522327223 */ /* 0x140fe20000010025 */
[----:B------:R-:W-:Y:S01]  /*1ac0*/  FFMA.FTZ R34, R34, R55, R37 ;  /* 0x0000003722227223 */ /* 0x000fe20000010025 */
[--C-:B------:R-:W-:Y:S01]  /*1ad0*/  FADD.FTZ R37, R12, -R28.reuse ;  /* 0x8000001c0c257221 */ /* 0x100fe20000010000 */
[--C-:B------:R-:W-:Y:S01]  /*1ae0*/  FADD.FTZ R60, R20, -R28.reuse ;  /* 0x8000001c143c7221 */ /* 0x100fe20000010000 */
[--C-:B------:R-:W-:Y:S01]  /*1af0*/  FADD.FTZ R56, R16, -R28.reuse ;  /* 0x8000001c10387221 */ /* 0x100fe20000010000 */
[--C-:B------:R-:W-:Y:S01]  /*1b00*/  FADD.FTZ R58, R38, -R28.reuse ;  /* 0x8000001c263a7221 */ /* 0x100fe20000010000 */
[----:B------:R-:W3:Y:S01]  /*1b10*/  MUFU.RCP R59, R59 ;  /* 0x0000003b003b7308 */ /* 0x000ee20000001000 */
[----:B------:R-:W-:Y:S01]  /*1b20*/  FMUL.FTZ R16, R29, R37 ;  /* 0x000000251d107220 */ /* 0x000fe20000410000 */
[--C-:B------:R-:W-:Y:S01]  /*1b30*/  FADD.FTZ R37, R49, -R28.reuse ;  /* 0x8000001c31257221 */ /* 0x100fe20000010000 */
[C---:B------:R-:W-:Y:S01]  /*1b40*/  FMUL.FTZ R60, R29.reuse, R60 ;  /* 0x0000003c1d3c7220 */ /* 0x040fe20000410000 */
[C---:B------:R-:W-:Y:S01]  /*1b50*/  FMUL.FTZ R49, R29.reuse, R54 ;  /* 0x000000361d317220 */ /* 0x040fe20000410000 */
[C---:B------:R-:W-:Y:S01]  /*1b60*/  FMUL.FTZ R57, R29.reuse, R44 ;  /* 0x0000002c1d397220 */ /* 0x040fe20000410000 */
[----:B------:R-:W-:Y:S01]  /*1b70*/  FMUL.FTZ R53, R14, -1.4426950216293334961 ;  /* 0xbfb8aa3b0e357820 */ /* 0x000fe20000410000 */
[----:B------:R-:W-:Y:S01]  /*1b80*/  FMUL.FTZ R61, R29, R52 ;  /* 0x000000341d3d7220 */ /* 0x000fe20000410000 */
[----:B------:R-:W4:Y:S01]  /*1b90*/  MUFU.EX2 R19, R19 ;  /* 0x0000001300137308 */ /* 0x000f220000000800 */
[--C-:B------:R-:W-:Y:S01]  /*1ba0*/  FADD.FTZ R20, R41, -R28.reuse ;  /* 0x8000001c29147221 */ /* 0x100fe20000010000 */
[----:B------:R-:W-:Y:S01]  /*1bb0*/  FADD.FTZ R38, R45, -R28 ;  /* 0x8000001c2d267221 */ /* 0x000fe20000010000 */
[C---:B------:R-:W-:Y:S01]  /*1bc0*/  FMUL.FTZ R56, R29.reuse, R56 ;  /* 0x000000381d387220 */ /* 0x040fe20000410000 */
[----:B------:R-:W-:Y:S01]  /*1bd0*/  FMUL.FTZ R58, R29, R58 ;  /* 0x0000003a1d3a7220 */ /* 0x000fe20000410000 */
[--C-:B------:R-:W-:Y:S01]  /*1be0*/  FFMA.FTZ R45, R24, R60, R35.reuse ;  /* 0x0000003c182d7223 */ /* 0x100fe20000010023 */
[--C-:B------:R-:W-:Y:S01]  /*1bf0*/  FFMA.FTZ R49, R49, R25, R26.reuse ;  /* 0x0000001931317223 */ /* 0x100fe2000001001a */
[--C-:B------:R-:W-:Y:S01]  /*1c00*/  FFMA.FTZ R52, R25, R57, R26.reuse ;  /* 0x0000003919347223 */ /* 0x100fe2000001001a */
[----:B------:R-:W1:Y:S01]  /*1c10*/  MUFU.EX2 R13, R13 ;  /* 0x0000000d000d7308 */ /* 0x000e620000000800 */
[----:B0-----:R-:W-:Y:S01]  /*1c20*/  FADD.FTZ R60, R42, 1 ;  /* 0x3f8000002a3c7421 */ /* 0x001fe20000010000 */
[----:B------:R-:W-:Y:S01]  /*1c30*/  FMUL.FTZ R55, R29, R37 ;  /* 0x000000251d377220 */ /* 0x000fe20000410000 */
[----:B------:R-:W-:Y:S01]  /*1c40*/  FFMA.FTZ R57, R25, R61, R26 ;  /* 0x0000003d19397223 */ /* 0x000fe2000001001a */
[--C-:B------:R-:W-:Y:S01]  /*1c50*/  FFMA.FTZ R16, R16, R24, R35.reuse ;  /* 0x0000001810107223 */ /* 0x100fe20000010023 */
[----:B------:R-:W-:Y:S01]  /*1c60*/  FMUL.FTZ R54, R29, R20 ;  /* 0x000000141d367220 */ /* 0x000fe20000410000 */
[--C-:B------:R-:W-:Y:S01]  /*1c70*/  FFMA.FTZ R37, R24, R56, R35.reuse ;  /* 0x0000003818257223 */ /* 0x100fe20000010023 */
[----:B--2---:R-:W-:Y:S01]  /*1c80*/  FADD.FTZ R61, R27, 1 ;  /* 0x3f8000001b3d7421 */ /* 0x004fe20000010000 */
[----:B------:R0:W2:Y:S01]  /*1c90*/  MUFU.EX2 R12, R53 ;  /* 0x00000035000c7308 */ /* 0x0000a20000000800 */
[----:B---3--:R-:W-:Y:S01]  /*1ca0*/  FMUL.FTZ R27, R0, R59 ;  /* 0x0000003b001b7220 */ /* 0x008fe20000410000 */
[----:B------:R-:W-:Y:S01]  /*1cb0*/  FMUL.FTZ R20, R49, -1.4426950216293334961 ;  /* 0xbfb8aa3b31147820 */ /* 0x000fe20000410000 */
[----:B----4-:R-:W-:Y:S01]  /*1cc0*/  FADD.FTZ R59, R19, 1 ;  /* 0x3f800000133b7421 */ /* 0x010fe20000010000 */
[--C-:B------:R-:W-:Y:S01]  /*1cd0*/  FADD.FTZ R56, R21, -R28.reuse ;  /* 0x8000001c15387221 */ /* 0x100fe20000010000 */
[----:B------:R-:W-:Y:S01]  /*1ce0*/  FMUL.FTZ R41, R16, -1.4426950216293334961 ;  /* 0xbfb8aa3b10297820 */ /* 0x000fe20000410000 */
[C-C-:B------:R-:W-:Y:S01]  /*1cf0*/  FFMA.FTZ R54, R24.reuse, R54, R35.reuse ;  /* 0x0000003618367223 */ /* 0x140fe20000010023 */
[----:B------:R-:W-:Y:S01]  /*1d00*/  FMUL.FTZ R21, R37, -1.4426950216293334961 ;  /* 0xbfb8aa3b25157820 */ /* 0x000fe20000410000 */
[----:B------:R1:W-:Y:S01]  /*1d10*/  MUFU.RCP R42, R60 ;  /* 0x0000003c002a7308 */ /* 0x0003e20000001000 */
[----:B0-----:R-:W-:Y:S01]  /*1d20*/  FMUL.FTZ R53, R29, R38 ;  /* 0x000000261d357220 */ /* 0x001fe20000410000 */
[--C-:B------:R-:W-:Y:S01]  /*1d30*/  FFMA.FTZ R38, R24, R58, R35.reuse ;  /* 0x0000003a18267223 */ /* 0x100fe20000010023 */
[----:B------:R-:W-:Y:S01]  /*1d40*/  FADD.FTZ R58, R17, -R28 ;  /* 0x8000001c113a7221 */ /* 0x000fe20000010000 */
[----:B------:R-:W-:Y:S01]  /*1d50*/  FMUL.FTZ R17, R46, -1.4426950216293334961 ;  /* 0xbfb8aa3b2e117820 */ /* 0x000fe20000410000 */
[C-C-:B------:R-:W-:Y:S01]  /*1d60*/  FFMA.FTZ R53, R24.reuse, R53, R35.reuse ;  /* 0x0000003518357223 */ /* 0x140fe20000010023 */
[----:B------:R-:W-:Y:S01]  /*1d70*/  FFMA.FTZ R35, R24, R55, R35 ;  /* 0x0000003718237223 */ /* 0x000fe20000010023 */
[----:B------:R-:W-:Y:S01]  /*1d80*/  FMUL.FTZ R24, R30, -1.4426950216293334961 ;  /* 0xbfb8aa3b1e187820 */ /* 0x000fe20000410000 */
[----:B------:R-:W0:Y:S01]  /*1d90*/  MUFU.EX2 R20, R20 ;  /* 0x0000001400147308 */ /* 0x000e220000000800 */
[----:B-1----:R-:W-:Y:S01]  /*1da0*/  FADD.FTZ R60, R13, 1 ;  /* 0x3f8000000d3c7421 */ /* 0x002fe20000010000 */
[C---:B------:R-:W-:Y:S01]  /*1db0*/  FMUL.FTZ R28, R29.reuse, R58 ;  /* 0x0000003a1d1c7220 */ /* 0x040fe20000410000 */
[C---:B------:R-:W-:Y:S01]  /*1dc0*/  FMUL.FTZ R56, R29.reuse, R56 ;  /* 0x000000381d387220 */ /* 0x040fe20000410000 */
[----:B------:R-:W-:Y:S01]  /*1dd0*/  FMUL.FTZ R55, R29, R40 ;  /* 0x000000281d377220 */ /* 0x000fe20000410000 */
[----:B------:R-:W-:Y:S01]  /*1de0*/  FMUL.FTZ R0, R36, -1.4426950216293334961 ;  /* 0xbfb8aa3b24007820 */ /* 0x000fe20000410000 */
[C-C-:B------:R-:W-:Y:S01]  /*1df0*/  FFMA.FTZ R28, R25.reuse, R28, R26.reuse ;  /* 0x0000001c191c7223 */ /* 0x140fe2000001001a */
[C-C-:B------:R-:W-:Y:S01]  /*1e00*/  FFMA.FTZ R44, R25.reuse, R56, R26.reuse ;  /* 0x00000038192c7223 */ /* 0x140fe2000001001a */
[----:B------:R-:W1:Y:S01]  /*1e10*/  MUFU.RCP R59, R59 ;  /* 0x0000003b003b7308 */ /* 0x000e620000001000 */
[----:B------:R-:W-:Y:S01]  /*1e20*/  FFMA.FTZ R40, R25, R55, R26 ;  /* 0x0000003719287223 */ /* 0x000fe2000001001a */
[----:B------:R-:W-:Y:S01]  /*1e30*/  FMUL.FTZ R25, R22, -1.4426950216293334961 ;  /* 0xbfb8aa3b16197820 */ /* 0x000fe20000410000 */
[----:B------:R-:W-:Y:S01]  /*1e40*/  FMUL.FTZ R29, R28, -1.4426950216293334961 ;  /* 0xbfb8aa3b1c1d7820 */ /* 0x000fe20000410000 */
[----:B------:R-:W-:Y:S01]  /*1e50*/  FMUL.FTZ R56, R43, -1.4426950216293334961 ;  /* 0xbfb8aa3b2b387820 */ /* 0x000fe20000410000 */
[----:B------:R-:W-:Y:S01]  /*1e60*/  FMUL.FTZ R55, R45, -1.4426950216293334961 ;  /* 0xbfb8aa3b2d377820 */ /* 0x000fe20000410000 */
[----:B--2---:R-:W-:Y:S01]  /*1e70*/  FADD.FTZ R19, R12, 1 ;  /* 0x3f8000000c137421 */ /* 0x004fe20000010000 */
[----:B------:R-:W-:Y:S01]  /*1e80*/  FMUL.FTZ R12, R31, -1.4426950216293334961 ;  /* 0xbfb8aa3b1f0c7820 */ /* 0x000fe20000410000 */
[----:B------:R-:W2:Y:S01]  /*1e90*/  MUFU.EX2 R17, R17 ;  /* 0x0000001100117308 */ /* 0x000ea20000000800 */
[----:B0-----:R-:W-:Y:S01]  /*1ea0*/  FADD.FTZ R20, R20, 1 ;  /* 0x3f80000014147421 */ /* 0x001fe20000010000 */
[----:B------:R-:W-:Y:S01]  /*1eb0*/  FMUL.FTZ R13, R51, -1.4426950216293334961 ;  /* 0xbfb8aa3b330d7820 */ /* 0x000fe20000410000 */
[----:B------:R-:W-:Y:S01]  /*1ec0*/  FMUL.FTZ R26, R44, -1.4426950216293334961 ;  /* 0xbfb8aa3b2c1a7820 */ /* 0x000fe20000410000 */
[----:B------:R-:W-:Y:S01]  /*1ed0*/  FMUL.FTZ R11, R18, -1.4426950216293334961 ;  /* 0xbfb8aa3b120b7820 */ /* 0x000fe20000410000 */
[----:B------:R-:W-:Y:S01]  /*1ee0*/  FMUL.FTZ R42, R15, R42 ;  /* 0x0000002a0f2a7220 */ /* 0x000fe20000410000 */
[----:B------:R-:W-:-:S02]  /*1ef0*/  FMUL.FTZ R15, R38, -1.4426950216293334961 ;  /* 0xbfb8aa3b260f7820 */ /* 0x000fc40000410000 */
[----:B------:R-:W0:Y:S01]  /*1f00*/  MUFU.RCP R60, R60 ;  /* 0x0000003c003c7308 */ /* 0x000e220000001000 */
[----:B-1----:R-:W-:-:S07]  /*1f10*/  FMUL.FTZ R23, R23, R59 ;  /* 0x0000003b17177220 */ /* 0x002fce0000410000 */
[----:B------:R-:W-:Y:S01]  /*1f20*/  MUFU.EX2 R41, R41 ;  /* 0x0000002900297308 */ /* 0x000fe20000000800 */
[----:B--2---:R-:W-:Y:S01]  /*1f30*/  FADD.FTZ R59, R17, 1 ;  /* 0x3f800000113b7421 */ /* 0x004fe20000010000 */
[----:B------:R-:W-:-:S06]  /*1f40*/  FMUL.FTZ R17, R33, -1.4426950216293334961 ;  /* 0xbfb8aa3b21117820 */ /* 0x000fcc0000410000 */
[----:B------:R-:W1:Y:S01]  /*1f50*/  MUFU.EX2 R21, R21 ;  /* 0x0000001500157308 */ /* 0x000e620000000800 */
[----:B0-----:R-:W-:-:S07]  /*1f60*/  FMUL.FTZ R47, R47, R60 ;  /* 0x0000003c2f2f7220 */ /* 0x001fce0000410000 */
[----:B------:R-:W0:Y:S08]  /*1f70*/  MUFU.EX2 R24, R24 ;  /* 0x0000001800187308 */ /* 0x000e300000000800 */
[----:B------:R2:W3:Y:S01]  /*1f80*/  MUFU.RCP R58, R61 ;  /* 0x0000003d003a7308 */ /* 0x0004e20000001000 */
[----:B-1----:R-:W-:Y:S01]  /*1f90*/  FADD.FTZ R60, R21, 1 ;  /* 0x3f800000153c7421 */ /* 0x002fe20000010000 */
[----:B------:R-:W-:-:S06]  /*1fa0*/  FMUL.FTZ R21, R50, -1.4426950216293334961 ;  /* 0xbfb8aa3b32157820 */ /* 0x000fcc0000410000 */
[----:B------:R-:W1:Y:S01]  /*1fb0*/  MUFU.RCP R20, R20 ;  /* 0x0000001400147308 */ /* 0x000e620000001000 */
[----:B--2---:R-:W-:Y:S01]  /*1fc0*/  FADD.FTZ R61, R41, 1 ;  /* 0x3f800000293d7421 */ /* 0x004fe20000010000 */
[----:B0-----:R-:W-:-:S06]  /*1fd0*/  FADD.FTZ R24, R24, 1 ;  /* 0x3f80000018187421 */ /* 0x001fcc0000010000 */
[----:B------:R-:W0:Y:S01]  /*1fe0*/  MUFU.RCP R41, R61 ;  /* 0x0000003d00297308 */ /* 0x000e220000001000 */
[----:B---3--:R-:W-:Y:S01]  /*1ff0*/  FMUL.FTZ R58, R39, R58 ;  /* 0x0000003a273a7220 */ /* 0x008fe20000410000 */
[----:B------:R-:W-:-:S04]  /*2000*/  FMUL.FTZ R39, R40, -1.4426950216293334961 ;  /* 0xbfb8aa3b28277820 */ /* 0x000fc80000410000 */
[----:B------:R-:W-:Y:S02]  /*2010*/  F2FP.F16.F32.PACK_AB R23, R23, R58 ;  /* 0x0000003a1717723e */ /* 0x000fe400000000ff */
[----:B------:R-:W2:Y:S01]  /*2020*/  MUFU.RCP R59, R59 ;  /* 0x0000003b003b7308 */ /* 0x000ea20000001000 */
[----:B-1----:R-:W-:-:S07]  /*2030*/  FMUL.FTZ R20, R49, R20 ;  /* 0x0000001431147220 */ /* 0x002fce0000410000 */
[----:B------:R-:W1:Y:S01]  /*2040*/  MUFU.EX2 R25, R25 ;  /* 0x0000001900197308 */ /* 0x000e620000000800 */
[----:B0-----:R-:W-:Y:S01]  /*2050*/  FMUL.FTZ R41, R16, R41 ;  /* 0x0000002910297220 */ /* 0x001fe20000410000 */
[----:B------:R-:W-:-:S04]  /*2060*/  FMUL.FTZ R16, R52, -1.4426950216293334961 ;  /* 0xbfb8aa3b34107820 */ /* 0x000fc80000410000 */
[----:B------:R-:W-:Y:S02]  /*2070*/  F2FP.F16.F32.PACK_AB R41, R20, R41 ;  /* 0x000000291429723e */ /* 0x000fe400000000ff */
[----:B------:R0:W3:Y:S01]  /*2080*/  MUFU.RCP R61, R24 ;  /* 0x00000018003d7308 */ /* 0x0000e20000001000 */
[----:B--2---:R-:W-:-:S07]  /*2090*/  FMUL.FTZ R49, R46, R59 ;  /* 0x0000003b2e317220 */ /* 0x004fce0000410000 */
[----:B------:R-:W2:Y:S01]  /*20a0*/  MUFU.RCP R60, R60 ;  /* 0x0000003c003c7308 */ /* 0x000ea20000001000 */
[----:B-1----:R-:W-:Y:S01]  /*20b0*/  FADD.FTZ R59, R25, 1 ;  /* 0x3f800000193b7421 */ /* 0x002fe20000010000 */
[----:B0-----:R-:W-:Y:S01]  /*20c0*/  FMUL.FTZ R24, R53, -1.4426950216293334961 ;  /* 0xbfb8aa3b35187820 */ /* 0x001fe20000410000 */
[----:B------:R-:W-:-:S05]  /*20d0*/  FMUL.FTZ R25, R32, -1.4426950216293334961 ;  /* 0xbfb8aa3b20197820 */ /* 0x000fca0000410000 */
[----:B------:R-:W0:Y:S01]  /*20e0*/  MUFU.EX2 R29, R29 ;  /* 0x0000001d001d7308 */ /* 0x000e220000000800 */
[----:B---3--:R-:W-:-:S05]  /*20f0*/  FMUL.FTZ R30, R30, R61 ;  /* 0x0000003d1e1e7220 */ /* 0x008fca0000410000 */
[----:B------:R-:W-:Y:S02]  /*2100*/  F2FP.F16.F32.PACK_AB R30, R49, R30 ;  /* 0x0000001e311e723e */ /* 0x000fe400000000ff */
[----:B------:R-:W1:Y:S01]  /*2110*/  MUFU.EX2 R56, R56 ;  /* 0x0000003800387308 */ /* 0x000e620000000800 */
[----:B--2---:R-:W-:Y:S01]  /*2120*/  FMUL.FTZ R46, R37, R60 ;  /* 0x0000003c252e7220 */ /* 0x004fe20000410000 */
[----:B------:R-:W-:-:S06]  /*2130*/  FMUL.FTZ R37, R48, -1.4426950216293334961 ;  /* 0xbfb8aa3b30257820 */ /* 0x000fcc0000410000 */
[----:B------:R-:W2:Y:S01]  /*2140*/  MUFU.EX2 R55, R55 ;  /* 0x0000003700377308 */ /* 0x000ea20000000800 */
[----:B0-----:R-:W-:-:S07]  /*2150*/  FADD.FTZ R61, R29, 1 ;  /* 0x3f8000001d3d7421 */ /* 0x001fce0000010000 */
[----:B------:R-:W0:Y:S01]  /*2160*/  MUFU.EX2 R0, R0 ;  /* 0x0000000000007308 */ /* 0x000e220000000800 */
[----:B-1----:R-:W-:-:S07]  /*2170*/  FADD.FTZ R60, R56, 1 ;  /* 0x3f800000383c7421 */ /* 0x002fce0000010000 */
[----:B------:R-:W1:Y:S01]  /*2180*/  MUFU.RCP R19, R19 ;  /* 0x0000001300137308 */ /* 0x000e620000001000 */
[----:B--2---:R-:W-:-:S07]  /*2190*/  FADD.FTZ R55, R55, 1 ;  /* 0x3f80000037377421 */ /* 0x004fce0000010000 */
[----:B------:R0:W2:Y:S08]  /*21a0*/  MUFU.RCP R29, R61 ;  /* 0x0000003d001d7308 */ /* 0x0000b00000001000 */
[----:B------:R-:W3:Y:S01]  /*21b0*/  MUFU.RCP R59, R59 ;  /* 0x0000003b003b7308 */ /* 0x000ee20000001000 */
[----:B0-----:R-:W-:Y:S01]  /*21c0*/  FADD.FTZ R61, R0, 1 ;  /* 0x3f800000003d7421 */ /* 0x001fe20000010000 */
[----:B-1----:R-:W-:Y:S01]  /*21d0*/  FMUL.FTZ R14, R14, R19 ;  /* 0x000000130e0e7220 */ /* 0x002fe20000410000 */
[----:B------:R-:W-:-:S05]  /*21e0*/  FMUL.FTZ R19, R54, -1.4426950216293334961 ;  /* 0xbfb8aa3b36137820 */ /* 0x000fca0000410000 */
[----:B------:R-:W0:Y:S01]  /*21f0*/  MUFU.RCP R60, R60 ;  /* 0x0000003c003c7308 */ /* 0x000e220000001000 */
[----:B--2---:R-:W-:-:S07]  /*2200*/  FMUL.FTZ R29, R28, R29 ;  /* 0x0000001d1c1d7220 */ /* 0x004fce0000410000 */
[----:B------:R0:W1:Y:S01]  /*2210*/  MUFU.RCP R56, R55 ;  /* 0x0000003700387308 */ /* 0x0000620000001000 */
[----:B---3--:R-:W-:Y:S01]  /*2220*/  FMUL.FTZ R28, R22, R59 ;  /* 0x0000003b161c7220 */ /* 0x008fe20000410000 */
[----:B------:R-:W-:-:S06]  /*2230*/  FMUL.FTZ R22, R34, -1.4426950216293334961 ;  /* 0xbfb8aa3b22167820 */ /* 0x000fcc0000410000 */
[----:B------:R-:W2:Y:S01]  /*2240*/  MUFU.EX2 R12, R12 ;  /* 0x0000000c000c7308 */ /* 0x000ea20000000800 */
[----:B0-----:R-:W-:Y:S01]  /*2250*/  FMUL.FTZ R55, R43, R60 ;  /* 0x0000003c2b377220 */ /* 0x001fe20000410000 */
[----:B------:R-:W-:-:S04]  /*2260*/  FMUL.FTZ R43, R35, -1.4426950216293334961 ;  /* 0xbfb8aa3b232b7820 */ /* 0x000fc80000410000 */
[----:B------:R-:W-:Y:S02]  /*2270*/  F2FP.F16.F32.PACK_AB R28, R55, R28 ;  /* 0x0000001c371c723e */ /* 0x000fe400000000ff */
[----:B------:R-:W0:Y:S01]  /*2280*/  MUFU.EX2 R13, R13 ;  /* 0x0000000d000d7308 */ /* 0x000e220000000800 */
[----:B-1----:R-:W-:Y:S01]  /*2290*/  FMUL.FTZ R56, R45, R56 ;  /* 0x000000382d387220 */ /* 0x002fe20000410000 */
[----:B------:R-:W-:-:S06]  /*22a0*/  FMUL.FTZ R45, R57, -1.4426950216293334961 ;  /* 0xbfb8aa3b392d7820 */ /* 0x000fcc0000410000 */
[----:B------:R-:W1:Y:S01]  /*22b0*/  MUFU.RCP R61, R61 ;  /* 0x0000003d003d7308 */ /* 0x000e620000001000 */
[----:B--2---:R-:W-:-:S07]  /*22c0*/  FADD.FTZ R0, R12, 1 ;  /* 0x3f8000000c007421 */ /* 0x004fce0000010000 */
[----:B------:R-:W2:Y:S01]  /*22d0*/  MUFU.EX2 R26, R26 ;  /* 0x0000001a001a7308 */ /* 0x000ea20000000800 */
[----:B0-----:R-:W-:-:S07]  /*22e0*/  FADD.FTZ R12, R13, 1 ;  /* 0x3f8000000d0c7421 */ /* 0x001fce0000010000 */
[----:B------:R-:W0:Y:S01]  /*22f0*/  MUFU.EX2 R19, R19 ;  /* 0x0000001300137308 */ /* 0x000e220000000800 */
[----:B-1----:R-:W-:Y:S01]  /*2300*/  FMUL.FTZ R36, R36, R61 ;  /* 0x0000003d24247220 */ /* 0x002fe20000410000 */
[----:B------:R-:W-:-:S05]  /*2310*/  IMAD R61, R5, 0x140000, RZ ;  /* 0x00140000053d7824 */ /* 0x000fca00078e02ff */
[----:B------:R-:W-:Y:S01]  /*2320*/  LOP3.LUT R61, R61, R8, RZ, 0xfc, !PT ;  /* 0x000000083d3d7212 */ /* 0x000fe200078efcff */
        /* <DEDUP_REMOVED lines=24> */
[----:B------:R1:W3:Y:S01]  /*24b0*/  MUFU.RCP R59, R26 ;  /* 0x0000001a003b7308 */ /* 0x0002e20000001000 */
[----:B--2---:R-:W-:-:S07]  /*24c0*/  FADD.FTZ R22, R43, 1 ;  /* 0x3f8000002b167421 */ /* 0x004fce0000010000 */
[----:B------:R-:W2:Y:S01]  /*24d0*/  MUFU.RCP R12, R12 ;  /* 0x0000000c000c7308 */ /* 0x000ea20000001000 */
[----:B-1----:R-:W-:-:S05]  /*24e0*/  IADD3 R26, PT, PT, R3, R7, RZ ;  /* 0x00000007031a7210 */ /* 0x002fca0007ffe0ff */
[----:B------:R-:W-:Y:S02]  /*24f0*/  IMAD R61, R26, 0x140, R61 ;  /* 0x000001401a3d7824 */ /* 0x000fe400078e023d */
[----:B0-----:R-:W-:Y:S01]  /*2500*/  FADD.FTZ R26, R45, 1 ;  /* 0x3f8000002d1a7421 */ /* 0x001fe20000010000 */
[----:B------:R-:W0:Y:S01]  /*2510*/  MUFU.RCP R13, R13 ;  /* 0x0000000d000d7308 */ /* 0x000e220000001000 */
[----:B---3--:R-:W-:Y:S01]  /*2520*/  FMUL.FTZ R59, R44, R59 ;  /* 0x0000003b2c3b7220 */ /* 0x008fe20000410000 */
[----:B------:R-:W-:-:S06]  /*2530*/  SHF.L.U32 R61, R61, 0x1, RZ ;  /* 0x000000013d3d7819 */ /* 0x000fcc00000006ff */
        /* <DEDUP_REMOVED lines=10> */
[----:B------:R-:W-:-:S06]  /*25e0*/  IADD3.X R6, PT, PT, RZ, R6, RZ, P1, !PT ;  /* 0x00000006ff067210 */ /* 0x000fcc0000ffe4ff */
[----:B------:R-:W1:Y:S01]  /*25f0*/  MUFU.RCP R16, R16 ;  /* 0x0000001000107308 */ /* 0x000e620000001000 */
[----:B--2---:R-:W-:Y:S01]  /*2600*/  FMUL.FTZ R15, R38, R15 ;  /* 0x0000000f260f7220 */ /* 0x004fe20000410000 */
[----:B0-----:R-:W-:-:S06]  /*2610*/  ISETP.GE.U32.AND P1, PT, R5, UR6, PT ;  /* 0x0000000605007c0c */ /* 0x001fcc000bf26070 */
[----:B------:R-:W0:Y:S01]  /*2620*/  MUFU.RCP R17, R17 ;  /* 0x0000001100117308 */ /* 0x000e220000001000 */
[----:B---3--:R-:W-:Y:S01]  /*2630*/  FMUL.FTZ R18, R40, R39 ;  /* 0x0000002728127220 */ /* 0x008fe20000410000 */
[----:B------:R-:W-:Y:S02]  /*2640*/  F2FP.F16.F32.PACK_AB R40, R47, R14 ;  /* 0x0000000e2f28723e */ /* 0x000fe400000000ff */
[----:B------:R-:W-:Y:S02]  /*2650*/  F2FP.F16.F32.PACK_AB R14, R36, R11 ;  /* 0x0000000b240e723e */ /* 0x000fe400000000ff */
[----:B------:R-:W-:Y:S01]  /*2660*/  F2FP.F16.F32.PACK_AB R15, R18, R15 ;  /* 0x0000000f120f723e */ /* 0x000fe200000000ff */
[----:B------:R2:W-:Y:S01]  /*2670*/  STG.E.64 desc[UR8][R12.64], R40 ;  /* 0x000000280c007986 */ /* 0x0005e2000c101b08 */
[----:B------:R-:W3:Y:S01]  /*2680*/  MUFU.RCP R0, R0 ;  /* 0x0000000000007308 */ /* 0x000ee20000001000 */
[----:B-1----:R-:W-:Y:S01]  /*2690*/  FMUL.FTZ R16, R33, R16 ;  /* 0x0000001021107220 */ /* 0x002fe20000410000 */
[----:B------:R-:W-:Y:S01]  /*26a0*/  ISETP.GE.AND.EX P1, PT, R6, UR7, PT, P1 ;  /* 0x0000000706007c0c */ /* 0x000fe2000bf26310 */
[----:B------:R2:W-:Y:S05]  /*26b0*/  STG.E.64 desc[UR8][R12.64+0x1e00], R14 ;  /* 0x001e000e0c007986 */ /* 0x0005ea000c101b08 */
[----:B------:R-:W1:Y:S01]  /*26c0*/  MUFU.RCP R19, R19 ;  /* 0x0000001300137308 */ /* 0x000e620000001000 */
[----:B0-----:R-:W-:-:S05]  /*26d0*/  FMUL.FTZ R17, R50, R17 ;  /* 0x0000001132117220 */ /* 0x001fca0000410000 */
[----:B------:R-:W-:Y:S02]  /*26e0*/  F2FP.F16.F32.PACK_AB R16, R17, R16 ;  /* 0x000000101110723e */ /* 0x000fe400000000ff */
[----:B------:R-:W0:Y:S01]  /*26f0*/  MUFU.RCP R24, R24 ;  /* 0x0000001800187308 */ /* 0x000e220000001000 */
[----:B---3--:R-:W-:Y:S01]  /*2700*/  FMUL.FTZ R0, R31, R0 ;  /* 0x000000001f007220 */ /* 0x008fe20000410000 */
[----:B------:R-:W-:Y:S02]  /*2710*/  F2FP.F16.F32.PACK_AB R31, R29, R46 ;  /* 0x0000002e1d1f723e */ /* 0x000fe400000000ff */
[----:B------:R-:W-:Y:S02]  /*2720*/  F2FP.F16.F32.PACK_AB R29, R59, R56 ;  /* 0x000000383b1d723e */ /* 0x000fe400000000ff */
[----:B------:R-:W-:Y:S01]  /*2730*/  F2FP.F16.F32.PACK_AB R18, R51, R0 ;  /* 0x000000003312723e */ /* 0x000fe200000000ff */
[----:B------:R2:W-:Y:S01]  /*2740*/  STG.E.64 desc[UR8][R12.64+0xa00], R30 ;  /* 0x000a001e0c007986 */ /* 0x0005e2000c101b08 */
[----:B------:R-:W3:Y:S01]  /*2750*/  MUFU.RCP R21, R21 ;  /* 0x0000001500157308 */ /* 0x000ee20000001000 */
[----:B-1----:R-:W-:-:S02]  /*2760*/  FMUL.FTZ R19, R52, R19 ;  /* 0x0000001334137220 */ /* 0x002fc40000410000 */
[----:B------:R2:W-:Y:S03]  /*2770*/  STG.E.64 desc[UR8][R12.64+0x1400], R28 ;  /* 0x0014001c0c007986 */ /* 0x0005e6000c101b08 */
[----:B------:R-:W-:Y:S02]  /*2780*/  F2FP.F16.F32.PACK_AB R19, R19, R54 ;  /* 0x000000361313723e */ /* 0x000fe400000000ff */
[----:B------:R-:W1:Y:S01]  /*2790*/  MUFU.RCP R25, R25 ;  /* 0x0000001900197308 */ /* 0x000e620000001000 */
[----:B0-----:R-:W-:Y:S02]  /*27a0*/  FMUL.FTZ R24, R53, R24 ;  /* 0x0000001835187220 */ /* 0x001fe40000410000 */
[----:B------:R2:W-:Y:S05]  /*27b0*/  STG.E.64 desc[UR8][R12.64+0x2800], R18 ;  /* 0x002800120c007986 */ /* 0x0005ea000c101b08 */
[----:B------:R-:W0:Y:S01]  /*27c0*/  MUFU.RCP R37, R37 ;  /* 0x0000002500257308 */ /* 0x000e220000001000 */
[----:B---3--:R-:W-:-:S05]  /*27d0*/  FMUL.FTZ R21, R48, R21 ;  /* 0x0000001530157220 */ /* 0x008fca0000410000 */
[----:B------:R-:W-:Y:S02]  /*27e0*/  F2FP.F16.F32.PACK_AB R17, R21, R24 ;  /* 0x000000181511723e */ /* 0x000fe400000000ff */
[----:B------:R-:W3:Y:S01]  /*27f0*/  MUFU.RCP R22, R22 ;  /* 0x0000001600167308 */ /* 0x000ee20000001000 */
[----:B-1----:R-:W-:Y:S02]  /*2800*/  FMUL.FTZ R25, R32, R25 ;  /* 0x0000001920197220 */ /* 0x002fe40000410000 */
[----:B------:R2:W-:Y:S05]  /*2810*/  STG.E.64 desc[UR8][R12.64+0x3200], R16 ;  /* 0x003200100c007986 */ /* 0x0005ea000c101b08 */
[----:B------:R-:W1:Y:S01]  /*2820*/  MUFU.RCP R26, R26 ;  /* 0x0000001a001a7308 */ /* 0x000e620000001000 */
[----:B0-----:R-:W-:-:S05]  /*2830*/  FMUL.FTZ R34, R34, R37 ;  /* 0x0000002522227220 */ /* 0x001fca0000410000 */
[----:B------:R-:W-:Y:S01]  /*2840*/  F2FP.F16.F32.PACK_AB R34, R34, R25 ;  /* 0x000000192222723e */ /* 0x000fe200000000ff */
[----:B---3--:R-:W-:Y:S01]  /*2850*/  FMUL.FTZ R35, R35, R22 ;  /* 0x0000001623237220 */ /* 0x008fe20000410000 */
[----:B------:R-:W-:-:S05]  /*2860*/  F2FP.F16.F32.PACK_AB R22, R42, R27 ;  /* 0x0000001b2a16723e */ /* 0x000fca00000000ff */
[----:B------:R2:W-:Y:S01]  /*2870*/  STG.E.64 desc[UR8][R12.64+0x4600], R22 ;  /* 0x004600160c007986 */ /* 0x0005e2000c101b08 */
[----:B-1----:R-:W-:-:S05]  /*2880*/  FMUL.FTZ R26, R57, R26 ;  /* 0x0000001a391a7220 */ /* 0x002fca0000410000 */
[----:B------:R-:W-:-:S05]  /*2890*/  F2FP.F16.F32.PACK_AB R35, R26, R35 ;  /* 0x000000231a23723e */ /* 0x000fca00000000ff */
[----:B------:R2:W-:Y:S01]  /*28a0*/  STG.E.64 desc[UR8][R12.64+0x3c00], R34 ;  /* 0x003c00220c007986 */ /* 0x0005e2000c101b08 */
[----:B------:R-:W-:Y:S05]  /*28b0*/  @!P1 BRA `(.L_x_1248) ;  /* 0xffffffd800789947 */ /* 0x000fea000383ffff */
[----:B------:R-:W-:Y:S05]  /*28c0*/  EXIT ;  /* 0x000000000000794d */ /* 0x000fea0003800000 */
.L_x_1249:
        /* <DEDUP_REMOVED lines=11> */
.L_x_1358:


//--------------------- .text._ZN13group_norm_v214gn_cuda_kernelI6__halfLi320ELi1ELi16ELi20ELi4096ELb1ELi64ELi320ELi320ELi4ELb1ELi2ELb0ELb0ENS_16CompileConditionILi1000EEEEEvPT_PKS4_S7_S7_flPfS8_Pj --------------------------
	.section	.text._ZN13group_norm_v214gn_cuda_kernelI6__halfLi320ELi1ELi16ELi20ELi4096ELb1ELi64ELi320ELi320ELi4ELb1ELi2ELb0ELb0ENS_16CompileConditionILi1000EEEEEvPT_PKS4_S7_S7_flPfS8_Pj,"ax",@progbits
	.align	128
        .global         _ZN13group_norm_v214gn_cuda_kernelI6__halfLi320ELi1ELi16ELi20ELi4096ELb1ELi64ELi320ELi320ELi4ELb1ELi2ELb0ELb0ENS_16CompileConditionILi1000EEEEEvPT_PKS4_S7_S7_flPfS8_Pj
        .type           _ZN13group_norm_v214gn_cuda_kernelI6__halfLi320ELi1ELi16ELi20ELi4096ELb1ELi64ELi320ELi320ELi4ELb1ELi2ELb0ELb0ENS_16CompileConditionILi1000EEEEEvPT_PKS4_S7_S7_flPfS8_Pj,@function
        .size           _ZN13group_norm_v214gn_cuda_kernelI6__halfLi320ELi1ELi16ELi20ELi4096ELb1ELi64ELi320ELi320ELi4ELb1ELi2ELb0ELb0ENS_16CompileConditionILi1000EEEEEvPT_PKS4_S7_S7_flPfS8_Pj,(.L_x_1359 - _ZN13group_norm_v214gn_cuda_kernelI6__halfLi320ELi1ELi16ELi20ELi4096ELb1ELi64ELi320ELi320ELi4ELb1ELi2ELb0ELb0ENS_16CompileConditionILi1000EEEEEvPT_PKS4_S7_S7_flPfS8_Pj)
        .other          _ZN13group_norm_v214gn_cuda_kernelI6__halfLi320ELi1ELi16ELi20ELi4096ELb1ELi64ELi320ELi320ELi4ELb1ELi2ELb0ELb0ENS_16CompileConditionILi1000EEEEEvPT_PKS4_S7_S7_flPfS8_Pj,@"STO_CUDA_ENTRY STV_DEFAULT"
_ZN13group_norm_v214gn_cuda_kernelI6__halfLi320ELi1ELi16ELi20ELi4096ELb1ELi64ELi320ELi320ELi4ELb1ELi2ELb0ELb0ENS_16CompileConditionILi1000EEEEEvPT_PKS4_S7_S7_flPfS8_Pj:
.text._ZN13group_norm_v214gn_cuda_kernelI6__halfLi320ELi1ELi16ELi20ELi4096ELb1ELi64ELi320ELi320ELi4ELb1ELi2ELb0ELb0ENS_16CompileConditionILi1000EEEEEvPT_PKS4_S7_S7_flPfS8_Pj:
        /* <DEDUP_REMOVED lines=46> */
[----:B------:R-:W-:Y:S02]  /*02e0*/  PRMT R2, R0, 0x9910, RZ ;  /* 0x0000991000027816 */ /* 0x000fe400000000ff */
[C---:B------:R-:W-:Y:S02]  /*02f0*/  SHF.L.U32 R0, R9.reuse, 0x1, RZ ;  /* 0x0000000109007819 */ /* 0x040fe400000006ff */
[----:B------:R-:W-:Y:S01]  /*0300*/  IADD3 R26, PT, PT, R26, R3, RZ ;  /* 0x000000031a1a7210 */ /* 0x000fe20007ffe0ff */
[----:B------:R-:W-:Y:S01]  /*0310*/  IMAD R2, R2, 0x67, RZ ;  /* 0x0000006702027824 */ /* 0x000fe200078e02ff */
[----:B------:R-:W-:Y:S01]  /*0320*/  MOV R19, 0x7fffffc1 ;  /* 0x7fffffc100137802 */ /* 0x000fe20000000f00 */
[----:B------:R-:W-:Y:S01]  /*0330*/  IMAD R3, R8, 0x28, R13 ;  /* 0x0000002808037824 */ /* 0x000fe200078e020d */
[----:B------:R-:W-:-:S02]  /*0340*/  ISETP.NE.AND P1, PT, R9, RZ, PT ;  /* 0x000000ff0900720c */ /* 0x000fc40003f25270 */
[----:B------:R-:W-:Y:S02]  /*0350*/  LOP3.LUT R2, R2, 0xffff, RZ, 0xc0, !PT ;  /* 0x0000ffff02027812 */ /* 0x000fe400078ec0ff */
[----:B------:R-:W-:Y:S02]  /*0360*/  SHF.L.U32 R18, R29, 0x2, RZ ;  /* 0x000000021d127819 */ /* 0x000fe400000006ff */
[----:B------:R-:W-:Y:S02]  /*0370*/  SHF.R.U32.HI R2, RZ, 0x9, R2 ;  /* 0x00000009ff027819 */ /* 0x000fe40000011602 */
[----:B------:R-:W-:Y:S02]  /*0380*/  LOP3.LUT R0, R0, 0x7e, RZ, 0xc0, !PT ;  /* 0x0000007e00007812 */ /* 0x000fe400078ec0ff */
[----:B------:R-:W-:Y:S02]  /*0390*/  LOP3.LUT R2, R2, 0xffff, RZ, 0xc0, !PT ;  /* 0x0000ffff02027812 */ /* 0x000fe400078ec0ff */
[----:B------:R-:W-:-:S02]  /*03a0*/  IADD3 R25, PT, PT, R24, R25, RZ ;  /* 0x0000001918197210 */ /* 0x000fc40007ffe0ff */
[----:B------:R-:W-:Y:S02]  /*03b0*/  LEA R24, R24, R3, 0x3 ;  /* 0x0000000318187211 */ /* 0x000fe400078e18ff */
[----:B------:R-:W-:Y:S02]  /*03c0*/  MOV R165, UR9 ;  /* 0x0000000900a57c02 */ /* 0x000fe40008000f00 */
[----:B------:R-:W-:Y:S02]  /*03d0*/  MOV R126, RZ ;  /* 0x000000ff007e7202 */ /* 0x000fe40000000f00 */
[C---:B------:R-:W-:Y:S02]  /*03e0*/  LOP3.LUT R21, R29.reuse, 0xf, RZ, 0xc0, !PT ;  /* 0x0000000f1d157812 */ /* 0x040fe400078ec0ff */
[----:B------:R-:W-:Y:S02]  /*03f0*/  SHF.L.U32 R20, R29, 0x1, RZ ;  /* 0x000000011d147819 */ /* 0x000fe400000006ff */
[----:B------:R-:W-:-:S02]  /*0400*/  SEL R19, R19, 0x1, !P1 ;  /* 0x0000000113137807 */ /* 0x000fc40004800000 */
[----:B------:R-:W-:Y:S02]  /*0410*/  LOP3.LUT R18, R18, 0x3c0, RZ, 0xc0, !PT ;  /* 0x000003c012127812 */ /* 0x000fe400078ec0ff */
[C---:B------:R-:W-:Y:S02]  /*0420*/  ISETP.GT.U32.OR P0, PT, R29.reuse, 0xf, P0 ;  /* 0x0000000f1d00780c */ /* 0x040fe40000704470 */
[----:B------:R-:W-:Y:S02]  /*0430*/  MOV R8, UR6 ;  /* 0x0000000600087c02 */ /* 0x000fe40008000f00 */
[C---:B------:R-:W-:Y:S02]  /*0440*/  LEA R17, R29.reuse, R0, 0x5 ;  /* 0x000000001d117211 */ /* 0x040fe400078e28ff */
[----:B------:R-:W-:Y:S02]  /*0450*/  MOV R9, UR7 ;  /* 0x0000000700097c02 */ /* 0x000fe40008000f00 */
[----:B------:R-:W-:-:S02]  /*0460*/  LEA.HI R16, R29, UR4, RZ, 0x1f ;  /* 0x000000041d107c11 */ /* 0x000fc4000f8ff8ff */
[----:B0-----:R-:W-:-:S07]  /*0470*/  LEA R15, R2, UR4, 0x3 ;  /* 0x00000004020f7c11 */ /* 0x001fce000f8e18ff */
.L_x_1256:
[----:B------:R-:W0:Y:S01]  /*0480*/  LDCU.64 UR6, c[0x0][0x388] ;  /* 0x00007100ff0677ac */ /* 0x000e220008000a00 */
[----:B---3--:R-:W-:Y:S01]  /*0490*/  MOV R2, R28 ;  /* 0x0000001c00027202 */ /* 0x008fe20000000f00 */
        /* <DEDUP_REMOVED lines=52> */
[----:B------:R-:W-:Y:S02]  /*07e0*/  HADD2.F32 R119, -RZ, R117.H0_H0 ;  /* 0x20000075ff777230 */ /* 0x000fe40000004100 */
[----:B0-----:R-:W-:Y:S01]  /*07f0*/  FADD.FTZ R10, R2, R121 ;  /* 0x00000079020a7221 */ /* 0x001fe20000010000 */
[----:B------:R-:W-:Y:S01]  /*0800*/  FFMA.FTZ R12, R121, R121, R12 ;  /* 0x00000079790c7223 */ /* 0x000fe2000001000c */
[----:B------:R-:W-:-:S02]  /*0810*/  HADD2.F32 R2, -RZ, R116.H1_H1 ;  /* 0x30000074ff027230 */ /* 0x000fc40000004100 */
        /* <DEDUP_REMOVED lines=168> */
[----:B0-----:R-:W0:Y:S04]  /*12a0*/  LDS.64 R10, [R26] ;  /* 0x000000001a0a7984 */ /* 0x001e280000000a00 */
        /* <DEDUP_REMOVED lines=14> */
.L_x_1251:
[----:B------:R-:W-:Y:S05]  /*1390*/  BSYNC.RECONVERGENT B0 ;  /* 0x0000000000007941 */ /* 0x000fea0003800200 */
.L_x_1250:
[----:B0-----:R-:W0:Y:S01]  /*13a0*/  SHFL.BFLY PT, R11, R62, 0x2, 0x1f ;  /* 0x0c401f003e0b7f89 */ /* 0x001e2200000e0000 */
        /* <DEDUP_REMOVED lines=20> */
.L_x_1253:
[----:B------:R-:W2:Y:S04]  /*14f0*/  LD.E.STRONG.GPU R11, desc[UR10][R8.64] ;  /* 0x0000000a080b7980 */ /* 0x000ea8000c10f900 */
[----:B--2---:R-:W-:Y:S01]  /*1500*/  CCTL.IVALL ;  /* 0x00000000ff00798f */ /* 0x004fe20002000000 */
[----:B------:R-:W-:Y:S05]  /*1510*/  YIELD ;  /* 0x0000000000007946 */ /* 0x000fea0003800000 */
[----:B-----5:R-:W-:-:S04]  /*1520*/  LOP3.LUT R11, R11, R10, RZ, 0x3c, !PT ;  /* 0x0000000a0b0b7212 */ /* 0x020fc800078e3cff */
[----:B------:R-:W-:-:S13]  /*1530*/  ISETP.GT.AND P1, PT, R11, -0x1, PT ;  /* 0xffffffff0b00780c */ /* 0x000fda0003f24270 */
[----:B------:R-:W-:Y:S05]  /*1540*/  @P1 BRA `(.L_x_1253) ;  /* 0xfffffffc00e81947 */ /* 0x000fea000383ffff */
.L_x_1252:
[----:B------:R-:W-:Y:S01]  /*1550*/  ISETP.GT.U32.AND P1, PT, R29, 0xff, PT ;  /* 0x000000ff1d00780c */ /* 0x000fe20003f24070 */
[----:B------:R-:W-:Y:S05]  /*1560*/  WARPSYNC.ALL ;  /* 0x0000000000007948 */ /* 0x000fea0003800000 */
[----:B------:R-:W-:Y:S01]  /*1570*/  BAR.SYNC.DEFER_BLOCKING 0x0 ;  /* 0x0000000000007b1d */ /* 0x000fe20000010000 */
[----:B------:R-:W-:Y:S02]  /*1580*/  IADD3 R30, P2, PT, R165, 0x2, RZ ;  /* 0x00000002a51e7810 */ /* 0x000fe40007f5e0ff */
[----:B0-----:R-:W-:Y:S02]  /*1590*/  CS2R R10, SRZ ;  /* 0x00000000000a7805 */ /* 0x001fe4000001ff00 */
[----:B------:R-:W-:Y:S01]  /*15a0*/  IADD3.X R32, PT, PT, RZ, R126, RZ, P2, !PT ;  /* 0x0000007eff207210 */ /* 0x000fe200017fe4ff */
[----:B------:R-:W-:Y:S04]  /*15b0*/  BSSY.RECONVERGENT B0, `(.L_x_1254) ;  /* 0x000001a000007945 */ /* 0x000fe80003800200 */
[----:B------:R-:W-:Y:S05]  /*15c0*/  @P1 BRA `(.L_x_1255) ;  /* 0x0000000000601947 */ /* 0x000fea0003800000 */
        /* <DEDUP_REMOVED lines=24> */
.L_x_1255:
[----:B------:R-:W-:Y:S05]  /*1750*/  BSYNC.RECONVERGENT B0 ;  /* 0x0000000000007941 */ /* 0x000fea0003800200 */
.L_x_1254:
[----:B------:R-:W0:Y:S01]  /*1760*/  SHFL.BFLY PT, R12, R11, 0x8, 0x1f ;  /* 0x0d001f000b0c7f89 */ /* 0x000e2200000e0000 */
[----:B------:R-:W-:Y:S01]  /*1770*/  LOP3.LUT P1, RZ, R29, 0x30f, RZ, 0xc0, !PT ;  /* 0x0000030f1dff7812 */ /* 0x000fe2000782c0ff */
[----:B------:R-:W1:Y:S01]  /*1780*/  LDCU UR5, c[0x0][0x3a0] ;  /* 0x00007400ff0577ac */ /* 0x000e620008000800 */
[----:B-----5:R-:W-:Y:S01]  /*1790*/  HADD2.F32 R142, -RZ, R4.H0_H0 ;  /* 0x20000004ff8e7230 */ /* 0x020fe20000004100 */
[----:B------:R-:W2:Y:S01]  /*17a0*/  SHFL.BFLY PT, R37, R10, 0x8, 0x1f ;  /* 0x0d001f000a257f89 */ /* 0x000ea200000e0000 */
[----:B------:R-:W-:Y:S01]  /*17b0*/  HADD2.F32 R155, -RZ, R6.H0_H0 ;  /* 0x20000006ff9b7230 */ /* 0x000fe20000004100 */
[----:B------:R-:W3:Y:S01]  /*17c0*/  LDCU.64 UR6, c[0x0][0x380] ;  /* 0x00007000ff0677ac */ /* 0x000ee20008000a00 */
[----:B------:R-:W-:Y:S01]  /*17d0*/  HADD2.F32 R150, -RZ, R5.H0_H0 ;  /* 0x20000005ff967230 */ /* 0x000fe20000004100 */
[----:B------:R-:W-:Y:S01]  /*17e0*/  LOP3.LUT R22, R22, 0x1, RZ, 0x3c, !PT ;  /* 0x0000000116167812 */ /* 0x000fe200078e3cff */
[----:B------:R-:W-:Y:S02]  /*17f0*/  HADD2.F32 R153, -RZ, R7.H0_H0 ;  /* 0x20000007ff997230 */ /* 0x000fe40000004100 */
[----:B------:R-:W-:-:S02]  /*1800*/  HADD2.F32 R146, -RZ, R4.H1_H1 ;  /* 0x30000004ff927230 */ /* 0x000fc40000004100 */
[----:B------:R-:W-:Y:S02]  /*1810*/  HADD2.F32 R58, -RZ, R7.H1_H1 ;  /* 0x30000007ff3a7230 */ /* 0x000fe40000004100 */
        /* <DEDUP_REMOVED lines=21> */
[----:B------:R-:W-:Y:S02]  /*1970*/  @!P0 LEA.HI.X R136, R165, RZ, R126, 0x5, P1 ;  /* 0x000000ffa5888211 */ /* 0x000fe400008f2c7e */
[----:B------:R-:W-:Y:S01]  /*1980*/  MOV R165, R30 ;  /* 0x0000001e00a57202 */ /* 0x000fe20000000f00 */
[----:B------:R-:W1:Y:S02]  /*1990*/  LDS.64 R10, [R15] ;  /* 0x000000000f0a7984 */ /* 0x000e640000000a00 */
[----:B-1----:R-:W-:Y:S01]  /*19a0*/  FADD.FTZ R11, R11, UR5 ;  /* 0x000000050b0b7e21 */ /* 0x002fe20008010000 */
[--C-:B------:R-:W-:Y:S01]  /*19b0*/  FADD.FTZ R12, R3, -R10.reuse ;  /* 0x8000000a030c7221 */ /* 0x100fe20000010000 */
[--C-:B------:R-:W-:Y:S01]  /*19c0*/  FADD.FTZ R34, R147, -R10.reuse ;  /* 0x8000000a93227221 */ /* 0x100fe20000010000 */
[----:B------:R-:W-:Y:S02]  /*19d0*/  HADD2.F32 R147, -RZ, R6.H1_H1 ;  /* 0x30000006ff937230 */ /* 0x000fe40000004100 */
        /* <DEDUP_REMOVED lines=14> */
[----:B------:R-:W-:Y:S01]  /*1ac0*/  FFMA.FTZ R52, R12, R142, R155 ;  /* 0x0000008e0c347223 */ /* 0x000fe2000001009b */
[--C-:B------:R-:W-:Y:S01]  /*1ad0*/  FADD.FTZ R12, R127, -R10.reuse ;  /* 0x8000000a7f0c7221 */ /* 0x100fe20000010000 */
[----:B------:R-:W-:Y:S01]  /*1ae0*/  FFMA.FTZ R55, R34, R146, R147 ;  /* 0x0000009222377223 */ /* 0x000fe20000010093 */
[----:B------:R-:W-:Y:S01]  /*1af0*/  FADD.FTZ R34, R125, -R10 ;  /* 0x8000000a7d227221 */ /* 0x000fe20000010000 */
[----:B------:R-:W-:-:S02]  /*1b00*/  HADD2.F32 R127, -RZ, R5.H1_H1 ;  /* 0x30000005ff7f7230 */ /* 0x000fc40000004100 */
[C---:B------:R-:W-:Y:S01]  /*1b10*/  FMUL.FTZ R12, R11.reuse, R12 ;  /* 0x0000000c0b0c7220 */ /* 0x040fe20000410000 */
[--C-:B------:R-:W-:Y:S01]  /*1b20*/  FFMA.FTZ R122, R150, R36, R153.reuse ;  /* 0x00000024967a7223 */ /* 0x100fe20000010099 */
[----:B------:R-:W-:Y:S01]  /*1b30*/  FMUL.FTZ R125, R11, R34 ;  /* 0x000000220b7d7220 */ /* 0x000fe20000410000 */
[--C-:B------:R-:W-:Y:S01]  /*1b40*/  FADD.FTZ R34, R79, -R10.reuse ;  /* 0x8000000a4f227221 */ /* 0x100fe20000010000 */
[----:B------:R-:W-:Y:S01]  /*1b50*/  FFMA.FTZ R80, R12, R150, R153 ;  /* 0x000000960c507223 */ /* 0x000fe20000010099 */
[----:B------:R-:W-:Y:S01]  /*1b60*/  FADD.FTZ R12, R123, -R10 ;  /* 0x8000000a7b0c7221 */ /* 0x000fe20000010000 */
[----:B------:R-:W-:Y:S01]  /*1b70*/  FFMA.FTZ R125, R125, R127, R58 ;  /* 0x0000007f7d7d7223 */ /* 0x000fe2000001003a */
[----:B------:R-:W-:Y:S01]  /*1b80*/  FMUL.FTZ R34, R11, R34 ;  /* 0x000000220b227220 */ /* 0x000fe20000410000 */
[--C-:B------:R-:W-:Y:S01]  /*1b90*/  FADD.FTZ R36, R77, -R10.reuse ;  /* 0x8000000a4d247221 */ /* 0x100fe20000010000 */
[----:B------:R-:W-:Y:S01]  /*1ba0*/  FMUL.FTZ R12, R11, R12 ;  /* 0x0000000c0b0c7220 */ /* 0x000fe20000410000 */
[----:B------:R-:W-:Y:S01]  /*1bb0*/  FMUL.FTZ R3, R125, -1.4426950216293334961 ;  /* 0xbfb8aa3b7d037820 */ /* 0x000fe20000410000 */
[----:B------:R-:W-:Y:S01]  /*1bc0*/  FFMA.FTZ R123, R146, R34, R147 ;  /* 0x00000022927b7223 */ /* 0x000fe20000010093 */
[----:B------:R-:W-:Y:S01]  /*1bd0*/  FADD.FTZ R34, R121, -R10 ;  /* 0x8000000a79227221 */ /* 0x000fe20000010000 */
[--C-:B------:R-:W-:Y:S01]  /*1be0*/  FFMA.FTZ R124, R142, R12, R155.reuse ;  /* 0x0000000c8e7c7223 */ /* 0x100fe2000001009b */
[----:B------:R0:W-:Y:S01]  /*1bf0*/  MUFU.EX2 R79, R3 ;  /* 0x00000003004f7308 */ /* 0x0001e20000000800 */
[C---:B------:R-:W-:Y:S01]  /*1c00*/  FMUL.FTZ R36, R11.reuse, R36 ;  /* 0x000000240b247220 */ /* 0x040fe20000410000 */
[C---:B------:R-:W-:Y:S01]  /*1c10*/  FMUL.FTZ R34, R11.reuse, R34 ;  /* 0x000000220b227220 */ /* 0x040fe20000410000 */
[----:B------:R-:W-:Y:S01]  /*1c20*/  FMUL.FTZ R12, R124, -1.4426950216293334961 ;  /* 0xbfb8aa3b7c0c7820 */ /* 0x000fe20000410000 */
[----:B------:R-:W-:Y:S01]  /*1c30*/  FMUL.FTZ R132, R11, R132 ;  /* 0x000000840b847220 */ /* 0x000fe20000410000 */
[----:B------:R-:W-:Y:S01]  /*1c40*/  FFMA.FTZ R120, R142, R36, R155 ;  /* 0x000000248e787223 */ /* 0x000fe2000001009b */
[----:B------:R-:W-:Y:S01]  /*1c50*/  FFMA.FTZ R121, R127, R34, R58 ;  /* 0x000000227f797223 */ /* 0x000fe2000001003a */
[--C-:B------:R-:W-:Y:S01]  /*1c60*/  FADD.FTZ R34, R111, -R10.reuse ;  /* 0x8000000a6f227221 */ /* 0x100fe20000010000 */
[----:B------:R1:W-:Y:S01]  /*1c70*/  MUFU.EX2 R81, R12 ;  /* 0x0000000c00517308 */ /* 0x0003e20000000800 */
[----:B0-----:R-:W-:Y:S01]  /*1c80*/  FMUL.FTZ R3, R122, -1.4426950216293334961 ;  /* 0xbfb8aa3b7a037820 */ /* 0x001fe20000410000 */
[--C-:B------:R-:W-:Y:S01]  /*1c90*/  FADD.FTZ R36, R65, -R10.reuse ;  /* 0x8000000a41247221 */ /* 0x100fe20000010000 */
[C---:B------:R-:W-:Y:S01]  /*1ca0*/  FMUL.FTZ R34, R11.reuse, R34 ;  /* 0x000000220b227220 */ /* 0x040fe20000410000 */
[----:B------:R-:W-:Y:S01]  /*1cb0*/  FMUL.FTZ R83, R11, R128 ;  /* 0x000000800b537220 */ /* 0x000fe20000410000 */
[--C-:B------:R-:W-:Y:S01]  /*1cc0*/  FADD.FTZ R128, R43, -R10.reuse ;  /* 0x8000000a2b807221 */ /* 0x100fe20000010000 */
[C---:B------:R-:W-:Y:S01]  /*1cd0*/  FMUL.FTZ R84, R11.reuse, R46 ;  /* 0x0000002e0b547220 */ /* 0x040fe20000410000 */
[----:B------:R-:W-:Y:S01]  /*1ce0*/  FMUL.FTZ R152, R11, R152 ;  /* 0x000000980b987220 */ /* 0x000fe20000410000 */
[----:B------:R0:W-:Y:S01]  /*1cf0*/  MUFU.EX2 R77, R3 ;  /* 0x00000003004d7308 */ /* 0x0001e20000000800 */
[--C-:B-1----:R-:W-:Y:S01]  /*1d00*/  FADD.FTZ R12, R119, -R10.reuse ;  /* 0x8000000a770c7221 */ /* 0x102fe20000010000 */
[----:B------:R-:W-:Y:S01]  /*1d10*/  FFMA.FTZ R119, R146, R2, R147 ;  /* 0x0000000292777223 */ /* 0x000fe20000010093 */
[--C-:B------:R-:W-:Y:S01]  /*1d20*/  FADD.FTZ R2, R117, -R10.reuse ;  /* 0x8000000a75027221 */ /* 0x100fe20000010000 */
[C---:B------:R-:W-:Y:S01]  /*1d30*/  FMUL.FTZ R128, R11.reuse, R128 ;  /* 0x000000800b807220 */ /* 0x040fe20000410000 */
[C---:B------:R-:W-:Y:S01]  /*1d40*/  FMUL.FTZ R12, R11.reuse, R12 ;  /* 0x0000000c0b0c7220 */ /* 0x040fe20000410000 */
[----:B------:R-:W-:Y:S01]  /*1d50*/  FFMA.FTZ R84, R142, R84, R155 ;  /* 0x000000548e547223 */ /* 0x000fe2000001009b */
[----:B------:R-:W-:Y:S01]  /*1d60*/  FMUL.FTZ R2, R11, R2 ;  /* 0x000000020b027220 */ /* 0x000fe20000410000 */
[C-C-:B------:R-:W-:Y:S01]  /*1d70*/  FFMA.FTZ R128, R150.reuse, R128, R153.reuse ;  /* 0x0000008096807223 */ /* 0x140fe20000010099 */
[----:B------:R-:W-:Y:S01]  /*1d80*/  FFMA.FTZ R118, R150, R12, R153 ;  /* 0x0000000c96767223 */ /* 0x000fe20000010099 */
[----:B------:R-:W-:Y:S01]  /*1d90*/  FADD.FTZ R12, R115, -R10 ;  /* 0x8000000a730c7221 */ /* 0x000fe20000010000 */
        /* <DEDUP_REMOVED lines=8> */
[--C-:B------:R-:W-:Y:S01]  /*1e20*/  FADD.FTZ R12, R75, -R10.reuse ;  /* 0x8000000a4b0c7221 */ /* 0x100fe20000010000 */
[C---:B------:R-:W-:Y:S01]  /*1e30*/  FMUL.FTZ R34, R11.reuse, R34 ;  /* 0x000000220b227220 */ /* 0x040fe20000410000 */
[----:B------:R1:W-:Y:S01]  /*1e40*/  MUFU.EX2 R43, R130 ;  /* 0x00000082002b7308 */ /* 0x0003e20000000800 */
[----:B------:R-:W-:Y:S01]  /*1e50*/  FMUL.FTZ R2, R116, -1.4426950216293334961 ;  /* 0xbfb8aa3b74027820 */ /* 0x000fe20000410000 */
[----:B------:R-:W-:Y:S01]  /*1e60*/  FMUL.FTZ R12, R11, R12 ;  /* 0x0000000c0b0c7220 */ /* 0x000fe20000410000 */
[----:B------:R-:W-:Y:S01]  /*1e70*/  FFMA.FTZ R111, R146, R34, R147 ;  /* 0x00000022926f7223 */ /* 0x000fe20000010093 */
[--C-:B------:R-:W-:Y:S01]  /*1e80*/  FADD.FTZ R34, R41, -R10.reuse ;  /* 0x8000000a29227221 */ /* 0x100fe20000010000 */
[----:B------:R-:W-:Y:S01]  /*1e90*/  FMUL.FTZ R38, R80, -1.4426950216293334961 ;  /* 0xbfb8aa3b50267820 */ /* 0x000fe20000410000 */
[----:B------:R-:W-:Y:S01]  /*1ea0*/  FFMA.FTZ R114, R150, R12, R153 ;  /* 0x0000000c96727223 */ /* 0x000fe20000010099 */
[----:B------:R-:W-:Y:S01]  /*1eb0*/  FADD.FTZ R12, R109, -R10 ;  /* 0x8000000a6d0c7221 */ /* 0x000fe20000010000 */
[----:B------:R-:W-:Y:S01]  /*1ec0*/  FMUL.FTZ R34, R11, R34 ;  /* 0x000000220b227220 */ /* 0x000fe20000410000 */
[----:B------:R2:W-:Y:S01]  /*1ed0*/  MUFU.EX2 R75, R2 ;  /* 0x00000002004b7308 */ /* 0x0005e20000000800 */
[----:B0-----:R-:W-:Y:S01]  /*1ee0*/  FMUL.FTZ R3, R111, -1.4426950216293334961 ;  /* 0xbfb8aa3b6f037820 */ /* 0x001fe20000410000 */
[----:B------:R-:W-:Y:S01]  /*1ef0*/  FMUL.FTZ R12, R11, R12 ;  /* 0x0000000c0b0c7220 */ /* 0x000fe20000410000 */
[----:B------:R-:W-:Y:S01]  /*1f00*/  FFMA.FTZ R109, R127, R34, R58 ;  /* 0x000000227f6d7223 */ /* 0x000fe2000001003a */
[--C-:B------:R-:W-:Y:S01]  /*1f10*/  FADD.FTZ R34, R67, -R10.reuse ;  /* 0x8000000a43227221 */ /* 0x100fe20000010000 */
[--C-:B-1----:R-:W-:Y:S01]  /*1f20*/  FADD.FTZ R130, R129, -R10.reuse ;  /* 0x8000000a81827221 */ /* 0x102fe20000010000 */
[----:B------:R-:W-:Y:S01]  /*1f30*/  FFMA.FTZ R112, R142, R12, R155 ;  /* 0x0000000c8e707223 */ /* 0x000fe2000001009b */
[--C-:B------:R-:W-:Y:S01]  /*1f40*/  FADD.FTZ R12, R107, -R10.reuse ;  /* 0x8000000a6b0c7221 */ /* 0x100fe20000010000 */
[----:B------:R-:W-:Y:S01]  /*1f50*/  FMUL.FTZ R34, R11, R34 ;  /* 0x000000220b227220 */ /* 0x000fe20000410000 */
[----:B--2---:R-:W-:Y:S01]  /*1f60*/  FMUL.FTZ R2, R113, -1.4426950216293334961 ;  /* 0xbfb8aa3b71027820 */ /* 0x004fe20000410000 */
[----:B------:R-:W-:Y:S01]  /*1f70*/  MUFU.EX2 R41, R3 ;  /* 0x0000000300297308 */ /* 0x000fe20000000800 */
[----:B------:R-:W-:Y:S01]  /*1f80*/  FMUL.FTZ R12, R11, R12 ;  /* 0x0000000c0b0c7220 */ /* 0x000fe20000410000 */
[----:B------:R-:W-:Y:S01]  /*1f90*/  FFMA.FTZ R107, R146, R34, R147 ;  /* 0x00000022926b7223 */ /* 0x000fe20000010093 */
[--C-:B------:R-:W-:Y:S01]  /*1fa0*/  FADD.FTZ R34, R35, -R10.reuse ;  /* 0x8000000a23227221 */ /* 0x100fe20000010000 */
[----:B------:R-:W-:Y:S01]  /*1fb0*/  FMUL.FTZ R76, R118, -1.4426950216293334961 ;  /* 0xbfb8aa3b764c7820 */ /* 0x000fe20000410000 */
[----:B------:R-:W-:Y:S01]  /*1fc0*/  FFMA.FTZ R110, R150, R12, R153 ;  /* 0x0000000c966e7223 */ /* 0x000fe20000010099 */
[--C-:B------:R-:W-:Y:S01]  /*1fd0*/  FADD.FTZ R12, R73, -R10.reuse ;  /* 0x8000000a490c7221 */ /* 0x100fe20000010000 */
[----:B------:R-:W-:Y:S01]  /*1fe0*/  FMUL.FTZ R34, R11, R34 ;  /* 0x000000220b227220 */ /* 0x000fe20000410000 */
[----:B------:R0:W-:Y:S01]  /*1ff0*/  MUFU.EX2 R69, R2 ;  /* 0x0000000200457308 */ /* 0x0001e20000000800 */
[----:B------:R-:W-:Y:S01]  /*2000*/  FMUL.FTZ R37, R117, -1.4426950216293334961 ;  /* 0xbfb8aa3b75257820 */ /* 0x000fe20000410000 */
[----:B------:R-:W-:Y:S01]  /*2010*/  FMUL.FTZ R108, R11, R12 ;  /* 0x0000000c0b6c7220 */ /* 0x000fe20000410000 */
[----:B------:R-:W-:Y:S01]  /*2020*/  FMUL.FTZ R12, R109, -1.4426950216293334961 ;  /* 0xbfb8aa3b6d0c7820 */ /* 0x000fe20000410000 */
[----:B------:R-:W-:Y:S01]  /*2030*/  FMUL.FTZ R66, R114, -1.4426950216293334961 ;  /* 0xbfb8aa3b72427820 */ /* 0x000fe20000410000 */
[----:B------:R-:W-:Y:S01]  /*2040*/  FMUL.FTZ R82, R55, -1.4426950216293334961 ;  /* 0xbfb8aa3b37527820 */ /* 0x000fe20000410000 */
[----:B------:R-:W-:Y:S01]  /*2050*/  FFMA.FTZ R108, R142, R108, R155 ;  /* 0x0000006c8e6c7223 */ /* 0x000fe2000001009b */
[----:B------:R-:W-:Y:S01]  /*2060*/  FMUL.FTZ R74, R112, -1.4426950216293334961 ;  /* 0xbfb8aa3b704a7820 */ /* 0x000fe20000410000 */
[----:B------:R1:W-:Y:S01]  /*2070*/  MUFU.EX2 R67, R12 ;  /* 0x0000000c00437308 */ /* 0x0003e20000000800 */
[----:B0-----:R-:W-:Y:S01]  /*2080*/  FMUL.FTZ R2, R110, -1.4426950216293334961 ;  /* 0xbfb8aa3b6e027820 */ /* 0x001fe20000410000 */
[----:B------:R-:W-:Y:S01]  /*2090*/  FMUL.FTZ R3, R108, -1.4426950216293334961 ;  /* 0xbfb8aa3b6c037820 */ /* 0x000fe20000410000 */
[C---:B------:R-:W-:Y:S01]  /*20a0*/  FMUL.FTZ R154, R11.reuse, R154 ;  /* 0x0000009a0b9a7220 */ /* 0x040fe20000410000 */
[C-C-:B------:R-:W-:Y:S01]  /*20b0*/  FFMA.FTZ R115, R146.reuse, R115, R147.reuse ;  /* 0x0000007392737223 */ /* 0x140fe20000010093 */
[--C-:B------:R-:W-:Y:S01]  /*20c0*/  FFMA.FTZ R83, R146, R83, R147.reuse ;  /* 0x0000005392537223 */ /* 0x100fe20000010093 */
[----:B------:R-:W-:Y:S01]  /*20d0*/  FMUL.FTZ R130, R11, R130 ;  /* 0x000000820b827220 */ /* 0x000fe20000410000 */
[----:B------:R-:W-:Y:S01]  /*20e0*/  FMUL.FTZ R39, R52, -1.4426950216293334961 ;  /* 0xbfb8aa3b34277820 */ /* 0x000fe20000410000 */
[----:B------:R0:W-:Y:S01]  /*20f0*/  MUFU.EX2 R73, R2 ;  /* 0x0000000200497308 */ /* 0x0001e20000000800 */
[--C-:B-1----:R-:W-:Y:S01]  /*2100*/  FADD.FTZ R12, R103, -R10.reuse ;  /* 0x8000000a670c7221 */ /* 0x102fe20000010000 */
[----:B------:R-:W-:Y:S01]  /*2110*/  FFMA.FTZ R103, R146, R34, R147 ;  /* 0x0000002292677223 */ /* 0x000fe20000010093 */
[--C-:B------:R-:W-:Y:S01]  /*2120*/  FADD.FTZ R34, R101, -R10.reuse ;  /* 0x8000000a65227221 */ /* 0x100fe20000010000 */
[C---:B------:R-:W-:Y:S01]  /*2130*/  FMUL.FTZ R36, R11.reuse, R36 ;  /* 0x000000240b247220 */ /* 0x040fe20000410000 */
[C---:B------:R-:W-:Y:S01]  /*2140*/  FMUL.FTZ R12, R11.reuse, R12 ;  /* 0x0000000c0b0c7220 */ /* 0x040fe20000410000 */
[C-C-:B------:R-:W-:Y:S01]  /*2150*/  FFMA.FTZ R133, R142.reuse, R130, R155.reuse ;  /* 0x000000828e857223 */ /* 0x140fe2000001009b */
[----:B------:R-:W-:Y:S01]  /*2160*/  FMUL.FTZ R34, R11, R34 ;  /* 0x000000220b227220 */ /* 0x000fe20000410000 */
[----:B------:R1:W2:Y:S01]  /*2170*/  MUFU.EX2 R65, R3 ;  /* 0x0000000300417308 */ /* 0x0002a20000000800 */
[----:B------:R-:W-:Y:S01]  /*2180*/  FFMA.FTZ R104, R142, R12, R155 ;  /* 0x0000000c8e687223 */ /* 0x000fe2000001009b */
[--C-:B------:R-:W-:Y:S01]  /*2190*/  FADD.FTZ R12, R71, -R10.reuse ;  /* 0x8000000a470c7221 */ /* 0x100fe20000010000 */
[----:B0-----:R-:W-:Y:S01]  /*21a0*/  FADD.FTZ R2, R105, -R10 ;  /* 0x8000000a69027221 */ /* 0x001fe20000010000 */
[----:B------:R-:W-:Y:S01]  /*21b0*/  FFMA.FTZ R101, R127, R34, R58 ;  /* 0x000000227f657223 */ /* 0x000fe2000001003a */
[--C-:B------:R-:W-:Y:S01]  /*21c0*/  FADD.FTZ R34, R61, -R10.reuse ;  /* 0x8000000a3d227221 */ /* 0x100fe20000010000 */
[C---:B------:R-:W-:Y:S01]  /*21d0*/  FMUL.FTZ R12, R11.reuse, R12 ;  /* 0x0000000c0b0c7220 */ /* 0x040fe20000410000 */
[C---:B------:R-:W-:Y:S01]  /*21e0*/  FMUL.FTZ R2, R11.reuse, R2 ;  /* 0x000000020b027220 */ /* 0x040fe20000410000 */
[----:B------:R-:W-:Y:S01]  /*21f0*/  MUFU.EX2 R38, R38 ;  /* 0x0000002600267308 */ /* 0x000fe20000000800 */
[----:B------:R-:W-:Y:S01]  /*2200*/  FMUL.FTZ R34, R11, R34 ;  /* 0x000000220b227220 */ /* 0x000fe20000410000 */
[--C-:B------:R-:W-:Y:S01]  /*2210*/  FFMA.FTZ R102, R150, R12, R153.reuse ;  /* 0x0000000c96667223 */ /* 0x100fe20000010099 */
[----:B------:R-:W-:Y:S01]  /*2220*/  FADD.FTZ R12, R51, -R10 ;  /* 0x8000000a330c7221 */ /* 0x000fe20000010000 */
[----:B------:R-:W-:Y:S01]  /*2230*/  FFMA.FTZ R105, R127, R2, R58 ;  /* 0x000000027f697223 */ /* 0x000fe2000001003a */
[----:B-1----:R-:W-:Y:S01]  /*2240*/  FMUL.FTZ R3, R104, -1.4426950216293334961 ;  /* 0xbfb8aa3b68037820 */ /* 0x002fe20000410000 */
[C---:B------:R-:W-:Y:S01]  /*2250*/  FMUL.FTZ R140, R11.reuse, R140 ;  /* 0x0000008c0b8c7220 */ /* 0x040fe20000410000 */
[----:B------:R-:W-:Y:S01]  /*2260*/  FMUL.FTZ R12, R11, R12 ;  /* 0x0000000c0b0c7220 */ /* 0x000fe20000410000 */
[----:B------:R-:W-:Y:S01]  /*2270*/  FMUL.FTZ R2, R105, -1.4426950216293334961 ;  /* 0xbfb8aa3b69027820 */ /* 0x000fe20000410000 */
[----:B------:R0:W-:Y:S01]  /*2280*/  MUFU.EX2 R71, R3 ;  /* 0x0000000300477308 */ /* 0x0001e20000000800 */
[----:B------:R-:W-:Y:S01]  /*2290*/  FFMA.FTZ R106, R150, R36, R153 ;  /* 0x00000024966a7223 */ /* 0x000fe20000010099 */
[----:B------:R-:W-:Y:S01]  /*22a0*/  FFMA.FTZ R100, R142, R12, R155 ;  /* 0x0000000c8e647223 */ /* 0x000fe2000001009b */
[--C-:B------:R-:W-:Y:S01]  /*22b0*/  FADD.FTZ R12, R99, -R10.reuse ;  /* 0x8000000a630c7221 */ /* 0x100fe20000010000 */
[----:B------:R-:W-:Y:S01]  /*22c0*/  FFMA.FTZ R99, R146, R34, R147 ;  /* 0x0000002292637223 */ /* 0x000fe20000010093 */
[--C-:B------:R-:W-:Y:S01]  /*22d0*/  FADD.FTZ R34, R95, -R10.reuse ;  /* 0x8000000a5f227221 */ /* 0x100fe20000010000 */
[C-C-:B------:R-:W-:Y:S01]  /*22e0*/  FFMA.FTZ R140, R150.reuse, R140, R153.reuse ;  /* 0x0000008c968c7223 */ /* 0x140fe20000010099 */
[C---:B------:R-:W-:Y:S01]  /*22f0*/  FMUL.FTZ R12, R11.reuse, R12 ;  /* 0x0000000c0b0c7220 */ /* 0x040fe20000410000 */
[----:B------:R1:W-:Y:S01]  /*2300*/  MUFU.EX2 R35, R2 ;  /* 0x0000000200237308 */ /* 0x0003e20000000800 */
[----:B------:R-:W-:Y:S01]  /*2310*/  FMUL.FTZ R34, R11, R34 ;  /* 0x000000220b227220 */ /* 0x000fe20000410000 */
[----:B0-----:R-:W-:Y:S01]  /*2320*/  FMUL.FTZ R3, R101, -1.4426950216293334961 ;  /* 0xbfb8aa3b65037820 */ /* 0x001fe20000410000 */
[----:B------:R-:W-:Y:S01]  /*2330*/  FFMA.FTZ R98, R150, R12, R153 ;  /* 0x0000000c96627223 */ /* 0x000fe20000010099 */
[--C-:B------:R-:W-:Y:S01]  /*2340*/  FADD.FTZ R12, R59, -R10.reuse ;  /* 0x8000000a3b0c7221 */ /* 0x100fe20000010000 */
[----:B------:R-:W-:Y:S01]  /*2350*/  FFMA.FTZ R95, R146, R34, R147 ;  /* 0x00000022925f7223 */ /* 0x000fe20000010093 */
[--C-:B------:R-:W-:Y:S01]  /*2360*/  FADD.FTZ R34, R49, -R10.reuse ;  /* 0x8000000a31227221 */ /* 0x100fe20000010000 */
[----:B------:R-:W-:Y:S01]  /*2370*/  FMUL.FTZ R72, R106, -1.4426950216293334961 ;  /* 0xbfb8aa3b6a487820 */ /* 0x000fe20000410000 */
[C---:B------:R-:W-:Y:S01]  /*2380*/  FMUL.FTZ R12, R11.reuse, R12 ;  /* 0x0000000c0b0c7220 */ /* 0x040fe20000410000 */
[----:B-1----:R-:W-:Y:S01]  /*2390*/  FMUL.FTZ R2, R102, -1.4426950216293334961 ;  /* 0xbfb8aa3b66027820 */ /* 0x002fe20000410000 */
[----:B------:R-:W-:Y:S01]  /*23a0*/  FMUL.FTZ R34, R11, R34 ;  /* 0x000000220b227220 */ /* 0x000fe20000410000 */
[----:B------:R0:W1:Y:S01]  /*23b0*/  MUFU.EX2 R61, R3 ;  /* 0x00000003003d7308 */ /* 0x0000620000000800 */
[----:B------:R-:W-:Y:S01]  /*23c0*/  FFMA.FTZ R96, R142, R12, R155 ;  /* 0x0000000c8e607223 */ /* 0x000fe2000001009b */
[----:B------:R-:W-:Y:S01]  /*23d0*/  FADD.FTZ R12, R93, -R10 ;  /* 0x8000000a5d0c7221 */ /* 0x000fe20000010000 */
[----:B------:R-:W-:Y:S01]  /*23e0*/  FFMA.FTZ R93, R127, R34, R58 ;  /* 0x000000227f5d7223 */ /* 0x000fe2000001003a */
[--C-:B------:R-:W-:Y:S01]  /*23f0*/  FADD.FTZ R34, R91, -R10.reuse ;  /* 0x8000000a5b227221 */ /* 0x100fe20000010000 */
[----:B------:R-:W-:Y:S01]  /*2400*/  FMUL.FTZ R50, R96, -1.4426950216293334961 ;  /* 0xbfb8aa3b60327820 */ /* 0x000fe20000410000 */
[C---:B------:R-:W-:Y:S01]  /*2410*/  FMUL.FTZ R12, R11.reuse, R12 ;  /* 0x0000000c0b0c7220 */ /* 0x040fe20000410000 */
[----:B------:R-:W-:Y:S01]  /*2420*/  FMUL.FTZ R60, R100, -1.4426950216293334961 ;  /* 0xbfb8aa3b643c7820 */ /* 0x000fe20000410000 */
[----:B------:R4:W3:Y:S01]  /*2430*/  MUFU.EX2 R51, R2 ;  /* 0x0000000200337308 */ /* 0x0008e20000000800 */
[----:B------:R-:W-:Y:S01]  /*2440*/  FMUL.FTZ R34, R11, R34 ;  /* 0x000000220b227220 */ /* 0x000fe20000410000 */
[----:B------:R-:W-:Y:S01]  /*2450*/  FFMA.FTZ R94, R150, R12, R153 ;  /* 0x0000000c965e7223 */ /* 0x000fe20000010099 */
[--C-:B------:R-:W-:Y:S01]  /*2460*/  FADD.FTZ R12, R57, -R10.reuse ;  /* 0x8000000a390c7221 */ /* 0x100fe20000010000 */
[----:B------:R-:W-:Y:S01]  /*2470*/  FMUL.FTZ R64, R107, -1.4426950216293334961 ;  /* 0xbfb8aa3b6b407820 */ /* 0x000fe20000410000 */
[----:B------:R-:W-:Y:S01]  /*2480*/  FFMA.FTZ R91, R146, R34, R147 ;  /* 0x00000022925b7223 */ /* 0x000fe20000010093 */
[----:B0-----:R-:W-:Y:S01]  /*2490*/  FMUL.FTZ R3, R94, -1.4426950216293334961 ;  /* 0xbfb8aa3b5e037820 */ /* 0x001fe20000410000 */
[----:B------:R-:W-:Y:S01]  /*24a0*/  FMUL.FTZ R12, R11, R12 ;  /* 0x0000000c0b0c7220 */ /* 0x000fe20000410000 */
[--C-:B------:R-:W-:Y:S01]  /*24b0*/  FADD.FTZ R34, R45, -R10.reuse ;  /* 0x8000000a2d227221 */ /* 0x100fe20000010000 */
[--C-:B----4-:R-:W-:Y:S01]  /*24c0*/  FADD.FTZ R2, R97, -R10.reuse ;  /* 0x8000000a61027221 */ /* 0x110fe20000010000 */
[----:B------:R-:W-:Y:S01]  /*24d0*/  MUFU.EX2 R57, R3 ;  /* 0x0000000300397308 */ /* 0x000fe20000000800 */
[--C-:B------:R-:W-:Y:S01]  /*24e0*/  FFMA.FTZ R92, R142, R12, R155.reuse ;  /* 0x0000000c8e5c7223 */ /* 0x100fe2000001009b */
[----:B------:R-:W-:Y:S01]  /*24f0*/  FADD.FTZ R12, R47, -R10 ;  /* 0x8000000a2f0c7221 */ /* 0x000fe20000010000 */
[C---:B------:R-:W-:Y:S01]  /*2500*/  FMUL.FTZ R97, R11.reuse, R2 ;  /* 0x000000020b617220 */ /* 0x040fe20000410000 */
[----:B------:R-:W-:Y:S01]  /*2510*/  FMUL.FTZ R2, R98, -1.4426950216293334961 ;  /* 0xbfb8aa3b62027820 */ /* 0x000fe20000410000 */
[C---:B------:R-:W-:Y:S01]  /*2520*/  FMUL.FTZ R34, R11.reuse, R34 ;  /* 0x000000220b227220 */ /* 0x040fe20000410000 */
[----:B------:R-:W-:Y:S01]  /*2530*/  FMUL.FTZ R12, R11, R12 ;  /* 0x0000000c0b0c7220 */ /* 0x000fe20000410000 */
[----:B------:R-:W-:Y:S01]  /*2540*/  FFMA.FTZ R97, R127, R97, R58 ;  /* 0x000000617f617223 */ /* 0x000fe2000001003a */
[----:B------:R0:W4:Y:S01]  /*2550*/  MUFU.EX2 R59, R2 ;  /* 0x00000002003b7308 */ /* 0x0001220000000800 */
[----:B------:R-:W-:Y:S01]  /*2560*/  FFMA.FTZ R88, R142, R34, R155 ;  /* 0x000000228e587223 */ /* 0x000fe2000001009b */
[----:B------:R-:W-:Y:S01]  /*2570*/  FMUL.FTZ R56, R92, -1.4426950216293334961 ;  /* 0xbfb8aa3b5c387820 */ /* 0x000fe20000410000 */
[----:B------:R-:W-:Y:S01]  /*2580*/  FMUL.FTZ R63, R120, -1.4426950216293334961 ;  /* 0xbfb8aa3b783f7820 */ /* 0x000fe20000410000 */
[----:B------:R-:W-:Y:S01]  /*2590*/  FMUL.FTZ R70, R119, -1.4426950216293334961 ;  /* 0xbfb8aa3b77467820 */ /* 0x000fe20000410000 */
[----:B------:R-:W-:Y:S01]  /*25a0*/  FMUL.FTZ R54, R88, -1.4426950216293334961 ;  /* 0xbfb8aa3b58367820 */ /* 0x000fe20000410000 */
[----:B------:R-:W-:Y:S01]  /*25b0*/  FMUL.FTZ R62, R103, -1.4426950216293334961 ;  /* 0xbfb8aa3b673e7820 */ /* 0x000fe20000410000 */
[----:B------:R-:W-:Y:S01]  /*25c0*/  FMUL.FTZ R40, R99, -1.4426950216293334961 ;  /* 0xbfb8aa3b63287820 */ /* 0x000fe20000410000 */
[----:B------:R-:W-:Y:S01]  /*25d0*/  MUFU.EX2 R76, R76 ;  /* 0x0000004c004c7308 */ /* 0x000fe20000000800 */
[----:B0-----:R-:W-:Y:S01]  /*25e0*/  FMUL.FTZ R2, R95, -1.4426950216293334961 ;  /* 0xbfb8aa3b5f027820 */ /* 0x001fe20000410000 */
[----:B------:R-:W-:Y:S01]  /*25f0*/  FMUL.FTZ R44, R97, -1.4426950216293334961 ;  /* 0xbfb8aa3b612c7820 */ /* 0x000fe20000410000 */
[----:B------:R-:W-:Y:S01]  /*2600*/  FMUL.FTZ R126, R83, -1.4426950216293334961 ;  /* 0xbfb8aa3b537e7820 */ /* 0x000fe20000410000 */
[----:B------:R-:W-:Y:S01]  /*2610*/  FMUL.FTZ R42, R123, -1.4426950216293334961 ;  /* 0xbfb8aa3b7b2a7820 */ /* 0x000fe20000410000 */
[----:B------:R-:W-:Y:S01]  /*2620*/  FMUL.FTZ R78, R121, -1.4426950216293334961 ;  /* 0xbfb8aa3b794e7820 */ /* 0x000fe20000410000 */
[----:B------:R-:W-:Y:S01]  /*2630*/  FMUL.FTZ R68, R115, -1.4426950216293334961 ;  /* 0xbfb8aa3b73447820 */ /* 0x000fe20000410000 */
[----:B------:R-:W-:Y:S01]  /*2640*/  FMUL.FTZ R36, R93, -1.4426950216293334961 ;  /* 0xbfb8aa3b5d247820 */ /* 0x000fe20000410000 */
[----:B------:R0:W-:Y:S01]  /*2650*/  MUFU.EX2 R49, R2 ;  /* 0x0000000200317308 */ /* 0x0001e20000000800 */
[----:B------:R-:W-:Y:S01]  /*2660*/  FMUL.FTZ R130, R133, -1.4426950216293334961 ;  /* 0xbfb8aa3b85827820 */ /* 0x000fe20000410000 */
[----:B--2---:R-:W-:Y:S01]  /*2670*/  FADD.FTZ R65, R65, 1 ;  /* 0x3f80000041417421 */ /* 0x004fe20000010000 */
[----:B------:R-:W-:Y:S01]  /*2680*/  FADD.FTZ R43, R43, 1 ;  /* 0x3f8000002b2b7421 */ /* 0x000fe20000010000 */
[----:B-1----:R-:W-:Y:S01]  /*2690*/  FADD.FTZ R156, R61, 1 ;  /* 0x3f8000003d9c7421 */ /* 0x002fe20000010000 */
[----:B---3--:R-:W-:Y:S01]  /*26a0*/  FADD.FTZ R51, R51, 1 ;  /* 0x3f80000033337421 */ /* 0x008fe20000010000 */
[----:B----4-:R-:W-:Y:S01]  /*26b0*/  FADD.FTZ R59, R59, 1 ;  /* 0x3f8000003b3b7421 */ /* 0x010fe20000010000 */
[----:B------:R-:W-:Y:S01]  /*26c0*/  FADD.FTZ R77, R77, 1 ;  /* 0x3f8000004d4d7421 */ /* 0x000fe20000010000 */
[----:B------:R-:W-:Y:S01]  /*26d0*/  MUFU.EX2 R37, R37 ;  /* 0x0000002500257308 */ /* 0x000fe20000000800 */
[----:B0-----:R-:W-:Y:S01]  /*26e0*/  FADD.FTZ R2, R89, -R10 ;  /* 0x8000000a59027221 */ /* 0x001fe20000010000 */
[----:B------:R-:W-:Y:S01]  /*26f0*/  FFMA.FTZ R89, R127, R12, R58 ;  /* 0x0000000c7f597223 */ /* 0x000fe2000001003a */
[----:B------:R-:W-:-:S02]  /*2700*/  FADD.FTZ R12, R87, -R10 ;  /* 0x8000000a570c7221 */ /* 0x000fc40000010000 */
[----:B------:R-:W-:Y:S01]  /*2710*/  FMUL.FTZ R90, R11, R2 ;  /* 0x000000020b5a7220 */ /* 0x000fe20000410000 */
[----:B------:R-:W-:Y:S01]  /*2720*/  FMUL.FTZ R2, R91, -1.4426950216293334961 ;  /* 0xbfb8aa3b5b027820 */ /* 0x000fe20000410000 */
[----:B------:R-:W-:Y:S01]  /*2730*/  FMUL.FTZ R12, R11, R12 ;  /* 0x0000000c0b0c7220 */ /* 0x000fe20000410000 */
[----:B------:R-:W-:Y:S01]  /*2740*/  MUFU.EX2 R66, R66 ;  /* 0x0000004200427308 */ /* 0x000fe20000000800 */
[----:B------:R-:W-:Y:S01]  /*2750*/  FFMA.FTZ R90, R150, R90, R153 ;  /* 0x0000005a965a7223 */ /* 0x000fe20000010099 */
[----:B------:R-:W-:Y:S01]  /*2760*/  FMUL.FTZ R48, R89, -1.4426950216293334961 ;  /* 0xbfb8aa3b59307820 */ /* 0x000fe20000410000 */
[----:B------:R-:W-:Y:S01]  /*2770*/  FFMA.FTZ R87, R146, R12, R147 ;  /* 0x0000000c92577223 */ /* 0x000fe20000010093 */
[----:B------:R-:W-:Y:S01]  /*2780*/  FADD.FTZ R12, R53, -R10 ;  /* 0x8000000a350c7221 */ /* 0x000fe20000010000 */
[----:B------:R-:W-:Y:S02]  /*2790*/  FMUL.FTZ R3, R90, -1.4426950216293334961 ;  /* 0xbfb8aa3b5a037820 */ /* 0x000fe40000410000 */
[----:B------:R-:W-:Y:S01]  /*27a0*/  FMUL.FTZ R34, R87, -1.4426950216293334961 ;  /* 0xbfb8aa3b57227820 */ /* 0x000fe20000410000 */
[----:B------:R0:W-:Y:S01]  /*27b0*/  MUFU.EX2 R47, R2 ;  /* 0x00000002002f7308 */ /* 0x0001e20000000800 */
[----:B------:R-:W-:-:S07]  /*27c0*/  FMUL.FTZ R12, R11, R12 ;  /* 0x0000000c0b0c7220 */ /* 0x000fce0000410000 */
[----:B------:R1:W2:Y:S01]  /*27d0*/  MUFU.EX2 R45, R3 ;  /* 0x00000003002d7308 */ /* 0x0002a20000000800 */
[----:B0-----:R-:W-:Y:S01]  /*27e0*/  FADD.FTZ R2, R85, -R10 ;  /* 0x8000000a55027221 */ /* 0x001fe20000010000 */
[----:B------:R-:W-:Y:S02]  /*27f0*/  FFMA.FTZ R85, R127, R12, R58 ;  /* 0x0000000c7f557223 */ /* 0x000fe4000001003a */
[----:B------:R-:W0:Y:S01]  /*2800*/  @!P0 LDS.64 R12, [R27+UR4] ;  /* 0x000000041b0c8984 */ /* 0x000e220008000a00 */
[----:B------:R-:W-:Y:S01]  /*2810*/  FMUL.FTZ R2, R11, R2 ;  /* 0x000000020b027220 */ /* 0x000fe20000410000 */
[----:B------:R-:W-:Y:S02]  /*2820*/  FMUL.FTZ R46, R85, -1.4426950216293334961 ;  /* 0xbfb8aa3b552e7820 */ /* 0x000fe40000410000 */
[----:B------:R-:W3:Y:S01]  /*2830*/  MUFU.EX2 R82, R82 ;  /* 0x0000005200527308 */ /* 0x000ee20000000800 */
[----:B------:R-:W-:Y:S02]  /*2840*/  FFMA.FTZ R86, R150, R2, R153 ;  /* 0x0000000296567223 */ /* 0x000fe40000010099 */
[----:B-1----:R-:W1:Y:S02]  /*2850*/  @!P0 LDC.64 R2, c[0x0][0x3b0] ;  /* 0x0000ec00ff028b82 */ /* 0x002e640000000a00 */
[----:B------:R-:W-:-:S03]  /*2860*/  FMUL.FTZ R53, R86, -1.4426950216293334961 ;  /* 0xbfb8aa3b56357820 */ /* 0x000fc60000410000 */
[----:B------:R-:W-:Y:S01]  /*2870*/  MUFU.EX2 R74, R74 ;  /* 0x0000004a004a7308 */ /* 0x000fe20000000800 */
[----:B--2---:R-:W-:-:S07]  /*2880*/  FADD.FTZ R45, R45, 1 ;  /* 0x3f8000002d2d7421 */ /* 0x004fce0000010000 */
[----:B------:R-:W2:Y:S01]  /*2890*/  MUFU.EX2 R39, R39 ;  /* 0x0000002700277308 */ /* 0x000ea20000000800 */
[----:B---3--:R-:W-:-:S07]  /*28a0*/  FADD.FTZ R82, R82, 1 ;  /* 0x3f80000052527421 */ /* 0x008fce0000010000 */
[----:B------:R-:W3:Y:S01]  /*28b0*/  MUFU.EX2 R46, R46 ;  /* 0x0000002e002e7308 */ /* 0x000ee20000000800 */
[----:B-1----:R-:W-:-:S04]  /*28c0*/  @!P0 LEA R2, P1, R134, R2, 0x2 ;  /* 0x0000000286028211 */ /* 0x002fc800078210ff */
[----:B------:R-:W-:Y:S01]  /*28d0*/  @!P0 LEA.HI.X R3, R134, R3, R136, 0x2, P1 ;  /* 0x0000000386038211 */ /* 0x000fe200008f1488 */
[----:B------:R-:W-:Y:S01]  /*28e0*/  FFMA.FTZ R134, R127, R132, R58 ;  /* 0x000000847f867223 */ /* 0x000fe2000001003a */
[--C-:B------:R-:W-:Y:S01]  /*28f0*/  FADD.FTZ R132, R131, -R10.reuse ;  /* 0x8000000a83847221 */ /* 0x100fe20000010000 */
[----:B------:R-:W-:Y:S01]  /*2900*/  FMUL.FTZ R136, R128, -1.4426950216293334961 ;  /* 0xbfb8aa3b80887820 */ /* 0x000fe20000410000 */
[----:B------:R-:W-:Y:S01]  /*2910*/  MUFU.EX2 R72, R72 ;  /* 0x0000004800487308 */ /* 0x000fe20000000800 */
[----:B0-----:R0:W-:Y:S01]  /*2920*/  @!P0 STG.E.64 desc[UR10][R2.64], R12 ;  /* 0x0000000c02008986 */ /* 0x0011e2000c101b0a */
[----:B------:R-:W-:Y:S01]  /*2930*/  FMUL.FTZ R132, R11, R132 ;  /* 0x000000840b847220 */ /* 0x000fe20000410000 */
[----:B------:R-:W-:Y:S01]  /*2940*/  FMUL.FTZ R138, R134, -1.4426950216293334961 ;  /* 0xbfb8aa3b868a7820 */ /* 0x000fe20000410000 */
[----:B--2---:R-:W-:Y:S02]  /*2950*/  FADD.FTZ R39, R39, 1 ;  /* 0x3f80000027277421 */ /* 0x004fe40000010000 */
[----:B------:R-:W-:Y:S01]  /*2960*/  FFMA.FTZ R132, R146, R132, R147 ;  /* 0x0000008492847223 */ /* 0x000fe20000010093 */
[----:B---3--:R-:W-:Y:S01]  /*2970*/  FADD.FTZ R46, R46, 1 ;  /* 0x3f8000002e2e7421 */ /* 0x008fe20000010000 */
[----:B------:R1:W-:Y:S02]  /*2980*/  MUFU.EX2 R129, R136 ;  /* 0x0000008800817308 */ /* 0x0003e40000000800 */
[----:B------:R-:W-:Y:S01]  /*2990*/  FMUL.FTZ R144, R132, -1.4426950216293334961 ;  /* 0xbfb8aa3b84907820 */ /* 0x000fe20000410000 */
[----:B0-----:R-:W-:-:S05]  /*29a0*/  FADD.FTZ R12, R159, -R10 ;  /* 0x8000000a9f0c7221 */ /* 0x001fca0000010000 */
[----:B------:R0:W-:Y:S01]  /*29b0*/  MUFU.EX2 R131, R138 ;  /* 0x0000008a00837308 */ /* 0x0001e20000000800 */
[----:B-1----:R-:W-:Y:S01]  /*29c0*/  FADD.FTZ R136, R135, -R10 ;  /* 0x8000000a87887221 */ /* 0x002fe20000010000 */
[----:B------:R-:W-:-:S06]  /*29d0*/  FMUL.FTZ R12, R11, R12 ;  /* 0x0000000c0b0c7220 */ /* 0x000fcc0000410000 */
[----:B------:R1:W-:Y:S01]  /*29e0*/  MUFU.EX2 R135, R144 ;  /* 0x0000009000877308 */ /* 0x0003e20000000800 */
[----:B0-----:R-:W-:Y:S01]  /*29f0*/  FMUL.FTZ R138, R11, R136 ;  /* 0x000000880b8a7220 */ /* 0x001fe20000410000 */
[----:B------:R-:W-:-:S03]  /*2a00*/  FMUL.FTZ R136, R140, -1.4426950216293334961 ;  /* 0xbfb8aa3b8c887820 */ /* 0x000fc60000410000 */
[----:B------:R-:W-:Y:S01]  /*2a10*/  FFMA.FTZ R139, R127, R138, R58 ;  /* 0x0000008a7f8b7223 */ /* 0x000fe2000001003a */
[----:B------:R-:W-:Y:S01]  /*2a20*/  FMUL.FTZ R138, R11, R148 ;  /* 0x000000940b8a7220 */ /* 0x000fe20000410000 */
[--C-:B------:R-:W-:Y:S01]  /*2a30*/  FADD.FTZ R148, R161, -R10.reuse ;  /* 0x8000000aa1947221 */ /* 0x100fe20000010000 */
[----:B------:R-:W-:Y:S01]  /*2a40*/  MUFU.EX2 R50, R50 ;  /* 0x0000003200327308 */ /* 0x000fe20000000800 */
[--C-:B-1----:R-:W-:Y:S01]  /*2a50*/  FADD.FTZ R144, R137, -R10.reuse ;  /* 0x8000000a89907221 */ /* 0x102fe20000010000 */
[----:B------:R-:W-:Y:S01]  /*2a60*/  FFMA.FTZ R137, R146, R12, R147 ;  /* 0x0000000c92897223 */ /* 0x000fe20000010093 */
[C-C-:B------:R-:W-:Y:S01]  /*2a70*/  FFMA.FTZ R12, R142.reuse, R152, R155.reuse ;  /* 0x000000988e0c7223 */ /* 0x140fe2000001009b */
[--C-:B------:R-:W-:Y:S01]  /*2a80*/  FADD.FTZ R152, R143, -R10.reuse ;  /* 0x8000000a8f987221 */ /* 0x100fe20000010000 */
[----:B------:R-:W-:Y:S01]  /*2a90*/  FMUL.FTZ R13, R11, R144 ;  /* 0x000000900b0d7220 */ /* 0x000fe20000410000 */
[----:B------:R-:W-:Y:S01]  /*2aa0*/  FADD.FTZ R144, R141, -R10 ;  /* 0x8000000a8d907221 */ /* 0x000fe20000010000 */
[C-C-:B------:R-:W-:Y:S01]  /*2ab0*/  FFMA.FTZ R138, R142.reuse, R138, R155.reuse ;  /* 0x0000008a8e8a7223 */ /* 0x140fe2000001009b */
[C---:B------:R-:W-:Y:S01]  /*2ac0*/  FMUL.FTZ R152, R11.reuse, R152 ;  /* 0x000000980b987220 */ /* 0x040fe20000410000 */
[----:B------:R-:W-:Y:S01]  /*2ad0*/  FFMA.FTZ R13, R142, R13, R155 ;  /* 0x0000000d8e0d7223 */ /* 0x000fe2000001009b */
[C---:B------:R-:W-:Y:S01]  /*2ae0*/  FMUL.FTZ R144, R11.reuse, R144 ;  /* 0x000000900b907220 */ /* 0x040fe20000410000 */
[----:B------:R-:W-:Y:S01]  /*2af0*/  FMUL.FTZ R142, R11, R148 ;  /* 0x000000940b8e7220 */ /* 0x000fe20000410000 */
[----:B------:R-:W-:Y:S01]  /*2b00*/  FMUL.FTZ R2, R139, -1.4426950216293334961 ;  /* 0xbfb8aa3b8b027820 */ /* 0x000fe20000410000 */
[----:B------:R-:W-:Y:S01]  /*2b10*/  FMUL.FTZ R3, R138, -1.4426950216293334961 ;  /* 0xbfb8aa3b8a037820 */ /* 0x000fe20000410000 */
[----:B------:R-:W-:Y:S01]  /*2b20*/  FFMA.FTZ R145, R127, R144, R58 ;  /* 0x000000907f917223 */ /* 0x000fe2000001003a */
[C-C-:B------:R-:W-:Y:S01]  /*2b30*/  FFMA.FTZ R144, R146.reuse, R152, R147.reuse ;  /* 0x0000009892907223 */ /* 0x140fe20000010093 */
[----:B------:R-:W-:Y:S01]  /*2b40*/  FFMA.FTZ R146, R146, R154, R147 ;  /* 0x0000009a92927223 */ /* 0x000fe20000010093 */
[--C-:B------:R-:W-:Y:S01]  /*2b50*/  FADD.FTZ R152, R151, -R10.reuse ;  /* 0x8000000a97987221 */ /* 0x100fe20000010000 */
[--C-:B------:R-:W-:Y:S01]  /*2b60*/  FADD.FTZ R154, R149, -R10.reuse ;  /* 0x8000000a959a7221 */ /* 0x100fe20000010000 */
[--C-:B------:R-:W-:Y:S01]  /*2b70*/  FFMA.FTZ R142, R150, R142, R153.reuse ;  /* 0x0000008e968e7223 */ /* 0x100fe20000010099 */
[----:B------:R-:W-:Y:S01]  /*2b80*/  FADD.FTZ R155, R38, 1 ;  /* 0x3f800000269b7421 */ /* 0x000fe20000010000 */
[C---:B------:R-:W-:Y:S01]  /*2b90*/  FMUL.FTZ R149, R11.reuse, R152 ;  /* 0x000000980b957220 */ /* 0x040fe20000410000 */
[----:B------:R-:W-:Y:S01]  /*2ba0*/  FMUL.FTZ R154, R11, R154 ;  /* 0x0000009a0b9a7220 */ /* 0x000fe20000410000 */
[--C-:B------:R-:W-:Y:S01]  /*2bb0*/  FADD.FTZ R152, R31, -R10.reuse ;  /* 0x8000000a1f987221 */ /* 0x100fe20000010000 */
[----:B------:R-:W-:Y:S01]  /*2bc0*/  FADD.FTZ R38, R79, 1 ;  /* 0x3f8000004f267421 */ /* 0x000fe20000010000 */
[C-C-:B------:R-:W-:Y:S01]  /*2bd0*/  FFMA.FTZ R149, R150.reuse, R149, R153.reuse ;  /* 0x0000009596957223 */ /* 0x140fe20000010099 */
[----:B------:R-:W-:Y:S01]  /*2be0*/  FFMA.FTZ R150, R150, R154, R153 ;  /* 0x0000009a96967223 */ /* 0x000fe20000010099 */
[----:B------:R-:W-:Y:S01]  /*2bf0*/  FADD.FTZ R154, R33, -R10 ;  /* 0x8000000a219a7221 */ /* 0x000fe20000010000 */
[----:B------:R-:W0:Y:S01]  /*2c00*/  MUFU.EX2 R2, R2 ;  /* 0x0000000200027308 */ /* 0x000e220000000800 */
[----:B------:R-:W-:Y:S01]  /*2c10*/  FADD.FTZ R79, R81, 1 ;  /* 0x3f800000514f7421 */ /* 0x000fe20000010000 */
[C---:B------:R-:W-:Y:S01]  /*2c20*/  FMUL.FTZ R152, R11.reuse, R152 ;  /* 0x000000980b987220 */ /* 0x040fe20000410000 */
[----:B------:R-:W-:Y:S01]  /*2c30*/  FMUL.FTZ R153, R11, R154 ;  /* 0x0000009a0b997220 */ /* 0x000fe20000410000 */
[----:B------:R-:W-:Y:S01]  /*2c40*/  FADD.FTZ R81, R76, 1 ;  /* 0x3f8000004c517421 */ /* 0x000fe20000010000 */
[----:B------:R-:W-:Y:S01]  /*2c50*/  FMUL.FTZ R148, R137, -1.4426950216293334961 ;  /* 0xbfb8aa3b89947820 */ /* 0x000fe20000410000 */
[----:B------:R-:W-:Y:S01]  /*2c60*/  FADD.FTZ R76, R37, 1 ;  /* 0x3f800000254c7421 */ /* 0x000fe20000010000 */
[----:B------:R-:W-:Y:S01]  /*2c70*/  FADD.FTZ R37, R75, 1 ;  /* 0x3f8000004b257421 */ /* 0x000fe20000010000 */
[----:B------:R-:W1:Y:S01]  /*2c80*/  MUFU.EX2 R3, R3 ;  /* 0x0000000300037308 */ /* 0x000e620000000800 */
[----:B------:R-:W-:Y:S01]  /*2c90*/  FADD.FTZ R75, R66, 1 ;  /* 0x3f800000424b7421 */ /* 0x000fe20000010000 */
[C-C-:B------:R-:W-:Y:S01]  /*2ca0*/  FFMA.FTZ R152, R127.reuse, R152, R58.reuse ;  /* 0x000000987f987223 */ /* 0x140fe2000001003a */
[----:B------:R-:W-:Y:S01]  /*2cb0*/  FFMA.FTZ R153, R127, R153, R58 ;  /* 0x000000997f997223 */ /* 0x000fe2000001003a */
[----:B------:R-:W-:Y:S01]  /*2cc0*/  FADD.FTZ R66, R69, 1 ;  /* 0x3f80000045427421 */ /* 0x000fe20000010000 */
[----:B------:R-:W-:Y:S01]  /*2cd0*/  FMUL.FTZ R11, R12, -1.4426950216293334961 ;  /* 0xbfb8aa3b0c0b7820 */ /* 0x000fe20000410000 */
[----:B------:R-:W-:Y:S01]  /*2ce0*/  FADD.FTZ R69, R74, 1 ;  /* 0x3f8000004a457421 */ /* 0x000fe20000010000 */
[----:B------:R-:W-:Y:S01]  /*2cf0*/  FMUL.FTZ R127, R146, -1.4426950216293334961 ;  /* 0xbfb8aa3b927f7820 */ /* 0x000fe20000410000 */
[----:B------:R2:W-:Y:S01]  /*2d00*/  MUFU.EX2 R141, R148 ;  /* 0x00000094008d7308 */ /* 0x0005e20000000800 */
[----:B------:R-:W-:Y:S01]  /*2d10*/  FADD.FTZ R74, R41, 1 ;  /* 0x3f800000294a7421 */ /* 0x000fe20000010000 */
[----:B------:R-:W-:Y:S01]  /*2d20*/  FADD.FTZ R41, R73, 1 ;  /* 0x3f80000049297421 */ /* 0x000fe20000010000 */
[----:B------:R-:W-:Y:S01]  /*2d30*/  FMUL.FTZ R143, R142, -1.4426950216293334961 ;  /* 0xbfb8aa3b8e8f7820 */ /* 0x000fe20000410000 */
[----:B------:R-:W-:Y:S01]  /*2d40*/  FMUL.FTZ R147, R145, -1.4426950216293334961 ;  /* 0xbfb8aa3b91937820 */ /* 0x000fe20000410000 */
[----:B------:R-:W-:Y:S01]  /*2d50*/  FMUL.FTZ R151, R144, -1.4426950216293334961 ;  /* 0xbfb8aa3b90977820 */ /* 0x000fe20000410000 */
[----:B------:R-:W-:Y:S01]  /*2d60*/  FMUL.FTZ R31, R149, -1.4426950216293334961 ;  /* 0xbfb8aa3b951f7820 */ /* 0x000fe20000410000 */
[----:B------:R-:W-:Y:S01]  /*2d70*/  FMUL.FTZ R10, R152, -1.4426950216293334961 ;  /* 0xbfb8aa3b980a7820 */ /* 0x000fe20000410000 */
[----:B------:R-:W3:Y:S01]  /*2d80*/  MUFU.EX2 R60, R60 ;  /* 0x0000003c003c7308 */ /* 0x000ee20000000800 */
[----:B--2---:R-:W-:Y:S01]  /*2d90*/  FMUL.FTZ R148, R13, -1.4426950216293334961 ;  /* 0xbfb8aa3b0d947820 */ /* 0x004fe20000410000 */
[----:B------:R-:W-:Y:S01]  /*2da0*/  FMUL.FTZ R58, R150, -1.4426950216293334961 ;  /* 0xbfb8aa3b963a7820 */ /* 0x000fe20000410000 */
[----:B------:R-:W-:Y:S01]  /*2db0*/  FMUL.FTZ R33, R153, -1.4426950216293334961 ;  /* 0xbfb8aa3b99217820 */ /* 0x000fe20000410000 */
[----:B0-----:R-:W-:Y:S01]  /*2dc0*/  FADD.FTZ R2, R2, 1 ;  /* 0x3f80000002027421 */ /* 0x001fe20000010000 */
[----:B------:R-:W-:Y:S01]  /*2dd0*/  FADD.FTZ R154, R67, 1 ;  /* 0x3f800000439a7421 */ /* 0x000fe20000010000 */
[----:B------:R-:W-:Y:S01]  /*2de0*/  FADD.FTZ R67, R72, 1 ;  /* 0x3f80000048437421 */ /* 0x000fe20000010000 */
[----:B------:R-:W-:Y:S01]  /*2df0*/  FADD.FTZ R72, R35, 1 ;  /* 0x3f80000023487421 */ /* 0x000fe20000010000 */
[----:B------:R-:W0:Y:S01]  /*2e00*/  MUFU.EX2 R56, R56 ;  /* 0x0000003800387308 */ /* 0x000e220000000800 */
[----:B-1----:R-:W-:Y:S01]  /*2e10*/  FADD.FTZ R3, R3, 1 ;  /* 0x3f80000003037421 */ /* 0x002fe20000010000 */
[----:B------:R-:W-:Y:S01]  /*2e20*/  FADD.FTZ R35, R71, 1 ;  /* 0x3f80000047237421 */ /* 0x000fe20000010000 */
[----:B------:R-:W-:Y:S01]  /*2e30*/  FADD.FTZ R71, R50, 1 ;  /* 0x3f80000032477421 */ /* 0x000fe20000010000 */
[----:B------:R-:W-:Y:S01]  /*2e40*/  FADD.FTZ R50, R49, 1 ;  /* 0x3f80000031327421 */ /* 0x000fe20000010000 */
[----:B------:R-:W-:Y:S01]  /*2e50*/  FADD.FTZ R49, R57, 1 ;  /* 0x3f80000039317421 */ /* 0x000fe20000010000 */
[----:B------:R-:W-:Y:S01]  /*2e60*/  FADD.FTZ R73, R129, 1 ;  /* 0x3f80000081497421 */ /* 0x000fe20000010000 */
[----:B------:R-:W-:Y:S01]  /*2e70*/  FADD.FTZ R129, R131, 1 ;  /* 0x3f80000083817421 */ /* 0x000fe20000010000 */
[----:B------:R-:W1:Y:S01]  /*2e80*/  MUFU.EX2 R64, R64 ;  /* 0x0000004000407308 */ /* 0x000e620000000800 */
[----:B---3--:R-:W-:Y:S01]  /*2e90*/  FADD.FTZ R60, R60, 1 ;  /* 0x3f8000003c3c7421 */ /* 0x008fe20000010000 */
[----:B------:R-:W-:-:S06]  /*2ea0*/  FADD.FTZ R131, R135, 1 ;  /* 0x3f80000087837421 */ /* 0x000fcc0000010000 */
[----:B------:R-:W2:Y:S01]  /*2eb0*/  MUFU.EX2 R63, R63 ;  /* 0x0000003f003f7308 */ /* 0x000ea20000000800 */
[----:B0-----:R-:W-:Y:S01]  /*2ec0*/  FADD.FTZ R57, R56, 1 ;  /* 0x3f80000038397421 */ /* 0x001fe20000010000 */
[----:B------:R-:W-:-:S06]  /*2ed0*/  FADD.FTZ R56, R47, 1 ;  /* 0x3f8000002f387421 */ /* 0x000fcc0000010000 */
        /* <DEDUP_REMOVED lines=15> */
[----:B--2---:R-:W-:Y:S01]  /*2fd0*/  FADD.FTZ R54, R126, 1 ;  /* 0x3f8000007e367421 */ /* 0x004fe20000010000 */
[----:B------:R-:W-:-:S06]  /*2fe0*/  FADD.FTZ R126, R141, 1 ;  /* 0x3f8000008d7e7421 */ /* 0x000fcc0000010000 */
[----:B------:R-:W2:Y:S01]  /*2ff0*/  MUFU.EX2 R42, R42 ;  /* 0x0000002a002a7308 */ /* 0x000ea20000000800 */
[----:B0-----:R-:W-:-:S07]  /*3000*/  FADD.FTZ R11, R11, 1 ;  /* 0x3f8000000b0b7421 */ /* 0x001fce0000010000 */
[----:B------:R-:W0:Y:S01]  /*3010*/  MUFU.EX2 R78, R78 ;  /* 0x0000004e004e7308 */ /* 0x000e220000000800 */
[----:B-1----:R-:W-:-:S07]  /*3020*/  FMUL.FTZ R55, R55, R82 ;  /* 0x0000005237377220 */ /* 0x002fce0000410000 */
        /* <DEDUP_REMOVED lines=12> */
[----:B------:R-:W0:Y:S01]  /*30f0*/  MUFU.EX2 R136, R136 ;  /* 0x0000008800887308 */ /* 0x000e220000000800 */
[----:B--2---:R-:W-:-:S07]  /*3100*/  FADD.FTZ R53, R53, 1 ;  /* 0x3f80000035357421 */ /* 0x004fce0000010000 */
[----:B------:R-:W1:Y:S08]  /*3110*/  MUFU.EX2 R148, R148 ;  /* 0x0000009400947308 */ /* 0x000e700000000800 */
[----:B------:R-:W2:Y:S01]  /*3120*/  MUFU.EX2 R127, R127 ;  /* 0x0000007f007f7308 */ /* 0x000ea20000000800 */
[----:B0-----:R-:W-:-:S07]  /*3130*/  FADD.FTZ R135, R136, 1 ;  /* 0x3f80000088877421 */ /* 0x001fce0000010000 */
[----:B------:R-:W0:Y:S01]  /*3140*/  MUFU.RCP R41, R41 ;  /* 0x0000002900297308 */ /* 0x000e220000001000 */
[----:B-1----:R-:W-:-:S07]  /*3150*/  FADD.FTZ R82, R148, 1 ;  /* 0x3f80000094527421 */ /* 0x002fce0000010000 */
[----:B------:R-:W1:Y:S01]  /*3160*/  MUFU.EX2 R143, R143 ;  /* 0x0000008f008f7308 */ /* 0x000e620000000800 */
[----:B--2---:R-:W-:-:S07]  /*3170*/  FADD.FTZ R127, R127, 1 ;  /* 0x3f8000007f7f7421 */ /* 0x004fce0000010000 */
[----:B------:R-:W2:Y:S01]  /*3180*/  MUFU.EX2 R147, R147 ;  /* 0x0000009300937308 */ /* 0x000ea20000000800 */
[----:B0-----:R-:W-:-:S07]  /*3190*/  FMUL.FTZ R41, R110, R41 ;  /* 0x000000296e297220 */ /* 0x001fce0000410000 */
        /* <DEDUP_REMOVED lines=10> */
[----:B------:R-:W2:Y:S01]  /*3240*/  MUFU.RCP R155, R155 ;  /* 0x0000009b009b7308 */ /* 0x000ea20000001000 */
[----:B0-----:R-:W-:-:S07]  /*3250*/  FADD.FTZ R58, R58, 1 ;  /* 0x3f8000003a3a7421 */ /* 0x001fce0000010000 */
[----:B------:R-:W0:Y:S01]  /*3260*/  MUFU.RCP R39, R39 ;  /* 0x0000002700277308 */ /* 0x000e220000001000 */
[----:B-1----:R-:W-:-:S07]  /*3270*/  FADD.FTZ R33, R33, 1 ;  /* 0x3f80000021217421 */ /* 0x002fce0000010000 */
[----:B------:R-:W1:Y:S01]  /*3280*/  MUFU.RCP R38, R38 ;  /* 0x0000002600267308 */ /* 0x000e620000001000 */
[----:B--2---:R-:W-:-:S07]  /*3290*/  FMUL.FTZ R155, R80, R155 ;  /* 0x0000009b509b7220 */ /* 0x004fce0000410000 */
[----:B------:R-:W2:Y:S01]  /*32a0*/  MUFU.RCP R66, R66 ;  /* 0x0000004200427308 */ /* 0x000ea20000001000 */
[----:B0-----:R-:W-:-:S05]  /*32b0*/  FMUL.FTZ R52, R52, R39 ;  /* 0x0000002734347220 */ /* 0x001fca0000410000 */
[----:B------:R-:W-:Y:S02]  /*32c0*/  F2FP.F16.F32.PACK_AB R52, R55, R52 ;  /* 0x000000343734723e */ /* 0x000fe400000000ff */
[----:B------:R-:W0:Y:S01]  /*32d0*/  MUFU.RCP R65, R65 ;  /* 0x0000004100417308 */ /* 0x000e220000001000 */
[----:B-1----:R-:W-:-:S07]  /*32e0*/  FMUL.FTZ R80, R125, R38 ;  /* 0x000000267d507220 */ /* 0x002fce0000410000 */
[----:B------:R-:W1:Y:S01]  /*32f0*/  MUFU.RCP R46, R46 ;  /* 0x0000002e002e7308 */ /* 0x000e620000001000 */
[----:B--2---:R-:W-:-:S07]  /*3300*/  FMUL.FTZ R66, R113, R66 ;  /* 0x0000004271427220 */ /* 0x004fce0000410000 */
[----:B------:R-:W2:Y:S01]  /*3310*/  MUFU.RCP R43, R43 ;  /* 0x0000002b002b7308 */ /* 0x000ea20000001000 */
[----:B0-----:R-:W-:-:S07]  /*3320*/  FMUL.FTZ R65, R108, R65 ;  /* 0x000000416c417220 */ /* 0x001fce0000410000 */
[----:B------:R-:W-:Y:S01]  /*3330*/  MUFU.RCP R2, R2 ;  /* 0x0000000200027308 */ /* 0x000fe20000001000 */
[----:B-1----:R-:W-:-:S07]  /*3340*/  FMUL.FTZ R85, R85, R46 ;  /* 0x0000002e55557220 */ /* 0x002fce0000410000 */
[----:B------:R-:W0:Y:S01]  /*3350*/  MUFU.RCP R3, R3 ;  /* 0x0000000300037308 */ /* 0x000e220000001000 */
[----:B--2---:R-:W-:-:S07]  /*3360*/  FMUL.FTZ R84, R84, R43 ;  /* 0x0000002b54547220 */ /* 0x004fce0000410000 */
[----:B------:R1:W2:Y:S08]  /*3370*/  MUFU.RCP R61, R60 ;  /* 0x0000003c003d7308 */ /* 0x0002b00000001000 */
[----:B------:R-:W3:Y:S01]  /*3380*/  MUFU.RCP R75, R75 ;  /* 0x0000004b004b7308 */ /* 0x000ee20000001000 */
[----:B-1----:R-:W-:Y:S01]  /*3390*/  FADD.FTZ R60, R130, 1 ;  /* 0x3f800000823c7421 */ /* 0x002fe20000010000 */
[----:B0-----:R-:W-:-:S06]  /*33a0*/  FMUL.FTZ R138, R138, R3 ;  /* 0x000000038a8a7220 */ /* 0x001fcc0000410000 */
[----:B------:R-:W0:Y:S01]  /*33b0*/  MUFU.RCP R64, R64 ;  /* 0x0000004000407308 */ /* 0x000e220000001000 */
[----:B--2---:R-:W-:-:S07]  /*33c0*/  FMUL.FTZ R61, R100, R61 ;  /* 0x0000003d643d7220 */ /* 0x004fce0000410000 */
[----:B------:R-:W1:Y:S01]  /*33d0*/  MUFU.RCP R63, R63 ;  /* 0x0000003f003f7308 */ /* 0x000e620000001000 */
[----:B---3--:R-:W-:-:S05]  /*33e0*/  FMUL.FTZ R75, R114, R75 ;  /* 0x0000004b724b7220 */ /* 0x008fca0000410000 */
[----:B------:R-:W-:Y:S02]  /*33f0*/  F2FP.F16.F32.PACK_AB R55, R66, R75 ;  /* 0x0000004b4237723e */ /* 0x000fe400000000ff */
        /* <DEDUP_REMOVED lines=13> */
[----:B--2---:R-:W-:-:S05]  /*34d0*/  FMUL.FTZ R72, R105, R72 ;  /* 0x0000004869487220 */ /* 0x004fca0000410000 */
[----:B------:R-:W-:Y:S02]  /*34e0*/  F2FP.F16.F32.PACK_AB R65, R72, R67 ;  /* 0x000000434841723e */ /* 0x000fe400000000ff */
        /* <DEDUP_REMOVED lines=15> */
[----:B0-----:R-:W-:-:S05]  /*35e0*/  FMUL.FTZ R44, R97, R44 ;  /* 0x0000002c612c7220 */ /* 0x001fca0000410000 */
[----:B------:R-:W-:Y:S02]  /*35f0*/  F2FP.F16.F32.PACK_AB R41, R44, R59 ;  /* 0x0000003b2c29723e */ /* 0x000fe400000000ff */
        /* <DEDUP_REMOVED lines=54> */
[----:B--2---:R-:W-:Y:S01]  /*3960*/  FMUL.FTZ R86, R86, R53 ;  /* 0x0000003556567220 */ /* 0x004fe20000410000 */
[----:B------:R-:W-:Y:S02]  /*3970*/  F2FP.F16.F32.PACK_AB R53, R80, R155 ;  /* 0x0000009b5035723e */ /* 0x000fe400000000ff */
[----:B------:R-:W-:Y:S02]  /*3980*/  F2FP.F16.F32.PACK_AB R80, R70, R63 ;  /* 0x0000003f4650723e */ /* 0x000fe400000000ff */
[----:B------:R-:W-:Y:S02]  /*3990*/  F2FP.F16.F32.PACK_AB R63, R156, R51 ;  /* 0x000000339c3f723e */ /* 0x000fe400000000ff */
[----:B------:R-:W2:Y:S01]  /*39a0*/  MUFU.RCP R60, R60 ;  /* 0x0000003c003c7308 */ /* 0x000ea20000001000 */
[----:B0-----:R-:W-:Y:S01]  /*39b0*/  FMUL.FTZ R73, R128, R73 ;  /* 0x0000004980497220 */ /* 0x001fe20000410000 */
[----:B------:R-:W-:-:S02]  /*39c0*/  F2FP.F16.F32.PACK_AB R51, R36, R49 ;  /* 0x000000312433723e */ /* 0x000fc400000000ff */
[----:B------:R-:W-:-:S04]  /*39d0*/  F2FP.F16.F32.PACK_AB R35, R85, R86 ;  /* 0x000000565523723e */ /* 0x000fc800000000ff */
        /* <DEDUP_REMOVED lines=11> */
[----:B--2---:R-:W-:Y:S01]  /*3a90*/  FMUL.FTZ R137, R137, R126 ;  /* 0x0000007e89897220 */ /* 0x004fe20000410000 */
[----:B------:R-:W-:-:S04]  /*3aa0*/  MOV R126, R32 ;  /* 0x00000020007e7202 */ /* 0x000fc80000000f00 */
[----:B------:R-:W-:Y:S02]  /*3ab0*/  F2FP.F16.F32.PACK_AB R138, R137, R138 ;  /* 0x0000008a898a723e */ /* 0x000fe400000000ff */
[----:B------:R-:W2:Y:S01]  /*3ac0*/  MUFU.RCP R82, R82 ;  /* 0x0000005200527308 */ /* 0x000ea20000001000 */
[----:B0-----:R-:W-:-:S07]  /*3ad0*/  FMUL.FTZ R39, R142, R39 ;  /* 0x000000278e277220 */ /* 0x001fce0000410000 */
[----:B------:R-:W0:Y:S01]  /*3ae0*/  MUFU.RCP R113, R151 ;  /* 0x0000009700717308 */ /* 0x000e220000001000 */
[----:B-1----:R-:W-:-:S07]  /*3af0*/  FMUL.FTZ R38, R145, R38 ;  /* 0x0000002691267220 */ /* 0x002fce0000410000 */
[----:B------:R-:W1:Y:S01]  /*3b00*/  MUFU.RCP R108, R110 ;  /* 0x0000006e006c7308 */ /* 0x000e620000001000 */
[----:B--2---:R-:W-:-:S07]  /*3b10*/  FMUL.FTZ R82, R13, R82 ;  /* 0x000000520d527220 */ /* 0x004fce0000410000 */
[----:B------:R2:W3:Y:S01]  /*3b20*/  MUFU.RCP R31, R10 ;  /* 0x0000000a001f7308 */ /* 0x0004e20000001000 */
[----:B0-----:R-:W-:-:S05]  /*3b30*/  FMUL.FTZ R113, R144, R113 ;  /* 0x0000007190717220 */ /* 0x001fca0000410000 */
[----:B------:R-:W-:Y:S02]  /*3b40*/  F2FP.F16.F32.PACK_AB R82, R113, R82 ;  /* 0x000000527152723e */ /* 0x000fe400000000ff */
[----:B------:R-:W0:Y:S01]  /*3b50*/  MUFU.RCP R127, R127 ;  /* 0x0000007f007f7308 */ /* 0x000e220000001000 */
[----:B--2---:R-:W-:Y:S01]  /*3b60*/  FMUL.FTZ R10, R139, R2 ;  /* 0x000000028b0a7220 */ /* 0x004fe20000410000 */
[----:B------:R-:W-:Y:S01]  /*3b70*/  IADD3 R2, P1, PT, R14, UR6, RZ ;  /* 0x000000060e027c10 */ /* 0x000fe2000ff3e0ff */
[----:B-1----:R-:W-:Y:S01]  /*3b80*/  FMUL.FTZ R108, R149, R108 ;  /* 0x0000006c956c7220 */ /* 0x002fe20000410000 */
[----:B------:R-:W-:Y:S02]  /*3b90*/  F2FP.F16.F32.PACK_AB R139, R38, R39 ;  /* 0x00000027268b723e */ /* 0x000fe400000000ff */
[----:B------:R-:W-:Y:S01]  /*3ba0*/  IADD3.X R3, PT, PT, R0, UR7, RZ, P1, !PT ;  /* 0x0000000700037c10 */ /* 0x000fe20008ffe4ff */
[----:B------:R-:W1:Y:S01]  /*3bb0*/  LDCU.64 UR6, c[0x0][0x3a8] ;  /* 0x00007500ff0677ac */ /* 0x000e620008000a00 */
[----:B------:R-:W2:Y:S01]  /*3bc0*/  MUFU.RCP R43, R58 ;  /* 0x0000003a002b7308 */ /* 0x000ea20000001000 */
[----:B---3--:R-:W-:Y:S01]  /*3bd0*/  FMUL.FTZ R31, R152, R31 ;  /* 0x0000001f981f7220 */ /* 0x008fe20000410000 */
[----:B------:R-:W-:Y:S01]  /*3be0*/  F2FP.F16.F32.PACK_AB R61, R10, R135 ;  /* 0x000000870a3d723e */ /* 0x000fe200000000ff */
[----:B------:R3:W-:Y:S03]  /*3bf0*/  STG.E.64 desc[UR10][R2.64], R52 ;  /* 0x0000003402007986 */ /* 0x0007e6000c101b0a */
[----:B------:R-:W-:Y:S01]  /*3c00*/  F2FP.F16.F32.PACK_AB R83, R31, R108 ;  /* 0x0000006c1f53723e */ /* 0x000fe200000000ff */
[----:B------:R3:W-:Y:S01]  /*3c10*/  STG.E.64 desc[UR10][R2.64+0x1400], R80 ;  /* 0x0014005002007986 */ /* 0x0007e2000c101b0a */
[----:B------:R-:W4:Y:S01]  /*3c20*/  MUFU.RCP R46, R33 ;  /* 0x00000021002e7308 */ /* 0x000f220000001000 */
[----:B0-----:R-:W-:-:S02]  /*3c30*/  FMUL.FTZ R11, R146, R127 ;  /* 0x0000007f920b7220 */ /* 0x001fc40000410000 */
[----:B------:R3:W-:Y:S03]  /*3c40*/  STG.E.64 desc[UR10][R2.64+0x1e00], R54 ;  /* 0x001e003602007986 */ /* 0x0007e6000c101b0a */
[----:B------:R-:W-:Y:S01]  /*3c50*/  F2FP.F16.F32.PACK_AB R12, R11, R12 ;  /* 0x0000000c0b0c723e */ /* 0x000fe200000000ff */
[----:B------:R3:W-:Y:S01]  /*3c60*/  STG.E.64 desc[UR10][R2.64+0x2800], R74 ;  /* 0x0028004a02007986 */ /* 0x0007e2000c101b0a */
[----:B--2---:R-:W-:Y:S01]  /*3c70*/  FMUL.FTZ R150, R150, R43 ;  /* 0x0000002b96967220 */ /* 0x004fe20000410000 */
[----:B------:R-:W-:Y:S02]  /*3c80*/  F2FP.F16.F32.PACK_AB R43, R78, R77 ;  /* 0x0000004d4e2b723e */ /* 0x000fe400000000ff */
[----:B------:R3:W-:Y:S01]  /*3c90*/  STG.E.64 desc[UR10][R2.64+0x3200], R64 ;  /* 0x0032004002007986 */ /* 0x0007e2000c101b0a */
[----:B-1----:R-:W-:-:S03]  /*3ca0*/  ISETP.GE.U32.AND P1, PT, R30, UR6, PT ;  /* 0x000000061e007c0c */ /* 0x002fc6000bf26070 */
[----:B------:R3:W-:Y:S01]  /*3cb0*/  STG.E.64 desc[UR10][R2.64+0xa00], R42 ;  /* 0x000a002a02007986 */ /* 0x0007e2000c101b0a */
[----:B------:R-:W-:Y:S01]  /*3cc0*/  ISETP.GE.AND.EX P1, PT, R32, UR7, PT, P1 ;  /* 0x0000000720007c0c */ /* 0x000fe2000bf26310 */
[----:B----4-:R-:W-:Y:S02]  /*3cd0*/  FMUL.FTZ R153, R153, R46 ;  /* 0x0000002e99997220 */ /* 0x010fe40000410000 */
[----:B------:R3:W-:Y:S03]  /*3ce0*/  STG.E.64 desc[UR10][R2.64+0x3c00], R62 ;  /* 0x003c003e02007986 */ /* 0x0007e6000c101b0a */
        /* <DEDUP_REMOVED lines=10> */
[----:B------:R-:W-:Y:S05]  /*3d90*/  @!P1 BRA `(.L_x_1256) ;  /* 0xffffffc400b89947 */ /* 0x000fea000383ffff */
[----:B------:R-:W-:Y:S05]  /*3da0*/  EXIT ;  /* 0x000000000000794d */ /* 0x000fea0003800000 */
.L_x_1257:
        /* <DEDUP_REMOVED lines=13> */
.L_x_1359:


//--------------------- .text._ZN13group_norm_v214gn_cuda_kernelI6__halfLi320ELi1ELi16ELi20ELi4096ELb1ELi128ELi320ELi320ELi4ELb1ELi4ELb0ELb0ENS_16CompileConditionILi1000EEEEEvPT_PKS4_S7_S7_flPfS8_Pj --------------------------
	.section	.text._ZN13group_norm_v214gn_cuda_kernelI6__halfLi320ELi1ELi16ELi20ELi4096ELb1ELi128ELi320ELi320ELi4ELb1ELi4ELb0ELb0ENS_16CompileConditionILi1000EEEEEvPT_PKS4_S7_S7_flPfS8_Pj,"ax",@progbits
	.align	128
        .global         _ZN13group_norm_v214gn_cuda_kernelI6__halfLi320ELi1ELi16ELi20ELi4096ELb1ELi128ELi320ELi320ELi4ELb1ELi4ELb0ELb0ENS_16CompileConditionILi1000EEEEEvPT_PKS4_S7_S7_flPfS8_Pj
        .type           _ZN13group_norm_v214gn_cuda_kernelI6__halfLi320ELi1ELi16ELi20ELi4096ELb1ELi128ELi320ELi320ELi4ELb1ELi4ELb0ELb0ENS_16CompileConditionILi1000EEEEEvPT_PKS4_S7_S7_flPfS8_Pj,@function
        .size           _ZN13group_norm_v214gn_cuda_kernelI6__halfLi320ELi1ELi16ELi20ELi4096ELb1ELi128ELi320ELi320ELi4ELb1ELi4ELb0ELb0ENS_16CompileConditionILi1000EEEEEvPT_PKS4_S7_S7_flPfS8_Pj,(.L_x_1360 - _ZN13group_norm_v214gn_cuda_kernelI6__halfLi320ELi1ELi16ELi20ELi4096ELb1ELi128ELi320ELi320ELi4ELb1ELi4ELb0ELb0ENS_16CompileConditionILi1000EEEEEvPT_PKS4_S7_S7_flPfS8_Pj)
        .other          _ZN13group_norm_v214gn_cuda_kernelI6__halfLi320ELi1ELi16ELi20ELi4096ELb1ELi128ELi320ELi320ELi4ELb1ELi4ELb0ELb0ENS_16CompileConditionILi1000EEEEEvPT_PKS4_S7_S7_flPfS8_Pj,@"STO_CUDA_ENTRY STV_DEFAULT"
_ZN13group_norm_v214gn_cuda_kernelI6__halfLi320ELi1ELi16ELi20ELi4096ELb1ELi128ELi320ELi320ELi4ELb1ELi4ELb0ELb0ENS_16CompileConditionILi1000EEEEEvPT_PKS4_S7_S7_flPfS8_Pj:
.text._ZN13group_norm_v214gn_cuda_kernelI6__halfLi320ELi1ELi16ELi20ELi4096ELb1ELi128ELi320ELi320ELi4ELb1ELi4ELb0ELb0ENS_16CompileConditionILi1000EEEEEvPT_PKS4_S7_S7_flPfS8_Pj:
        /* <DEDUP_REMOVED lines=27> */
[----:B------:R-:W-:Y:S01]  /*01b0*/  UMOV UR8, 0x400 ;  /* 0x0000040000087882 */ /* 0x000fe20000000000 */
[----:B---3--:R-:W-:Y:S01]  /*01c0*/  UISETP.EQ.U32.AND UP1, UPT, UR4, URZ, UPT ;  /* 0x000000ff0400728c */ /* 0x008fe2000bf22070 */
[----:B------:R-:W-:Y:S01]  /*01d0*/  SHF.R.U32.HI R2, RZ, 0x2, R158 ;  /* 0x00000002ff027819 */ /* 0x000fe2000001169e */
[----:B------:R-:W-:Y:S01]  /*01e0*/  ULEA UR6, UP2, UR12, UR6, 0x2 ;  /* 0x000000060c067291 */ /* 0x000fe2000f8410ff */
[----:B------:R-:W-:Y:S01]  /*01f0*/  SHF.L.U32 R161, R158, 0x3, RZ ;  /* 0x000000039ea17819 */ /* 0x000fe200000006ff */
[----:B------:R-:W-:Y:S01]  /*0200*/  UMOV UR13, 0x1 ;  /* 0x00000001000d7882 */ /* 0x000fe20000000000 */
[----:B------:R-:W-:Y:S01]  /*0210*/  PRMT R5, R0, 0x9910, RZ ;  /* 0x0000991000057816 */ /* 0x000fe200000000ff */
[----:B------:R-:W1:Y:S01]  /*0220*/  S2UR UR10, SR_CTAID.X ;  /* 0x00000000000a79c3 */ /* 0x000e620000002500 */
[----:B------:R-:W-:Y:S01]  /*0230*/  LOP3.LUT R3, R161, 0x18, RZ, 0xc0, !PT ;  /* 0x00000018a1037812 */ /* 0x000fe200078ec0ff */
[----:B------:R-:W-:Y:S01]  /*0240*/  ULEA.HI.X UR7, UR12, UR7, URZ, 0x2, UP2 ;  /* 0x000000070c077291 */ /* 0x000fe200090f14ff */
[C---:B------:R-:W-:Y:S01]  /*0250*/  SHF.L.U32 R162, R158.reuse, 0x1, RZ ;  /* 0x000000019ea27819 */ /* 0x040fe200000006ff */
[----:B------:R-:W2:Y:S01]  /*0260*/  LDCU UR15, c[0x0][0x374] ;  /* 0x00006e80ff0f77ac */ /* 0x000ea20008000800 */
[----:B------:R-:W-:-:S02]  /*0270*/  LOP3.LUT R163, R158, 0xf, RZ, 0xc0, !PT ;  /* 0x0000000f9ea37812 */ /* 0x000fc400078ec0ff */
[----:B------:R-:W-:Y:S01]  /*0280*/  LOP3.LUT R159, R162, 0x1e0, RZ, 0xc0, !PT ;  /* 0x000001e0a29f7812 */ /* 0x000fe200078ec0ff */
[----:B0-----:R-:W-:-:S06]  /*0290*/  ULEA UR4, UR11, UR8, 0x18 ;  /* 0x000000080b047291 */ /* 0x001fcc000f8ec0ff */
[----:B------:R-:W-:Y:S01]  /*02a0*/  MOV R7, UR4 ;  /* 0x0000000400077c02 */ /* 0x000fe20008000f00 */
[----:B------:R-:W-:Y:S01]  /*02b0*/  UMOV UR4, URZ ;  /* 0x000000ff00047c82 */ /* 0x000fe20008000000 */
[----:B-1----:R-:W-:Y:S02]  /*02c0*/  ULOP3.LUT UP0, URZ, UR10, 0x1f, URZ, 0xc0, !UPT ;  /* 0x0000001f0aff7892 */ /* 0x002fe4000f80c0ff */
[----:B------:R-:W-:Y:S01]  /*02d0*/  USHF.L.U32 UR9, UR10, 0x1, URZ ;  /* 0x000000010a097899 */ /* 0x000fe200080006ff */
[--C-:B------:R-:W-:Y:S01]  /*02e0*/  IMAD R2, R2, 0xc8, R7.reuse ;  /* 0x000000c802027824 */ /* 0x100fe200078e0207 */
[----:B------:R-:W-:Y:S01]  /*02f0*/  UISETP.EQ.OR.EX UP0, UPT, UR5, URZ, UP0, UP1 ;  /* 0x000000ff0500728c */ /* 0x000fe20008702710 */
[----:B------:R-:W-:Y:S01]  /*0300*/  IMAD R0, R4, 0x28, R7 ;  /* 0x0000002804007824 */ /* 0x000fe200078e0207 */
[----:B------:R-:W-:Y:S02]  /*0310*/  USHF.L.U32 UR5, UR10, 0x7, URZ ;  /* 0x000000070a057899 */ /* 0x000fe400080006ff */
[----:B------:R-:W-:Y:S01]  /*0320*/  IADD3 R62, PT, PT, R2, R3, RZ ;  /* 0x00000003023e7210 */ /* 0x000fe20007ffe0ff */
[----:B------:R-:W-:Y:S01]  /*0330*/  IMAD R2, R5, 0x67, RZ ;  /* 0x0000006705027824 */ /* 0x000fe200078e02ff */
[----:B------:R-:W-:Y:S01]  /*0340*/  UISETP.NE.AND UP1, UPT, UR10, URZ, UPT ;  /* 0x000000ff0a00728c */ /* 0x000fe2000bf25270 */
[----:B------:R-:W-:Y:S01]  /*0350*/  PLOP3.LUT P0, PT, PT, PT, UP0, 0x80, 0x8 ;  /* 0x000000000008781c */ /* 0x000fe20003f0f008 */
[----:B------:R-:W-:Y:S01]  /*0360*/  UIADD3 UR10, UPT, UPT, UR8, 0xc80, URZ ;  /* 0x00000c80080a7890 */ /* 0x000fe2000fffe0ff */
[C---:B------:R-:W-:Y:S01]  /*0370*/  LEA R157, R147.reuse, R0, 0x3 ;  /* 0x00000000939d7211 */ /* 0x040fe200078e18ff */
[----:B------:R-:W-:Y:S01]  /*0380*/  ULOP3.LUT UR5, UR5, 0xf80, URZ, 0xc0, !UPT ;  /* 0x00000f8005057892 */ /* 0x000fe2000f8ec0ff */
[----:B------:R-:W-:Y:S01]  /*0390*/  LOP3.LUT R2, R2, 0xffff, RZ, 0xc0, !PT ;  /* 0x0000ffff02027812 */ /* 0x000fe200078ec0ff */
[----:B------:R-:W-:Y:S01]  /*03a0*/  ULEA UR10, UR11, UR10, 0x18 ;  /* 0x0000000a0b0a7291 */ /* 0x000fe2000f8ec0ff */
[----:B------:R-:W-:Y:S01]  /*03b0*/  ISETP.GT.U32.OR P0, PT, R158, 0xf, P0 ;  /* 0x0000000f9e00780c */ /* 0x000fe20000704470 */
[----:B------:R-:W-:Y:S01]  /*03c0*/  ULOP3.LUT UR9, UR9, 0x3e, URZ, 0xc0, !UPT ;  /* 0x0000003e09097892 */ /* 0x000fe2000f8ec0ff */
[----:B------:R-:W-:Y:S01]  /*03d0*/  SHF.R.U32.HI R2, RZ, 0x9, R2 ;  /* 0x00000009ff027819 */ /* 0x000fe20000011602 */
[----:B------:R-:W-:Y:S01]  /*03e0*/  USEL UR8, UR13, 0x7fffffe1, UP1 ;  /* 0x7fffffe10d087887 */ /* 0x000fe20008800000 */
[----:B------:R-:W-:Y:S01]  /*03f0*/  IADD3 R147, PT, PT, R147, UR5, RZ ;  /* 0x0000000593937c10 */ /* 0x000fe2000fffe0ff */
[----:B------:R-:W-:Y:S01]  /*0400*/  UMOV UR5, URZ ;  /* 0x000000ff00057c82 */ /* 0x000fe20008000000 */
[----:B------:R-:W-:-:S02]  /*0410*/  LOP3.LUT R2, R2, 0xffff, RZ, 0xc0, !PT ;  /* 0x0000ffff02027812 */ /* 0x000fc400078ec0ff */
[----:B------:R-:W-:Y:S02]  /*0420*/  LEA.HI R160, R158, UR10, RZ, 0x1f ;  /* 0x0000000a9ea07c11 */ /* 0x000fe4000f8ff8ff */
[----:B------:R-:W-:Y:S02]  /*0430*/  LEA R148, R2, UR10, 0x3 ;  /* 0x0000000a02947c11 */ /* 0x000fe4000f8e18ff */
[----:B------:R-:W-:Y:S01]  /*0440*/  LEA R156, R158, UR9, 0x4 ;  /* 0x000000099e9c7c11 */ /* 0x000fe2000f8e20ff */
[----:B--2---:R-:W-:-:S06]  /*0450*/  UMOV UR9, UR12 ;  /* 0x0000000c00097c82 */ /* 0x004fcc0008000000 */
.L_x_1264:
[----:B--2---:R-:W-:Y:S01]  /*0460*/  HFMA2 R3, -RZ, RZ, 0, 0 ;  /* 0x00000000ff037431 */ /* 0x004fe200000001ff */
        /* <DEDUP_REMOVED lines=44> */
[----:B--2---:R-:W-:-:S02]  /*0730*/  HADD2.F32 R0, -RZ, R58.H0_H0 ;  /* 0x2000003aff007230 */ /* 0x004fc40000004100 */
[----:B------:R-:W-:-:S03]  /*0740*/  HADD2.F32 R61, -RZ, R58.H1_H1 ;  /* 0x3000003aff3d7230 */ /* 0x000fc60000004100 */
[----:B------:R-:W-:Y:S01]  /*0750*/  FADD.FTZ R4, RZ, R0 ;  /* 0x00000000ff047221 */ /* 0x000fe20000010000 */
[----:B------:R-:W-:Y:S01]  /*0760*/  FFMA.FTZ R8, R0, R0, RZ ;  /* 0x0000000000087223 */ /* 0x000fe200000100ff */
[--C-:B------:R-:W-:Y:S02]  /*0770*/  HADD2.F32 R60, -RZ, R59.reuse.H0_H0 ;  /* 0x2000003bff3c7230 */ /* 0x100fe40000004100 */
[----:B------:R-:W-:Y:S01]  /*0780*/  FADD.FTZ R5, R4, R61 ;  /* 0x0000003d04057221 */ /* 0x000fe20000010000 */
[----:B------:R-:W-:Y:S01]  /*0790*/  FFMA.FTZ R9, R61, R61, R8 ;  /* 0x0000003d3d097223 */ /* 0x000fe20000010008 */
        /* <DEDUP_REMOVED lines=372> */
[----:B------:R-:W-:Y:S01]  /*1ee0*/  ISETP.GT.U32.AND P1, PT, R158, 0x3f, PT ;  /* 0x0000003f9e00780c */ /* 0x000fe20003f24070 */
[----:B------:R-:W-:-:S02]  /*1ef0*/  HADD2.F32 R101, -RZ, R101.H1_H1 ;  /* 0x30000065ff657230 */ /* 0x000fc40000004100 */
[----:B------:R-:W-:Y:S01]  /*1f00*/  FADD.FTZ R76, R77, R100 ;  /* 0x000000644d4c7221 */ /* 0x000fe20000010000 */
[----:B------:R-:W-:Y:S01]  /*1f10*/  FFMA.FTZ R78, R100, R100, R79 ;  /* 0x00000064644e7223 */ /* 0x000fe2000001004f */
[----:B------:R-:W-:Y:S02]  /*1f20*/  UIADD3 UR11, UP0, UPT, UR9, 0x4, URZ ;  /* 0x00000004090b7890 */ /* 0x000fe4000ff1e0ff */
[----:B------:R-:W-:Y:S01]  /*1f30*/  FADD.FTZ R76, R76, R101 ;  /* 0x000000654c4c7221 */ /* 0x000fe20000010000 */
[----:B------:R-:W-:Y:S01]  /*1f40*/  FFMA.FTZ R77, R101, R101, R78 ;  /* 0x00000065654d7223 */ /* 0x000fe2000001004e */
[----:B------:R-:W-:Y:S01]  /*1f50*/  UIADD3.X UR13, UPT, UPT, URZ, UR5, URZ, UP0, !UPT ;  /* 0x00000005ff0d7290 */ /* 0x000fe200087fe4ff */
[----:B------:R-:W-:Y:S03]  /*1f60*/  BSSY.RECONVERGENT B0, `(.L_x_1258) ;  /* 0x0000014000007945 */ /* 0x000fe60003800200 */
[----:B------:R0:W-:Y:S01]  /*1f70*/  STS.64 [R157], R76 ;  /* 0x0000004c9d007388 */ /* 0x0001e20000000a00 */
[----:B------:R-:W-:Y:S01]  /*1f80*/  CS2R R84, SRZ ;  /* 0x0000000000547805 */ /* 0x000fe2000001ff00 */
        /* <DEDUP_REMOVED lines=17> */
.L_x_1259:
[----:B------:R-:W-:Y:S05]  /*20a0*/  BSYNC.RECONVERGENT B0 ;  /* 0x0000000000007941 */ /* 0x000fea0003800200 */
.L_x_1258:
        /* <DEDUP_REMOVED lines=26> */
.L_x_1261:
        /* <DEDUP_REMOVED lines=8> */
.L_x_1260:
[----:B------:R-:W-:Y:S01]  /*22d0*/  ISETP.GT.U32.AND P1, PT, R158, 0xff, PT ;  /* 0x000000ff9e00780c */ /* 0x000fe20003f24070 */
[----:B------:R-:W-:Y:S05]  /*22e0*/  WARPSYNC.ALL ;  /* 0x0000000000007948 */ /* 0x000fea0003800000 */
[----:B------:R-:W-:Y:S01]  /*22f0*/  BAR.SYNC.DEFER_BLOCKING 0x0 ;  /* 0x0000000000007b1d */ /* 0x000fe20000010000 */
[----:B------:R-:W-:-:S05]  /*2300*/  CS2R R80, SRZ ;  /* 0x0000000000507805 */ /* 0x000fca000001ff00 */
[----:B------:R-:W-:Y:S04]  /*2310*/  BSSY.RECONVERGENT B0, `(.L_x_1262) ;  /* 0x0000011000007945 */ /* 0x000fe80003800200 */
[----:B------:R-:W-:Y:S05]  /*2320*/  @P1 BRA `(.L_x_1263) ;  /* 0x00000000003c1947 */ /* 0x000fea0003800000 */
[----:B0-----:R-:W0:Y:S01]  /*2330*/  LDC.64 R78, c[0x0][0x3b8] ;  /* 0x0000ee00ff4e7b82 */ /* 0x001e220000000a00 */
        /* <DEDUP_REMOVED lines=14> */
.L_x_1263:
[----:B------:R-:W-:Y:S05]  /*2420*/  BSYNC.RECONVERGENT B0 ;  /* 0x0000000000007941 */ /* 0x000fea0003800200 */
.L_x_1262:
[----:B0-----:R-:W0:Y:S01]  /*2430*/  SHFL.BFLY PT, R76, R81, 0x8, 0x1f ;  /* 0x0d001f00514c7f89 */ /* 0x001e2200000e0000 */
[----:B------:R-:W-:Y:S01]  /*2440*/  LOP3.LUT P1, RZ, R158, 0x30f, RZ, 0xc0, !PT ;  /* 0x0000030f9eff7812 */ /* 0x000fe2000782c0ff */
[----:B------:R-:W1:Y:S01]  /*2450*/  LDCU UR14, c[0x0][0x3a0] ;  /* 0x00007400ff0e77ac */ /* 0x000e620008000800 */
[----:B------:R-:W-:Y:S01]  /*2460*/  MOV R84, UR5 ;  /* 0x0000000500547c02 */ /* 0x000fe20008000f00 */
[----:B------:R-:W2:Y:S01]  /*2470*/  SHFL.BFLY PT, R77, R80, 0x8, 0x1f ;  /* 0x0d001f00504d7f89 */ /* 0x000ea200000e0000 */
[----:B------:R-:W3:Y:S01]  /*2480*/  LDCU.64 UR18, c[0x0][0x380] ;  /* 0x00007000ff1277ac */ /* 0x000ee20008000a00 */
        /* <DEDUP_REMOVED lines=16> */
[----:B--2---:R-:W-:Y:S01]  /*2590*/  FADD.FTZ R80, R83, R80 ;  /* 0x0000005053507221 */ /* 0x004fe20000010000 */
[----:B------:R-:W-:Y:S01]  /*25a0*/  MOV R83, UR9 ;  /* 0x0000000900537c02 */ /* 0x000fe20008000f00 */
[----:B------:R-:W-:Y:S01]  /*25b0*/  UMOV UR9, UR11 ;  /* 0x0000000b00097c82 */ /* 0x000fe20008000000 */
        /* <DEDUP_REMOVED lines=13> */
[----:B------:R-:W1:Y:S04]  /*2690*/  LDS.64 R78, [R148] ;  /* 0x00000000944e7984 */ /* 0x000e680000000a00 */
[----:B------:R-:W2:Y:S01]  /*26a0*/  @!P0 LDS.64 R76, [R161+UR10] ;  /* 0x0000000aa14c8984 */ /* 0x000ea20008000a00 */
[----:B0-----:R-:W-:-:S04]  /*26b0*/  UISETP.GE.U32.AND UP0, UPT, UR11, UR18, UPT ;  /* 0x000000120b00728c */ /* 0x001fc8000bf06070 */
[----:B------:R-:W-:Y:S01]  /*26c0*/  UISETP.GE.AND.EX UP0, UPT, UR13, UR19, UPT, UP0 ;  /* 0x000000130d00728c */ /* 0x000fe2000bf06300 */
        /* <DEDUP_REMOVED lines=34> */
[----:B--2---:R1:W-:Y:S01]  /*28f0*/  @!P0 STG.E.64 desc[UR16][R80.64], R76 ;  /* 0x0000004c50008986 */ /* 0x0043e2000c101b10 */
[C---:B0-----:R-:W-:Y:S01]  /*2900*/  FMUL.FTZ R0, R79.reuse, R0 ;  /* 0x000000004f007220 */ /* 0x041fe20000410000 */
        /* <DEDUP_REMOVED lines=12> */
[----:B-1---5:R-:W-:-:S02]  /*29d0*/  HADD2.F32 R77, -RZ, R66.H0_H0 ;  /* 0x20000042ff4d7230 */ /* 0x022fc40000004100 */
[C---:B------:R-:W-:Y:S01]  /*29e0*/  FMUL.FTZ R10, R79.reuse, R10 ;  /* 0x0000000a4f0a7220 */ /* 0x040fe20000410000 */
        /* <DEDUP_REMOVED lines=147> */
[----:B------:R-:W-:-:S02]  /*3320*/  HADD2.F32 R76, -RZ, R67.H0_H0 ;  /* 0x20000043ff4c7230 */ /* 0x000fc40000004100 */
        /* <DEDUP_REMOVED lines=98> */
[--C-:B------:R-:W-:Y:S01]  /*3950*/  FFMA.FTZ R60, R60, R76, R77.reuse ;  /* 0x0000004c3c3c7223 */ /* 0x100fe2000001004d */
[----:B------:R-:W-:Y:S02]  /*3960*/  HADD2.F32 R78, -RZ, R64.H1_H1 ;  /* 0x30000040ff4e7230 */ /* 0x000fe40000004100 */
[C-C-:B------:R-:W-:Y:S01]  /*3970*/  FFMA.FTZ R56, R76.reuse, R56, R77.reuse ;  /* 0x000000384c387223 */ /* 0x140fe2000001004d */
[----:B------:R-:W-:Y:S02]  /*3980*/  HADD2.F32 R81, -RZ, R65.H1_H1 ;  /* 0x30000041ff517230 */ /* 0x000fe40000004100 */
        /* <DEDUP_REMOVED lines=35> */
[----:B------:R-:W-:-:S02]  /*3bc0*/  HADD2.F32 R78, -RZ, R67.H1_H1 ;  /* 0x30000043ff4e7230 */ /* 0x000fc40000004100 */
        /* <DEDUP_REMOVED lines=56> */
[----:B------:R-:W-:Y:S01]  /*3f50*/  FMUL.FTZ R153, R59, -1.4426950216293334961 ;  /* 0xbfb8aa3b3b997820 */ /* 0x000fe20000410000 */
[C-C-:B------:R-:W-:Y:S01]  /*3f60*/  FFMA.FTZ R134, R78.reuse, R134, R81.reuse ;  /* 0x000000864e867223 */ /* 0x140fe20000010051 */
[C-C-:B------:R-:W-:Y:S01]  /*3f70*/  FFMA.FTZ R136, R78.reuse, R136, R81.reuse ;  /* 0x000000884e887223 */ /* 0x140fe20000010051 */
[C-C-:B------:R-:W-:Y:S01]  /*3f80*/  FFMA.FTZ R138, R78.reuse, R138, R81.reuse ;  /* 0x0000008a4e8a7223 */ /* 0x140fe20000010051 */
[C-C-:B------:R-:W-:Y:S01]  /*3f90*/  FFMA.FTZ R140, R78.reuse, R140, R81.reuse ;  /* 0x0000008c4e8c7223 */ /* 0x140fe20000010051 */
[C-C-:B------:R-:W-:Y:S01]  /*3fa0*/  FFMA.FTZ R142, R78.reuse, R142, R81.reuse ;  /* 0x0000008e4e8e7223 */ /* 0x140fe20000010051 */
[----:B------:R-:W-:Y:S01]  /*3fb0*/  FFMA.FTZ R79, R78, R79, R81 ;  /* 0x0000004f4e4f7223 */ /* 0x000fe20000010051 */
[----:B------:R-:W1:Y:S01]  /*3fc0*/  MUFU.EX2 R76, R76 ;  /* 0x0000004c004c7308 */ /* 0x000e620000000800 */
[----:B------:R-:W-:Y:S01]  /*3fd0*/  FMUL.FTZ R78, R58, -1.4426950216293334961 ;  /* 0xbfb8aa3b3a4e7820 */ /* 0x000fe20000410000 */
[----:B0-----:R-:W-:Y:S01]  /*3fe0*/  FADD.FTZ R154, R80, 1 ;  /* 0x3f800000509a7421 */ /* 0x001fe20000010000 */
[----:B------:R-:W-:Y:S01]  /*3ff0*/  FMUL.FTZ R82, R56, -1.4426950216293334961 ;  /* 0xbfb8aa3b38527820 */ /* 0x000fe20000410000 */
[----:B------:R-:W-:Y:S01]  /*4000*/  FMUL.FTZ R77, R61, -1.4426950216293334961 ;  /* 0xbfb8aa3b3d4d7820 */ /* 0x000fe20000410000 */
[----:B------:R-:W-:Y:S01]  /*4010*/  FMUL.FTZ R101, R53, -1.4426950216293334961 ;  /* 0xbfb8aa3b35657820 */ /* 0x000fe20000410000 */
[----:B------:R-:W-:Y:S01]  /*4020*/  FMUL.FTZ R81, R57, -1.4426950216293334961 ;  /* 0xbfb8aa3b39517820 */ /* 0x000fe20000410000 */
[----:B------:R-:W-:Y:S01]  /*4030*/  FMUL.FTZ R85, R52, -1.4426950216293334961 ;  /* 0xbfb8aa3b34557820 */ /* 0x000fe20000410000 */
[----:B------:R-:W0:Y:S01]  /*4040*/  MUFU.EX2 R153, R153 ;  /* 0x0000009900997308 */ /* 0x000e220000000800 */
[----:B------:R-:W-:Y:S01]  /*4050*/  FMUL.FTZ R83, R55, -1.4426950216293334961 ;  /* 0xbfb8aa3b37537820 */ /* 0x000fe20000410000 */
[----:B------:R-:W-:Y:S01]  /*4060*/  FMUL.FTZ R84, R54, -1.4426950216293334961 ;  /* 0xbfb8aa3b36547820 */ /* 0x000fe20000410000 */
[----:B------:R-:W-:Y:S01]  /*4070*/  FMUL.FTZ R150, R50, -1.4426950216293334961 ;  /* 0xbfb8aa3b32967820 */ /* 0x000fe20000410000 */
[----:B------:R-:W-:-:S04]  /*4080*/  FMUL.FTZ R151, R49, -1.4426950216293334961 ;  /* 0xbfb8aa3b31977820 */ /* 0x000fc80000410000 */
[----:B------:R2:W3:Y:S01]  /*4090*/  MUFU.RCP R155, R154 ;  /* 0x0000009a009b7308 */ /* 0x0004e20000001000 */
[----:B-1----:R-:W-:-:S07]  /*40a0*/  FADD.FTZ R76, R76, 1 ;  /* 0x3f8000004c4c7421 */ /* 0x002fce0000010000 */
[----:B------:R-:W1:Y:S01]  /*40b0*/  MUFU.EX2 R78, R78 ;  /* 0x0000004e004e7308 */ /* 0x000e620000000800 */
[----:B0-----:R-:W-:Y:S01]  /*40c0*/  FADD.FTZ R80, R153, 1 ;  /* 0x3f80000099507421 */ /* 0x001fe20000010000 */
[----:B------:R-:W-:Y:S01]  /*40d0*/  FMUL.FTZ R153, R47, -1.4426950216293334961 ;  /* 0xbfb8aa3b2f997820 */ /* 0x000fe20000410000 */
[----:B--2---:R-:W-:-:S05]  /*40e0*/  FMUL.FTZ R154, R43, -1.4426950216293334961 ;  /* 0xbfb8aa3b2b9a7820 */ /* 0x004fca0000410000 */
[----:B------:R3:W0:Y:S08]  /*40f0*/  MUFU.RCP R149, R76 ;  /* 0x0000004c00957308 */ /* 0x0006300000001000 */
[----:B------:R-:W2:Y:S01]  /*4100*/  MUFU.RCP R80, R80 ;  /* 0x0000005000507308 */ /* 0x000ea20000001000 */
[----:B---3--:R-:W-:Y:S01]  /*4110*/  FMUL.FTZ R76, R60, R155 ;  /* 0x0000009b3c4c7220 */ /* 0x008fe20000410000 */
[----:B-1----:R-:W-:Y:S01]  /*4120*/  FADD.FTZ R155, R78, 1 ;  /* 0x3f8000004e9b7421 */ /* 0x002fe20000010000 */
[----:B------:R-:W-:Y:S01]  /*4130*/  FMUL.FTZ R78, R45, -1.4426950216293334961 ;  /* 0xbfb8aa3b2d4e7820 */ /* 0x000fe20000410000 */
[----:B------:R-:W-:-:S04]  /*4140*/  FMUL.FTZ R60, R46, -1.4426950216293334961 ;  /* 0xbfb8aa3b2e3c7820 */ /* 0x000fc80000410000 */
[----:B------:R-:W1:Y:S01]  /*4150*/  MUFU.RCP R155, R155 ;  /* 0x0000009b009b7308 */ /* 0x000e620000001000 */
[----:B0-----:R-:W-:Y:S01]  /*4160*/  FMUL.FTZ R0, R0, R149 ;  /* 0x0000009500007220 */ /* 0x001fe20000410000 */
[----:B------:R-:W-:-:S06]  /*4170*/  FMUL.FTZ R149, R51, -1.4426950216293334961 ;  /* 0xbfb8aa3b33957820 */ /* 0x000fcc0000410000 */
[----:B------:R-:W0:Y:S01]  /*4180*/  MUFU.EX2 R82, R82 ;  /* 0x0000005200527308 */ /* 0x000e220000000800 */
[----:B--2---:R-:W-:-:S07]  /*4190*/  FMUL.FTZ R59, R59, R80 ;  /* 0x000000503b3b7220 */ /* 0x004fce0000410000 */
[----:B------:R-:W2:Y:S01]  /*41a0*/  MUFU.EX2 R77, R77 ;  /* 0x0000004d004d7308 */ /* 0x000ea20000000800 */
[----:B-1----:R-:W-:Y:S01]  /*41b0*/  FMUL.FTZ R80, R58, R155 ;  /* 0x0000009b3a507220 */ /* 0x002fe20000410000 */
[----:B------:R-:W-:-:S06]  /*41c0*/  FMUL.FTZ R58, R42, -1.4426950216293334961 ;  /* 0xbfb8aa3b2a3a7820 */ /* 0x000fcc0000410000 */
[----:B------:R-:W-:Y:S01]  /*41d0*/  MUFU.EX2 R101, R101 ;  /* 0x0000006500657308 */ /* 0x000fe20000000800 */
[----:B0-----:R-:W-:-:S07]  /*41e0*/  FADD.FTZ R155, R82, 1 ;  /* 0x3f800000529b7421 */ /* 0x001fce0000010000 */
[----:B------:R-:W0:Y:S01]  /*41f0*/  MUFU.RCP R155, R155 ;  /* 0x0000009b009b7308 */ /* 0x000e220000001000 */
[----:B--2---:R-:W-:-:S07]  /*4200*/  FADD.FTZ R77, R77, 1 ;  /* 0x3f8000004d4d7421 */ /* 0x004fce0000010000 */
[----:B------:R1:W2:Y:S08]  /*4210*/  MUFU.RCP R152, R77 ;  /* 0x0000004d00987308 */ /* 0x0002b00000001000 */
[----:B------:R-:W3:Y:S01]  /*4220*/  MUFU.EX2 R81, R81 ;  /* 0x0000005100517308 */ /* 0x000ee20000000800 */
[----:B0-----:R-:W-:Y:S01]  /*4230*/  FMUL.FTZ R82, R56, R155 ;  /* 0x0000009b38527220 */ /* 0x001fe20000410000 */
[----:B------:R-:W-:Y:S01]  /*4240*/  FADD.FTZ R155, R101, 1 ;  /* 0x3f800000659b7421 */ /* 0x000fe20000010000 */
[----:B-1----:R-:W-:Y:S01]  /*4250*/  FMUL.FTZ R77, R44, -1.4426950216293334961 ;  /* 0xbfb8aa3b2c4d7820 */ /* 0x002fe20000410000 */
[----:B------:R-:W-:-:S04]  /*4260*/  FMUL.FTZ R56, R40, -1.4426950216293334961 ;  /* 0xbfb8aa3b28387820 */ /* 0x000fc80000410000 */
[----:B------:R-:W0:Y:S01]  /*4270*/  MUFU.EX2 R85, R85 ;  /* 0x0000005500557308 */ /* 0x000e220000000800 */
[----:B--2---:R-:W-:Y:S01]  /*4280*/  FMUL.FTZ R61, R61, R152 ;  /* 0x000000983d3d7220 */ /* 0x004fe20000410000 */
[----:B------:R-:W-:-:S06]  /*4290*/  FMUL.FTZ R152, R48, -1.4426950216293334961 ;  /* 0xbfb8aa3b30987820 */ /* 0x000fcc0000410000 */
[----:B------:R-:W1:Y:S01]  /*42a0*/  MUFU.EX2 R83, R83 ;  /* 0x0000005300537308 */ /* 0x000e620000000800 */
[----:B---3--:R-:W-:-:S07]  /*42b0*/  FADD.FTZ R165, R81, 1 ;  /* 0x3f80000051a57421 */ /* 0x008fce0000010000 */
[----:B------:R-:W2:Y:S01]  /*42c0*/  MUFU.EX2 R84, R84 ;  /* 0x0000005400547308 */ /* 0x000ea20000000800 */
[----:B0-----:R-:W-:-:S07]  /*42d0*/  FADD.FTZ R85, R85, 1 ;  /* 0x3f80000055557421 */ /* 0x001fce0000010000 */
[----:B------:R-:W0:Y:S01]  /*42e0*/  MUFU.RCP R155, R155 ;  /* 0x0000009b009b7308 */ /* 0x000e220000001000 */
[----:B-1----:R-:W-:-:S07]  /*42f0*/  FADD.FTZ R164, R83, 1 ;  /* 0x3f80000053a47421 */ /* 0x002fce0000010000 */
[----:B------:R-:W1:Y:S08]  /*4300*/  MUFU.EX2 R152, R152 ;  /* 0x0000009800987308 */ /* 0x000e700000000800 */
[----:B------:R2:W3:Y:S08]  /*4310*/  MUFU.RCP R81, R165 ;  /* 0x000000a500517308 */ /* 0x0004f00000001000 */
[----:B------:R0:W4:Y:S01]  /*4320*/  MUFU.RCP R101, R85 ;  /* 0x0000005500657308 */ /* 0x0001220000001000 */
[----:B--2---:R-:W-:-:S07]  /*4330*/  FADD.FTZ R165, R84, 1 ;  /* 0x3f80000054a57421 */ /* 0x004fce0000010000 */
[----:B------:R-:W2:Y:S01]  /*4340*/  MUFU.EX2 R149, R149 ;  /* 0x0000009500957308 */ /* 0x000ea20000000800 */
[----:B0-----:R-:W-:Y:S01]  /*4350*/  FMUL.FTZ R85, R53, R155 ;  /* 0x0000009b35557220 */ /* 0x001fe20000410000 */
[----:B-1----:R-:W-:Y:S01]  /*4360*/  FADD.FTZ R155, R152, 1 ;  /* 0x3f800000989b7421 */ /* 0x002fe20000010000 */
[----:B---3--:R-:W-:Y:S01]  /*4370*/  FMUL.FTZ R57, R57, R81 ;  /* 0x0000005139397220 */ /* 0x008fe20000410000 */
[----:B------:R-:W-:Y:S01]  /*4380*/  FMUL.FTZ R81, R41, -1.4426950216293334961 ;  /* 0xbfb8aa3b29517820 */ /* 0x000fe20000410000 */
[----:B------:R-:W-:-:S03]  /*4390*/  FMUL.FTZ R53, R37, -1.4426950216293334961 ;  /* 0xbfb8aa3b25357820 */ /* 0x000fc60000410000 */
[----:B------:R-:W0:Y:S01]  /*43a0*/  MUFU.RCP R164, R164 ;  /* 0x000000a400a47308 */ /* 0x000e220000001000 */
[----:B----4-:R-:W-:Y:S01]  /*43b0*/  FMUL.FTZ R101, R52, R101 ;  /* 0x0000006534657220 */ /* 0x010fe20000410000 */
[----:B------:R-:W-:-:S06]  /*43c0*/  FMUL.FTZ R52, R36, -1.4426950216293334961 ;  /* 0xbfb8aa3b24347820 */ /* 0x000fcc0000410000 */
[----:B------:R-:W1:Y:S01]  /*43d0*/  MUFU.RCP R165, R165 ;  /* 0x000000a500a57308 */ /* 0x000e620000001000 */
[----:B--2---:R-:W-:-:S07]  /*43e0*/  FADD.FTZ R149, R149, 1 ;  /* 0x3f80000095957421 */ /* 0x004fce0000010000 */
[----:B------:R-:W2:Y:S01]  /*43f0*/  MUFU.EX2 R150, R150 ;  /* 0x0000009600967308 */ /* 0x000ea20000000800 */
[----:B0-----:R-:W-:Y:S01]  /*4400*/  FMUL.FTZ R83, R55, R164 ;  /* 0x000000a437537220 */ /* 0x001fe20000410000 */
[----:B------:R-:W-:-:S06]  /*4410*/  FMUL.FTZ R55, R39, -1.4426950216293334961 ;  /* 0xbfb8aa3b27377820 */ /* 0x000fcc0000410000 */
[----:B------:R-:W0:Y:S01]  /*4420*/  MUFU.EX2 R78, R78 ;  /* 0x0000004e004e7308 */ /* 0x000e220000000800 */
[----:B-1----:R-:W-:Y:S01]  /*4430*/  FMUL.FTZ R84, R54, R165 ;  /* 0x000000a536547220 */ /* 0x002fe20000410000 */
[----:B------:R-:W-:-:S04]  /*4440*/  FMUL.FTZ R54, R38, -1.4426950216293334961 ;  /* 0xbfb8aa3b26367820 */ /* 0x000fc80000410000 */
[----:B------:R-:W-:Y:S02]  /*4450*/  F2FP.F16.F32.PACK_AB R84, R85, R84 ;  /* 0x000000545554723e */ /* 0x000fe400000000ff */
[----:B------:R-:W1:Y:S01]  /*4460*/  MUFU.RCP R155, R155 ;  /* 0x0000009b009b7308 */ /* 0x000e620000001000 */
[----:B--2---:R-:W-:-:S07]  /*4470*/  FADD.FTZ R165, R150, 1 ;  /* 0x3f80000096a57421 */ /* 0x004fce0000010000 */
[----:B------:R-:W2:Y:S01]  /*4480*/  MUFU.EX2 R77, R77 ;  /* 0x0000004d004d7308 */ /* 0x000ea20000000800 */
[----:B0-----:R-:W-:-:S07]  /*4490*/  FADD.FTZ R78, R78, 1 ;  /* 0x3f8000004e4e7421 */ /* 0x001fce0000010000 */
[----:B------:R0:W3:Y:S01]  /*44a0*/  MUFU.RCP R164, R149 ;  /* 0x0000009500a47308 */ /* 0x0000e20000001000 */
[----:B-1----:R-:W-:Y:S01]  /*44b0*/  FMUL.FTZ R152, R48, R155 ;  /* 0x0000009b30987220 */ /* 0x002fe20000410000 */
[----:B------:R-:W-:-:S06]  /*44c0*/  FMUL.FTZ R48, R32, -1.4426950216293334961 ;  /* 0xbfb8aa3b20307820 */ /* 0x000fcc0000410000 */
[----:B------:R-:W1:Y:S01]  /*44d0*/  MUFU.EX2 R153, R153 ;  /* 0x0000009900997308 */ /* 0x000e620000000800 */
[----:B--2---:R-:W-:Y:S01]  /*44e0*/  FADD.FTZ R155, R77, 1 ;  /* 0x3f8000004d9b7421 */ /* 0x004fe20000010000 */
[----:B0-----:R-:W-:-:S06]  /*44f0*/  FMUL.FTZ R149, R35, -1.4426950216293334961 ;  /* 0xbfb8aa3b23957820 */ /* 0x001fcc0000410000 */
[----:B------:R-:W0:Y:S01]  /*4500*/  MUFU.RCP R165, R165 ;  /* 0x000000a500a57308 */ /* 0x000e220000001000 */
[----:B---3--:R-:W-:-:S05]  /*4510*/  FMUL.FTZ R51, R51, R164 ;  /* 0x000000a433337220 */ /* 0x008fca0000410000 */
[----:B------:R-:W-:Y:S02]  /*4520*/  F2FP.F16.F32.PACK_AB R85, R51, R101 ;  /* 0x000000653355723e */ /* 0x000fe400000000ff */
[----:B------:R-:W2:Y:S01]  /*4530*/  MUFU.EX2 R60, R60 ;  /* 0x0000003c003c7308 */ /* 0x000ea20000000800 */
[----:B-1----:R-:W-:Y:S02]  /*4540*/  FADD.FTZ R164, R153, 1 ;  /* 0x3f80000099a47421 */ /* 0x002fe40000010000 */
[----:B------:R-:W-:Y:S05]  /*4550*/  STG.E.64 desc[UR16][R144.64+0x1400], R84 ;  /* 0x0014005490007986 */ /* 0x000fea000c101b10 */
[----:B------:R-:W1:Y:S01]  /*4560*/  MUFU.RCP R78, R78 ;  /* 0x0000004e004e7308 */ /* 0x000e620000001000 */
[----:B0-----:R-:W-:Y:S01]  /*4570*/  FMUL.FTZ R150, R50, R165 ;  /* 0x000000a532967220 */ /* 0x001fe20000410000 */
[----:B------:R-:W-:-:S06]  /*4580*/  FMUL.FTZ R50, R34, -1.4426950216293334961 ;  /* 0xbfb8aa3b22327820 */ /* 0x000fcc0000410000 */
[----:B------:R-:W0:Y:S01]  /*4590*/  MUFU.RCP R155, R155 ;  /* 0x0000009b009b7308 */ /* 0x000e220000001000 */
[----:B--2---:R-:W-:-:S07]  /*45a0*/  FADD.FTZ R165, R60, 1 ;  /* 0x3f8000003ca57421 */ /* 0x004fce0000010000 */
[----:B------:R-:W2:Y:S01]  /*45b0*/  MUFU.EX2 R58, R58 ;  /* 0x0000003a003a7308 */ /* 0x000ea20000000800 */
[----:B-1----:R-:W-:Y:S01]  /*45c0*/  FMUL.FTZ R77, R45, R78 ;  /* 0x0000004e2d4d7220 */ /* 0x002fe20000410000 */
[----:B------:R-:W-:-:S06]  /*45d0*/  FMUL.FTZ R45, R29, -1.4426950216293334961 ;  /* 0xbfb8aa3b1d2d7820 */ /* 0x000fcc0000410000 */
[----:B------:R-:W1:Y:S01]  /*45e0*/  MUFU.RCP R164, R164 ;  /* 0x000000a400a47308 */ /* 0x000e620000001000 */
[----:B0-----:R-:W-:Y:S01]  /*45f0*/  FMUL.FTZ R78, R44, R155 ;  /* 0x0000009b2c4e7220 */ /* 0x001fe20000410000 */
[----:B------:R-:W-:-:S06]  /*4600*/  FMUL.FTZ R44, R28, -1.4426950216293334961 ;  /* 0xbfb8aa3b1c2c7820 */ /* 0x000fcc0000410000 */
[----:B------:R-:W0:Y:S01]  /*4610*/  MUFU.EX2 R154, R154 ;  /* 0x0000009a009a7308 */ /* 0x000e220000000800 */
[----:B--2---:R-:W-:-:S07]  /*4620*/  FADD.FTZ R155, R58, 1 ;  /* 0x3f8000003a9b7421 */ /* 0x004fce0000010000 */
[----:B------:R-:W2:Y:S01]  /*4630*/  MUFU.EX2 R81, R81 ;  /* 0x0000005100517308 */ /* 0x000ea20000000800 */
[----:B-1----:R-:W-:Y:S01]  /*4640*/  FMUL.FTZ R153, R47, R164 ;  /* 0x000000a42f997220 */ /* 0x002fe20000410000 */
[----:B------:R-:W-:-:S06]  /*4650*/  FMUL.FTZ R47, R31, -1.4426950216293334961 ;  /* 0xbfb8aa3b1f2f7820 */ /* 0x000fcc0000410000 */
[----:B------:R-:W1:Y:S01]  /*4660*/  MUFU.EX2 R56, R56 ;  /* 0x0000003800387308 */ /* 0x000e620000000800 */
[----:B0-----:R-:W-:-:S07]  /*4670*/  FADD.FTZ R164, R154, 1 ;  /* 0x3f8000009aa47421 */ /* 0x001fce0000010000 */
[----:B------:R-:W-:Y:S01]  /*4680*/  MUFU.EX2 R55, R55 ;  /* 0x0000003700377308 */ /* 0x000fe20000000800 */
[----:B--2---:R-:W-:-:S07]  /*4690*/  FADD.FTZ R58, R81, 1 ;  /* 0x3f800000513a7421 */ /* 0x004fce0000010000 */
[----:B------:R-:W0:Y:S01]  /*46a0*/  MUFU.EX2 R151, R151 ;  /* 0x0000009700977308 */ /* 0x000e220000000800 */
[----:B-1----:R-:W-:-:S07]  /*46b0*/  FADD.FTZ R81, R56, 1 ;  /* 0x3f80000038517421 */ /* 0x002fce0000010000 */
[----:B------:R-:W1:Y:S08]  /*46c0*/  MUFU.RCP R165, R165 ;  /* 0x000000a500a57308 */ /* 0x000e700000001000 */
[----:B------:R-:W2:Y:S01]  /*46d0*/  MUFU.EX2 R54, R54 ;  /* 0x0000003600367308 */ /* 0x000ea20000000800 */
[----:B0-----:R-:W-:-:S07]  /*46e0*/  FADD.FTZ R151, R151, 1 ;  /* 0x3f80000097977421 */ /* 0x001fce0000010000 */
[----:B------:R-:W0:Y:S01]  /*46f0*/  MUFU.EX2 R53, R53 ;  /* 0x0000003500357308 */ /* 0x000e220000000800 */
[----:B-1----:R-:W-:Y:S01]  /*4700*/  FMUL.FTZ R60, R46, R165 ;  /* 0x000000a52e3c7220 */ /* 0x002fe20000410000 */
[----:B------:R-:W-:-:S04]  /*4710*/  FMUL.FTZ R46, R30, -1.4426950216293334961 ;  /* 0xbfb8aa3b1e2e7820 */ /* 0x000fc80000410000 */
[----:B------:R-:W-:Y:S02]  /*4720*/  F2FP.F16.F32.PACK_AB R60, R77, R60 ;  /* 0x0000003c4d3c723e */ /* 0x000fe400000000ff */
[----:B------:R-:W1:Y:S01]  /*4730*/  MUFU.RCP R155, R155 ;  /* 0x0000009b009b7308 */ /* 0x000e620000001000 */
[----:B--2---:R-:W-:-:S07]  /*4740*/  FADD.FTZ R165, R54, 1 ;  /* 0x3f80000036a57421 */ /* 0x004fce0000010000 */
[----:B------:R-:W2:Y:S01]  /*4750*/  MUFU.EX2 R52, R52 ;  /* 0x0000003400347308 */ /* 0x000ea20000000800 */
[----:B0-----:R-:W-:Y:S01]  /*4760*/  FADD.FTZ R54, R53, 1 ;  /* 0x3f80000035367421 */ /* 0x001fe20000010000 */
[----:B------:R-:W-:-:S06]  /*4770*/  FMUL.FTZ R53, R21, -1.4426950216293334961 ;  /* 0xbfb8aa3b15357820 */ /* 0x000fcc0000410000 */
[----:B------:R0:W3:Y:S08]  /*4780*/  MUFU.RCP R154, R164 ;  /* 0x000000a4009a7308 */ /* 0x0000f00000001000 */
[----:B------:R-:W4:Y:S01]  /*4790*/  MUFU.RCP R58, R58 ;  /* 0x0000003a003a7308 */ /* 0x000f220000001000 */
[----:B0-----:R-:W-:Y:S01]  /*47a0*/  FADD.FTZ R164, R55, 1 ;  /* 0x3f80000037a47421 */ /* 0x001fe20000010000 */
[----:B-1----:R-:W-:Y:S01]  /*47b0*/  FMUL.FTZ R55, R42, R155 ;  /* 0x0000009b2a377220 */ /* 0x002fe20000410000 */
[----:B--2---:R-:W-:Y:S01]  /*47c0*/  FADD.FTZ R155, R52, 1 ;  /* 0x3f800000349b7421 */ /* 0x004fe20000010000 */
[----:B------:R-:W-:-:S04]  /*47d0*/  FMUL.FTZ R42, R26, -1.4426950216293334961 ;  /* 0xbfb8aa3b1a2a7820 */ /* 0x000fc80000410000 */
[----:B------:R-:W0:Y:S01]  /*47e0*/  MUFU.RCP R81, R81 ;  /* 0x0000005100517308 */ /* 0x000e220000001000 */
[----:B---3--:R-:W-:Y:S01]  /*47f0*/  FMUL.FTZ R154, R43, R154 ;  /* 0x0000009a2b9a7220 */ /* 0x008fe20000410000 */
[----:B------:R-:W-:-:S06]  /*4800*/  FMUL.FTZ R43, R27, -1.4426950216293334961 ;  /* 0xbfb8aa3b1b2b7820 */ /* 0x000fcc0000410000 */
[----:B------:R-:W1:Y:S01]  /*4810*/  MUFU.RCP R164, R164 ;  /* 0x000000a400a47308 */ /* 0x000e620000001000 */
[----:B----4-:R-:W-:Y:S01]  /*4820*/  FMUL.FTZ R56, R41, R58 ;  /* 0x0000003a29387220 */ /* 0x010fe20000410000 */
[----:B------:R-:W-:-:S04]  /*4830*/  FMUL.FTZ R41, R25, -1.4426950216293334961 ;  /* 0xbfb8aa3b19297820 */ /* 0x000fc80000410000 */
[----:B------:R-:W-:Y:S02]  /*4840*/  F2FP.F16.F32.PACK_AB R56, R56, R55 ;  /* 0x000000373838723e */ /* 0x000fe400000000ff */
[----:B------:R-:W2:Y:S01]  /*4850*/  MUFU.EX2 R149, R149 ;  /* 0x0000009500957308 */ /* 0x000ea20000000800 */
[----:B0-----:R-:W-:Y:S01]  /*4860*/  FMUL.FTZ R58, R40, R81 ;  /* 0x00000051283a7220 */ /* 0x001fe20000410000 */
[----:B------:R-:W-:-:S06]  /*4870*/  FMUL.FTZ R40, R24, -1.4426950216293334961 ;  /* 0xbfb8aa3b18287820 */ /* 0x000fcc0000410000 */
[----:B------:R-:W0:Y:S01]  /*4880*/  MUFU.RCP R151, R151 ;  /* 0x0000009700977308 */ /* 0x000e220000001000 */
[----:B-1----:R-:W-:Y:S01]  /*4890*/  FMUL.FTZ R81, R39, R164 ;  /* 0x000000a427517220 */ /* 0x002fe20000410000 */
[----:B------:R-:W-:-:S06]  /*48a0*/  FMUL.FTZ R39, R23, -1.4426950216293334961 ;  /* 0xbfb8aa3b17277820 */ /* 0x000fcc0000410000 */
[----:B------:R-:W1:Y:S01]  /*48b0*/  MUFU.RCP R54, R54 ;  /* 0x0000003600367308 */ /* 0x000e620000001000 */
[----:B--2---:R-:W-:-:S07]  /*48c0*/  FADD.FTZ R164, R149, 1 ;  /* 0x3f80000095a47421 */ /* 0x004fce0000010000 */
[----:B------:R-:W2:Y:S01]  /*48d0*/  MUFU.RCP R155, R155 ;  /* 0x0000009b009b7308 */ /* 0x000ea20000001000 */
[----:B0-----:R-:W-:Y:S01]  /*48e0*/  FMUL.FTZ R151, R49, R151 ;  /* 0x0000009731977220 */ /* 0x001fe20000410000 */
[----:B------:R-:W-:-:S04]  /*48f0*/  FMUL.FTZ R49, R33, -1.4426950216293334961 ;  /* 0xbfb8aa3b21317820 */ /* 0x000fc80000410000 */
[----:B------:R-:W-:Y:S02]  /*4900*/  F2FP.F16.F32.PACK_AB R150, R151, R150 ;  /* 0x000000969796723e */ /* 0x000fe400000000ff */
[----:B------:R-:W0:Y:S01]  /*4910*/  MUFU.EX2 R50, R50 ;  /* 0x0000003200327308 */ /* 0x000e220000000800 */
[----:B-1----:R-:W-:Y:S01]  /*4920*/  FMUL.FTZ R37, R37, R54 ;  /* 0x0000003625257220 */ /* 0x002fe20000410000 */
[----:B------:R-:W-:-:S05]  /*4930*/  F2FP.F16.F32.PACK_AB R151, R153, R152 ;  /* 0x000000989997723e */ /* 0x000fca00000000ff */
[----:B------:R-:W-:Y:S01]  /*4940*/  STG.E.64 desc[UR16][R144.64+0x1e00], R150 ;  /* 0x001e009690007986 */ /* 0x000fe2000c101b10 */
[----:B------:R-:W1:Y:S01]  /*4950*/  MUFU.EX2 R47, R47 ;  /* 0x0000002f002f7308 */ /* 0x000e620000000800 */
[----:B--2---:R-:W-:Y:S01]  /*4960*/  FMUL.FTZ R54, R36, R155 ;  /* 0x0000009b24367220 */ /* 0x004fe20000410000 */
[----:B------:R-:W-:-:S06]  /*4970*/  FMUL.FTZ R36, R20, -1.4426950216293334961 ;  /* 0xbfb8aa3b14247820 */ /* 0x000fcc0000410000 */
[----:B------:R-:W2:Y:S01]  /*4980*/  MUFU.RCP R164, R164 ;  /* 0x000000a400a47308 */ /* 0x000ea20000001000 */
[----:B0-----:R-:W-:-:S07]  /*4990*/  FADD.FTZ R155, R50, 1 ;  /* 0x3f800000329b7421 */ /* 0x001fce0000010000 */
[----:B------:R-:W0:Y:S01]  /*49a0*/  MUFU.EX2 R49, R49 ;  /* 0x0000003100317308 */ /* 0x000e220000000800 */
[----:B-1----:R-:W-:-:S07]  /*49b0*/  FADD.FTZ R47, R47, 1 ;  /* 0x3f8000002f2f7421 */ /* 0x002fce0000010000 */
[----:B------:R-:W1:Y:S01]  /*49c0*/  MUFU.RCP R155, R155 ;  /* 0x0000009b009b7308 */ /* 0x000e620000001000 */
[----:B--2---:R-:W-:Y:S01]  /*49d0*/  FMUL.FTZ R149, R35, R164 ;  /* 0x000000a423957220 */ /* 0x004fe20000410000 */
[----:B------:R-:W-:-:S06]  /*49e0*/  FMUL.FTZ R35, R19, -1.4426950216293334961 ;  /* 0xbfb8aa3b13237820 */ /* 0x000fcc0000410000 */
[----:B------:R-:W2:Y:S01]  /*49f0*/  MUFU.EX2 R46, R46 ;  /* 0x0000002e002e7308 */ /* 0x000ea20000000800 */
[----:B0-----:R-:W-:-:S07]  /*4a00*/  FADD.FTZ R164, R49, 1 ;  /* 0x3f80000031a47421 */ /* 0x001fce0000010000 */
[----:B------:R1:W0:Y:S08]  /*4a10*/  MUFU.RCP R50, R47 ;  /* 0x0000002f00327308 */ /* 0x0002300000001000 */
[----:B------:R-:W3:Y:S01]  /*4a20*/  MUFU.RCP R165, R165 ;  /* 0x000000a500a57308 */ /* 0x000ee20000001000 */
[----:B-1----:R-:W-:Y:S01]  /*4a30*/  FMUL.FTZ R47, R34, R155 ;  /* 0x0000009b222f7220 */ /* 0x002fe20000410000 */
[----:B--2---:R-:W-:Y:S01]  /*4a40*/  FADD.FTZ R155, R46, 1 ;  /* 0x3f8000002e9b7421 */ /* 0x004fe20000010000 */
[----:B------:R-:W-:-:S05]  /*4a50*/  FMUL.FTZ R34, R18, -1.4426950216293334961 ;  /* 0xbfb8aa3b12227820 */ /* 0x000fca0000410000 */
[----:B------:R-:W1:Y:S01]  /*4a60*/  MUFU.EX2 R48, R48 ;  /* 0x0000003000307308 */ /* 0x000e620000000800 */
[----:B0-----:R-:W-:Y:S01]  /*4a70*/  FMUL.FTZ R50, R31, R50 ;  /* 0x000000321f327220 */ /* 0x001fe20000410000 */
[----:B------:R-:W-:-:S06]  /*4a80*/  FMUL.FTZ R31, R15, -1.4426950216293334961 ;  /* 0xbfb8aa3b0f1f7820 */ /* 0x000fcc0000410000 */
[----:B------:R-:W0:Y:S01]  /*4a90*/  MUFU.EX2 R43, R43 ;  /* 0x0000002b002b7308 */ /* 0x000e220000000800 */
[----:B---3--:R-:W-:Y:S01]  /*4aa0*/  FMUL.FTZ R52, R38, R165 ;  /* 0x000000a526347220 */ /* 0x008fe20000410000 */
[----:B------:R-:W-:-:S06]  /*4ab0*/  FMUL.FTZ R38, R22, -1.4426950216293334961 ;  /* 0xbfb8aa3b16267820 */ /* 0x000fcc0000410000 */
[----:B------:R-:W2:Y:S01]  /*4ac0*/  MUFU.RCP R164, R164 ;  /* 0x000000a400a47308 */ /* 0x000ea20000001000 */
[----:B-1----:R-:W-:-:S07]  /*4ad0*/  FADD.FTZ R165, R48, 1 ;  /* 0x3f80000030a57421 */ /* 0x002fce0000010000 */
[----:B------:R-:W1:Y:S01]  /*4ae0*/  MUFU.EX2 R45, R45 ;  /* 0x0000002d002d7308 */ /* 0x000e620000000800 */
[----:B0-----:R-:W-:-:S07]  /*4af0*/  FADD.FTZ R43, R43, 1 ;  /* 0x3f8000002b2b7421 */ /* 0x001fce0000010000 */
[----:B------:R-:W0:Y:S01]  /*4b00*/  MUFU.RCP R155, R155 ;  /* 0x0000009b009b7308 */ /* 0x000e220000001000 */
[----:B--2---:R-:W-:Y:S01]  /*4b10*/  FMUL.FTZ R48, R33, R164 ;  /* 0x000000a421307220 */ /* 0x004fe20000410000 */
[----:B------:R-:W-:-:S04]  /*4b20*/  FMUL.FTZ R33, R17, -1.4426950216293334961 ;  /* 0xbfb8aa3b11217820 */ /* 0x000fc80000410000 */
[----:B------:R-:W-:Y:S02]  /*4b30*/  F2FP.F16.F32.PACK_AB R48, R48, R47 ;  /* 0x0000002f3030723e */ /* 0x000fe400000000ff */
[----:B------:R-:W2:Y:S01]  /*4b40*/  MUFU.EX2 R42, R42 ;  /* 0x0000002a002a7308 */ /* 0x000ea20000000800 */
[----:B-1----:R-:W-:-:S07]  /*4b50*/  FADD.FTZ R164, R45, 1 ;  /* 0x3f8000002da47421 */ /* 0x002fce0000010000 */
[----:B------:R0:W1:Y:S08]  /*4b60*/  MUFU.RCP R46, R43 ;  /* 0x0000002b002e7308 */ /* 0x0000700000001000 */
[----:B------:R-:W-:Y:S01]  /*4b70*/  MUFU.EX2 R44, R44 ;  /* 0x0000002c002c7308 */ /* 0x000fe20000000800 */
[----:B0-----:R-:W-:Y:S01]  /*4b80*/  FMUL.FTZ R43, R30, R155 ;  /* 0x0000009b1e2b7220 */ /* 0x001fe20000410000 */
[----:B--2---:R-:W-:Y:S01]  /*4b90*/  FADD.FTZ R155, R42, 1 ;  /* 0x3f8000002a9b7421 */ /* 0x004fe20000010000 */
[----:B------:R-:W-:-:S05]  /*4ba0*/  FMUL.FTZ R30, R14, -1.4426950216293334961 ;  /* 0xbfb8aa3b0e1e7820 */ /* 0x000fca0000410000 */
[----:B------:R-:W0:Y:S01]  /*4bb0*/  MUFU.EX2 R39, R39 ;  /* 0x0000002700277308 */ /* 0x000e220000000800 */
[----:B-1----:R-:W-:Y:S01]  /*4bc0*/  FMUL.FTZ R46, R27, R46 ;  /* 0x0000002e1b2e7220 */ /* 0x002fe20000410000 */
[----:B------:R-:W-:-:S06]  /*4bd0*/  FMUL.FTZ R27, R11, -1.4426950216293334961 ;  /* 0xbfb8aa3b0b1b7820 */ /* 0x000fcc0000410000 */
[----:B------:R-:W1:Y:S08]  /*4be0*/  MUFU.RCP R164, R164 ;  /* 0x000000a400a47308 */ /* 0x000e700000001000 */
[----:B------:R-:W2:Y:S01]  /*4bf0*/  MUFU.EX2 R41, R41 ;  /* 0x0000002900297308 */ /* 0x000ea20000000800 */
[----:B0-----:R-:W-:-:S07]  /*4c00*/  FADD.FTZ R39, R39, 1 ;  /* 0x3f80000027277421 */ /* 0x001fce0000010000 */
[----:B------:R-:W0:Y:S08]  /*4c10*/  MUFU.RCP R155, R155 ;  /* 0x0000009b009b7308 */ /* 0x000e300000001000 */
[----:B------:R-:W3:Y:S08]  /*4c20*/  MUFU.EX2 R38, R38 ;  /* 0x0000002600267308 */ /* 0x000ef00000000800 */
[----:B------:R4:W3:Y:S08]  /*4c30*/  MUFU.RCP R49, R165 ;  /* 0x000000a500317308 */ /* 0x0008f00000001000 */
[----:B------:R0:W3:Y:S01]  /*4c40*/  MUFU.RCP R42, R39 ;  /* 0x00000027002a7308 */ /* 0x0000e20000001000 */
[----:B----4-:R-:W-:Y:S01]  /*4c50*/  FADD.FTZ R165, R44, 1 ;  /* 0x3f8000002ca57421 */ /* 0x010fe20000010000 */
[----:B-1----:R-:W-:Y:S01]  /*4c60*/  FMUL.FTZ R44, R29, R164 ;  /* 0x000000a41d2c7220 */ /* 0x002fe20000410000 */
[----:B--2---:R-:W-:Y:S01]  /*4c70*/  FADD.FTZ R164, R41, 1 ;  /* 0x3f80000029a47421 */ /* 0x004fe20000010000 */
[----:B------:R-:W-:-:S03]  /*4c80*/  FMUL.FTZ R29, R13, -1.4426950216293334961 ;  /* 0xbfb8aa3b0d1d7820 */ /* 0x000fc60000410000 */
[----:B------:R-:W-:Y:S01]  /*4c90*/  F2FP.F16.F32.PACK_AB R44, R44, R43 ;  /* 0x0000002b2c2c723e */ /* 0x000fe200000000ff */
[----:B------:R-:W-:Y:S01]  /*4ca0*/  MUFU.EX2 R40, R40 ;  /* 0x0000002800287308 */ /* 0x000fe20000000800 */
[----:B0-----:R-:W-:Y:S01]  /*4cb0*/  FMUL.FTZ R39, R26, R155 ;  /* 0x0000009b1a277220 */ /* 0x001fe20000410000 */
[----:B---3--:R-:W-:Y:S01]  /*4cc0*/  FADD.FTZ R155, R38, 1 ;  /* 0x3f800000269b7421 */ /* 0x008fe20000010000 */
[----:B------:R-:W-:Y:S01]  /*4cd0*/  FMUL.FTZ R49, R32, R49 ;  /* 0x0000003120317220 */ /* 0x000fe20000410000 */
[----:B------:R-:W-:Y:S01]  /*4ce0*/  FMUL.FTZ R32, R16, -1.4426950216293334961 ;  /* 0xbfb8aa3b10207820 */ /* 0x000fe20000410000 */
[----:B------:R-:W-:-:S03]  /*4cf0*/  FMUL.FTZ R26, R10, -1.4426950216293334961 ;  /* 0xbfb8aa3b0a1a7820 */ /* 0x000fc60000410000 */
[----:B------:R-:W0:Y:S01]  /*4d00*/  MUFU.EX2 R53, R53 ;  /* 0x0000003500357308 */ /* 0x000e220000000800 */
[----:B------:R-:W-:Y:S01]  /*4d10*/  FMUL.FTZ R42, R23, R42 ;  /* 0x0000002a172a7220 */ /* 0x000fe20000410000 */
[----:B------:R-:W-:Y:S01]  /*4d20*/  FMUL.FTZ R23, R7, -1.4426950216293334961 ;  /* 0xbfb8aa3b07177820 */ /* 0x000fe20000410000 */
[----:B------:R-:W-:-:S05]  /*4d30*/  F2FP.F16.F32.PACK_AB R49, R50, R49 ;  /* 0x000000313231723e */ /* 0x000fca00000000ff */
[----:B------:R-:W1:Y:S01]  /*4d40*/  MUFU.EX2 R36, R36 ;  /* 0x0000002400247308 */ /* 0x000e620000000800 */
[----:B------:R-:W-:Y:S07]  /*4d50*/  STG.E.64 desc[UR16][R144.64+0x4600], R48 ;  /* 0x0046003090007986 */ /* 0x000fee000c101b10 */
[----:B------:R-:W2:Y:S01]  /*4d60*/  MUFU.RCP R164, R164 ;  /* 0x000000a400a47308 */ /* 0x000ea20000001000 */
[----:B0-----:R-:W-:-:S07]  /*4d70*/  FADD.FTZ R38, R53, 1 ;  /* 0x3f80000035267421 */ /* 0x001fce0000010000 */
[----:B------:R-:W0:Y:S01]  /*4d80*/  MUFU.EX2 R35, R35 ;  /* 0x0000002300237308 */ /* 0x000e220000000800 */
[----:B-1----:R-:W-:-:S07]  /*4d90*/  FADD.FTZ R53, R36, 1 ;  /* 0x3f80000024357421 */ /* 0x002fce0000010000 */
[----:B------:R-:W1:Y:S08]  /*4da0*/  MUFU.RCP R155, R155 ;  /* 0x0000009b009b7308 */ /* 0x000e700000001000 */
[----:B------:R-:W3:Y:S08]  /*4db0*/  MUFU.EX2 R34, R34 ;  /* 0x0000002200227308 */ /* 0x000ef00000000800 */
[----:B------:R4:W3:Y:S08]  /*4dc0*/  MUFU.RCP R45, R165 ;  /* 0x000000a5002d7308 */ /* 0x0008f00000001000 */
[----:B------:R-:W3:Y:S01]  /*4dd0*/  MUFU.EX2 R31, R31 ;  /* 0x0000001f001f7308 */ /* 0x000ee20000000800 */
[----:B----4-:R-:W-:Y:S01]  /*4de0*/  FADD.FTZ R165, R40, 1 ;  /* 0x3f80000028a57421 */ /* 0x010fe20000010000 */
[----:B--2---:R-:W-:Y:S01]  /*4df0*/  FMUL.FTZ R40, R25, R164 ;  /* 0x000000a419287220 */ /* 0x004fe20000410000 */
[----:B0-----:R-:W-:Y:S01]  /*4e00*/  FADD.FTZ R164, R35, 1 ;  /* 0x3f80000023a47421 */ /* 0x001fe20000010000 */
[----:B-1----:R-:W-:Y:S01]  /*4e10*/  FMUL.FTZ R35, R22, R155 ;  /* 0x0000009b16237220 */ /* 0x002fe20000410000 */
[----:B---3--:R-:W-:Y:S01]  /*4e20*/  FADD.FTZ R155, R34, 1 ;  /* 0x3f800000229b7421 */ /* 0x008fe20000010000 */
[----:B------:R-:W-:Y:S01]  /*4e30*/  FMUL.FTZ R25, R9, -1.4426950216293334961 ;  /* 0xbfb8aa3b09197820 */ /* 0x000fe20000410000 */
[----:B------:R-:W-:Y:S01]  /*4e40*/  FMUL.FTZ R22, R6, -1.4426950216293334961 ;  /* 0xbfb8aa3b06167820 */ /* 0x000fe20000410000 */
[----:B------:R-:W0:Y:S01]  /*4e50*/  MUFU.RCP R53, R53 ;  /* 0x0000003500357308 */ /* 0x000e220000001000 */
[----:B------:R-:W-:Y:S01]  /*4e60*/  FMUL.FTZ R45, R28, R45 ;  /* 0x0000002d1c2d7220 */ /* 0x000fe20000410000 */
[----:B------:R-:W-:Y:S01]  /*4e70*/  FMUL.FTZ R28, R12, -1.4426950216293334961 ;  /* 0xbfb8aa3b0c1c7820 */ /* 0x000fe20000410000 */
[----:B------:R-:W-:-:S03]  /*4e80*/  F2FP.F16.F32.PACK_AB R40, R40, R39 ;  /* 0x000000272828723e */ /* 0x000fc600000000ff */
[----:B------:R-:W-:Y:S02]  /*4e90*/  F2FP.F16.F32.PACK_AB R45, R46, R45 ;  /* 0x0000002d2e2d723e */ /* 0x000fe400000000ff */
[----:B------:R-:W1:Y:S01]  /*4ea0*/  MUFU.RCP R164, R164 ;  /* 0x000000a400a47308 */ /* 0x000e620000001000 */
[----:B------:R-:W-:Y:S02]  /*4eb0*/  FADD.FTZ R31, R31, 1 ;  /* 0x3f8000001f1f7421 */ /* 0x000fe40000010000 */
[----:B------:R-:W-:Y:S05]  /*4ec0*/  STG.E.64 desc[UR16][R144.64+0x5000], R44 ;  /* 0x0050002c90007986 */ /* 0x000fea000c101b10 */
[----:B------:R-:W2:Y:S01]  /*4ed0*/  MUFU.EX2 R33, R33 ;  /* 0x0000002100217308 */ /* 0x000ea20000000800 */
[----:B0-----:R-:W-:-:S07]  /*4ee0*/  FMUL.FTZ R20, R20, R53 ;  /* 0x0000003514147220 */ /* 0x001fce0000410000 */
[----:B------:R-:W0:Y:S01]  /*4ef0*/  MUFU.RCP R155, R155 ;  /* 0x0000009b009b7308 */ /* 0x000e220000001000 */
[----:B-1----:R-:W-:Y:S01]  /*4f00*/  FMUL.FTZ R53, R19, R164 ;  /* 0x000000a413357220 */ /* 0x002fe20000410000 */
[----:B------:R-:W-:-:S06]  /*4f10*/  FMUL.FTZ R19, R3, -1.4426950216293334961 ;  /* 0xbfb8aa3b03137820 */ /* 0x000fcc0000410000 */
[----:B------:R-:W1:Y:S01]  /*4f20*/  MUFU.EX2 R30, R30 ;  /* 0x0000001e001e7308 */ /* 0x000e620000000800 */
[----:B--2---:R-:W-:-:S07]  /*4f30*/  FADD.FTZ R164, R33, 1 ;  /* 0x3f80000021a47421 */ /* 0x004fce0000010000 */
[----:B------:R0:W2:Y:S08]  /*4f40*/  MUFU.RCP R34, R31 ;  /* 0x0000001f00227308 */ /* 0x0000b00000001000 */
[----:B------:R-:W3:Y:S01]  /*4f50*/  MUFU.RCP R41, R165 ;  /* 0x000000a500297308 */ /* 0x000ee20000001000 */
[----:B0-----:R-:W-:Y:S01]  /*4f60*/  FMUL.FTZ R31, R18, R155 ;  /* 0x0000009b121f7220 */ /* 0x001fe20000410000 */
[----:B-1----:R-:W-:Y:S01]  /*4f70*/  FADD.FTZ R155, R30, 1 ;  /* 0x3f8000001e9b7421 */ /* 0x002fe20000010000 */
[----:B------:R-:W-:-:S05]  /*4f80*/  FMUL.FTZ R18, R2, -1.4426950216293334961 ;  /* 0xbfb8aa3b02127820 */ /* 0x000fca0000410000 */
[----:B------:R-:W0:Y:S01]  /*4f90*/  MUFU.EX2 R32, R32 ;  /* 0x0000002000207308 */ /* 0x000e220000000800 */
[----:B--2---:R-:W-:Y:S01]  /*4fa0*/  FMUL.FTZ R34, R15, R34 ;  /* 0x000000220f227220 */ /* 0x004fe20000410000 */
[----:B------:R-:W-:-:S06]  /*4fb0*/  FMUL.FTZ R15, R102, -1.4426950216293334961 ;  /* 0xbfb8aa3b660f7820 */ /* 0x000fcc0000410000 */
[----:B------:R-:W1:Y:S01]  /*4fc0*/  MUFU.EX2 R27, R27 ;  /* 0x0000001b001b7308 */ /* 0x000e620000000800 */
[----:B---3--:R-:W-:Y:S01]  /*4fd0*/  FMUL.FTZ R41, R24, R41 ;  /* 0x0000002918297220 */ /* 0x008fe20000410000 */
[----:B------:R-:W-:-:S04]  /*4fe0*/  FMUL.FTZ R24, R8, -1.4426950216293334961 ;  /* 0xbfb8aa3b08187820 */ /* 0x000fc80000410000 */
[----:B------:R-:W-:Y:S02]  /*4ff0*/  F2FP.F16.F32.PACK_AB R41, R42, R41 ;  /* 0x000000292a29723e */ /* 0x000fe400000000ff */
[----:B------:R-:W2:Y:S01]  /*5000*/  MUFU.RCP R164, R164 ;  /* 0x000000a400a47308 */ /* 0x000ea20000001000 */
[----:B0-----:R-:W-:Y:S02]  /*5010*/  FADD.FTZ R165, R32, 1 ;  /* 0x3f80000020a57421 */ /* 0x001fe40000010000 */
[----:B------:R-:W-:Y:S05]  /*5020*/  STG.E.64 desc[UR16][R144.64+0x5a00], R40 ;  /* 0x005a002890007986 */ /* 0x000fea000c101b10 */
[----:B------:R-:W0:Y:S01]  /*5030*/  MUFU.EX2 R29, R29 ;  /* 0x0000001d001d7308 */ /* 0x000e220000000800 */
[----:B-1----:R-:W-:-:S07]  /*5040*/  FADD.FTZ R27, R27, 1 ;  /* 0x3f8000001b1b7421 */ /* 0x002fce0000010000 */
[----:B------:R-:W1:Y:S01]  /*5050*/  MUFU.RCP R38, R38 ;  /* 0x0000002600267308 */ /* 0x000e620000001000 */
[----:B--2---:R-:W-:Y:S01]  /*5060*/  FMUL.FTZ R32, R17, R164 ;  /* 0x000000a411207220 */ /* 0x004fe20000410000 */
[----:B------:R-:W-:-:S04]  /*5070*/  FMUL.FTZ R17, R68, -1.4426950216293334961 ;  /* 0xbfb8aa3b44117820 */ /* 0x000fc80000410000 */
[----:B------:R-:W-:Y:S02]  /*5080*/  F2FP.F16.F32.PACK_AB R32, R32, R31 ;  /* 0x0000001f2020723e */ /* 0x000fe400000000ff */
[----:B------:R-:W2:Y:S01]  /*5090*/  MUFU.RCP R155, R155 ;  /* 0x0000009b009b7308 */ /* 0x000ea20000001000 */
[----:B0-----:R-:W-:-:S07]  /*50a0*/  FADD.FTZ R164, R29, 1 ;  /* 0x3f8000001da47421 */ /* 0x001fce0000010000 */
[----:B------:R-:W0:Y:S01]  /*50b0*/  MUFU.EX2 R26, R26 ;  /* 0x0000001a001a7308 */ /* 0x000e220000000800 */
[----:B-1----:R-:W-:Y:S01]  /*50c0*/  FMUL.FTZ R36, R21, R38 ;  /* 0x0000002615247220 */ /* 0x002fe20000410000 */
[----:B------:R-:W-:Y:S01]  /*50d0*/  FMUL.FTZ R21, R5, -1.4426950216293334961 ;  /* 0xbfb8aa3b05157820 */ /* 0x000fe20000410000 */
[----:B------:R-:W-:-:S03]  /*50e0*/  FMUL.FTZ R38, R4, -1.4426950216293334961 ;  /* 0xbfb8aa3b04267820 */ /* 0x000fc60000410000 */
[----:B------:R-:W-:Y:S02]  /*50f0*/  F2FP.F16.F32.PACK_AB R36, R36, R35 ;  /* 0x000000232424723e */ /* 0x000fe400000000ff */
[----:B------:R-:W-:Y:S08]  /*5100*/  MUFU.EX2 R28, R28 ;  /* 0x0000001c001c7308 */ /* 0x000ff00000000800 */
[----:B------:R2:W1:Y:S08]  /*5110*/  MUFU.RCP R30, R27 ;  /* 0x0000001b001e7308 */ /* 0x0004700000001000 */
[----:B------:R-:W-:Y:S01]  /*5120*/  MUFU.EX2 R24, R24 ;  /* 0x0000001800187308 */ /* 0x000fe20000000800 */
[----:B--2---:R-:W-:Y:S01]  /*5130*/  FMUL.FTZ R27, R14, R155 ;  /* 0x0000009b0e1b7220 */ /* 0x004fe20000410000 */
[----:B0-----:R-:W-:Y:S01]  /*5140*/  FADD.FTZ R155, R26, 1 ;  /* 0x3f8000001a9b7421 */ /* 0x001fe20000010000 */
[----:B------:R-:W-:-:S05]  /*5150*/  FMUL.FTZ R14, R69, -1.4426950216293334961 ;  /* 0xbfb8aa3b450e7820 */ /* 0x000fca0000410000 */
[----:B------:R-:W0:Y:S01]  /*5160*/  MUFU.EX2 R23, R23 ;  /* 0x0000001700177308 */ /* 0x000e220000000800 */
[----:B-1----:R-:W-:Y:S01]  /*5170*/  FMUL.FTZ R30, R11, R30 ;  /* 0x0000001e0b1e7220 */ /* 0x002fe20000410000 */
[----:B------:R-:W-:-:S06]  /*5180*/  FMUL.FTZ R11, R104, -1.4426950216293334961 ;  /* 0xbfb8aa3b680b7820 */ /* 0x000fcc0000410000 */
[----:B------:R-:W1:Y:S08]  /*5190*/  MUFU.RCP R164, R164 ;  /* 0x000000a400a47308 */ /* 0x000e700000001000 */
[----:B------:R-:W2:Y:S01]  /*51a0*/  MUFU.EX2 R25, R25 ;  /* 0x0000001900197308 */ /* 0x000ea20000000800 */
[----:B0-----:R-:W-:-:S07]  /*51b0*/  FADD.FTZ R23, R23, 1 ;  /* 0x3f80000017177421 */ /* 0x001fce0000010000 */
[----:B------:R-:W-:Y:S08]  /*51c0*/  MUFU.EX2 R22, R22 ;  /* 0x0000001600167308 */ /* 0x000ff00000000800 */
[----:B------:R-:W-:Y:S08]  /*51d0*/  MUFU.EX2 R21, R21 ;  /* 0x0000001500157308 */ /* 0x000ff00000000800 */
        /* <DEDUP_REMOVED lines=9> */
[----:B------:R1:W2:Y:S01]  /*5270*/  MUFU.RCP R29, R165 ;  /* 0x000000a5001d7308 */ /* 0x0002a20000001000 */
[----:B0-----:R-:W-:Y:S01]  /*5280*/  FMUL.FTZ R23, R10, R155 ;  /* 0x0000009b0a177220 */ /* 0x001fe20000410000 */
[----:B---3--:R-:W-:Y:S01]  /*5290*/  FADD.FTZ R155, R38, 1 ;  /* 0x3f800000269b7421 */ /* 0x008fe20000010000 */
[----:B------:R-:W-:Y:S01]  /*52a0*/  FMUL.FTZ R10, R71, -1.4426950216293334961 ;  /* 0xbfb8aa3b470a7820 */ /* 0x000fe20000410000 */
[----:B------:R-:W-:Y:S01]  /*52b0*/  FMUL.FTZ R33, R16, R33 ;  /* 0x0000002110217220 */ /* 0x000fe20000410000 */
[----:B------:R-:W-:-:S03]  /*52c0*/  FMUL.FTZ R16, R63, -1.4426950216293334961 ;  /* 0xbfb8aa3b3f107820 */ /* 0x000fc60000410000 */
[----:B------:R-:W-:Y:S01]  /*52d0*/  MUFU.RCP R155, R155 ;  /* 0x0000009b009b7308 */ /* 0x000fe20000001000 */
[----:B-1----:R-:W-:Y:S01]  /*52e0*/  FADD.FTZ R165, R24, 1 ;  /* 0x3f80000018a57421 */ /* 0x002fe20000010000 */
[----:B------:R-:W-:Y:S01]  /*52f0*/  FMUL.FTZ R26, R7, R26 ;  /* 0x0000001a071a7220 */ /* 0x000fe20000410000 */
[----:B------:R-:W-:Y:S01]  /*5300*/  FMUL.FTZ R7, R106, -1.4426950216293334961 ;  /* 0xbfb8aa3b6a077820 */ /* 0x000fe20000410000 */
[----:B------:R-:W-:-:S04]  /*5310*/  F2FP.F16.F32.PACK_AB R33, R34, R33 ;  /* 0x000000212221723e */ /* 0x000fc800000000ff */
[----:B------:R0:W1:Y:S01]  /*5320*/  MUFU.RCP R25, R165 ;  /* 0x000000a500197308 */ /* 0x0000620000001000 */
[----:B--2---:R-:W-:Y:S01]  /*5330*/  FMUL.FTZ R29, R12, R29 ;  /* 0x0000001d0c1d7220 */ /* 0x004fe20000410000 */
[----:B------:R-:W-:Y:S01]  /*5340*/  FMUL.FTZ R12, R70, -1.4426950216293334961 ;  /* 0xbfb8aa3b460c7820 */ /* 0x000fe20000410000 */
[----:B------:R-:W-:Y:S03]  /*5350*/  STG.E.64 desc[UR16][R144.64+0x6e00], R32 ;  /* 0x006e002090007986 */ /* 0x000fe6000c101b10 */
[----:B------:R-:W-:Y:S02]  /*5360*/  F2FP.F16.F32.PACK_AB R29, R30, R29 ;  /* 0x0000001d1e1d723e */ /* 0x000fe400000000ff */
[----:B------:R-:W-:Y:S01]  /*5370*/  MUFU.EX2 R15, R15 ;  /* 0x0000000f000f7308 */ /* 0x000fe20000000800 */
[----:B0-----:R-:W-:Y:S01]  /*5380*/  FADD.FTZ R165, R22, 1 ;  /* 0x3f80000016a57421 */ /* 0x001fe20000010000 */
[----:B------:R-:W-:Y:S01]  /*5390*/  FADD.FTZ R22, R21, 1 ;  /* 0x3f80000015167421 */ /* 0x000fe20000010000 */
[----:B------:R-:W-:Y:S05]  /*53a0*/  STG.E.64 desc[UR16][R144.64+0x7800], R28 ;  /* 0x0078001c90007986 */ /* 0x000fea000c101b10 */
[----:B------:R-:W0:Y:S01]  /*53b0*/  MUFU.RCP R22, R22 ;  /* 0x0000001600167308 */ /* 0x000e220000001000 */
[----:B-1----:R-:W-:Y:S01]  /*53c0*/  FMUL.FTZ R25, R8, R25 ;  /* 0x0000001908197220 */ /* 0x002fe20000410000 */
[----:B------:R-:W-:-:S04]  /*53d0*/  FMUL.FTZ R8, R72, -1.4426950216293334961 ;  /* 0xbfb8aa3b48087820 */ /* 0x000fc80000410000 */
[----:B------:R-:W-:Y:S02]  /*53e0*/  F2FP.F16.F32.PACK_AB R25, R26, R25 ;  /* 0x000000191a19723e */ /* 0x000fe400000000ff */
[----:B------:R-:W1:Y:S08]  /*53f0*/  MUFU.RCP R164, R164 ;  /* 0x000000a400a47308 */ /* 0x000e700000001000 */
[----:B------:R-:W2:Y:S01]  /*5400*/  MUFU.EX2 R19, R19 ;  /* 0x0000001300137308 */ /* 0x000ea20000000800 */
[----:B0-----:R-:W-:Y:S01]  /*5410*/  FMUL.FTZ R21, R5, R22 ;  /* 0x0000001605157220 */ /* 0x001fe20000410000 */
[----:B------:R-:W-:Y:S01]  /*5420*/  FMUL.FTZ R22, R4, R155 ;  /* 0x0000009b04167220 */ /* 0x000fe20000410000 */
[----:B------:R-:W-:Y:S01]  /*5430*/  FADD.FTZ R155, R15, 1 ;  /* 0x3f8000000f9b7421 */ /* 0x000fe20000010000 */
[----:B------:R-:W-:Y:S01]  /*5440*/  FMUL.FTZ R5, R107, -1.4426950216293334961 ;  /* 0xbfb8aa3b6b057820 */ /* 0x000fe20000410000 */
[----:B------:R-:W-:-:S03]  /*5450*/  FMUL.FTZ R4, R74, -1.4426950216293334961 ;  /* 0xbfb8aa3b4a047820 */ /* 0x000fc60000410000 */
[----:B------:R-:W-:Y:S01]  /*5460*/  MUFU.EX2 R14, R14 ;  /* 0x0000000e000e7308 */ /* 0x000fe20000000800 */
[----:B-1----:R-:W-:Y:S01]  /*5470*/  FMUL.FTZ R24, R9, R164 ;  /* 0x000000a409187220 */ /* 0x002fe20000410000 */
[----:B------:R-:W-:-:S04]  /*5480*/  FMUL.FTZ R9, R105, -1.4426950216293334961 ;  /* 0xbfb8aa3b69097820 */ /* 0x000fc80000410000 */
[----:B------:R-:W-:Y:S02]  /*5490*/  F2FP.F16.F32.PACK_AB R24, R24, R23 ;  /* 0x000000171818723e */ /* 0x000fe400000000ff */
[----:B------:R-:W0:Y:S01]  /*54a0*/  MUFU.RCP R155, R155 ;  /* 0x0000009b009b7308 */ /* 0x000e220000001000 */
[----:B--2---:R-:W-:Y:S01]  /*54b0*/  FADD.FTZ R164, R19, 1 ;  /* 0x3f80000013a47421 */ /* 0x004fe20000010000 */
[----:B------:R-:W-:Y:S01]  /*54c0*/  FMUL.FTZ R19, R73, -1.4426950216293334961 ;  /* 0xbfb8aa3b49137820 */ /* 0x000fe20000410000 */
[----:B------:R-:W-:Y:S05]  /*54d0*/  STG.E.64 desc[UR16][R144.64+0x8200], R24 ;  /* 0x0082001890007986 */ /* 0x000fea000c101b10 */
[----:B------:R-:W1:Y:S08]  /*54e0*/  MUFU.EX2 R11, R11 ;  /* 0x0000000b000b7308 */ /* 0x000e700000000800 */
[----:B------:R2:W3:Y:S01]  /*54f0*/  MUFU.RCP R38, R164 ;  /* 0x000000a400267308 */ /* 0x0004e20000001000 */
[----:B0-----:R-:W-:-:S07]  /*5500*/  FMUL.FTZ R102, R102, R155 ;  /* 0x0000009b66667220 */ /* 0x001fce0000410000 */
[----:B------:R-:W0:Y:S01]  /*5510*/  MUFU.EX2 R17, R17 ;  /* 0x0000001100117308 */ /* 0x000e220000000800 */
[----:B--2---:R-:W-:Y:S01]  /*5520*/  FADD.FTZ R164, R14, 1 ;  /* 0x3f8000000ea47421 */ /* 0x004fe20000010000 */
[----:B-1----:R-:W-:Y:S01]  /*5530*/  FADD.FTZ R155, R11, 1 ;  /* 0x3f8000000b9b7421 */ /* 0x002fe20000010000 */
[----:B------:R-:W-:-:S05]  /*5540*/  FMUL.FTZ R11, R111, -1.4426950216293334961 ;  /* 0xbfb8aa3b6f0b7820 */ /* 0x000fca0000410000 */
[----:B------:R-:W1:Y:S01]  /*5550*/  MUFU.RCP R164, R164 ;  /* 0x000000a400a47308 */ /* 0x000e620000001000 */
[----:B---3--:R-:W-:Y:S01]  /*5560*/  FMUL.FTZ R38, R3, R38 ;  /* 0x0000002603267220 */ /* 0x008fe20000410000 */
[----:B------:R-:W-:-:S06]  /*5570*/  FMUL.FTZ R3, R108, -1.4426950216293334961 ;  /* 0xbfb8aa3b6c037820 */ /* 0x000fcc0000410000 */
[----:B------:R-:W2:Y:S01]  /*5580*/  MUFU.EX2 R10, R10 ;  /* 0x0000000a000a7308 */ /* 0x000ea20000000800 */
[----:B0-----:R-:W-:-:S07]  /*5590*/  FADD.FTZ R17, R17, 1 ;  /* 0x3f80000011117421 */ /* 0x001fce0000010000 */
[----:B------:R-:W0:Y:S01]  /*55a0*/  MUFU.RCP R155, R155 ;  /* 0x0000009b009b7308 */ /* 0x000e220000001000 */
[----:B-1----:R-:W-:-:S07]  /*55b0*/  FMUL.FTZ R69, R69, R164 ;  /* 0x000000a445457220 */ /* 0x002fce0000410000 */
[----:B------:R-:W1:Y:S01]  /*55c0*/  MUFU.EX2 R7, R7 ;  /* 0x0000000700077308 */ /* 0x000e620000000800 */
[----:B--2---:R-:W-:-:S07]  /*55d0*/  FADD.FTZ R164, R10, 1 ;  /* 0x3f8000000aa47421 */ /* 0x004fce0000010000 */
[----:B------:R-:W2:Y:S01]  /*55e0*/  MUFU.RCP R165, R165 ;  /* 0x000000a500a57308 */ /* 0x000ea20000001000 */
[----:B0-----:R-:W-:-:S07]  /*55f0*/  FMUL.FTZ R104, R104, R155 ;  /* 0x0000009b68687220 */ /* 0x001fce0000410000 */
[----:B------:R-:W0:Y:S01]  /*5600*/  MUFU.EX2 R18, R18 ;  /* 0x0000001200127308 */ /* 0x000e220000000800 */
[----:B-1----:R-:W-:Y:S01]  /*5610*/  FADD.FTZ R155, R7, 1 ;  /* 0x3f800000079b7421 */ /* 0x002fe20000010000 */
[----:B------:R-:W-:-:S06]  /*5620*/  FMUL.FTZ R7, R115, -1.4426950216293334961 ;  /* 0xbfb8aa3b73077820 */ /* 0x000fcc0000410000 */
[----:B------:R-:W1:Y:S01]  /*5630*/  MUFU.EX2 R16, R16 ;  /* 0x0000001000107308 */ /* 0x000e620000000800 */
[----:B--2---:R-:W-:-:S05]  /*5640*/  FMUL.FTZ R6, R6, R165 ;  /* 0x000000a506067220 */ /* 0x004fca0000410000 */
[----:B------:R-:W-:Y:S02]  /*5650*/  F2FP.F16.F32.PACK_AB R6, R21, R6 ;  /* 0x000000061506723e */ /* 0x000fe400000000ff */
[----:B------:R-:W2:Y:S01]  /*5660*/  MUFU.EX2 R13, R13 ;  /* 0x0000000d000d7308 */ /* 0x000ea20000000800 */
[----:B0-----:R-:W-:-:S07]  /*5670*/  FADD.FTZ R165, R18, 1 ;  /* 0x3f80000012a57421 */ /* 0x001fce0000010000 */
[----:B------:R-:W0:Y:S01]  /*5680*/  MUFU.RCP R17, R17 ;  /* 0x0000001100117308 */ /* 0x000e220000001000 */
[----:B-1----:R-:W-:Y:S01]  /*5690*/  FADD.FTZ R18, R16, 1 ;  /* 0x3f80000010127421 */ /* 0x002fe20000010000 */
[----:B------:R-:W-:-:S06]  /*56a0*/  FMUL.FTZ R16, R110, -1.4426950216293334961 ;  /* 0xbfb8aa3b6e107820 */ /* 0x000fcc0000410000 */
[----:B------:R-:W1:Y:S01]  /*56b0*/  MUFU.EX2 R12, R12 ;  /* 0x0000000c000c7308 */ /* 0x000e620000000800 */
[----:B--2---:R-:W-:-:S07]  /*56c0*/  FADD.FTZ R14, R13, 1 ;  /* 0x3f8000000d0e7421 */ /* 0x004fce0000010000 */
[----:B------:R-:W2:Y:S01]  /*56d0*/  MUFU.RCP R164, R164 ;  /* 0x000000a400a47308 */ /* 0x000ea20000001000 */
[----:B0-----:R-:W-:Y:S01]  /*56e0*/  FMUL.FTZ R68, R68, R17 ;  /* 0x0000001144447220 */ /* 0x001fe20000410000 */
[----:B------:R-:W-:-:S06]  /*56f0*/  FMUL.FTZ R17, R109, -1.4426950216293334961 ;  /* 0xbfb8aa3b6d117820 */ /* 0x000fcc0000410000 */
[----:B------:R-:W0:Y:S01]  /*5700*/  MUFU.EX2 R5, R5 ;  /* 0x0000000500057308 */ /* 0x000e220000000800 */
[----:B-1----:R-:W-:Y:S01]  /*5710*/  FADD.FTZ R13, R12, 1 ;  /* 0x3f8000000c0d7421 */ /* 0x002fe20000010000 */
[----:B------:R-:W-:-:S06]  /*5720*/  FMUL.FTZ R12, R114, -1.4426950216293334961 ;  /* 0xbfb8aa3b720c7820 */ /* 0x000fcc0000410000 */
[----:B------:R-:W1:Y:S01]  /*5730*/  MUFU.RCP R155, R155 ;  /* 0x0000009b009b7308 */ /* 0x000e620000001000 */
[----:B--2---:R-:W-:-:S07]  /*5740*/  FMUL.FTZ R71, R71, R164 ;  /* 0x000000a447477220 */ /* 0x004fce0000410000 */
[----:B------:R-:W2:Y:S01]  /*5750*/  MUFU.EX2 R19, R19 ;  /* 0x0000001300137308 */ /* 0x000ea20000000800 */
[----:B0-----:R-:W-:-:S07]  /*5760*/  FADD.FTZ R164, R5, 1 ;  /* 0x3f80000005a47421 */ /* 0x001fce0000010000 */
[----:B------:R-:W0:Y:S01]  /*5770*/  MUFU.EX2 R9, R9 ;  /* 0x0000000900097308 */ /* 0x000e220000000800 */
[----:B-1----:R-:W-:-:S07]  /*5780*/  FMUL.FTZ R106, R106, R155 ;  /* 0x0000009b6a6a7220 */ /* 0x002fce0000410000 */
[----:B------:R-:W1:Y:S01]  /*5790*/  MUFU.EX2 R8, R8 ;  /* 0x0000000800087308 */ /* 0x000e620000000800 */
[----:B--2---:R-:W-:-:S07]  /*57a0*/  FADD.FTZ R155, R19, 1 ;  /* 0x3f800000139b7421 */ /* 0x004fce0000010000 */
[----:B------:R-:W2:Y:S01]  /*57b0*/  MUFU.RCP R18, R18 ;  /* 0x0000001200127308 */ /* 0x000ea20000001000 */
[----:B0-----:R-:W-:-:S07]  /*57c0*/  FADD.FTZ R10, R9, 1 ;  /* 0x3f800000090a7421 */ /* 0x001fce0000010000 */
[----:B------:R-:W0:Y:S01]  /*57d0*/  MUFU.RCP R165, R165 ;  /* 0x000000a500a57308 */ /* 0x000e220000001000 */
[----:B-1----:R-:W-:Y:S01]  /*57e0*/  FADD.FTZ R9, R8, 1 ;  /* 0x3f80000008097421 */ /* 0x002fe20000010000 */
[----:B------:R-:W-:-:S06]  /*57f0*/  FMUL.FTZ R8, R118, -1.4426950216293334961 ;  /* 0xbfb8aa3b76087820 */ /* 0x000fcc0000410000 */
[----:B------:R-:W1:Y:S01]  /*5800*/  MUFU.EX2 R4, R4 ;  /* 0x0000000400047308 */ /* 0x000e620000000800 */
[----:B--2---:R-:W-:Y:S01]  /*5810*/  FMUL.FTZ R63, R63, R18 ;  /* 0x000000123f3f7220 */ /* 0x004fe20000410000 */
[----:B------:R-:W-:-:S06]  /*5820*/  FMUL.FTZ R18, R112, -1.4426950216293334961 ;  /* 0xbfb8aa3b70127820 */ /* 0x000fcc0000410000 */
[----:B------:R-:W2:Y:S01]  /*5830*/  MUFU.EX2 R17, R17 ;  /* 0x0000001100117308 */ /* 0x000ea20000000800 */
[----:B0-----:R-:W-:Y:S01]  /*5840*/  FMUL.FTZ R15, R2, R165 ;  /* 0x000000a5020f7220 */ /* 0x001fe20000410000 */
[----:B------:R-:W-:Y:S01]  /*5850*/  FMUL.FTZ R165, R113, -1.4426950216293334961 ;  /* 0xbfb8aa3b71a57820 */ /* 0x000fe20000410000 */
[----:B------:R-:W-:-:S05]  /*5860*/  FMUL.FTZ R2, R75, -1.4426950216293334961 ;  /* 0xbfb8aa3b4b027820 */ /* 0x000fca0000410000 */
[----:B------:R-:W0:Y:S01]  /*5870*/  MUFU.RCP R13, R13 ;  /* 0x0000000d000d7308 */ /* 0x000e220000001000 */
[----:B-1----:R-:W-:Y:S01]  /*5880*/  FADD.FTZ R5, R4, 1 ;  /* 0x3f80000004057421 */ /* 0x002fe20000010000 */
[----:B------:R-:W-:-:S06]  /*5890*/  FMUL.FTZ R4, R122, -1.4426950216293334961 ;  /* 0xbfb8aa3b7a047820 */ /* 0x000fcc0000410000 */
[----:B------:R-:W1:Y:S01]  /*58a0*/  MUFU.RCP R164, R164 ;  /* 0x000000a400a47308 */ /* 0x000e620000001000 */
[----:B--2---:R-:W-:-:S07]  /*58b0*/  FADD.FTZ R17, R17, 1 ;  /* 0x3f80000011117421 */ /* 0x004fce0000010000 */
[----:B------:R-:W2:Y:S01]  /*58c0*/  MUFU.RCP R14, R14 ;  /* 0x0000000e000e7308 */ /* 0x000ea20000001000 */
[----:B0-----:R-:W-:-:S07]  /*58d0*/  FMUL.FTZ R70, R70, R13 ;  /* 0x0000000d46467220 */ /* 0x001fce0000410000 */
[----:B------:R-:W0:Y:S01]  /*58e0*/  MUFU.RCP R155, R155 ;  /* 0x0000009b009b7308 */ /* 0x000e220000001000 */
[----:B-1----:R-:W-:-:S07]  /*58f0*/  FMUL.FTZ R107, R107, R164 ;  /* 0x000000a46b6b7220 */ /* 0x002fce0000410000 */
[----:B------:R1:W3:Y:S01]  /*5900*/  MUFU.EX2 R13, R165 ;  /* 0x000000a5000d7308 */ /* 0x0002e20000000800 */
[----:B--2---:R-:W-:Y:S01]  /*5910*/  FMUL.FTZ R103, R103, R14 ;  /* 0x0000000e67677220 */ /* 0x004fe20000410000 */
[----:B------:R-:W-:-:S06]  /*5920*/  FMUL.FTZ R14, R116, -1.4426950216293334961 ;  /* 0xbfb8aa3b740e7820 */ /* 0x000fcc0000410000 */
[----:B------:R-:W2:Y:S01]  /*5930*/  MUFU.RCP R9, R9 ;  /* 0x0000000900097308 */ /* 0x000ea20000001000 */
[----:B-1----:R-:W-:Y:S01]  /*5940*/  FMUL.FTZ R165, R117, -1.4426950216293334961 ;  /* 0xbfb8aa3b75a57820 */ /* 0x002fe20000410000 */
[----:B0-----:R-:W-:Y:S01]  /*5950*/  FMUL.FTZ R73, R73, R155 ;  /* 0x0000009b49497220 */ /* 0x001fe20000410000 */
[----:B------:R-:W-:-:S05]  /*5960*/  FMUL.FTZ R155, R121, -1.4426950216293334961 ;  /* 0xbfb8aa3b799b7820 */ /* 0x000fca0000410000 */
[----:B------:R-:W0:Y:S01]  /*5970*/  MUFU.EX2 R18, R18 ;  /* 0x0000001200127308 */ /* 0x000e220000000800 */
[----:B---3--:R-:W-:-:S07]  /*5980*/  FADD.FTZ R13, R13, 1 ;  /* 0x3f8000000d0d7421 */ /* 0x008fce0000010000 */
[----:B------:R-:W1:Y:S01]  /*5990*/  MUFU.RCP R5, R5 ;  /* 0x0000000500057308 */ /* 0x000e620000001000 */
[----:B--2---:R-:W-:-:S07]  /*59a0*/  FMUL.FTZ R72, R72, R9 ;  /* 0x0000000948487220 */ /* 0x004fce0000410000 */
[----:B------:R2:W3:Y:S01]  /*59b0*/  MUFU.RCP R164, R17 ;  /* 0x0000001100a47308 */ /* 0x0004e20000001000 */
[----:B0-----:R-:W-:-:S07]  /*59c0*/  FADD.FTZ R18, R18, 1 ;  /* 0x3f80000012127421 */ /* 0x001fce0000010000 */
[----:B------:R-:W0:Y:S01]  /*59d0*/  MUFU.EX2 R16, R16 ;  /* 0x0000001000107308 */ /* 0x000e220000000800 */
[----:B-1----:R-:W-:Y:S01]  /*59e0*/  FMUL.FTZ R74, R74, R5 ;  /* 0x000000054a4a7220 */ /* 0x002fe20000410000 */
[----:B--2---:R-:W-:-:S06]  /*59f0*/  FMUL.FTZ R17, R125, -1.4426950216293334961 ;  /* 0xbfb8aa3b7d117820 */ /* 0x004fcc0000410000 */
[----:B------:R-:W1:Y:S01]  /*5a00*/  MUFU.RCP R10, R10 ;  /* 0x0000000a000a7308 */ /* 0x000e620000001000 */
[----:B---3--:R-:W-:-:S07]  /*5a10*/  FMUL.FTZ R109, R109, R164 ;  /* 0x000000a46d6d7220 */ /* 0x008fce0000410000 */
[----:B------:R0:W2:Y:S08]  /*5a20*/  MUFU.EX2 R9, R165 ;  /* 0x000000a500097308 */ /* 0x0000b00000000800 */
[----:B------:R-:W3:Y:S01]  /*5a30*/  MUFU.EX2 R14, R14 ;  /* 0x0000000e000e7308 */ /* 0x000ee20000000800 */
[----:B0-----:R-:W-:Y:S01]  /*5a40*/  FADD.FTZ R165, R16, 1 ;  /* 0x3f80000010a57421 */ /* 0x001fe20000010000 */
[----:B-1----:R-:W-:Y:S01]  /*5a50*/  FMUL.FTZ R105, R105, R10 ;  /* 0x0000000a69697220 */ /* 0x002fe20000410000 */
[----:B------:R-:W-:Y:S01]  /*5a60*/  FMUL.FTZ R10, R120, -1.4426950216293334961 ;  /* 0xbfb8aa3b780a7820 */ /* 0x000fe20000410000 */
[----:B------:R-:W-:-:S04]  /*5a70*/  FMUL.FTZ R16, R126, -1.4426950216293334961 ;  /* 0xbfb8aa3b7e107820 */ /* 0x000fc80000410000 */
[----:B------:R-:W0:Y:S01]  /*5a80*/  MUFU.EX2 R5, R155 ;  /* 0x0000009b00057308 */ /* 0x000e220000000800 */
[----:B--2---:R-:W-:-:S07]  /*5a90*/  FADD.FTZ R9, R9, 1 ;  /* 0x3f80000009097421 */ /* 0x004fce0000010000 */
[----:B------:R1:W2:Y:S01]  /*5aa0*/  MUFU.RCP R164, R13 ;  /* 0x0000000d00a47308 */ /* 0x0002a20000001000 */
[----:B---3--:R-:W-:-:S07]  /*5ab0*/  FADD.FTZ R14, R14, 1 ;  /* 0x3f8000000e0e7421 */ /* 0x008fce0000010000 */
[----:B------:R3:W4:Y:S01]  /*5ac0*/  MUFU.RCP R155, R18 ;  /* 0x00000012009b7308 */ /* 0x0007220000001000 */
[----:B0-----:R-:W-:Y:S01]  /*5ad0*/  FADD.FTZ R5, R5, 1 ;  /* 0x3f80000005057421 */ /* 0x001fe20000010000 */
[----:B-1----:R-:W-:-:S06]  /*5ae0*/  FMUL.FTZ R13, R86, -1.4426950216293334961 ;  /* 0xbfb8aa3b560d7820 */ /* 0x002fcc0000410000 */
[----:B------:R-:W0:Y:S01]  /*5af0*/  MUFU.EX2 R11, R11 ;  /* 0x0000000b000b7308 */ /* 0x000e220000000800 */
[----:B--2---:R-:W-:Y:S01]  /*5b00*/  FMUL.FTZ R113, R113, R164 ;  /* 0x000000a471717220 */ /* 0x004fe20000410000 */
[----:B---3--:R-:W-:-:S06]  /*5b10*/  FMUL.FTZ R18, R128, -1.4426950216293334961 ;  /* 0xbfb8aa3b80127820 */ /* 0x008fcc0000410000 */
[----:B------:R-:W1:Y:S01]  /*5b20*/  MUFU.RCP R165, R165 ;  /* 0x000000a500a57308 */ /* 0x000e620000001000 */
[----:B----4-:R-:W-:-:S05]  /*5b30*/  FMUL.FTZ R112, R112, R155 ;  /* 0x0000009b70707220 */ /* 0x010fca0000410000 */
[----:B------:R-:W-:Y:S02]  /*5b40*/  F2FP.F16.F32.PACK_AB R109, R112, R109 ;  /* 0x0000006d706d723e */ /* 0x000fe400000000ff */
[----:B------:R-:W2:Y:S01]  /*5b50*/  MUFU.EX2 R12, R12 ;  /* 0x0000000c000c7308 */ /* 0x000ea20000000800 */
[----:B0-----:R-:W-:-:S07]  /*5b60*/  FADD.FTZ R11, R11, 1 ;  /* 0x3f8000000b0b7421 */ /* 0x001fce0000010000 */
[----:B------:R-:W0:Y:S01]  /*5b70*/  MUFU.EX2 R3, R3 ;  /* 0x0000000300037308 */ /* 0x000e220000000800 */
[----:B-1----:R-:W-:-:S07]  /*5b80*/  FMUL.FTZ R110, R110, R165 ;  /* 0x000000a56e6e7220 */ /* 0x002fce0000410000 */
[----:B------:R-:W1:Y:S01]  /*5b90*/  MUFU.EX2 R10, R10 ;  /* 0x0000000a000a7308 */ /* 0x000e620000000800 */
[----:B--2---:R-:W-:Y:S01]  /*5ba0*/  FADD.FTZ R165, R12, 1 ;  /* 0x3f8000000ca57421 */ /* 0x004fe20000010000 */
[----:B------:R-:W-:-:S06]  /*5bb0*/  FMUL.FTZ R12, R129, -1.4426950216293334961 ;  /* 0xbfb8aa3b810c7820 */ /* 0x000fcc0000410000 */
[----:B------:R2:W3:Y:S01]  /*5bc0*/  MUFU.RCP R164, R9 ;  /* 0x0000000900a47308 */ /* 0x0004e20000001000 */
[----:B0-----:R-:W-:Y:S01]  /*5bd0*/  FADD.FTZ R19, R3, 1 ;  /* 0x3f80000003137421 */ /* 0x001fe20000010000 */
[----:B------:R-:W-:-:S06]  /*5be0*/  FMUL.FTZ R3, R119, -1.4426950216293334961 ;  /* 0xbfb8aa3b77037820 */ /* 0x000fcc0000410000 */
[----:B------:R0:W4:Y:S01]  /*5bf0*/  MUFU.RCP R155, R14 ;  /* 0x0000000e009b7308 */ /* 0x0001220000001000 */
[----:B-1----:R-:W-:Y:S01]  /*5c00*/  FADD.FTZ R10, R10, 1 ;  /* 0x3f8000000a0a7421 */ /* 0x002fe20000010000 */
[----:B--2---:R-:W-:-:S06]  /*5c10*/  FMUL.FTZ R9, R88, -1.4426950216293334961 ;  /* 0xbfb8aa3b58097820 */ /* 0x004fcc0000410000 */
[----:B------:R-:W1:Y:S01]  /*5c20*/  MUFU.RCP R11, R11 ;  /* 0x0000000b000b7308 */ /* 0x000e620000001000 */
[----:B---3--:R-:W-:Y:S01]  /*5c30*/  FMUL.FTZ R117, R117, R164 ;  /* 0x000000a475757220 */ /* 0x008fe20000410000 */
[----:B0-----:R-:W-:-:S06]  /*5c40*/  FMUL.FTZ R14, R130, -1.4426950216293334961 ;  /* 0xbfb8aa3b820e7820 */ /* 0x001fcc0000410000 */
[----:B------:R-:W0:Y:S01]  /*5c50*/  MUFU.EX2 R7, R7 ;  /* 0x0000000700077308 */ /* 0x000e220000000800 */
[----:B----4-:R-:W-:-:S05]  /*5c60*/  FMUL.FTZ R116, R116, R155 ;  /* 0x0000009b74747220 */ /* 0x010fca0000410000 */
[----:B------:R-:W-:Y:S02]  /*5c70*/  F2FP.F16.F32.PACK_AB R113, R116, R113 ;  /* 0x000000717471723e */ /* 0x000fe400000000ff */
[----:B------:R-:W2:Y:S01]  /*5c80*/  MUFU.EX2 R2, R2 ;  /* 0x0000000200027308 */ /* 0x000ea20000000800 */
[----:B-1----:R-:W-:Y:S01]  /*5c90*/  FMUL.FTZ R111, R111, R11 ;  /* 0x0000000b6f6f7220 */ /* 0x002fe20000410000 */
[----:B------:R-:W-:-:S06]  /*5ca0*/  FMUL.FTZ R11, R127, -1.4426950216293334961 ;  /* 0xbfb8aa3b7f0b7820 */ /* 0x000fcc0000410000 */
[----:B------:R-:W1:Y:S01]  /*5cb0*/  MUFU.EX2 R17, R17 ;  /* 0x0000001100117308 */ /* 0x000e620000000800 */
[----:B0-----:R-:W-:-:S07]  /*5cc0*/  FADD.FTZ R7, R7, 1 ;  /* 0x3f80000007077421 */ /* 0x001fce0000010000 */
[----:B------:R-:W0:Y:S01]  /*5cd0*/  MUFU.RCP R165, R165 ;  /* 0x000000a500a57308 */ /* 0x000e220000001000 */
[----:B--2---:R-:W-:-:S07]  /*5ce0*/  FADD.FTZ R2, R2, 1 ;  /* 0x3f80000002027421 */ /* 0x004fce0000010000 */
[----:B------:R-:W2:Y:S01]  /*5cf0*/  MUFU.EX2 R8, R8 ;  /* 0x0000000800087308 */ /* 0x000ea20000000800 */
[----:B-1----:R-:W-:-:S07]  /*5d00*/  FADD.FTZ R17, R17, 1 ;  /* 0x3f80000011117421 */ /* 0x002fce0000010000 */
[----:B------:R-:W1:Y:S01]  /*5d10*/  MUFU.RCP R164, R5 ;  /* 0x0000000500a47308 */ /* 0x000e620000001000 */
[----:B0-----:R-:W-:-:S05]  /*5d20*/  FMUL.FTZ R114, R114, R165 ;  /* 0x000000a572727220 */ /* 0x001fca0000410000 */
[----:B------:R-:W-:Y:S02]  /*5d30*/  F2FP.F16.F32.PACK_AB R112, R114, R111 ;  /* 0x0000006f7270723e */ /* 0x000fe400000000ff */
[----:B------:R-:W0:Y:S01]  /*5d40*/  MUFU.RCP R19, R19 ;  /* 0x0000001300137308 */ /* 0x000e220000001000 */
[----:B--2---:R-:W-:Y:S01]  /*5d50*/  FADD.FTZ R165, R8, 1 ;  /* 0x3f80000008a57421 */ /* 0x004fe20000010000 */
[----:B------:R-:W-:Y:S01]  /*5d60*/  FMUL.FTZ R8, R131, -1.4426950216293334961 ;  /* 0xbfb8aa3b83087820 */ /* 0x000fe20000410000 */
[----:B------:R-:W-:Y:S05]  /*5d70*/  STG.E.64 desc[UR16][R144.64+0xc800], R112 ;  /* 0x00c8007090007986 */ /* 0x000fea000c101b10 */
[----:B------:R2:W3:Y:S01]  /*5d80*/  MUFU.RCP R155, R10 ;  /* 0x0000000a009b7308 */ /* 0x0004e20000001000 */
[----:B-1----:R-:W-:-:S07]  /*5d90*/  FMUL.FTZ R121, R121, R164 ;  /* 0x000000a479797220 */ /* 0x002fce0000410000 */
[----:B------:R-:W1:Y:S01]  /*5da0*/  MUFU.EX2 R4, R4 ;  /* 0x0000000400047308 */ /* 0x000e620000000800 */
[----:B0-----:R-:W-:Y:S01]  /*5db0*/  FMUL.FTZ R108, R108, R19 ;  /* 0x000000136c6c7220 */ /* 0x001fe20000410000 */
[----:B------:R-:W-:Y:S01]  /*5dc0*/  FMUL.FTZ R19, R124, -1.4426950216293334961 ;  /* 0xbfb8aa3b7c137820 */ /* 0x000fe20000410000 */
[----:B--2---:R-:W-:-:S05]  /*5dd0*/  FMUL.FTZ R10, R132, -1.4426950216293334961 ;  /* 0xbfb8aa3b840a7820 */ /* 0x004fca0000410000 */
[----:B------:R0:W2:Y:S01]  /*5de0*/  MUFU.RCP R164, R17 ;  /* 0x0000001100a47308 */ /* 0x0000a20000001000 */
[----:B---3--:R-:W-:-:S05]  /*5df0*/  FMUL.FTZ R120, R120, R155 ;  /* 0x0000009b78787220 */ /* 0x008fca0000410000 */
[----:B------:R-:W-:Y:S02]  /*5e00*/  F2FP.F16.F32.PACK_AB R117, R120, R117 ;  /* 0x000000757875723e */ /* 0x000fe400000000ff */
[----:B------:R-:W3:Y:S01]  /*5e10*/  MUFU.EX2 R11, R11 ;  /* 0x0000000b000b7308 */ /* 0x000ee20000000800 */
[----:B-1----:R-:W-:Y:S01]  /*5e20*/  FADD.FTZ R155, R4, 1 ;  /* 0x3f800000049b7421 */ /* 0x002fe20000010000 */
[----:B------:R-:W-:Y:S01]  /*5e30*/  FMUL.FTZ R4, R133, -1.4426950216293334961 ;  /* 0xbfb8aa3b85047820 */ /* 0x000fe20000410000 */
[----:B0-----:R-:W-:-:S05]  /*5e40*/  FMUL.FTZ R17, R92, -1.4426950216293334961 ;  /* 0xbfb8aa3b5c117820 */ /* 0x001fca0000410000 */
[----:B------:R-:W0:Y:S01]  /*5e50*/  MUFU.RCP R7, R7 ;  /* 0x0000000700077308 */ /* 0x000e220000001000 */
[----:B--2---:R-:W-:-:S07]  /*5e60*/  FMUL.FTZ R125, R125, R164 ;  /* 0x000000a47d7d7220 */ /* 0x004fce0000410000 */
[----:B------:R-:W1:Y:S01]  /*5e70*/  MUFU.RCP R2, R2 ;  /* 0x0000000200027308 */ /* 0x000e620000001000 */
[----:B---3--:R-:W-:Y:S01]  /*5e80*/  FADD.FTZ R164, R11, 1 ;  /* 0x3f8000000ba47421 */ /* 0x008fe20000010000 */
[----:B------:R-:W-:-:S06]  /*5e90*/  FMUL.FTZ R11, R93, -1.4426950216293334961 ;  /* 0xbfb8aa3b5d0b7820 */ /* 0x000fcc0000410000 */
[----:B------:R-:W2:Y:S01]  /*5ea0*/  MUFU.RCP R165, R165 ;  /* 0x000000a500a57308 */ /* 0x000ea20000001000 */
[----:B0-----:R-:W-:Y:S01]  /*5eb0*/  FMUL.FTZ R115, R115, R7 ;  /* 0x0000000773737220 */ /* 0x001fe20000410000 */
[----:B------:R-:W-:-:S06]  /*5ec0*/  FMUL.FTZ R7, R87, -1.4426950216293334961 ;  /* 0xbfb8aa3b57077820 */ /* 0x000fcc0000410000 */
[----:B------:R-:W0:Y:S01]  /*5ed0*/  MUFU.EX2 R3, R3 ;  /* 0x0000000300037308 */ /* 0x000e220000000800 */
[----:B-1----:R-:W-:Y:S01]  /*5ee0*/  FMUL.FTZ R75, R75, R2 ;  /* 0x000000024b4b7220 */ /* 0x002fe20000410000 */
[----:B------:R-:W-:-:S06]  /*5ef0*/  FMUL.FTZ R2, R123, -1.4426950216293334961 ;  /* 0xbfb8aa3b7b027820 */ /* 0x000fcc0000410000 */
[----:B------:R-:W1:Y:S01]  /*5f00*/  MUFU.EX2 R19, R19 ;  /* 0x0000001300137308 */ /* 0x000e620000000800 */
[----:B--2---:R-:W-:-:S05]  /*5f10*/  FMUL.FTZ R118, R118, R165 ;  /* 0x000000a576767220 */ /* 0x004fca0000410000 */
[----:B------:R-:W-:Y:S02]  /*5f20*/  F2FP.F16.F32.PACK_AB R116, R118, R115 ;  /* 0x000000737674723e */ /* 0x000fe400000000ff */
[----:B------:R-:W2:Y:S01]  /*5f30*/  MUFU.RCP R155, R155 ;  /* 0x0000009b009b7308 */ /* 0x000ea20000001000 */
[----:B0-----:R-:W-:Y:S02]  /*5f40*/  FADD.FTZ R165, R3, 1 ;  /* 0x3f80000003a57421 */ /* 0x001fe40000010000 */
[----:B------:R-:W-:Y:S05]  /*5f50*/  STG.E.64 desc[UR16][R144.64+0xd200], R116 ;  /* 0x00d2007490007986 */ /* 0x000fea000c101b10 */
[----:B------:R-:W0:Y:S01]  /*5f60*/  MUFU.EX2 R18, R18 ;  /* 0x0000001200127308 */ /* 0x000e220000000800 */
[----:B-1----:R-:W-:-:S07]  /*5f70*/  FADD.FTZ R19, R19, 1 ;  /* 0x3f80000013137421 */ /* 0x002fce0000010000 */
[----:B------:R-:W-:Y:S01]  /*5f80*/  MUFU.EX2 R16, R16 ;  /* 0x0000001000107308 */ /* 0x000fe20000000800 */
[----:B--2---:R-:W-:Y:S01]  /*5f90*/  FMUL.FTZ R122, R122, R155 ;  /* 0x0000009b7a7a7220 */ /* 0x004fe20000410000 */
[----:B------:R-:W-:-:S06]  /*5fa0*/  FMUL.FTZ R155, R90, -1.4426950216293334961 ;  /* 0xbfb8aa3b5a9b7820 */ /* 0x000fcc0000410000 */
[----:B------:R-:W1:Y:S01]  /*5fb0*/  MUFU.RCP R164, R164 ;  /* 0x000000a400a47308 */ /* 0x000e620000001000 */
[----:B0-----:R-:W-:-:S07]  /*5fc0*/  FADD.FTZ R18, R18, 1 ;  /* 0x3f80000012127421 */ /* 0x001fce0000010000 */
[----:B------:R-:W0:Y:S08]  /*5fd0*/  MUFU.EX2 R7, R7 ;  /* 0x0000000700077308 */ /* 0x000e300000000800 */
[----:B------:R2:W3:Y:S01]  /*5fe0*/  MUFU.RCP R3, R165 ;  /* 0x000000a500037308 */ /* 0x0004e20000001000 */
[----:B-1----:R-:W-:-:S07]  /*5ff0*/  FMUL.FTZ R127, R127, R164 ;  /* 0x000000a47f7f7220 */ /* 0x002fce0000410000 */
[----:B------:R-:W1:Y:S01]  /*6000*/  MUFU.EX2 R2, R2 ;  /* 0x0000000200027308 */ /* 0x000e620000000800 */
[----:B--2---:R-:W-:Y:S01]  /*6010*/  FADD.FTZ R165, R16, 1 ;  /* 0x3f80000010a57421 */ /* 0x004fe20000010000 */
[----:B0-----:R-:W-:Y:S01]  /*6020*/  FADD.FTZ R164, R7, 1 ;  /* 0x3f80000007a47421 */ /* 0x001fe20000010000 */
[----:B------:R-:W-:Y:S01]  /*6030*/  FMUL.FTZ R16, R135, -1.4426950216293334961 ;  /* 0xbfb8aa3b87107820 */ /* 0x000fe20000410000 */
[----:B------:R-:W-:-:S04]  /*6040*/  FMUL.FTZ R7, R95, -1.4426950216293334961 ;  /* 0xbfb8aa3b5f077820 */ /* 0x000fc80000410000 */
[----:B------:R-:W0:Y:S01]  /*6050*/  MUFU.EX2 R14, R14 ;  /* 0x0000000e000e7308 */ /* 0x000e220000000800 */
[----:B---3--:R-:W-:Y:S01]  /*6060*/  FMUL.FTZ R119, R119, R3 ;  /* 0x0000000377777220 */ /* 0x008fe20000410000 */
[----:B------:R-:W-:-:S04]  /*6070*/  FMUL.FTZ R3, R89, -1.4426950216293334961 ;  /* 0xbfb8aa3b59037820 */ /* 0x000fc80000410000 */
[----:B------:R-:W-:Y:S02]  /*6080*/  F2FP.F16.F32.PACK_AB R120, R122, R119 ;  /* 0x000000777a78723e */ /* 0x000fe400000000ff */
[----:B------:R-:W2:Y:S01]  /*6090*/  MUFU.RCP R19, R19 ;  /* 0x0000001300137308 */ /* 0x000ea20000001000 */
[----:B-1----:R-:W-:-:S07]  /*60a0*/  FADD.FTZ R2, R2, 1 ;  /* 0x3f80000002027421 */ /* 0x002fce0000010000 */
[----:B------:R-:W1:Y:S01]  /*60b0*/  MUFU.EX2 R5, R155 ;  /* 0x0000009b00057308 */ /* 0x000e620000000800 */
[----:B0-----:R-:W-:-:S07]  /*60c0*/  FADD.FTZ R14, R14, 1 ;  /* 0x3f8000000e0e7421 */ /* 0x001fce0000010000 */
[----:B------:R0:W3:Y:S01]  /*60d0*/  MUFU.RCP R155, R18 ;  /* 0x00000012009b7308 */ /* 0x0000e20000001000 */
[----:B--2---:R-:W-:Y:S01]  /*60e0*/  FMUL.FTZ R124, R124, R19 ;  /* 0x000000137c7c7220 */ /* 0x004fe20000410000 */
[----:B------:R-:W-:-:S04]  /*60f0*/  FMUL.FTZ R19, R134, -1.4426950216293334961 ;  /* 0xbfb8aa3b86137820 */ /* 0x000fc80000410000 */
[----:B------:R-:W-:Y:S02]  /*6100*/  F2FP.F16.F32.PACK_AB R121, R124, R121 ;  /* 0x000000797c79723e */ /* 0x000fe400000000ff */
[----:B------:R-:W2:Y:S01]  /*6110*/  MUFU.EX2 R10, R10 ;  /* 0x0000000a000a7308 */ /* 0x000ea20000000800 */
[----:B0-----:R-:W-:Y:S01]  /*6120*/  FMUL.FTZ R18, R136, -1.4426950216293334961 ;  /* 0xbfb8aa3b88127820 */ /* 0x001fe20000410000 */
[----:B-1----:R-:W-:Y:S01]  /*6130*/  FADD.FTZ R5, R5, 1 ;  /* 0x3f80000005057421 */ /* 0x002fe20000010000 */
[----:B------:R-:W-:Y:S05]  /*6140*/  STG.E.64 desc[UR16][R144.64+0xdc00], R120 ;  /* 0x00dc007890007986 */ /* 0x000fea000c101b10 */
[----:B------:R-:W0:Y:S01]  /*6150*/  MUFU.RCP R165, R165 ;  /* 0x000000a500a57308 */ /* 0x000e220000001000 */
[----:B---3--:R-:W-:-:S05]  /*6160*/  FMUL.FTZ R128, R128, R155 ;  /* 0x0000009b80807220 */ /* 0x008fca0000410000 */
[----:B------:R-:W-:Y:S02]  /*6170*/  F2FP.F16.F32.PACK_AB R125, R128, R125 ;  /* 0x0000007d807d723e */ /* 0x000fe400000000ff */
[----:B------:R-:W1:Y:S01]  /*6180*/  MUFU.EX2 R12, R12 ;  /* 0x0000000c000c7308 */ /* 0x000e620000000800 */
[----:B--2---:R-:W-:-:S07]  /*6190*/  FADD.FTZ R10, R10, 1 ;  /* 0x3f8000000a0a7421 */ /* 0x004fce0000010000 */
[----:B------:R-:W2:Y:S01]  /*61a0*/  MUFU.RCP R164, R164 ;  /* 0x000000a400a47308 */ /* 0x000ea20000001000 */
[----:B0-----:R-:W-:-:S07]  /*61b0*/  FMUL.FTZ R126, R126, R165 ;  /* 0x000000a57e7e7220 */ /* 0x001fce0000410000 */
[----:B------:R-:W0:Y:S01]  /*61c0*/  MUFU.EX2 R3, R3 ;  /* 0x0000000300037308 */ /* 0x000e220000000800 */
[----:B-1----:R-:W-:-:S07]  /*61d0*/  FADD.FTZ R165, R12, 1 ;  /* 0x3f8000000ca57421 */ /* 0x002fce0000010000 */
[----:B------:R-:W1:Y:S01]  /*61e0*/  MUFU.RCP R2, R2 ;  /* 0x0000000200027308 */ /* 0x000e620000001000 */
[----:B--2---:R-:W-:-:S07]  /*61f0*/  FMUL.FTZ R87, R87, R164 ;  /* 0x000000a457577220 */ /* 0x004fce0000410000 */
[----:B------:R2:W3:Y:S01]  /*6200*/  MUFU.RCP R155, R14 ;  /* 0x0000000e009b7308 */ /* 0x0004e20000001000 */
[----:B0-----:R-:W-:Y:S01]  /*6210*/  FADD.FTZ R164, R3, 1 ;  /* 0x3f80000003a47421 */ /* 0x001fe20000010000 */
[----:B------:R-:W-:-:S06]  /*6220*/  FMUL.FTZ R3, R97, -1.4426950216293334961 ;  /* 0xbfb8aa3b61037820 */ /* 0x000fcc0000410000 */
[----:B------:R-:W-:Y:S01]  /*6230*/  MUFU.EX2 R8, R8 ;  /* 0x0000000800087308 */ /* 0x000fe20000000800 */
[----:B-1----:R-:W-:Y:S01]  /*6240*/  FMUL.FTZ R123, R123, R2 ;  /* 0x000000027b7b7220 */ /* 0x002fe20000410000 */
[----:B------:R-:W-:Y:S01]  /*6250*/  FMUL.FTZ R2, R91, -1.4426950216293334961 ;  /* 0xbfb8aa3b5b027820 */ /* 0x000fe20000410000 */
[----:B--2---:R-:W-:-:S03]  /*6260*/  FMUL.FTZ R14, R138, -1.4426950216293334961 ;  /* 0xbfb8aa3b8a0e7820 */ /* 0x004fc60000410000 */
[----:B------:R-:W-:Y:S02]  /*6270*/  F2FP.F16.F32.PACK_AB R124, R126, R123 ;  /* 0x0000007b7e7c723e */ /* 0x000fe400000000ff */
[----:B------:R-:W0:Y:S01]  /*6280*/  MUFU.EX2 R19, R19 ;  /* 0x0000001300137308 */ /* 0x000e220000000800 */
[----:B---3--:R-:W-:Y:S02]  /*6290*/  FMUL.FTZ R130, R130, R155 ;  /* 0x0000009b82827220 */ /* 0x008fe40000410000 */
[----:B------:R-:W-:Y:S05]  /*62a0*/  STG.E.64 desc[UR16][R144.64+0xe600], R124 ;  /* 0x00e6007c90007986 */ /* 0x000fea000c101b10 */
[----:B------:R1:W2:Y:S08]  /*62b0*/  MUFU.RCP R155, R10 ;  /* 0x0000000a009b7308 */ /* 0x0002b00000001000 */
[----:B------:R-:W3:Y:S01]  /*62c0*/  MUFU.EX2 R4, R4 ;  /* 0x0000000400047308 */ /* 0x000ee20000000800 */
[----:B0-----:R-:W-:Y:S01]  /*62d0*/  FADD.FTZ R19, R19, 1 ;  /* 0x3f80000013137421 */ /* 0x001fe20000010000 */
[----:B-1----:R-:W-:-:S06]  /*62e0*/  FMUL.FTZ R10, R140, -1.4426950216293334961 ;  /* 0xbfb8aa3b8c0a7820 */ /* 0x002fcc0000410000 */
[----:B------:R0:W1:Y:S01]  /*62f0*/  MUFU.RCP R12, R165 ;  /* 0x000000a5000c7308 */ /* 0x0000620000001000 */
[----:B--2---:R-:W-:-:S07]  /*6300*/  FMUL.FTZ R132, R132, R155 ;  /* 0x0000009b84847220 */ /* 0x004fce0000410000 */
[----:B------:R-:W2:Y:S01]  /*6310*/  MUFU.EX2 R9, R9 ;  /* 0x0000000900097308 */ /* 0x000ea20000000800 */
[----:B0-----:R-:W-:Y:S01]  /*6320*/  FADD.FTZ R165, R8, 1 ;  /* 0x3f80000008a57421 */ /* 0x001fe20000010000 */
[----:B---3--:R-:W-:-:S06]  /*6330*/  FADD.FTZ R155, R4, 1 ;  /* 0x3f800000049b7421 */ /* 0x008fcc0000010000 */
[----:B------:R-:W0:Y:S01]  /*6340*/  MUFU.EX2 R13, R13 ;  /* 0x0000000d000d7308 */ /* 0x000e220000000800 */
[----:B-1----:R-:W-:Y:S01]  /*6350*/  FMUL.FTZ R129, R129, R12 ;  /* 0x0000000c81817220 */ /* 0x002fe20000410000 */
[----:B------:R-:W-:-:S06]  /*6360*/  FMUL.FTZ R12, R137, -1.4426950216293334961 ;  /* 0xbfb8aa3b890c7820 */ /* 0x000fcc0000410000 */
[----:B------:R-:W1:Y:S01]  /*6370*/  MUFU.RCP R164, R164 ;  /* 0x000000a400a47308 */ /* 0x000e620000001000 */
[----:B--2---:R-:W-:-:S07]  /*6380*/  FADD.FTZ R9, R9, 1 ;  /* 0x3f80000009097421 */ /* 0x004fce0000010000 */
[----:B------:R-:W2:Y:S01]  /*6390*/  MUFU.EX2 R2, R2 ;  /* 0x0000000200027308 */ /* 0x000ea20000000800 */
[----:B0-----:R-:W-:-:S07]  /*63a0*/  FADD.FTZ R13, R13, 1 ;  /* 0x3f8000000d0d7421 */ /* 0x001fce0000010000 */
[----:B------:R0:W3:Y:S01]  /*63b0*/  MUFU.RCP R8, R165 ;  /* 0x000000a500087308 */ /* 0x0000e20000001000 */
[----:B-1----:R-:W-:-:S07]  /*63c0*/  FMUL.FTZ R89, R89, R164 ;  /* 0x000000a459597220 */ /* 0x002fce0000410000 */
[----:B------:R-:W1:Y:S01]  /*63d0*/  MUFU.EX2 R16, R16 ;  /* 0x0000001000107308 */ /* 0x000e620000000800 */
[----:B--2---:R-:W-:Y:S01]  /*63e0*/  FADD.FTZ R164, R2, 1 ;  /* 0x3f80000002a47421 */ /* 0x004fe20000010000 */
[----:B0-----:R-:W-:-:S06]  /*63f0*/  FMUL.FTZ R165, R96, -1.4426950216293334961 ;  /* 0xbfb8aa3b60a57820 */ /* 0x001fcc0000410000 */
[----:B------:R-:W0:Y:S01]  /*6400*/  MUFU.EX2 R18, R18 ;  /* 0x0000001200127308 */ /* 0x000e220000000800 */
[----:B---3--:R-:W-:Y:S01]  /*6410*/  FMUL.FTZ R131, R131, R8 ;  /* 0x0000000883837220 */ /* 0x008fe20000410000 */
[----:B------:R-:W-:-:S06]  /*6420*/  FMUL.FTZ R8, R139, -1.4426950216293334961 ;  /* 0xbfb8aa3b8b087820 */ /* 0x000fcc0000410000 */
[----:B------:R-:W2:Y:S01]  /*6430*/  MUFU.RCP R19, R19 ;  /* 0x0000001300137308 */ /* 0x000ea20000001000 */
[----:B-1----:R-:W-:Y:S01]  /*6440*/  FADD.FTZ R2, R16, 1 ;  /* 0x3f80000010027421 */ /* 0x002fe20000010000 */
[----:B------:R-:W-:-:S06]  /*6450*/  FMUL.FTZ R16, R100, -1.4426950216293334961 ;  /* 0xbfb8aa3b64107820 */ /* 0x000fcc0000410000 */
[----:B------:R0:W1:Y:S08]  /*6460*/  MUFU.RCP R4, R155 ;  /* 0x0000009b00047308 */ /* 0x0000700000001000 */
[----:B------:R-:W3:Y:S01]  /*6470*/  MUFU.RCP R5, R5 ;  /* 0x0000000500057308 */ /* 0x000ee20000001000 */
[----:B0-----:R-:W-:Y:S01]  /*6480*/  FADD.FTZ R155, R18, 1 ;  /* 0x3f800000129b7421 */ /* 0x001fe20000010000 */
[----:B--2---:R-:W-:Y:S01]  /*6490*/  FMUL.FTZ R134, R134, R19 ;  /* 0x0000001386867220 */ /* 0x004fe20000410000 */
[----:B------:R-:W-:Y:S01]  /*64a0*/  FMUL.FTZ R19, R142, -1.4426950216293334961 ;  /* 0xbfb8aa3b8e137820 */ /* 0x000fe20000410000 */
[----:B------:R-:W-:-:S04]  /*64b0*/  FMUL.FTZ R18, R99, -1.4426950216293334961 ;  /* 0xbfb8aa3b63127820 */ /* 0x000fc80000410000 */
[----:B------:R-:W0:Y:S01]  /*64c0*/  MUFU.RCP R9, R9 ;  /* 0x0000000900097308 */ /* 0x000e220000001000 */
[----:B-1----:R-:W-:Y:S01]  /*64d0*/  FMUL.FTZ R133, R133, R4 ;  /* 0x0000000485857220 */ /* 0x002fe20000410000 */
[----:B------:R-:W-:-:S06]  /*64e0*/  FMUL.FTZ R4, R141, -1.4426950216293334961 ;  /* 0xbfb8aa3b8d047820 */ /* 0x000fcc0000410000 */
[----:B------:R-:W-:Y:S01]  /*64f0*/  MUFU.EX2 R17, R17 ;  /* 0x0000001100117308 */ /* 0x000fe20000000800 */
[----:B---3--:R-:W-:Y:S01]  /*6500*/  FMUL.FTZ R90, R90, R5 ;  /* 0x000000055a5a7220 */ /* 0x008fe20000410000 */
[----:B------:R-:W-:-:S06]  /*6510*/  FMUL.FTZ R5, R98, -1.4426950216293334961 ;  /* 0xbfb8aa3b62057820 */ /* 0x000fcc0000410000 */
[----:B------:R-:W1:Y:S01]  /*6520*/  MUFU.RCP R13, R13 ;  /* 0x0000000d000d7308 */ /* 0x000e620000001000 */
[----:B0-----:R-:W-:-:S07]  /*6530*/  FMUL.FTZ R88, R88, R9 ;  /* 0x0000000958587220 */ /* 0x001fce0000410000 */
[----:B------:R-:W0:Y:S08]  /*6540*/  MUFU.EX2 R11, R11 ;  /* 0x0000000b000b7308 */ /* 0x000e300000000800 */
[----:B------:R-:W2:Y:S01]  /*6550*/  MUFU.EX2 R12, R12 ;  /* 0x0000000c000c7308 */ /* 0x000ea20000000800 */
[----:B-1----:R-:W-:Y:S01]  /*6560*/  FMUL.FTZ R86, R86, R13 ;  /* 0x0000000d56567220 */ /* 0x002fe20000410000 */
[----:B------:R-:W-:-:S06]  /*6570*/  FMUL.FTZ R13, R94, -1.4426950216293334961 ;  /* 0xbfb8aa3b5e0d7820 */ /* 0x000fcc0000410000 */
[----:B------:R-:W1:Y:S01]  /*6580*/  MUFU.EX2 R8, R8 ;  /* 0x0000000800087308 */ /* 0x000e620000000800 */
[----:B0-----:R-:W-:-:S07]  /*6590*/  FADD.FTZ R11, R11, 1 ;  /* 0x3f8000000b0b7421 */ /* 0x001fce0000010000 */
[----:B------:R-:W0:Y:S01]  /*65a0*/  MUFU.RCP R2, R2 ;  /* 0x0000000200027308 */ /* 0x000e220000001000 */
[----:B--2---:R-:W-:-:S07]  /*65b0*/  FADD.FTZ R12, R12, 1 ;  /* 0x3f8000000c0c7421 */ /* 0x004fce0000010000 */
[----:B------:R-:W2:Y:S01]  /*65c0*/  MUFU.RCP R155, R155 ;  /* 0x0000009b009b7308 */ /* 0x000ea20000001000 */
[----:B-1----:R-:W-:-:S07]  /*65d0*/  FADD.FTZ R8, R8, 1 ;  /* 0x3f80000008087421 */ /* 0x002fce0000010000 */
[----:B------:R-:W1:Y:S01]  /*65e0*/  MUFU.EX2 R3, R3 ;  /* 0x0000000300037308 */ /* 0x000e620000000800 */
[----:B0-----:R-:W-:Y:S01]  /*65f0*/  FMUL.FTZ R135, R135, R2 ;  /* 0x0000000287877220 */ /* 0x001fe20000410000 */
[----:B------:R-:W-:-:S06]  /*6600*/  FMUL.FTZ R2, R79, -1.4426950216293334961 ;  /* 0xbfb8aa3b4f027820 */ /* 0x000fcc0000410000 */
[----:B------:R-:W0:Y:S01]  /*6610*/  MUFU.EX2 R7, R7 ;  /* 0x0000000700077308 */ /* 0x000e220000000800 */
[----:B--2---:R-:W-:-:S07]  /*6620*/  FMUL.FTZ R136, R136, R155 ;  /* 0x0000009b88887220 */ /* 0x004fce0000410000 */
[----:B------:R-:W2:Y:S01]  /*6630*/  MUFU.EX2 R19, R19 ;  /* 0x0000001300137308 */ /* 0x000ea20000000800 */
[----:B-1----:R-:W-:-:S07]  /*6640*/  FADD.FTZ R155, R3, 1 ;  /* 0x3f800000039b7421 */ /* 0x002fce0000010000 */
[----:B------:R1:W3:Y:S01]  /*6650*/  MUFU.EX2 R9, R165 ;  /* 0x000000a500097308 */ /* 0x0002e20000000800 */
[----:B0-----:R-:W-:-:S07]  /*6660*/  FADD.FTZ R7, R7, 1 ;  /* 0x3f80000007077421 */ /* 0x001fce0000010000 */
[----:B------:R-:W0:Y:S01]  /*6670*/  MUFU.EX2 R4, R4 ;  /* 0x0000000400047308 */ /* 0x000e220000000800 */
[----:B-1----:R-:W-:Y:S01]  /*6680*/  FADD.FTZ R165, R17, 1 ;  /* 0x3f80000011a57421 */ /* 0x002fe20000010000 */
[----:B------:R-:W-:Y:S01]  /*6690*/  FMUL.FTZ R17, R143, -1.4426950216293334961 ;  /* 0xbfb8aa3b8f117820 */ /* 0x000fe20000410000 */
[----:B--2---:R-:W-:-:S05]  /*66a0*/  FADD.FTZ R3, R19, 1 ;  /* 0x3f80000013037421 */ /* 0x004fca0000010000 */
[----:B------:R-:W1:Y:S01]  /*66b0*/  MUFU.EX2 R5, R5 ;  /* 0x0000000500057308 */ /* 0x000e620000000800 */
[----:B---3--:R-:W-:-:S07]  /*66c0*/  FADD.FTZ R9, R9, 1 ;  /* 0x3f80000009097421 */ /* 0x008fce0000010000 */
[----:B------:R-:W2:Y:S01]  /*66d0*/  MUFU.RCP R11, R11 ;  /* 0x0000000b000b7308 */ /* 0x000ea20000001000 */
[----:B0-----:R-:W-:-:S07]  /*66e0*/  FADD.FTZ R4, R4, 1 ;  /* 0x3f80000004047421 */ /* 0x001fce0000010000 */
[----:B------:R-:W0:Y:S01]  /*66f0*/  MUFU.RCP R12, R12 ;  /* 0x0000000c000c7308 */ /* 0x000e220000001000 */
[----:B-1----:R-:W-:-:S07]  /*6700*/  FADD.FTZ R5, R5, 1 ;  /* 0x3f80000005057421 */ /* 0x002fce0000010000 */
[----:B------:R-:W1:Y:S01]  /*6710*/  MUFU.EX2 R13, R13 ;  /* 0x0000000d000d7308 */ /* 0x000e620000000800 */
[----:B--2---:R-:W-:-:S07]  /*6720*/  FMUL.FTZ R93, R93, R11 ;  /* 0x0000000b5d5d7220 */ /* 0x004fce0000410000 */
[----:B------:R-:W2:Y:S01]  /*6730*/  MUFU.EX2 R10, R10 ;  /* 0x0000000a000a7308 */ /* 0x000ea20000000800 */
[----:B0-----:R-:W-:-:S07]  /*6740*/  FMUL.FTZ R137, R137, R12 ;  /* 0x0000000c89897220 */ /* 0x001fce0000410000 */
[----:B------:R-:W0:Y:S01]  /*6750*/  MUFU.EX2 R18, R18 ;  /* 0x0000001200127308 */ /* 0x000e220000000800 */
[----:B-1----:R-:W-:-:S07]  /*6760*/  FADD.FTZ R13, R13, 1 ;  /* 0x3f8000000d0d7421 */ /* 0x002fce0000010000 */
[----:B------:R-:W1:Y:S01]  /*6770*/  MUFU.EX2 R17, R17 ;  /* 0x0000001100117308 */ /* 0x000e620000000800 */
[----:B--2---:R-:W-:-:S07]  /*6780*/  FADD.FTZ R10, R10, 1 ;  /* 0x3f8000000a0a7421 */ /* 0x004fce0000010000 */
[----:B------:R-:W2:Y:S01]  /*6790*/  MUFU.RCP R8, R8 ;  /* 0x0000000800087308 */ /* 0x000ea20000001000 */
[----:B0-----:R-:W-:-:S07]  /*67a0*/  FADD.FTZ R11, R18, 1 ;  /* 0x3f800000120b7421 */ /* 0x001fce0000010000 */
[----:B------:R-:W0:Y:S01]  /*67b0*/  MUFU.EX2 R14, R14 ;  /* 0x0000000e000e7308 */ /* 0x000e220000000800 */
[----:B-1----:R-:W-:-:S07]  /*67c0*/  FADD.FTZ R12, R17, 1 ;  /* 0x3f800000110c7421 */ /* 0x002fce0000010000 */
[----:B------:R-:W1:Y:S01]  /*67d0*/  MUFU.EX2 R16, R16 ;  /* 0x0000001000107308 */ /* 0x000e620000000800 */
[----:B--2---:R-:W-:-:S07]  /*67e0*/  FMUL.FTZ R139, R139, R8 ;  /* 0x000000088b8b7220 */ /* 0x004fce0000410000 */
[----:B------:R-:W2:Y:S01]  /*67f0*/  MUFU.EX2 R2, R2 ;  /* 0x0000000200027308 */ /* 0x000ea20000000800 */
[----:B0-----:R-:W-:-:S07]  /*6800*/  FADD.FTZ R14, R14, 1 ;  /* 0x3f8000000e0e7421 */ /* 0x001fce0000010000 */
[----:B------:R-:W0:Y:S01]  /*6810*/  MUFU.RCP R7, R7 ;  /* 0x0000000700077308 */ /* 0x000e220000001000 */
[----:B-1----:R-:W-:-:S07]  /*6820*/  FADD.FTZ R16, R16, 1 ;  /* 0x3f80000010107421 */ /* 0x002fce0000010000 */
[----:B------:R-:W1:Y:S01]  /*6830*/  MUFU.RCP R3, R3 ;  /* 0x0000000300037308 */ /* 0x000e620000001000 */
[----:B--2---:R-:W-:Y:S01]  /*6840*/  FADD.FTZ R8, R2, 1 ;  /* 0x3f80000002087421 */ /* 0x004fe20000010000 */
[----:B------:R-:W-:Y:S02]  /*6850*/  F2FP.F16.F32.PACK_AB R2, R61, R0 ;  /* 0x000000003d02723e */ /* 0x000fe400000000ff */
[----:B------:R-:W-:-:S04]  /*6860*/  F2FP.F16.F32.PACK_AB R61, R154, R78 ;  /* 0x0000004e9a3d723e */ /* 0x000fc800000000ff */
[----:B------:R-:W2:Y:S01]  /*6870*/  MUFU.RCP R4, R4 ;  /* 0x0000000400047308 */ /* 0x000ea20000001000 */
[----:B0-----:R-:W-:Y:S01]  /*6880*/  FMUL.FTZ R95, R95, R7 ;  /* 0x000000075f5f7220 */ /* 0x001fe20000410000 */
[----:B------:R-:W-:Y:S06]  /*6890*/  STG.E.64 desc[UR16][R144.64+0x2800], R60 ;  /* 0x0028003c90007986 */ /* 0x000fec000c101b10 */
[----:B------:R-:W0:Y:S01]  /*68a0*/  MUFU.RCP R5, R5 ;  /* 0x0000000500057308 */ /* 0x000e220000001000 */
[----:B-1----:R-:W-:Y:S01]  /*68b0*/  FMUL.FTZ R142, R142, R3 ;  /* 0x000000038e8e7220 */ /* 0x002fe20000410000 */
[----:B------:R-:W-:-:S05]  /*68c0*/  F2FP.F16.F32.PACK_AB R3, R59, R76 ;  /* 0x0000004c3b03723e */ /* 0x000fca00000000ff */
[----:B------:R1:W-:Y:S01]  /*68d0*/  STG.E.64 desc[UR16][R144.64], R2 ;  /* 0x0000000290007986 */ /* 0x0003e2000c101b10 */
[----:B------:R-:W3:Y:S01]  /*68e0*/  MUFU.RCP R13, R13 ;  /* 0x0000000d000d7308 */ /* 0x000ee20000001000 */
[----:B--2---:R-:W-:Y:S01]  /*68f0*/  FMUL.FTZ R141, R141, R4 ;  /* 0x000000048d8d7220 */ /* 0x004fe20000410000 */
[----:B------:R-:W-:Y:S02]  /*6900*/  F2FP.F16.F32.PACK_AB R4, R57, R80 ;  /* 0x000000503904723e */ /* 0x000fe400000000ff */
[----:B------:R-:W-:-:S04]  /*6910*/  F2FP.F16.F32.PACK_AB R57, R81, R58 ;  /* 0x0000003a5139723e */ /* 0x000fc800000000ff */
[----:B------:R-:W2:Y:S01]  /*6920*/  MUFU.RCP R10, R10 ;  /* 0x0000000a000a7308 */ /* 0x000ea20000001000 */
[----:B0-----:R-:W-:Y:S01]  /*6930*/  FMUL.FTZ R98, R98, R5 ;  /* 0x0000000562627220 */ /* 0x001fe20000410000 */
[----:B------:R-:W-:Y:S01]  /*6940*/  F2FP.F16.F32.PACK_AB R5, R83, R82 ;  /* 0x000000525305723e */ /* 0x000fe200000000ff */
[----:B------:R-:W-:Y:S01]  /*6950*/  STG.E.64 desc[UR16][R144.64+0x3200], R56 ;  /* 0x0032003890007986 */ /* 0x000fe2000c101b10 */
[----:B-1----:R-:W-:Y:S02]  /*6960*/  F2FP.F16.F32.PACK_AB R2, R37, R52 ;  /* 0x000000342502723e */ /* 0x002fe400000000ff */
[----:B------:R-:W-:Y:S02]  /*6970*/  F2FP.F16.F32.PACK_AB R3, R149, R54 ;  /* 0x000000369503723e */ /* 0x000fe400000000ff */
[----:B------:R-:W0:Y:S01]  /*6980*/  MUFU.RCP R11, R11 ;  /* 0x0000000b000b7308 */ /* 0x000e220000001000 */
[----:B---3--:R-:W-:Y:S01]  /*6990*/  FMUL.FTZ R94, R94, R13 ;  /* 0x0000000d5e5e7220 */ /* 0x008fe20000410000 */
[----:B------:R1:W-:Y:S01]  /*69a0*/  STG.E.64 desc[UR16][R144.64+0xa00], R4 ;  /* 0x000a000490007986 */ /* 0x0003e2000c101b10 */
[----:B------:R-:W-:-:S02]  /*69b0*/  F2FP.F16.F32.PACK_AB R13, R108, R74 ;  /* 0x0000004a6c0d723e */ /* 0x000fc400000000ff */
[----:B------:R-:W-:Y:S01]  /*69c0*/  F2FP.F16.F32.PACK_AB R37, R53, R20 ;  /* 0x000000143525723e */ /* 0x000fe200000000ff */
[----:B------:R3:W-:Y:S01]  /*69d0*/  STG.E.64 desc[UR16][R144.64+0x3c00], R2 ;  /* 0x003c000290007986 */ /* 0x0007e2000c101b10 */
[----:B------:R-:W-:Y:S01]  /*69e0*/  F2FP.F16.F32.PACK_AB R108, R110, R75 ;  /* 0x0000004b6e6c723e */ /* 0x000fe200000000ff */
[----:B------:R-:W4:Y:S01]  /*69f0*/  MUFU.RCP R12, R12 ;  /* 0x0000000c000c7308 */ /* 0x000f220000001000 */
[----:B--2---:R-:W-:Y:S01]  /*6a00*/  FMUL.FTZ R140, R140, R10 ;  /* 0x0000000a8c8c7220 */ /* 0x004fe20000410000 */
[----:B------:R-:W-:Y:S01]  /*6a10*/  F2FP.F16.F32.PACK_AB R10, R105, R71 ;  /* 0x00000047690a723e */ /* 0x000fe200000000ff */
[----:B------:R-:W-:Y:S01]  /*6a20*/  STG.E.64 desc[UR16][R144.64+0x6400], R36 ;  /* 0x0064002490007986 */ /* 0x000fe2000c101b10 */
[----:B------:R-:W-:-:S03]  /*6a30*/  F2FP.F16.F32.PACK_AB R17, R142, R98 ;  /* 0x000000628e11723e */ /* 0x000fc600000000ff */
[----:B------:R-:W-:Y:S01]  /*6a40*/  STG.E.64 desc[UR16][R144.64+0xbe00], R108 ;  /* 0x00be006c90007986 */ /* 0x000fe2000c101b10 */
[----:B------:R-:W2:Y:S01]  /*6a50*/  MUFU.RCP R7, R16 ;  /* 0x0000001000077308 */ /* 0x000ea20000001000 */
[----:B0-----:R-:W-:Y:S01]  /*6a60*/  FMUL.FTZ R99, R99, R11 ;  /* 0x0000000b63637220 */ /* 0x001fe20000410000 */
[----:B-1----:R-:W-:Y:S02]  /*6a70*/  F2FP.F16.F32.PACK_AB R4, R103, R69 ;  /* 0x000000456704723e */ /* 0x002fe400000000ff */
[----:B---3--:R-:W-:Y:S02]  /*6a80*/  F2FP.F16.F32.PACK_AB R2, R68, R15 ;  /* 0x0000000f4402723e */ /* 0x008fe400000000ff */
[----:B------:R-:W-:Y:S02]  /*6a90*/  F2FP.F16.F32.PACK_AB R3, R102, R63 ;  /* 0x0000003f6603723e */ /* 0x000fe400000000ff */
[----:B------:R-:W0:Y:S01]  /*6aa0*/  MUFU.RCP R164, R164 ;  /* 0x000000a400a47308 */ /* 0x000e220000001000 */
[----:B----4-:R-:W-:Y:S01]  /*6ab0*/  FMUL.FTZ R143, R143, R12 ;  /* 0x0000000c8f8f7220 */ /* 0x010fe20000410000 */
[----:B------:R-:W-:Y:S01]  /*6ac0*/  F2FP.F16.F32.PACK_AB R5, R104, R70 ;  /* 0x000000466805723e */ /* 0x000fe200000000ff */
[----:B------:R1:W-:Y:S01]  /*6ad0*/  STG.E.64 desc[UR16][R144.64+0x9600], R2 ;  /* 0x0096000290007986 */ /* 0x0003e2000c101b10 */
[----:B------:R-:W-:-:S02]  /*6ae0*/  F2FP.F16.F32.PACK_AB R11, R106, R72 ;  /* 0x000000486a0b723e */ /* 0x000fc400000000ff */
[----:B------:R-:W-:Y:S01]  /*6af0*/  F2FP.F16.F32.PACK_AB R12, R107, R73 ;  /* 0x000000496b0c723e */ /* 0x000fe200000000ff */
[----:B------:R3:W-:Y:S01]  /*6b00*/  STG.E.64 desc[UR16][R144.64+0xa000], R4 ;  /* 0x00a0000490007986 */ /* 0x0007e2000c101b10 */
[----:B------:R-:W4:Y:S01]  /*6b10*/  MUFU.RCP R165, R165 ;  /* 0x000000a500a57308 */ /* 0x000f220000001000 */
[----:B--2---:R-:W-:Y:S01]  /*6b20*/  FMUL.FTZ R100, R100, R7 ;  /* 0x0000000764647220 */ /* 0x004fe20000410000 */
[----:B------:R-:W-:Y:S01]  /*6b30*/  F2FP.F16.F32.PACK_AB R7, R38, R22 ;  /* 0x000000162607723e */ /* 0x000fe200000000ff */
[----:B------:R2:W-:Y:S04]  /*6b40*/  STG.E.64 desc[UR16][R144.64+0xaa00], R10 ;  /* 0x00aa000a90007986 */ /* 0x0005e8000c101b10 */
[----:B------:R2:W-:Y:S01]  /*6b50*/  STG.E.64 desc[UR16][R144.64+0x8c00], R6 ;  /* 0x008c000690007986 */ /* 0x0005e2000c101b10 */
[----:B------:R-:W2:Y:S01]  /*6b60*/  MUFU.RCP R14, R14 ;  /* 0x0000000e000e7308 */ /* 0x000ea20000001000 */
[----:B-1----:R-:W-:Y:S01]  /*6b70*/  F2FP.F16.F32.PACK_AB R2, R129, R127 ;  /* 0x0000007f8102723e */ /* 0x002fe200000000ff */
[----:B0-----:R-:W-:Y:S01]  /*6b80*/  FMUL.FTZ R91, R91, R164 ;  /* 0x000000a45b5b7220 */ /* 0x001fe20000410000 */
[----:B------:R-:W-:Y:S01]  /*6b90*/  F2FP.F16.F32.PACK_AB R3, R130, R86 ;  /* 0x000000568203723e */ /* 0x000fe200000000ff */
[----:B------:R0:W-:Y:S01]  /*6ba0*/  STG.E.64 desc[UR16][R144.64+0xb400], R12 ;  /* 0x00b4000c90007986 */ /* 0x0001e2000c101b10 */
[----:B---3--:R-:W-:-:S02]  /*6bb0*/  F2FP.F16.F32.PACK_AB R4, R131, R87 ;  /* 0x000000578304723e */ /* 0x008fc400000000ff */
[----:B------:R-:W-:Y:S01]  /*6bc0*/  F2FP.F16.F32.PACK_AB R5, R132, R88 ;  /* 0x000000588405723e */ /* 0x000fe200000000ff */
[----:B------:R-:W1:Y:S01]  /*6bd0*/  MUFU.RCP R9, R9 ;  /* 0x0000000900097308 */ /* 0x000e620000001000 */
[----:B----4-:R-:W-:Y:S01]  /*6be0*/  FMUL.FTZ R92, R92, R165 ;  /* 0x000000a55c5c7220 */ /* 0x010fe20000410000 */
[----:B------:R3:W-:Y:S01]  /*6bf0*/  STG.E.64 desc[UR16][R144.64+0xf000], R2 ;  /* 0x00f0000290007986 */ /* 0x0007e2000c101b10 */
[----:B--2---:R-:W-:Y:S02]  /*6c00*/  F2FP.F16.F32.PACK_AB R10, R135, R91 ;  /* 0x0000005b870a723e */ /* 0x004fe400000000ff */
[----:B------:R-:W-:Y:S01]  /*6c10*/  F2FP.F16.F32.PACK_AB R6, R133, R89 ;  /* 0x000000598506723e */ /* 0x000fe200000000ff */
[----:B------:R2:W-:Y:S01]  /*6c20*/  STG.E.64 desc[UR16][R144.64+0xfa00], R4 ;  /* 0x00fa000490007986 */ /* 0x0005e2000c101b10 */
[----:B------:R-:W-:Y:S01]  /*6c30*/  F2FP.F16.F32.PACK_AB R7, R134, R90 ;  /* 0x0000005a8607723e */ /* 0x000fe200000000ff */
[----:B------:R-:W4:Y:S01]  /*6c40*/  MUFU.RCP R155, R155 ;  /* 0x0000009b009b7308 */ /* 0x000f220000001000 */
[----:B------:R-:W-:Y:S01]  /*6c50*/  FMUL.FTZ R138, R138, R14 ;  /* 0x0000000e8a8a7220 */ /* 0x000fe20000410000 */
[----:B------:R-:W-:-:S02]  /*6c60*/  F2FP.F16.F32.PACK_AB R11, R136, R92 ;  /* 0x0000005c880b723e */ /* 0x000fc400000000ff */
[----:B0-----:R-:W-:Y:S01]  /*6c70*/  F2FP.F16.F32.PACK_AB R12, R137, R93 ;  /* 0x0000005d890c723e */ /* 0x001fe200000000ff */
[----:B------:R2:W-:Y:S01]  /*6c80*/  STG.E.64 desc[UR16][R144.64+0x10400], R6 ;  /* 0x0104000690007986 */ /* 0x0005e2000c101b10 */
[----:B------:R-:W-:Y:S02]  /*6c90*/  F2FP.F16.F32.PACK_AB R13, R138, R94 ;  /* 0x0000005e8a0d723e */ /* 0x000fe400000000ff */
[----:B------:R-:W0:Y:S01]  /*6ca0*/  MUFU.RCP R8, R8 ;  /* 0x0000000800087308 */ /* 0x000e220000001000 */
[----:B-1----:R-:W-:Y:S01]  /*6cb0*/  FMUL.FTZ R96, R96, R9 ;  /* 0x0000000960607220 */ /* 0x002fe20000410000 */
[----:B------:R-:W-:Y:S01]  /*6cc0*/  F2FP.F16.F32.PACK_AB R14, R139, R95 ;  /* 0x0000005f8b0e723e */ /* 0x000fe200000000ff */
[----:B------:R2:W-:Y:S01]  /*6cd0*/  STG.E.64 desc[UR16][R144.64+0x10e00], R10 ;  /* 0x010e000a90007986 */ /* 0x0005e2000c101b10 */
[----:B---3--:R-:W-:Y:S02]  /*6ce0*/  F2FP.F16.F32.PACK_AB R2, R143, R99 ;  /* 0x000000638f02723e */ /* 0x008fe400000000ff */
[----:B------:R-:W-:Y:S01]  /*6cf0*/  F2FP.F16.F32.PACK_AB R15, R140, R96 ;  /* 0x000000608c0f723e */ /* 0x000fe200000000ff */
[----:B------:R2:W-:Y:S01]  /*6d00*/  STG.E.64 desc[UR16][R144.64+0x11800], R12 ;  /* 0x0118000c90007986 */ /* 0x0005e2000c101b10 */
[----:B----4-:R-:W-:-:S03]  /*6d10*/  FMUL.FTZ R97, R97, R155 ;  /* 0x0000009b61617220 */ /* 0x010fc60000410000 */
[----:B------:R2:W-:Y:S02]  /*6d20*/  STG.E.64 desc[UR16][R144.64+0x12200], R14 ;  /* 0x0122000e90007986 */ /* 0x0005e4000c101b10 */
[----:B------:R-:W-:Y:S01]  /*6d30*/  F2FP.F16.F32.PACK_AB R16, R141, R97 ;  /* 0x000000618d10723e */ /* 0x000fe200000000ff */
[----:B0-----:R-:W-:-:S04]  /*6d40*/  FMUL.FTZ R8, R79, R8 ;  /* 0x000000084f087220 */ /* 0x001fc80000410000 */
[----:B------:R2:W-:Y:S01]  /*6d50*/  STG.E.64 desc[UR16][R144.64+0x12c00], R16 ;  /* 0x012c001090007986 */ /* 0x0005e2000c101b10 */
[----:B------:R-:W-:-:S05]  /*6d60*/  F2FP.F16.F32.PACK_AB R3, R8, R100 ;  /* 0x000000640803723e */ /* 0x000fca00000000ff */
[----:B------:R2:W-:Y:S01]  /*6d70*/  STG.E.64 desc[UR16][R144.64+0x13600], R2 ;  /* 0x0136000290007986 */ /* 0x0005e2000c101b10 */
[----:B------:R-:W-:Y:S05]  /*6d80*/  BRA.U !UP0, `(.L_x_1264) ;  /* 0xffffff9508b47547 */ /* 0x000fea000b83ffff */
[----:B------:R-:W-:Y:S05]  /*6d90*/  EXIT ;  /* 0x000000000000794d */ /* 0x000fea0003800000 */
.L_x_1265:
        /* <DEDUP_REMOVED lines=14> */
.L_x_1360:


//--------------------- .text._ZN13group_norm_v214gn_cuda_kernelI6__halfLi320ELi2ELi16ELi20ELi4096ELb1ELi64ELi320ELi320ELi4ELb1ELi4ELb0ELb0ENS_16CompileConditionILi1000EEEEEvPT_PKS4_S7_S7_flPfS8_Pj --------------------------
	.section	.text._ZN13group_norm_v214gn_cuda_kernelI6__halfLi320ELi2ELi16ELi20ELi4096ELb1ELi64ELi320ELi320ELi4ELb1ELi4ELb0ELb0ENS_16CompileConditionILi1000EEEEEvPT_PKS4_S7_S7_flPfS8_Pj,"ax",@progbits
	.align	128
        .global         _ZN13group_norm_v214gn_cuda_kernelI6__halfLi320ELi2ELi16ELi20ELi4096ELb1ELi64ELi320ELi320ELi4ELb1ELi4ELb0ELb0ENS_16CompileConditionILi1000EEEEEvPT_PKS4_S7_S7_flPfS8_Pj
        .type           _ZN13group_norm_v214gn_cuda_kernelI6__halfLi320ELi2ELi16ELi20ELi4096ELb1ELi64ELi320ELi320ELi4ELb1ELi4ELb0ELb0ENS_16CompileConditionILi1000EEEEEvPT_PKS4_S7_S7_flPfS8_Pj,@function
        .size           _ZN13group_norm_v214gn_cuda_kernelI6__halfLi320ELi2ELi16ELi20ELi4096ELb1ELi64ELi320ELi320ELi4ELb1ELi4ELb0ELb0ENS_16CompileConditionILi1000EEEEEvPT_PKS4_S7_S7_flPfS8_Pj,(.L_x_1361 - _ZN13group_norm_v214gn_cuda_kernelI6__halfLi320ELi2ELi16ELi20ELi4096ELb1ELi64ELi320ELi320ELi4ELb1ELi4ELb0ELb0ENS_16CompileConditionILi1000EEEEEvPT_PKS4_S7_S7_flPfS8_Pj)
        .other          _ZN13group_norm_v214gn_cuda_kernelI6__halfLi320ELi2ELi16ELi20ELi4096ELb1ELi64ELi320ELi320ELi4ELb1ELi4ELb0ELb0ENS_16CompileConditionILi1000EEEEEvPT_PKS4_S7_S7_flPfS8_Pj,@"STO_CUDA_ENTRY STV_DEFAULT"
_ZN13group_norm_v214gn_cuda_kernelI6__halfLi320ELi2ELi16ELi20ELi4096ELb1ELi64ELi320ELi320ELi4ELb1ELi4ELb0ELb0ENS_16CompileConditionILi1000EEEEEvPT_PKS4_S7_S7_flPfS8_Pj:
.text._ZN13group_norm_v214gn_cuda_kernelI6__halfLi320ELi2ELi16ELi20ELi4096ELb1ELi64ELi320ELi320ELi4ELb1ELi4ELb0ELb0ENS_16CompileConditionILi1000EEEEEvPT_PKS4_S7_S7_flPfS8_Pj:
        /* <DEDUP_REMOVED lines=43> */
.L_x_1278:
[----:B------:R-:W-:Y:S01]  /*02b0*/  UIMAD.WIDE.U32 UR12, UR10, 0x140000, URZ ;  /* 0x001400000a0c78a5 */ /* 0x000fe2000f8e00ff */
[----:B------:R-:W-:Y:S01]  /*02c0*/  IADD3 R0, PT, PT, R10, UR6, RZ ;  /* 0x000000060a007c10 */ /* 0x000fe2000fffe0ff */
[----:B0-----:R-:W0:Y:S01]  /*02d0*/  LDCU.64 UR14, c[0x0][0x388] ;  /* 0x00007100ff0e77ac */ /* 0x001e220008000a00 */
[----:B------:R-:W1:Y:S01]  /*02e0*/  LDC.64 R60, c[0x0][0x390] ;  /* 0x0000e400ff3c7b82 */ /* 0x000e620000000a00 */
[----:B------:R-:W-:Y:S02]  /*02f0*/  UIMAD UR7, UR5, 0x140000, URZ ;  /* 0x00140000050778a4 */ /* 0x000fe4000f8e02ff */
[----:B------:R-:W-:Y:S01]  /*0300*/  IMAD R5, R0, 0x140, RZ ;  /* 0x0000014000057824 */ /* 0x000fe200078e02ff */
[----:B------:R-:W-:-:S04]  /*0310*/  LOP3.LUT R0, R6, UR12, RZ, 0xfc, !PT ;  /* 0x0000000c06007c12 */ /* 0x000fc8000f8efcff */
[----:B------:R-:W2:Y:S01]  /*0320*/  LDC.64 R62, c[0x0][0x398] ;  /* 0x0000e600ff3e7b82 */ /* 0x000ea20000000a00 */
        /* <DEDUP_REMOVED lines=31> */
[----:B---3--:R-:W-:-:S02]  /*0520*/  HADD2.F32 R3, -RZ, R54.H0_H0 ;  /* 0x20000036ff037230 */ /* 0x008fc40000004100 */
[----:B------:R-:W-:Y:S02]  /*0530*/  HADD2.F32 R59, -RZ, R54.H1_H1 ;  /* 0x30000036ff3b7230 */ /* 0x000fe40000004100 */
[--C-:B------:R-:W-:Y:S02]  /*0540*/  HADD2.F32 R57, -RZ, R55.reuse.H0_H0 ;  /* 0x20000037ff397230 */ /* 0x100fe40000004100 */
[----:B------:R-:W-:Y:S01]  /*0550*/  FADD.FTZ R18, RZ, R3 ;  /* 0x00000003ff127221 */ /* 0x000fe20000010000 */
[----:B------:R-:W-:Y:S01]  /*0560*/  FFMA.FTZ R20, R3, R3, RZ ;  /* 0x0000000303147223 */ /* 0x000fe200000100ff */
[----:B------:R-:W-:Y:S02]  /*0570*/  HADD2.F32 R55, -RZ, R55.H1_H1 ;  /* 0x30000037ff377230 */ /* 0x000fe40000004100 */
[----:B------:R-:W-:Y:S01]  /*0580*/  FADD.FTZ R18, R18, R59 ;  /* 0x0000003b12127221 */ /* 0x000fe20000010000 */
[----:B------:R-:W-:Y:S01]  /*0590*/  FFMA.FTZ R20, R59, R59, R20 ;  /* 0x0000003b3b147223 */ /* 0x000fe20000010014 */
[----:B----4-:R-:W-:-:S02]  /*05a0*/  HADD2.F32 R53, -RZ, R46.H0_H0 ;  /* 0x2000002eff357230 */ /* 0x010fc40000004100 */
        /* <DEDUP_REMOVED lines=53> */
[----:B0-----:R-:W-:-:S02]  /*0900*/  HADD2.F32 R17, -RZ, R15.H0_H0 ;  /* 0x2000000fff117230 */ /* 0x001fc40000004100 */
        /* <DEDUP_REMOVED lines=47> */
[--C-:B------:R-:W-:Y:S02]  /*0c00*/  HADD2.F32 R22, -RZ, R69.reuse.H1_H1 ;  /* 0x30000045ff167230 */ /* 0x100fe40000004100 */
[----:B------:R-:W-:Y:S01]  /*0c10*/  FADD.FTZ R67, R16, R93 ;  /* 0x0000005d10437221 */ /* 0x000fe20000010000 */
[----:B------:R-:W-:Y:S01]  /*0c20*/  FFMA.FTZ R20, R93, R93, R20 ;  /* 0x0000005d5d147223 */ /* 0x000fe20000010014 */
[----:B------:R-:W-:Y:S02]  /*0c30*/  HADD2.F32 R16, -RZ, R69.H0_H0 ;  /* 0x20000045ff107230 */ /* 0x000fe40000004100 */
[----:B------:R-:W-:Y:S01]  /*0c40*/  FADD.FTZ R67, R67, R18 ;  /* 0x0000001243437221 */ /* 0x000fe20000010000 */
[----:B------:R-:W-:Y:S01]  /*0c50*/  FFMA.FTZ R20, R18, R18, R20 ;  /* 0x0000001212147223 */ /* 0x000fe20000010014 */
[----:B------:R-:W-:-:S02]  /*0c60*/  HADD2.F32 R26, -RZ, R70.H1_H1 ;  /* 0x30000046ff1a7230 */ /* 0x000fc40000004100 */
[----:B------:R-:W-:Y:S01]  /*0c70*/  FADD.FTZ R67, R67, R16 ;  /* 0x0000001043437221 */ /* 0x000fe20000010000 */
[----:B------:R-:W-:Y:S01]  /*0c80*/  FFMA.FTZ R69, R16, R16, R20 ;  /* 0x0000001010457223 */ /* 0x000fe20000010014 */
[----:B------:R-:W-:Y:S02]  /*0c90*/  HADD2.F32 R20, -RZ, R70.H0_H0 ;  /* 0x20000046ff147230 */ /* 0x000fe40000004100 */
        /* <DEDUP_REMOVED lines=99> */
.L_x_1267:
[----:B------:R-:W-:Y:S05]  /*12d0*/  BSYNC.RECONVERGENT B0 ;  /* 0x0000000000007941 */ /* 0x000fea0003800200 */
.L_x_1266:
        /* <DEDUP_REMOVED lines=24> */
.L_x_1269:
[----:B------:R-:W-:Y:S05]  /*1460*/  BSYNC.RECONVERGENT B0 ;  /* 0x0000000000007941 */ /* 0x000fea0003800200 */
.L_x_1268:
[----:B------:R-:W-:Y:S01]  /*1470*/  BAR.SYNC.DEFER_BLOCKING 0x0 ;  /* 0x0000000000007b1d */ /* 0x000fe20000010000 */
[----:B------:R-:W-:Y:S01]  /*1480*/  HFMA2 R64, -RZ, RZ, 0, 0 ;  /* 0x00000000ff407431 */ /* 0x000fe200000001ff */
[----:B------:R-:W-:-:S04]  /*1490*/  MOV R74, RZ ;  /* 0x000000ff004a7202 */ /* 0x000fc80000000f00 */
[----:B------:R-:W-:Y:S05]  /*14a0*/  @P3 BRA `(.L_x_1270) ;  /* 0x00000000004c3947 */ /* 0x000fea0003800000 */
[----:B------:R-:W1:Y:S01]  /*14b0*/  S2UR UR15, SR_CTAID.X ;  /* 0x00000000000f79c3 */ /* 0x000e620000002500 */
[----:B------:R-:W2:Y:S01]  /*14c0*/  LDCU.64 UR12, c[0x0][0x3c0] ;  /* 0x00007800ff0c77ac */ /* 0x000ea20008000a00 */
[----:B0-----:R-:W-:Y:S01]  /*14d0*/  MOV R69, 0x7fffffc1 ;  /* 0x7fffffc100457802 */ /* 0x001fe20000000f00 */
[----:B--2---:R-:W-:-:S04]  /*14e0*/  ULEA UR7, UP0, UR9, UR12, 0x2 ;  /* 0x0000000c09077291 */ /* 0x004fc8000f8010ff */
[----:B------:R-:W-:Y:S01]  /*14f0*/  ULEA.HI.X UR8, UR9, UR13, URZ, 0x2, UP0 ;  /* 0x0000000d09087291 */ /* 0x000fe200080f14ff */
[----:B-1----:R-:W-:Y:S02]  /*1500*/  ISETP.NE.AND P2, PT, RZ, UR15, PT ;  /* 0x0000000fff007c0c */ /* 0x002fe4000bf45270 */
[----:B------:R-:W-:Y:S02]  /*1510*/  MOV R66, UR7 ;  /* 0x0000000700427c02 */ /* 0x000fe40008000f00 */
[----:B------:R-:W-:Y:S02]  /*1520*/  SEL R69, R69, 0x1, !P2 ;  /* 0x0000000145457807 */ /* 0x000fe40005000000 */
[----:B------:R-:W-:Y:S01]  /*1530*/  MOV R67, UR8 ;  /* 0x0000000800437c02 */ /* 0x000fe20008000f00 */
[----:B------:R-:W-:Y:S06]  /*1540*/  MEMBAR.ALL.GPU ;  /* 0x0000000000007992 */ /* 0x000fec000000a000 */
[----:B------:R-:W-:-:S00]  /*1550*/  ERRBAR ;  /* 0x00000000000079ab */ /* 0x000fc00000000000 */
[----:B------:R-:W-:Y:S06]  /*1560*/  CGAERRBAR ;  /* 0x00000000000075ab */ /* 0x000fec0000000000 */
[----:B------:R0:W5:Y:S02]  /*1570*/  ATOM.E.ADD.STRONG.GPU PT, R69, desc[UR16][R66.64], R69 ;  /* 0x800000454245798a */ /* 0x00016400081ef110 */
.L_x_1271:
[----:B------:R-:W2:Y:S04]  /*1580*/  LD.E.STRONG.GPU R58, desc[UR16][R66.64] ;  /* 0x00000010423a7980 */ /* 0x000ea8000c10f900 */
[----:B--2---:R-:W-:Y:S01]  /*1590*/  CCTL.IVALL ;  /* 0x00000000ff00798f */ /* 0x004fe20002000000 */
[----:B------:R-:W-:Y:S05]  /*15a0*/  YIELD ;  /* 0x0000000000007946 */ /* 0x000fea0003800000 */
[----:B-----5:R-:W-:-:S04]  /*15b0*/  LOP3.LUT R58, R58, R69, RZ, 0x3c, !PT ;  /* 0x000000453a3a7212 */ /* 0x020fc800078e3cff */
[----:B------:R-:W-:-:S13]  /*15c0*/  ISETP.GT.AND P2, PT, R58, -0x1, PT ;  /* 0xffffffff3a00780c */ /* 0x000fda0003f44270 */
[----:B------:R-:W-:Y:S05]  /*15d0*/  @P2 BRA `(.L_x_1271) ;  /* 0xfffffffc00e82947 */ /* 0x000fea000383ffff */
.L_x_1270:
        /* <DEDUP_REMOVED lines=33> */
.L_x_1273:
[----:B------:R-:W-:Y:S05]  /*17f0*/  BSYNC.RECONVERGENT B0 ;  /* 0x0000000000007941 */ /* 0x000fea0003800200 */
.L_x_1272:
        /* <DEDUP_REMOVED lines=29> */
.L_x_1275:
[----:B------:R-:W-:Y:S05]  /*19d0*/  BSYNC.RECONVERGENT B0 ;  /* 0x0000000000007941 */ /* 0x000fea0003800200 */
.L_x_1274:
[----:B------:R-:W-:Y:S06]  /*19e0*/  BAR.SYNC.DEFER_BLOCKING 0x0 ;  /* 0x0000000000007b1d */ /* 0x000fec0000010000 */
[----:B------:R-:W-:Y:S04]  /*19f0*/  BSSY.RECONVERGENT B0, `(.L_x_1276) ;  /* 0x0000011000007945 */ /* 0x000fe80003800200 */
[----:B------:R-:W-:Y:S05]  /*1a00*/  @P0 BRA `(.L_x_1277) ;  /* 0x00000000003c0947 */ /* 0x000fea0003800000 */
[----:B------:R-:W1:Y:S01]  /*1a10*/  S2UR UR8, SR_CgaCtaId ;  /* 0x00000000000879c3 */ /* 0x000e620000008800 */
[----:B------:R-:W-:Y:S01]  /*1a20*/  UMOV UR7, 0x400 ;  /* 0x0000040000077882 */ /* 0x000fe20000000000 */
[----:B------:R-:W2:Y:S01]  /*1a30*/  LDCU.64 UR12, c[0x0][0x3b0] ;  /* 0x00007600ff0c77ac */ /* 0x000ea20008000a00 */
[----:B------:R-:W-:Y:S02]  /*1a40*/  SHF.L.U32 R58, R12, 0x1, RZ ;  /* 0x000000010c3a7819 */ /* 0x000fe400000006ff */
[----:B------:R-:W-:Y:S01]  /*1a50*/  MOV R69, UR10 ;  /* 0x0000000a00457c02 */ /* 0x000fe20008000f00 */
[----:B------:R-:W-:Y:S01]  /*1a60*/  UIADD3 UR7, UPT, UPT, UR7, 0xc80, URZ ;  /* 0x00000c8007077890 */ /* 0x000fe2000fffe0ff */
[----:B0-----:R-:W-:Y:S02]  /*1a70*/  MOV R64, UR5 ;  /* 0x0000000500407c02 */ /* 0x001fe40008000f00 */
[----:B------:R-:W-:-:S04]  /*1a80*/  LEA R58, P1, R69, R58, 0x5 ;  /* 0x0000003a453a7211 */ /* 0x000fc800078228ff */
[----:B------:R-:W-:Y:S02]  /*1a90*/  LEA.HI.X R69, R69, RZ, R64, 0x5, P1 ;  /* 0x000000ff45457211 */ /* 0x000fe400008f2c40 */
[----:B--2---:R-:W-:Y:S01]  /*1aa0*/  LEA R68, P1, R58, UR12, 0x2 ;  /* 0x0000000c3a447c11 */ /* 0x004fe2000f8210ff */
[----:B-1----:R-:W-:-:S03]  /*1ab0*/  ULEA UR7, UR8, UR7, 0x18 ;  /* 0x0000000708077291 */ /* 0x002fc6000f8ec0ff */
[----:B------:R-:W-:-:S03]  /*1ac0*/  LEA.HI.X R69, R58, UR13, R69, 0x2, P1 ;  /* 0x0000000d3a457c11 */ /* 0x000fc600088f1445 */
[----:B------:R-:W-:-:S06]  /*1ad0*/  LEA R66, R12, UR7, 0x3 ;  /* 0x000000070c427c11 */ /* 0x000fcc000f8e18ff */
[----:B------:R-:W0:Y:S04]  /*1ae0*/  LDS.64 R66, [R66] ;  /* 0x0000000042427984 */ /* 0x000e280000000a00 */
[----:B0-----:R1:W-:Y:S02]  /*1af0*/  STG.E.64 desc[UR16][R68.64], R66 ;  /* 0x0000004244007986 */ /* 0x0013e4000c101b10 */
.L_x_1277:
[----:B------:R-:W-:Y:S05]  /*1b00*/  BSYNC.RECONVERGENT B0 ;  /* 0x0000000000007941 */ /* 0x000fea0003800200 */
.L_x_1276:
[----:B01----:R-:W0:Y:S01]  /*1b10*/  LDS.64 R66, [R8] ;  /* 0x0000000008427984 */ /* 0x003e220000000a00 */
[----:B------:R-:W0:Y:S01]  /*1b20*/  LDCU UR5, c[0x0][0x3a0] ;  /* 0x00007400ff0577ac */ /* 0x000e220008000800 */
[--C-:B-----5:R-:W-:Y:S02]  /*1b30*/  HADD2.F32 R64, -RZ, R60.reuse.H0_H0 ;  /* 0x2000003cff407230 */ /* 0x120fe40000004100 */
[----:B------:R-:W-:Y:S01]  /*1b40*/  HADD2.F32 R60, -RZ, R60.H1_H1 ;  /* 0x3000003cff3c7230 */ /* 0x000fe20000004100 */
[----:B------:R-:W1:Y:S01]  /*1b50*/  LDCU.64 UR12, c[0x0][0x380] ;  /* 0x00007000ff0c77ac */ /* 0x000e620008000a00 */
[----:B------:R-:W-:Y:S01]  /*1b60*/  ULOP3.LUT UR4, UR4, 0x1, URZ, 0x3c, !UPT ;  /* 0x0000000104047892 */ /* 0x000fe2000f8e3cff */
[----:B------:R-:W-:Y:S01]  /*1b70*/  UMOV UR10, UR11 ;  /* 0x0000000b000a7c82 */ /* 0x000fe20008000000 */
        /* <DEDUP_REMOVED lines=14> */
[----:B0-----:R-:W-:Y:S01]  /*1c60*/  FADD.FTZ R67, R54, -R66 ;  /* 0x8000004236437221 */ /* 0x001fe20000010000 */
[----:B------:R-:W-:-:S02]  /*1c70*/  HADD2.F32 R54, -RZ, R62.H0_H0 ;  /* 0x2000003eff367230 */ /* 0x000fc40000004100 */
        /* <DEDUP_REMOVED lines=72> */
[----:B------:R-:W-:Y:S01]  /*2100*/  FFMA.FTZ R44, R64, R66, R54 ;  /* 0x00000042402c7223 */ /* 0x000fe20000010036 */
[----:B------:R-:W-:-:S02]  /*2110*/  HADD2.F32 R65, -RZ, R62.H1_H1 ;  /* 0x3000003eff417230 */ /* 0x000fc40000004100 */
[C-C-:B------:R-:W-:Y:S01]  /*2120*/  FFMA.FTZ R29, R64.reuse, R5, R54.reuse ;  /* 0x00000005401d7223 */ /* 0x140fe20000010036 */
[--C-:B------:R-:W-:Y:S01]  /*2130*/  FFMA.FTZ R13, R64, R40, R54.reuse ;  /* 0x00000028400d7223 */ /* 0x100fe20000010036 */
[----:B------:R-:W-:Y:S01]  /*2140*/  FMUL.FTZ R66, R58, R34 ;  /* 0x000000223a427220 */ /* 0x000fe20000410000 */
[C-C-:B------:R-:W-:Y:S01]  /*2150*/  FFMA.FTZ R45, R64.reuse, R53, R54.reuse ;  /* 0x00000035402d7223 */ /* 0x140fe20000010036 */
[C-C-:B------:R-:W-:Y:S01]  /*2160*/  FFMA.FTZ R36, R64.reuse, R21, R54.reuse ;  /* 0x0000001540247223 */ /* 0x140fe20000010036 */
[C-C-:B------:R-:W-:Y:S01]  /*2170*/  FFMA.FTZ R40, R64.reuse, R68, R54.reuse ;  /* 0x0000004440287223 */ /* 0x140fe20000010036 */
[--C-:B------:R-:W-:Y:S01]  /*2180*/  FFMA.FTZ R5, R64, R79, R54.reuse ;  /* 0x0000004f40057223 */ /* 0x100fe20000010036 */
[C---:B------:R-:W-:Y:S01]  /*2190*/  FMUL.FTZ R51, R58.reuse, R51 ;  /* 0x000000333a337220 */ /* 0x040fe20000410000 */
[C---:B------:R-:W-:Y:S01]  /*21a0*/  FMUL.FTZ R18, R58.reuse, R18 ;  /* 0x000000123a127220 */ /* 0x040fe20000410000 */
[----:B------:R-:W-:Y:S01]  /*21b0*/  FMUL.FTZ R70, R58, R73 ;  /* 0x000000493a467220 */ /* 0x000fe20000410000 */
[--C-:B------:R-:W-:Y:S01]  /*21c0*/  FFMA.FTZ R3, R3, R64, R54.reuse ;  /* 0x0000004003037223 */ /* 0x100fe20000010036 */
        /* <DEDUP_REMOVED lines=15> */
[----:B------:R-:W-:-:S02]  /*22c0*/  HADD2.F32 R54, -RZ, R61.H0_H0 ;  /* 0x2000003dff367230 */ /* 0x000fc40000004100 */
[C---:B------:R-:W-:Y:S01]  /*22d0*/  FMUL.FTZ R78, R58.reuse, R78 ;  /* 0x0000004e3a4e7220 */ /* 0x040fe20000410000 */
[----:B------:R-:W-:Y:S02]  /*22e0*/  HADD2.F32 R77, -RZ, R63.H0_H0 ;  /* 0x2000003fff4d7230 */ /* 0x000fe40000004100 */
[----:B------:R-:W-:Y:S01]  /*22f0*/  FMUL.FTZ R73, R58, R56 ;  /* 0x000000383a497220 */ /* 0x000fe20000410000 */
[C-C-:B------:R-:W-:Y:S01]  /*2300*/  FFMA.FTZ R19, R60.reuse, R66, R65.reuse ;  /* 0x000000423c137223 */ /* 0x140fe20000010041 */
[C-C-:B------:R-:W-:Y:S01]  /*2310*/  FFMA.FTZ R64, R60.reuse, R51, R65.reuse ;  /* 0x000000333c407223 */ /* 0x140fe20000010041 */
[----:B------:R-:W-:Y:S01]  /*2320*/  FMUL.FTZ R11, R5, -1.4426950216293334961 ;  /* 0xbfb8aa3b050b7820 */ /* 0x000fe20000410000 */
[C-C-:B------:R-:W-:Y:S01]  /*2330*/  FFMA.FTZ R27, R60.reuse, R18, R65.reuse ;  /* 0x000000123c1b7223 */ /* 0x140fe20000010041 */
[--C-:B------:R-:W-:Y:S01]  /*2340*/  FFMA.FTZ R66, R60, R70, R65.reuse ;  /* 0x000000463c427223 */ /* 0x100fe20000010041 */
        /* <DEDUP_REMOVED lines=13> */
[----:B------:R-:W0:Y:S01]  /*2420*/  MUFU.EX2 R11, R11 ;  /* 0x0000000b000b7308 */ /* 0x000e220000000800 */
[C---:B------:R-:W-:Y:S01]  /*2430*/  FMUL.FTZ R74, R58.reuse, R57 ;  /* 0x000000393a4a7220 */ /* 0x040fe20000410000 */
[----:B------:R-:W-:Y:S01]  /*2440*/  FMUL.FTZ R57, R58, R49 ;  /* 0x000000313a397220 */ /* 0x000fe20000410000 */
[----:B------:R-:W-:Y:S01]  /*2450*/  FMUL.FTZ R73, R65, -1.4426950216293334961 ;  /* 0xbfb8aa3b41497820 */ /* 0x000fe20000410000 */
[----:B------:R-:W-:-:S02]  /*2460*/  HADD2.F32 R72, -RZ, R61.H1_H1 ;  /* 0x3000003dff487230 */ /* 0x000fc40000004100 */
[C---:B------:R-:W-:Y:S01]  /*2470*/  FMUL.FTZ R76, R58.reuse, R55 ;  /* 0x000000373a4c7220 */ /* 0x040fe20000410000 */
[----:B------:R-:W-:Y:S02]  /*2480*/  HADD2.F32 R63, -RZ, R63.H1_H1 ;  /* 0x3000003fff3f7230 */ /* 0x000fe40000004100 */
        /* <DEDUP_REMOVED lines=14> */
[----:B0-----:R-:W-:Y:S01]  /*2570*/  FADD.FTZ R89, R11, 1 ;  /* 0x3f8000000b597421 */ /* 0x001fe20000010000 */
        /* <DEDUP_REMOVED lines=16> */
[----:B------:R1:W-:Y:S01]  /*2680*/  MUFU.RCP R85, R89 ;  /* 0x0000005900557308 */ /* 0x0003e20000001000 */
[----:B------:R-:W-:Y:S01]  /*2690*/  FMUL.FTZ R79, R18, -1.4426950216293334961 ;  /* 0xbfb8aa3b124f7820 */ /* 0x000fe20000410000 */
[----:B------:R-:W-:Y:S01]  /*26a0*/  FMUL.FTZ R41, R76, -1.4426950216293334961 ;  /* 0xbfb8aa3b4c297820 */ /* 0x000fe20000410000 */
[C---:B------:R-:W-:Y:S01]  /*26b0*/  FMUL.FTZ R54, R58.reuse, R39 ;  /* 0x000000273a367220 */ /* 0x040fe20000410000 */
[----:B------:R-:W-:Y:S01]  /*26c0*/  FMUL.FTZ R39, R45, -1.4426950216293334961 ;  /* 0xbfb8aa3b2d277820 */ /* 0x000fe20000410000 */
[----:B------:R-:W-:Y:S01]  /*26d0*/  FMUL.FTZ R81, R58, R81 ;  /* 0x000000513a517220 */ /* 0x000fe20000410000 */
[----:B------:R-:W-:Y:S01]  /*26e0*/  FMUL.FTZ R17, R3, -1.4426950216293334961 ;  /* 0xbfb8aa3b03117820 */ /* 0x000fe20000410000 */
[----:B------:R-:W-:Y:S01]  /*26f0*/  FMUL.FTZ R69, R74, -1.4426950216293334961 ;  /* 0xbfb8aa3b4a457820 */ /* 0x000fe20000410000 */
[----:B------:R-:W0:Y:S01]  /*2700*/  MUFU.EX2 R61, R79 ;  /* 0x0000004f003d7308 */ /* 0x000e220000000800 */
[----:B-1----:R-:W-:Y:S01]  /*2710*/  FADD.FTZ R89, R49, 1 ;  /* 0x3f80000031597421 */ /* 0x002fe20000010000 */
[--C-:B------:R-:W-:Y:S01]  /*2720*/  FFMA.FTZ R55, R72, R81, R63.reuse ;  /* 0x0000005148377223 */ /* 0x100fe2000001003f */
[C---:B------:R-:W-:Y:S01]  /*2730*/  FMUL.FTZ R47, R58.reuse, R47 ;  /* 0x0000002f3a2f7220 */ /* 0x040fe20000410000 */
[C---:B------:R-:W-:Y:S01]  /*2740*/  FMUL.FTZ R31, R58.reuse, R31 ;  /* 0x0000001f3a1f7220 */ /* 0x040fe20000410000 */
[C---:B------:R-:W-:Y:S01]  /*2750*/  FMUL.FTZ R23, R58.reuse, R23 ;  /* 0x000000173a177220 */ /* 0x040fe20000410000 */
[----:B------:R-:W-:Y:S01]  /*2760*/  FMUL.FTZ R25, R55, -1.4426950216293334961 ;  /* 0xbfb8aa3b37197820 */ /* 0x000fe20000410000 */
        /* <DEDUP_REMOVED lines=8> */
[----:B------:R-:W-:Y:S01]  /*27f0*/  FMUL.FTZ R46, R58, R46 ;  /* 0x0000002e3a2e7220 */ /* 0x000fe20000410000 */
[----:B------:R-:W2:Y:S01]  /*2800*/  MUFU.RCP R89, R89 ;  /* 0x0000005900597308 */ /* 0x000ea20000001000 */
[----:B0-----:R-:W-:Y:S01]  /*2810*/  FADD.FTZ R91, R61, 1 ;  /* 0x3f8000003d5b7421 */ /* 0x001fe20000010000 */
[----:B------:R-:W-:Y:S01]  /*2820*/  FMUL.FTZ R73, R64, -1.4426950216293334961 ;  /* 0xbfb8aa3b40497820 */ /* 0x000fe20000410000 */
[C-C-:B------:R-:W-:Y:S01]  /*2830*/  FFMA.FTZ R47, R72.reuse, R47, R63.reuse ;  /* 0x0000002f482f7223 */ /* 0x140fe2000001003f */
[C-C-:B------:R-:W-:Y:S01]  /*2840*/  FFMA.FTZ R54, R72.reuse, R54, R63.reuse ;  /* 0x0000003648367223 */ /* 0x140fe2000001003f */
[C-C-:B------:R-:W-:Y:S01]  /*2850*/  FFMA.FTZ R31, R72.reuse, R31, R63.reuse ;  /* 0x0000001f481f7223 */ /* 0x140fe2000001003f */
[C-C-:B------:R-:W-:Y:S01]  /*2860*/  FFMA.FTZ R23, R72.reuse, R23, R63.reuse ;  /* 0x0000001748177223 */ /* 0x140fe2000001003f */
[C-C-:B------:R-:W-:Y:S01]  /*2870*/  FFMA.FTZ R7, R72.reuse, R7, R63.reuse ;  /* 0x0000000748077223 */ /* 0x140fe2000001003f */
[----:B------:R-:W0:Y:S01]  /*2880*/  MUFU.EX2 R39, R39 ;  /* 0x0000002700277308 */ /* 0x000e220000000800 */
[----:B-1----:R-:W-:Y:S01]  /*2890*/  FADD.FTZ R41, R41, 1 ;  /* 0x3f80000029297421 */ /* 0x002fe20000010000 */
[C-C-:B------:R-:W-:Y:S01]  /*28a0*/  FFMA.FTZ R87, R72.reuse, R87, R63.reuse ;  /* 0x0000005748577223 */ /* 0x140fe2000001003f */
[C-C-:B------:R-:W-:Y:S01]  /*28b0*/  FFMA.FTZ R14, R72.reuse, R14, R63.reuse ;  /* 0x0000000e480e7223 */ /* 0x140fe2000001003f */
[----:B------:R-:W-:Y:S01]  /*28c0*/  FMUL.FTZ R81, R47, -1.4426950216293334961 ;  /* 0xbfb8aa3b2f517820 */ /* 0x000fe20000410000 */
[C-C-:B------:R-:W-:Y:S01]  /*28d0*/  FFMA.FTZ R22, R72.reuse, R22, R63.reuse ;  /* 0x0000001648167223 */ /* 0x140fe2000001003f */
[C-C-:B------:R-:W-:Y:S01]  /*28e0*/  FFMA.FTZ R30, R72.reuse, R30, R63.reuse ;  /* 0x0000001e481e7223 */ /* 0x140fe2000001003f */
[--C-:B------:R-:W-:Y:S01]  /*28f0*/  FFMA.FTZ R46, R72, R46, R63.reuse ;  /* 0x0000002e482e7223 */ /* 0x100fe2000001003f */
[----:B------:R1:W-:Y:S01]  /*2900*/  MUFU.EX2 R16, R69 ;  /* 0x0000004500107308 */ /* 0x0003e20000000800 */
[----:B--2---:R-:W-:Y:S01]  /*2910*/  FMUL.FTZ R65, R65, R89 ;  /* 0x0000005941417220 */ /* 0x004fe20000410000 */
[----:B------:R-:W-:Y:S01]  /*2920*/  FMUL.FTZ R77, R57, -1.4426950216293334961 ;  /* 0xbfb8aa3b394d7820 */ /* 0x000fe20000410000 */
[----:B------:R-:W-:Y:S01]  /*2930*/  FMUL.FTZ R11, R59, -1.4426950216293334961 ;  /* 0xbfb8aa3b3b0b7820 */ /* 0x000fe20000410000 */
[----:B------:R-:W-:Y:S01]  /*2940*/  FMUL.FTZ R85, R5, R85 ;  /* 0x0000005505557220 */ /* 0x000fe20000410000 */
[----:B------:R-:W-:Y:S01]  /*2950*/  FMUL.FTZ R5, R31, -1.4426950216293334961 ;  /* 0xbfb8aa3b1f057820 */ /* 0x000fe20000410000 */
[----:B------:R-:W-:Y:S01]  /*2960*/  FMUL.FTZ R83, R38, -1.4426950216293334961 ;  /* 0xbfb8aa3b26537820 */ /* 0x000fe20000410000 */
[----:B------:R-:W-:Y:S01]  /*2970*/  UMOV UR5, UR14 ;  /* 0x0000000e00057c82 */ /* 0x000fe20008000000 */
[----:B------:R-:W2:Y:S01]  /*2980*/  MUFU.EX2 R17, R17 ;  /* 0x0000001100117308 */ /* 0x000ea20000000800 */
[C---:B-1----:R-:W-:Y:S01]  /*2990*/  FMUL.FTZ R69, R58.reuse, R50 ;  /* 0x000000323a457220 */ /* 0x042fe20000410000 */
[----:B------:R-:W-:Y:S01]  /*29a0*/  FMUL.FTZ R58, R58, R67 ;  /* 0x000000433a3a7220 */ /* 0x000fe20000410000 */
[----:B0-----:R-:W-:Y:S01]  /*29b0*/  FADD.FTZ R89, R39, 1 ;  /* 0x3f80000027597421 */ /* 0x001fe20000010000 */
[C-C-:B------:R-:W-:Y:S01]  /*29c0*/  FFMA.FTZ R67, R72.reuse, R15, R63.reuse ;  /* 0x0000000f48437223 */ /* 0x140fe2000001003f */
[C-C-:B------:R-:W-:Y:S01]  /*29d0*/  FFMA.FTZ R69, R72.reuse, R69, R63.reuse ;  /* 0x0000004548457223 */ /* 0x140fe2000001003f */
[----:B------:R-:W-:Y:S01]  /*29e0*/  FFMA.FTZ R79, R72, R58, R63 ;  /* 0x0000003a484f7223 */ /* 0x000fe2000001003f */
[----:B------:R-:W-:Y:S01]  /*29f0*/  FMUL.FTZ R58, R42, -1.4426950216293334961 ;  /* 0xbfb8aa3b2a3a7820 */ /* 0x000fe20000410000 */
[----:B------:R0:W1:Y:S01]  /*2a00*/  MUFU.EX2 R9, R25 ;  /* 0x0000001900097308 */ /* 0x0000620000000800 */
[----:B------:R-:W-:-:S07]  /*2a10*/  FMUL.FTZ R39, R84, -1.4426950216293334961 ;  /* 0xbfb8aa3b54277820 */ /* 0x000fce0000410000 */
[----:B------:R-:W3:Y:S01]  /*2a20*/  MUFU.RCP R91, R91 ;  /* 0x0000005b005b7308 */ /* 0x000ee20000001000 */
[----:B0-----:R-:W-:Y:S01]  /*2a30*/  FMUL.FTZ R25, R68, -1.4426950216293334961 ;  /* 0xbfb8aa3b44197820 */ /* 0x001fe20000410000 */
[----:B--2---:R-:W-:Y:S01]  /*2a40*/  FADD.FTZ R93, R17, 1 ;  /* 0x3f800000115d7421 */ /* 0x004fe20000010000 */
[----:B------:R-:W-:-:S05]  /*2a50*/  FMUL.FTZ R17, R56, -1.4426950216293334961 ;  /* 0xbfb8aa3b38117820 */ /* 0x000fca0000410000 */
[----:B------:R-:W0:Y:S01]  /*2a60*/  MUFU.EX2 R25, R25 ;  /* 0x0000001900197308 */ /* 0x000e220000000800 */
[----:B-1----:R-:W-:Y:S01]  /*2a70*/  FADD.FTZ R49, R9, 1 ;  /* 0x3f80000009317421 */ /* 0x002fe20000010000 */
[----:B------:R-:W-:-:S06]  /*2a80*/  FMUL.FTZ R9, R37, -1.4426950216293334961 ;  /* 0xbfb8aa3b25097820 */ /* 0x000fcc0000410000 */
[----:B------:R-:W1:Y:S01]  /*2a90*/  MUFU.RCP R41, R41 ;  /* 0x0000002900297308 */ /* 0x000e620000001000 */
[----:B---3--:R-:W-:-:S05]  /*2aa0*/  FMUL.FTZ R18, R18, R91 ;  /* 0x0000005b12127220 */ /* 0x008fca0000410000 */
[----:B------:R-:W-:Y:S02]  /*2ab0*/  F2FP.F16.F32.PACK_AB R18, R18, R85 ;  /* 0x000000551212723e */ /* 0x000fe400000000ff */
[----:B------:R2:W-:Y:S01]  /*2ac0*/  MUFU.EX2 R50, R73 ;  /* 0x0000004900327308 */ /* 0x0005e20000000800 */
[----:B0-----:R-:W-:-:S07]  /*2ad0*/  FADD.FTZ R91, R25, 1 ;  /* 0x3f800000195b7421 */ /* 0x001fce0000010000 */
[----:B------:R-:W0:Y:S01]  /*2ae0*/  MUFU.RCP R89, R89 ;  /* 0x0000005900597308 */ /* 0x000e220000001000 */
[----:B-1----:R-:W-:Y:S01]  /*2af0*/  FMUL.FTZ R41, R76, R41 ;  /* 0x000000294c297220 */ /* 0x002fe20000410000 */
[----:B--2---:R-:W-:Y:S01]  /*2b00*/  FFMA.FTZ R73, R72, R71, R63 ;  /* 0x0000004748497223 */ /* 0x004fe2000001003f */
[----:B------:R-:W-:Y:S01]  /*2b10*/  FMUL.FTZ R63, R78, -1.4426950216293334961 ;  /* 0xbfb8aa3b4e3f7820 */ /* 0x000fe20000410000 */
[----:B------:R-:W-:-:S04]  /*2b20*/  FMUL.FTZ R72, R54, -1.4426950216293334961 ;  /* 0xbfb8aa3b36487820 */ /* 0x000fc80000410000 */
[----:B------:R-:W1:Y:S08]  /*2b30*/  MUFU.EX2 R58, R58 ;  /* 0x0000003a003a7308 */ /* 0x000e700000000800 */
[----:B------:R2:W3:Y:S01]  /*2b40*/  MUFU.RCP R61, R93 ;  /* 0x0000005d003d7308 */ /* 0x0004e20000001000 */
[----:B0-----:R-:W-:Y:S01]  /*2b50*/  FMUL.FTZ R76, R45, R89 ;  /* 0x000000592d4c7220 */ /* 0x001fe20000410000 */
[----:B------:R-:W-:-:S06]  /*2b60*/  FMUL.FTZ R45, R67, -1.4426950216293334961 ;  /* 0xbfb8aa3b432d7820 */ /* 0x000fcc0000410000 */
[----:B------:R-:W0:Y:S01]  /*2b70*/  MUFU.RCP R91, R91 ;  /* 0x0000005b005b7308 */ /* 0x000e220000001000 */
[----:B--2---:R-:W-:Y:S01]  /*2b80*/  FADD.FTZ R93, R16, 1 ;  /* 0x3f800000105d7421 */ /* 0x004fe20000010000 */
[----:B-1----:R-:W-:Y:S01]  /*2b90*/  FADD.FTZ R89, R58, 1 ;  /* 0x3f8000003a597421 */ /* 0x002fe20000010000 */
[----:B------:R-:W-:-:S05]  /*2ba0*/  FMUL.FTZ R16, R36, -1.4426950216293334961 ;  /* 0xbfb8aa3b24107820 */ /* 0x000fca0000410000 */
[----:B------:R1:W2:Y:S01]  /*2bb0*/  MUFU.RCP R25, R93 ;  /* 0x0000005d00197308 */ /* 0x0002a20000001000 */
[----:B---3--:R-:W-:Y:S01]  /*2bc0*/  FMUL.FTZ R61, R3, R61 ;  /* 0x0000003d033d7220 */ /* 0x008fe20000410000 */
[----:B------:R-:W-:-:S06]  /*2bd0*/  FMUL.FTZ R3, R23, -1.4426950216293334961 ;  /* 0xbfb8aa3b17037820 */ /* 0x000fcc0000410000 */
[----:B------:R3:W4:Y:S01]  /*2be0*/  MUFU.EX2 R71, R81 ;  /* 0x0000005100477308 */ /* 0x0007220000000800 */
[----:B-1----:R-:W-:Y:S01]  /*2bf0*/  FADD.FTZ R93, R50, 1 ;  /* 0x3f800000325d7421 */ /* 0x002fe20000010000 */
[----:B0-----:R-:W-:-:S06]  /*2c00*/  FMUL.FTZ R68, R68, R91 ;  /* 0x0000005b44447220 */ /* 0x001fcc0000410000 */
[----:B------:R-:W0:Y:S01]  /*2c10*/  MUFU.RCP R93, R93 ;  /* 0x0000005d005d7308 */ /* 0x000e220000001000 */
[----:B---3--:R-:W-:Y:S01]  /*2c20*/  FMUL.FTZ R81, R80, -1.4426950216293334961 ;  /* 0xbfb8aa3b50517820 */ /* 0x008fe20000410000 */
[----:B--2---:R-:W-:Y:S01]  /*2c30*/  FMUL.FTZ R74, R74, R25 ;  /* 0x000000194a4a7220 */ /* 0x004fe20000410000 */
[----:B------:R-:W-:-:S04]  /*2c40*/  FMUL.FTZ R25, R51, -1.4426950216293334961 ;  /* 0xbfb8aa3b33197820 */ /* 0x000fc80000410000 */
[----:B------:R-:W-:Y:S01]  /*2c50*/  F2FP.F16.F32.PACK_AB R41, R41, R74 ;  /* 0x0000004a2929723e */ /* 0x000fe200000000ff */
[----:B------:R-:W1:Y:S01]  /*2c60*/  MUFU.RCP R89, R89 ;  /* 0x0000005900597308 */ /* 0x000e620000001000 */
[----:B----4-:R-:W-:-:S07]  /*2c70*/  FADD.FTZ R91, R71, 1 ;  /* 0x3f800000475b7421 */ /* 0x010fce0000010000 */
[----:B------:R-:W2:Y:S01]  /*2c80*/  MUFU.EX2 R63, R63 ;  /* 0x0000003f003f7308 */ /* 0x000ea20000000800 */
[----:B0-----:R-:W-:-:S07]  /*2c90*/  FMUL.FTZ R71, R64, R93 ;  /* 0x0000005d40477220 */ /* 0x001fce0000410000 */
[----:B------:R-:W-:Y:S01]  /*2ca0*/  MUFU.EX2 R81, R81 ;  /* 0x0000005100517308 */ /* 0x000fe20000000800 */
[----:B-1----:R-:W-:Y:S01]  /*2cb0*/  FMUL.FTZ R64, R42, R89 ;  /* 0x000000592a407220 */ /* 0x002fe20000410000 */
[----:B------:R-:W-:-:S06]  /*2cc0*/  FMUL.FTZ R42, R7, -1.4426950216293334961 ;  /* 0xbfb8aa3b072a7820 */ /* 0x000fcc0000410000 */
[----:B------:R-:W0:Y:S01]  /*2cd0*/  MUFU.RCP R49, R49 ;  /* 0x0000003100317308 */ /* 0x000e220000001000 */
[----:B--2---:R-:W-:-:S07]  /*2ce0*/  FADD.FTZ R89, R63, 1 ;  /* 0x3f8000003f597421 */ /* 0x004fce0000010000 */
[----:B------:R-:W1:Y:S08]  /*2cf0*/  MUFU.RCP R89, R89 ;  /* 0x0000005900597308 */ /* 0x000e700000001000 */
[----:B------:R2:W3:Y:S01]  /*2d00*/  MUFU.EX2 R15, R77 ;  /* 0x0000004d000f7308 */ /* 0x0004e20000000800 */
[----:B0-----:R-:W-:Y:S01]  /*2d10*/  FMUL.FTZ R55, R55, R49 ;  /* 0x0000003137377220 */ /* 0x001fe20000410000 */
[----:B------:R-:W-:-:S06]  /*2d20*/  FMUL.FTZ R49, R82, -1.4426950216293334961 ;  /* 0xbfb8aa3b52317820 */ /* 0x000fcc0000410000 */
[----:B------:R-:W-:Y:S01]  /*2d30*/  MUFU.EX2 R49, R49 ;  /* 0x0000003100317308 */ /* 0x000fe20000000800 */
[----:B-1----:R-:W-:Y:S01]  /*2d40*/  FMUL.FTZ R78, R78, R89 ;  /* 0x000000594e4e7220 */ /* 0x002fe20000410000 */
[----:B------:R-:W-:Y:S01]  /*2d50*/  FADD.FTZ R89, R81, 1 ;  /* 0x3f80000051597421 */ /* 0x000fe20000010000 */
[----:B--2---:R-:W-:-:S05]  /*2d60*/  FMUL.FTZ R77, R62, -1.4426950216293334961 ;  /* 0xbfb8aa3b3e4d7820 */ /* 0x004fca0000410000 */
[----:B------:R-:W0:Y:S01]  /*2d70*/  MUFU.RCP R89, R89 ;  /* 0x0000005900597308 */ /* 0x000e220000001000 */
[----:B---3--:R-:W-:-:S07]  /*2d80*/  FADD.FTZ R15, R15, 1 ;  /* 0x3f8000000f0f7421 */ /* 0x008fce0000010000 */
[----:B------:R-:W1:Y:S08]  /*2d90*/  MUFU.RCP R91, R91 ;  /* 0x0000005b005b7308 */ /* 0x000e700000001000 */
[----:B------:R-:W2:Y:S01]  /*2da0*/  MUFU.EX2 R77, R77 ;  /* 0x0000004d004d7308 */ /* 0x000ea20000000800 */
[----:B0-----:R-:W-:Y:S01]  /*2db0*/  FMUL.FTZ R80, R80, R89 ;  /* 0x0000005950507220 */ /* 0x001fe20000410000 */
[----:B------:R-:W-:-:S06]  /*2dc0*/  FADD.FTZ R89, R49, 1 ;  /* 0x3f80000031597421 */ /* 0x000fcc0000010000 */
[----:B------:R-:W0:Y:S01]  /*2dd0*/  MUFU.RCP R89, R89 ;  /* 0x0000005900597308 */ /* 0x000e220000001000 */
[----:B-1----:R-:W-:Y:S01]  /*2de0*/  FMUL.FTZ R58, R47, R91 ;  /* 0x0000005b2f3a7220 */ /* 0x002fe20000410000 */
[----:B------:R-:W-:-:S06]  /*2df0*/  FMUL.FTZ R47, R86, -1.4426950216293334961 ;  /* 0xbfb8aa3b562f7820 */ /* 0x000fcc0000410000 */
[----:B------:R-:W1:Y:S01]  /*2e00*/  MUFU.EX2 R25, R25 ;  /* 0x0000001900197308 */ /* 0x000e620000000800 */
[----:B--2---:R-:W-:-:S07]  /*2e10*/  FADD.FTZ R91, R77, 1 ;  /* 0x3f8000004d5b7421 */ /* 0x004fce0000010000 */
[----:B------:R2:W3:Y:S01]  /*2e20*/  MUFU.RCP R50, R15 ;  /* 0x0000000f00327308 */ /* 0x0004e20000001000 */
[----:B0-----:R-:W-:-:S07]  /*2e30*/  FMUL.FTZ R82, R82, R89 ;  /* 0x0000005952527220 */ /* 0x001fce0000410000 */
[----:B------:R-:W0:Y:S01]  /*2e40*/  MUFU.RCP R91, R91 ;  /* 0x0000005b005b7308 */ /* 0x000e220000001000 */
[----:B-1----:R-:W-:Y:S01]  /*2e50*/  FADD.FTZ R89, R25, 1 ;  /* 0x3f80000019597421 */ /* 0x002fe20000010000 */
[----:B--2---:R-:W-:-:S06]  /*2e60*/  FMUL.FTZ R15, R32, -1.4426950216293334961 ;  /* 0xbfb8aa3b200f7820 */ /* 0x004fcc0000410000 */
[----:B------:R-:W1:Y:S01]  /*2e70*/  MUFU.EX2 R11, R11 ;  /* 0x0000000b000b7308 */ /* 0x000e620000000800 */
[----:B---3--:R-:W-:Y:S01]  /*2e80*/  FMUL.FTZ R57, R57, R50 ;  /* 0x0000003239397220 */ /* 0x008fe20000410000 */
[----:B------:R-:W-:-:S06]  /*2e90*/  FMUL.FTZ R50, R43, -1.4426950216293334961 ;  /* 0xbfb8aa3b2b327820 */ /* 0x000fcc0000410000 */
[----:B------:R-:W2:Y:S01]  /*2ea0*/  MUFU.RCP R89, R89 ;  /* 0x0000005900597308 */ /* 0x000ea20000001000 */
[----:B0-----:R-:W-:Y:S01]  /*2eb0*/  FMUL.FTZ R63, R62, R91 ;  /* 0x0000005b3e3f7220 */ /* 0x001fe20000410000 */
[----:B------:R-:W-:-:S06]  /*2ec0*/  FMUL.FTZ R62, R29, -1.4426950216293334961 ;  /* 0xbfb8aa3b1d3e7820 */ /* 0x000fcc0000410000 */
[----:B------:R-:W0:Y:S01]  /*2ed0*/  MUFU.EX2 R5, R5 ;  /* 0x0000000500057308 */ /* 0x000e220000000800 */
[----:B-1----:R-:W-:-:S07]  /*2ee0*/  FADD.FTZ R91, R11, 1 ;  /* 0x3f8000000b5b7421 */ /* 0x002fce0000010000 */
[----:B------:R-:W1:Y:S01]  /*2ef0*/  MUFU.EX2 R50, R50 ;  /* 0x0000003200327308 */ /* 0x000e620000000800 */
[----:B--2---:R-:W-:-:S07]  /*2f00*/  FMUL.FTZ R51, R51, R89 ;  /* 0x0000005933337220 */ /* 0x004fce0000410000 */
[----:B------:R-:W2:Y:S01]  /*2f10*/  MUFU.EX2 R72, R72 ;  /* 0x0000004800487308 */ /* 0x000ea20000000800 */
[----:B0-----:R-:W-:Y:S01]  /*2f20*/  FADD.FTZ R11, R5, 1 ;  /* 0x3f800000050b7421 */ /* 0x001fe20000010000 */
[----:B------:R-:W-:-:S06]  /*2f30*/  FMUL.FTZ R5, R28, -1.4426950216293334961 ;  /* 0xbfb8aa3b1c057820 */ /* 0x000fcc0000410000 */
[----:B------:R-:W0:Y:S01]  /*2f40*/  MUFU.RCP R91, R91 ;  /* 0x0000005b005b7308 */ /* 0x000e220000001000 */
[----:B-1----:R-:W-:-:S07]  /*2f50*/  FADD.FTZ R89, R50, 1 ;  /* 0x3f80000032597421 */ /* 0x002fce0000010000 */
[----:B------:R-:W1:Y:S01]  /*2f60*/  MUFU.EX2 R17, R17 ;  /* 0x0000001100117308 */ /* 0x000e620000000800 */
[----:B--2---:R-:W-:Y:S01]  /*2f70*/  FADD.FTZ R93, R72, 1 ;  /* 0x3f800000485d7421 */ /* 0x004fe20000010000 */
[----:B------:R-:W-:-:S06]  /*2f80*/  FMUL.FTZ R72, R35, -1.4426950216293334961 ;  /* 0xbfb8aa3b23487820 */ /* 0x000fcc0000410000 */
[----:B------:R-:W-:Y:S01]  /*2f90*/  MUFU.EX2 R9, R9 ;  /* 0x0000000900097308 */ /* 0x000fe20000000800 */
[----:B0-----:R-:W-:-:S07]  /*2fa0*/  FMUL.FTZ R59, R59, R91 ;  /* 0x0000005b3b3b7220 */ /* 0x001fce0000410000 */
[----:B------:R-:W0:Y:S01]  /*2fb0*/  MUFU.EX2 R83, R83 ;  /* 0x0000005300537308 */ /* 0x000e220000000800 */
[----:B-1----:R-:W-:-:S07]  /*2fc0*/  FADD.FTZ R91, R17, 1 ;  /* 0x3f800000115b7421 */ /* 0x002fce0000010000 */
[----:B------:R-:W1:Y:S08]  /*2fd0*/  MUFU.EX2 R42, R42 ;  /* 0x0000002a002a7308 */ /* 0x000e700000000800 */
[----:B------:R2:W3:Y:S01]  /*2fe0*/  MUFU.RCP R77, R93 ;  /* 0x0000005d004d7308 */ /* 0x0004e20000001000 */
[----:B0-----:R-:W-:-:S07]  /*2ff0*/  FADD.FTZ R83, R83, 1 ;  /* 0x3f80000053537421 */ /* 0x001fce0000010000 */
[----:B------:R-:W0:Y:S01]  /*3000*/  MUFU.RCP R89, R89 ;  /* 0x0000005900597308 */ /* 0x000e220000001000 */
[----:B--2---:R-:W-:Y:S01]  /*3010*/  FADD.FTZ R93, R9, 1 ;  /* 0x3f800000095d7421 */ /* 0x004fe20000010000 */
[----:B-1----:R-:W-:Y:S01]  /*3020*/  FADD.FTZ R50, R42, 1 ;  /* 0x3f8000002a327421 */ /* 0x002fe20000010000 */
[----:B------:R-:W-:-:S05]  /*3030*/  FMUL.FTZ R9, R34, -1.4426950216293334961 ;  /* 0xbfb8aa3b22097820 */ /* 0x000fca0000410000 */
[----:B------:R-:W1:Y:S01]  /*3040*/  MUFU.EX2 R3, R3 ;  /* 0x0000000300037308 */ /* 0x000e620000000800 */
[----:B---3--:R-:W-:Y:S01]  /*3050*/  FMUL.FTZ R77, R54, R77 ;  /* 0x0000004d364d7220 */ /* 0x008fe20000410000 */
[----:B------:R-:W-:-:S04]  /*3060*/  FMUL.FTZ R54, R88, -1.4426950216293334961 ;  /* 0xbfb8aa3b58367820 */ /* 0x000fc80000410000 */
[----:B------:R-:W-:Y:S02]  /*3070*/  F2FP.F16.F32.PACK_AB R77, R77, R78 ;  /* 0x0000004e4d4d723e */ /* 0x000fe400000000ff */
[----:B------:R-:W2:Y:S01]  /*3080*/  MUFU.RCP R11, R11 ;  /* 0x0000000b000b7308 */ /* 0x000ea20000001000 */
[----:B0-----:R-:W-:Y:S01]  /*3090*/  FMUL.FTZ R42, R43, R89 ;  /* 0x000000592b2a7220 */ /* 0x001fe20000410000 */
[----:B------:R-:W-:-:S06]  /*30a0*/  FMUL.FTZ R43, R13, -1.4426950216293334961 ;  /* 0xbfb8aa3b0d2b7820 */ /* 0x000fcc0000410000 */
[----:B------:R-:W0:Y:S01]  /*30b0*/  MUFU.EX2 R5, R5 ;  /* 0x0000000500057308 */ /* 0x000e220000000800 */
[----:B-1----:R-:W-:Y:S01]  /*30c0*/  FADD.FTZ R17, R3, 1 ;  /* 0x3f80000003117421 */ /* 0x002fe20000010000 */
[----:B------:R-:W-:-:S06]  /*30d0*/  FMUL.FTZ R3, R21, -1.4426950216293334961 ;  /* 0xbfb8aa3b15037820 */ /* 0x000fcc0000410000 */
[----:B------:R-:W1:Y:S01]  /*30e0*/  MUFU.RCP R91, R91 ;  /* 0x0000005b005b7308 */ /* 0x000e620000001000 */
[----:B--2---:R-:W-:Y:S01]  /*30f0*/  FMUL.FTZ R31, R31, R11 ;  /* 0x0000000b1f1f7220 */ /* 0x004fe20000410000 */
[----:B------:R-:W-:-:S06]  /*3100*/  FMUL.FTZ R11, R90, -1.4426950216293334961 ;  /* 0xbfb8aa3b5a0b7820 */ /* 0x000fcc0000410000 */
[----:B------:R-:W2:Y:S01]  /*3110*/  MUFU.EX2 R39, R39 ;  /* 0x0000002700277308 */ /* 0x000ea20000000800 */
[----:B0-----:R-:W-:Y:S01]  /*3120*/  FADD.FTZ R89, R5, 1 ;  /* 0x3f80000005597421 */ /* 0x001fe20000010000 */
[----:B------:R-:W-:-:S06]  /*3130*/  FMUL.FTZ R5, R44, -1.4426950216293334961 ;  /* 0xbfb8aa3b2c057820 */ /* 0x000fcc0000410000 */
[----:B------:R-:W0:Y:S01]  /*3140*/  MUFU.RCP R81, R93 ;  /* 0x0000005d00517308 */ /* 0x000e220000001000 */
[----:B-1----:R-:W-:-:S07]  /*3150*/  FMUL.FTZ R56, R56, R91 ;  /* 0x0000005b38387220 */ /* 0x002fce0000410000 */
[----:B------:R-:W-:Y:S01]  /*3160*/  MUFU.EX2 R47, R47 ;  /* 0x0000002f002f7308 */ /* 0x000fe20000000800 */
[----:B--2---:R-:W-:-:S07]  /*3170*/  FADD.FTZ R91, R39, 1 ;  /* 0x3f800000275b7421 */ /* 0x004fce0000010000 */
[----:B------:R-:W1:Y:S01]  /*3180*/  MUFU.EX2 R16, R16 ;  /* 0x0000001000107308 */ /* 0x000e620000000800 */
[----:B0-----:R-:W-:Y:S01]  /*3190*/  FMUL.FTZ R81, R37, R81 ;  /* 0x0000005125517220 */ /* 0x001fe20000410000 */
[----:B------:R-:W-:-:S04]  /*31a0*/  FMUL.FTZ R37, R14, -1.4426950216293334961 ;  /* 0xbfb8aa3b0e257820 */ /* 0x000fc80000410000 */
[----:B------:R-:W-:Y:S02]  /*31b0*/  F2FP.F16.F32.PACK_AB R56, R56, R81 ;  /* 0x000000513838723e */ /* 0x000fe400000000ff */
[----:B------:R-:W0:Y:S08]  /*31c0*/  MUFU.EX2 R45, R45 ;  /* 0x0000002d002d7308 */ /* 0x000e300000000800 */
[----:B------:R-:W2:Y:S01]  /*31d0*/  MUFU.RCP R83, R83 ;  /* 0x0000005300537308 */ /* 0x000ea20000001000 */
[----:B-1----:R-:W-:Y:S01]  /*31e0*/  FADD.FTZ R93, R16, 1 ;  /* 0x3f800000105d7421 */ /* 0x002fe20000010000 */
[----:B------:R-:W-:-:S06]  /*31f0*/  FMUL.FTZ R16, R27, -1.4426950216293334961 ;  /* 0xbfb8aa3b1b107820 */ /* 0x000fcc0000410000 */
[----:B------:R-:W-:Y:S01]  /*3200*/  MUFU.EX2 R54, R54 ;  /* 0x0000003600367308 */ /* 0x000fe20000000800 */
[----:B0-----:R-:W-:-:S07]  /*3210*/  FADD.FTZ R39, R45, 1 ;  /* 0x3f8000002d277421 */ /* 0x001fce0000010000 */
[----:B------:R-:W0:Y:S01]  /*3220*/  MUFU.RCP R17, R17 ;  /* 0x0000001100117308 */ /* 0x000e220000001000 */
[----:B--2---:R-:W-:Y:S01]  /*3230*/  FMUL.FTZ R83, R38, R83 ;  /* 0x0000005326537220 */ /* 0x004fe20000410000 */
[----:B------:R-:W-:-:S06]  /*3240*/  FMUL.FTZ R38, R87, -1.4426950216293334961 ;  /* 0xbfb8aa3b57267820 */ /* 0x000fcc0000410000 */
[----:B------:R-:W1:Y:S08]  /*3250*/  MUFU.RCP R89, R89 ;  /* 0x0000005900597308 */ /* 0x000e700000001000 */
[----:B------:R-:W-:Y:S01]  /*3260*/  MUFU.EX2 R15, R15 ;  /* 0x0000000f000f7308 */ /* 0x000fe20000000800 */
[----:B0-----:R-:W-:Y:S01]  /*3270*/  FMUL.FTZ R23, R23, R17 ;  /* 0x0000001117177220 */ /* 0x001fe20000410000 */
[----:B------:R-:W-:-:S06]  /*3280*/  FMUL.FTZ R17, R33, -1.4426950216293334961 ;  /* 0xbfb8aa3b21117820 */ /* 0x000fcc0000410000 */
[----:B------:R-:W0:Y:S01]  /*3290*/  MUFU.EX2 R11, R11 ;  /* 0x0000000b000b7308 */ /* 0x000e220000000800 */
[----:B-1----:R-:W-:-:S07]  /*32a0*/  FMUL.FTZ R28, R28, R89 ;  /* 0x000000591c1c7220 */ /* 0x002fce0000410000 */
[----:B------:R1:W2:Y:S08]  /*32b0*/  MUFU.RCP R25, R91 ;  /* 0x0000005b00197308 */ /* 0x0002b00000001000 */
[----:B------:R-:W3:Y:S01]  /*32c0*/  MUFU.RCP R50, R50 ;  /* 0x0000003200327308 */ /* 0x000ee20000001000 */
[----:B-1----:R-:W-:Y:S01]  /*32d0*/  FADD.FTZ R91, R47, 1 ;  /* 0x3f8000002f5b7421 */ /* 0x002fe20000010000 */
[----:B0-----:R-:W-:-:S06]  /*32e0*/  FADD.FTZ R89, R11, 1 ;  /* 0x3f8000000b597421 */ /* 0x001fcc0000010000 */
[----:B------:R-:W-:Y:S01]  /*32f0*/  MUFU.EX2 R37, R37 ;  /* 0x0000002500257308 */ /* 0x000fe20000000800 */
[----:B--2---:R-:W-:Y:S01]  /*3300*/  FMUL.FTZ R84, R84, R25 ;  /* 0x0000001954547220 */ /* 0x004fe20000410000 */
[----:B------:R-:W-:-:S06]  /*3310*/  FMUL.FTZ R25, R26, -1.4426950216293334961 ;  /* 0xbfb8aa3b1a197820 */ /* 0x000fcc0000410000 */
[----:B------:R0:W1:Y:S01]  /*3320*/  MUFU.RCP R47, R91 ;  /* 0x0000005b002f7308 */ /* 0x0000620000001000 */
[----:B---3--:R-:W-:-:S07]  /*3330*/  FMUL.FTZ R7, R7, R50 ;  /* 0x0000003207077220 */ /* 0x008fce0000410000 */
[----:B------:R2:W3:Y:S01]  /*3340*/  MUFU.RCP R49, R93 ;  /* 0x0000005d00317308 */ /* 0x0004e20000001000 */
[----:B0-----:R-:W-:-:S07]  /*3350*/  FADD.FTZ R91, R54, 1 ;  /* 0x3f800000365b7421 */ /* 0x001fce0000010000 */
[----:B------:R-:W-:Y:S01]  /*3360*/  MUFU.EX2 R3, R3 ;  /* 0x0000000300037308 */ /* 0x000fe20000000800 */
[----:B--2---:R-:W-:Y:S01]  /*3370*/  FADD.FTZ R93, R15, 1 ;  /* 0x3f8000000f5d7421 */ /* 0x004fe20000010000 */
[----:B------:R-:W-:Y:S01]  /*3380*/  FMUL.FTZ R15, R20, -1.4426950216293334961 ;  /* 0xbfb8aa3b140f7820 */ /* 0x000fe20000410000 */
[----:B-1----:R-:W-:Y:S01]  /*3390*/  FMUL.FTZ R86, R86, R47 ;  /* 0x0000002f56567220 */ /* 0x002fe20000410000 */
[----:B------:R-:W-:-:S04]  /*33a0*/  FMUL.FTZ R47, R19, -1.4426950216293334961 ;  /* 0xbfb8aa3b132f7820 */ /* 0x000fc80000410000 */
[----:B------:R-:W0:Y:S01]  /*33b0*/  MUFU.RCP R39, R39 ;  /* 0x0000002700277308 */ /* 0x000e220000001000 */
[----:B---3--:R-:W-:Y:S01]  /*33c0*/  FMUL.FTZ R49, R36, R49 ;  /* 0x0000003124317220 */ /* 0x008fe20000410000 */
[----:B------:R-:W-:-:S06]  /*33d0*/  FMUL.FTZ R36, R22, -1.4426950216293334961 ;  /* 0xbfb8aa3b16247820 */ /* 0x000fcc0000410000 */
[----:B------:R-:W1:Y:S08]  /*33e0*/  MUFU.EX2 R62, R62 ;  /* 0x0000003e003e7308 */ /* 0x000e700000000800 */
[----:B------:R-:W2:Y:S01]  /*33f0*/  MUFU.EX2 R72, R72 ;  /* 0x0000004800487308 */ /* 0x000ea20000000800 */
[----:B0-----:R-:W-:Y:S01]  /*3400*/  FMUL.FTZ R67, R67, R39 ;  /* 0x0000002743437220 */ /* 0x001fe20000410000 */
        /* <DEDUP_REMOVED lines=9> */
[----:B------:R-:W1:Y:S01]  /*34a0*/  MUFU.RCP R89, R89 ;  /* 0x0000005900597308 */ /* 0x000e620000001000 */
[----:B--2---:R-:W-:-:S07]  /*34b0*/  FADD.FTZ R91, R9, 1 ;  /* 0x3f800000095b7421 */ /* 0x004fce0000010000 */
[----:B------:R-:W-:Y:S01]  /*34c0*/  MUFU.EX2 R16, R16 ;  /* 0x0000001000107308 */ /* 0x000fe20000000800 */
[----:B0-----:R-:W-:-:S07]  /*34d0*/  FADD.FTZ R17, R17, 1 ;  /* 0x3f80000011117421 */ /* 0x001fce0000010000 */
[----:B------:R0:W2:Y:S01]  /*34e0*/  MUFU.RCP R45, R93 ;  /* 0x0000005d002d7308 */ /* 0x0000a20000001000 */
[----:B-1----:R-:W-:-:S07]  /*34f0*/  FMUL.FTZ R90, R90, R89 ;  /* 0x000000595a5a7220 */ /* 0x002fce0000410000 */
[----:B------:R-:W1:Y:S01]  /*3500*/  MUFU.EX2 R15, R15 ;  /* 0x0000000f000f7308 */ /* 0x000e620000000800 */
[----:B0-----:R-:W-:-:S07]  /*3510*/  FMUL.FTZ R93, R92, -1.4426950216293334961 ;  /* 0xbfb8aa3b5c5d7820 */ /* 0x001fce0000410000 */
[----:B------:R0:W-:Y:S01]  /*3520*/  MUFU.EX2 R50, R93 ;  /* 0x0000005d00327308 */ /* 0x0001e20000000800 */
[----:B--2---:R-:W-:Y:S01]  /*3530*/  FMUL.FTZ R45, R32, R45 ;  /* 0x0000002d202d7220 */ /* 0x004fe20000410000 */
[----:B------:R-:W-:-:S06]  /*3540*/  FMUL.FTZ R32, R30, -1.4426950216293334961 ;  /* 0xbfb8aa3b1e207820 */ /* 0x000fcc0000410000 */
[----:B------:R-:W2:Y:S01]  /*3550*/  MUFU.EX2 R36, R36 ;  /* 0x0000002400247308 */ /* 0x000ea20000000800 */
[----:B0-----:R-:W-:Y:S01]  /*3560*/  FADD.FTZ R93, R37, 1 ;  /* 0x3f800000255d7421 */ /* 0x001fe20000010000 */
[----:B------:R-:W-:Y:S01]  /*3570*/  FADD.FTZ R37, R3, 1 ;  /* 0x3f80000003257421 */ /* 0x000fe20000010000 */
[----:B-1----:R-:W-:Y:S01]  /*3580*/  FADD.FTZ R89, R15, 1 ;  /* 0x3f8000000f597421 */ /* 0x002fe20000010000 */
[----:B------:R-:W-:Y:S01]  /*3590*/  FMUL.FTZ R3, R40, -1.4426950216293334961 ;  /* 0xbfb8aa3b28037820 */ /* 0x000fe20000410000 */
[----:B------:R-:W-:-:S03]  /*35a0*/  FMUL.FTZ R15, R53, -1.4426950216293334961 ;  /* 0xbfb8aa3b350f7820 */ /* 0x000fc60000410000 */
[----:B------:R0:W1:Y:S08]  /*35b0*/  MUFU.RCP R11, R93 ;  /* 0x0000005d000b7308 */ /* 0x0000700000001000 */
[----:B------:R-:W3:Y:S01]  /*35c0*/  MUFU.RCP R37, R37 ;  /* 0x0000002500257308 */ /* 0x000ee20000001000 */
[----:B0-----:R-:W-:Y:S01]  /*35d0*/  FADD.FTZ R93, R16, 1 ;  /* 0x3f800000105d7421 */ /* 0x001fe20000010000 */
[----:B--2---:R-:W-:-:S06]  /*35e0*/  FADD.FTZ R36, R36, 1 ;  /* 0x3f80000024247421 */ /* 0x004fcc0000010000 */
[----:B------:R-:W0:Y:S01]  /*35f0*/  MUFU.EX2 R39, R39 ;  /* 0x0000002700277308 */ /* 0x000e220000000800 */
[----:B-1----:R-:W-:Y:S01]  /*3600*/  FMUL.FTZ R11, R14, R11 ;  /* 0x0000000b0e0b7220 */ /* 0x002fe20000410000 */
[----:B------:R-:W-:-:S06]  /*3610*/  FMUL.FTZ R14, R48, -1.4426950216293334961 ;  /* 0xbfb8aa3b300e7820 */ /* 0x000fcc0000410000 */
[----:B------:R-:W1:Y:S01]  /*3620*/  MUFU.RCP R62, R62 ;  /* 0x0000003e003e7308 */ /* 0x000e620000001000 */
[----:B---3--:R-:W-:Y:S01]  /*3630*/  FMUL.FTZ R21, R21, R37 ;  /* 0x0000002515157220 */ /* 0x008fe20000410000 */
[----:B------:R-:W-:-:S06]  /*3640*/  FMUL.FTZ R37, R69, -1.4426950216293334961 ;  /* 0xbfb8aa3b45257820 */ /* 0x000fcc0000410000 */
[----:B------:R-:W2:Y:S01]  /*3650*/  MUFU.RCP R72, R72 ;  /* 0x0000004800487308 */ /* 0x000ea20000001000 */
[----:B0-----:R-:W-:-:S07]  /*3660*/  FADD.FTZ R39, R39, 1 ;  /* 0x3f80000027277421 */ /* 0x001fce0000010000 */
[----:B------:R-:W0:Y:S01]  /*3670*/  MUFU.RCP R54, R54 ;  /* 0x0000003600367308 */ /* 0x000e220000001000 */
[----:B-1----:R-:W-:Y:S01]  /*3680*/  FMUL.FTZ R29, R29, R62 ;  /* 0x0000003e1d1d7220 */ /* 0x002fe20000410000 */
[----:B------:R-:W-:-:S06]  /*3690*/  FMUL.FTZ R62, R73, -1.4426950216293334961 ;  /* 0xbfb8aa3b493e7820 */ /* 0x000fcc0000410000 */
[----:B------:R-:W1:Y:S01]  /*36a0*/  MUFU.RCP R9, R91 ;  /* 0x0000005b00097308 */ /* 0x000e620000001000 */
[----:B--2---:R-:W-:Y:S01]  /*36b0*/  FMUL.FTZ R38, R35, R72 ;  /* 0x0000004823267220 */ /* 0x004fe20000410000 */
[----:B------:R-:W-:Y:S01]  /*36c0*/  FMUL.FTZ R35, R66, -1.4426950216293334961 ;  /* 0xbfb8aa3b42237820 */ /* 0x000fe20000410000 */
[----:B------:R-:W-:-:S05]  /*36d0*/  FMUL.FTZ R72, R46, -1.4426950216293334961 ;  /* 0xbfb8aa3b2e487820 */ /* 0x000fca0000410000 */
[----:B------:R2:W3:Y:S01]  /*36e0*/  MUFU.RCP R16, R93 ;  /* 0x0000005d00107308 */ /* 0x0004e20000001000 */
[----:B0-----:R-:W-:Y:S01]  /*36f0*/  FMUL.FTZ R87, R87, R54 ;  /* 0x0000003657577220 */ /* 0x001fe20000410000 */
[----:B------:R-:W-:-:S04]  /*3700*/  FMUL.FTZ R54, R75, -1.4426950216293334961 ;  /* 0xbfb8aa3b4b367820 */ /* 0x000fc80000410000 */
[----:B------:R-:W-:Y:S02]  /*3710*/  F2FP.F16.F32.PACK_AB R87, R87, R88 ;  /* 0x000000585757723e */ /* 0x000fe400000000ff */
[----:B------:R-:W0:Y:S01]  /*3720*/  MUFU.RCP R17, R17 ;  /* 0x0000001100117308 */ /* 0x000e220000001000 */
[----:B-1----:R-:W-:Y:S01]  /*3730*/  FMUL.FTZ R9, R34, R9 ;  /* 0x0000000922097220 */ /* 0x002fe20000410000 */
[----:B--2---:R-:W-:Y:S01]  /*3740*/  FMUL.FTZ R93, R60, -1.4426950216293334961 ;  /* 0xbfb8aa3b3c5d7820 */ /* 0x004fe20000410000 */
[----:B------:R-:W-:-:S03]  /*3750*/  FMUL.FTZ R34, R70, -1.4426950216293334961 ;  /* 0xbfb8aa3b46227820 */ /* 0x000fc60000410000 */
[----:B------:R-:W-:Y:S02]  /*3760*/  F2FP.F16.F32.PACK_AB R28, R9, R28 ;  /* 0x0000001c091c723e */ /* 0x000fe400000000ff */
[----:B------:R-:W1:Y:S01]  /*3770*/  MUFU.RCP R89, R89 ;  /* 0x0000005900597308 */ /* 0x000e620000001000 */
[----:B---3--:R-:W-:Y:S01]  /*3780*/  FMUL.FTZ R16, R27, R16 ;  /* 0x000000101b107220 */ /* 0x008fe20000410000 */
[----:B------:R-:W-:-:S06]  /*3790*/  FMUL.FTZ R27, R52, -1.4426950216293334961 ;  /* 0xbfb8aa3b341b7820 */ /* 0x000fcc0000410000 */
[----:B------:R-:W2:Y:S01]  /*37a0*/  MUFU.EX2 R32, R32 ;  /* 0x0000002000207308 */ /* 0x000ea20000000800 */
[----:B0-----:R-:W-:-:S07]  /*37b0*/  FMUL.FTZ R33, R33, R17 ;  /* 0x0000001121217220 */ /* 0x001fce0000410000 */
[----:B------:R-:W0:Y:S01]  /*37c0*/  MUFU.EX2 R25, R25 ;  /* 0x0000001900197308 */ /* 0x000e220000000800 */
[----:B-1----:R-:W-:-:S07]  /*37d0*/  FMUL.FTZ R20, R20, R89 ;  /* 0x0000005914147220 */ /* 0x002fce0000410000 */
[----:B------:R-:W1:Y:S01]  /*37e0*/  MUFU.EX2 R43, R43 ;  /* 0x0000002b002b7308 */ /* 0x000e620000000800 */
[----:B--2---:R-:W-:-:S07]  /*37f0*/  FADD.FTZ R89, R32, 1 ;  /* 0x3f80000020597421 */ /* 0x004fce0000010000 */
[----:B------:R2:W3:Y:S01]  /*3800*/  MUFU.RCP R91, R36 ;  /* 0x00000024005b7308 */ /* 0x0004e20000001000 */
[----:B0-----:R-:W-:-:S07]  /*3810*/  FADD.FTZ R25, R25, 1 ;  /* 0x3f80000019197421 */ /* 0x001fce0000010000 */
[----:B------:R-:W-:Y:S01]  /*3820*/  MUFU.EX2 R14, R14 ;  /* 0x0000000e000e7308 */ /* 0x000fe20000000800 */
[----:B--2---:R-:W-:Y:S01]  /*3830*/  FMUL.FTZ R36, R79, -1.4426950216293334961 ;  /* 0xbfb8aa3b4f247820 */ /* 0x004fe20000410000 */
[----:B-1----:R-:W-:-:S06]  /*3840*/  FADD.FTZ R32, R43, 1 ;  /* 0x3f8000002b207421 */ /* 0x002fcc0000010000 */
[----:B------:R-:W0:Y:S01]  /*3850*/  MUFU.EX2 R3, R3 ;  /* 0x0000000300037308 */ /* 0x000e220000000800 */
[----:B---3--:R-:W-:-:S07]  /*3860*/  FMUL.FTZ R22, R22, R91 ;  /* 0x0000005b16167220 */ /* 0x008fce0000410000 */
[----:B------:R-:W1:Y:S08]  /*3870*/  MUFU.EX2 R37, R37 ;  /* 0x0000002500257308 */ /* 0x000e700000000800 */
[----:B------:R-:W2:Y:S01]  /*3880*/  MUFU.EX2 R15, R15 ;  /* 0x0000000f000f7308 */ /* 0x000ea20000000800 */
[----:B0-----:R-:W-:-:S07]  /*3890*/  FADD.FTZ R3, R3, 1 ;  /* 0x3f80000003037421 */ /* 0x001fce0000010000 */
[----:B------:R0:W3:Y:S08]  /*38a0*/  MUFU.EX2 R17, R93 ;  /* 0x0000005d00117308 */ /* 0x0000f00000000800 */
[----:B------:R-:W4:Y:S01]  /*38b0*/  MUFU.EX2 R47, R47 ;  /* 0x0000002f002f7308 */ /* 0x000f220000000800 */
[----:B0-----:R-:W-:Y:S01]  /*38c0*/  FADD.FTZ R93, R14, 1 ;  /* 0x3f8000000e5d7421 */ /* 0x001fe20000010000 */
[----:B-1----:R-:W-:Y:S01]  /*38d0*/  FADD.FTZ R14, R37, 1 ;  /* 0x3f800000250e7421 */ /* 0x002fe20000010000 */
[----:B--2---:R-:W-:-:S05]  /*38e0*/  FADD.FTZ R37, R15, 1 ;  /* 0x3f8000000f257421 */ /* 0x004fca0000010000 */
[----:B------:R-:W0:Y:S01]  /*38f0*/  MUFU.RCP R39, R39 ;  /* 0x0000002700277308 */ /* 0x000e220000001000 */
[----:B---3--:R-:W-:-:S07]  /*3900*/  FADD.FTZ R15, R17, 1 ;  /* 0x3f800000110f7421 */ /* 0x008fce0000010000 */
[----:B------:R-:W1:Y:S01]  /*3910*/  MUFU.EX2 R62, R62 ;  /* 0x0000003e003e7308 */ /* 0x000e620000000800 */
[----:B----4-:R-:W-:Y:S01]  /*3920*/  FADD.FTZ R43, R47, 1 ;  /* 0x3f8000002f2b7421 */ /* 0x010fe20000010000 */
[----:B------:R-:W-:-:S06]  /*3930*/  FADD.FTZ R47, R50, 1 ;  /* 0x3f800000322f7421 */ /* 0x000fcc0000010000 */
        /* <DEDUP_REMOVED lines=20> */
[----:B------:R-:W-:Y:S02]  /*3a80*/  F2FP.F16.F32.PACK_AB R20, R25, R20 ;  /* 0x000000141914723e */ /* 0x000fe400000000ff */
[----:B------:R-:W0:Y:S01]  /*3a90*/  MUFU.RCP R14, R14 ;  /* 0x0000000e000e7308 */ /* 0x000e220000001000 */
[----:B-1----:R-:W-:-:S07]  /*3aa0*/  FMUL.FTZ R32, R13, R32 ;  /* 0x000000200d207220 */ /* 0x002fce0000410000 */
[----:B------:R-:W1:Y:S01]  /*3ab0*/  MUFU.RCP R15, R15 ;  /* 0x0000000f000f7308 */ /* 0x000e620000001000 */
[----:B--2---:R-:W-:Y:S01]  /*3ac0*/  FMUL.FTZ R17, R40, R3 ;  /* 0x0000000328117220 */ /* 0x004fe20000410000 */
[----:B------:R-:W-:Y:S01]  /*3ad0*/  IADD3.X R3, PT, PT, R0, UR13, RZ, P1, !PT ;  /* 0x0000000d00037c10 */ /* 0x000fe20008ffe4ff */
[----:B------:R-:W2:Y:S01]  /*3ae0*/  LDCU.64 UR12, c[0x0][0x3a8] ;  /* 0x00007500ff0c77ac */ /* 0x000ea20008000a00 */
[----:B------:R-:W-:-:S04]  /*3af0*/  F2FP.F16.F32.PACK_AB R40, R68, R61 ;  /* 0x0000003d4428723e */ /* 0x000fc800000000ff */
[----:B------:R-:W3:Y:S01]  /*3b00*/  MUFU.RCP R89, R89 ;  /* 0x0000005900597308 */ /* 0x000ee20000001000 */
[----:B0-----:R-:W-:Y:S01]  /*3b10*/  FMUL.FTZ R36, R69, R14 ;  /* 0x0000000e45247220 */ /* 0x001fe20000410000 */
[----:B------:R-:W-:Y:S01]  /*3b20*/  F2FP.F16.F32.PACK_AB R14, R71, R76 ;  /* 0x0000004c470e723e */ /* 0x000fe200000000ff */
[----:B------:R0:W-:Y:S01]  /*3b30*/  STG.E.64 desc[UR16][R2.64], R40 ;  /* 0x0000002802007986 */ /* 0x0001e2000c101b10 */
[----:B------:R-:W-:-:S04]  /*3b40*/  F2FP.F16.F32.PACK_AB R76, R63, R64 ;  /* 0x000000403f4c723e */ /* 0x000fc800000000ff */
[----:B------:R-:W4:Y:S01]  /*3b50*/  MUFU.RCP R43, R43 ;  /* 0x0000002b002b7308 */ /* 0x000f220000001000 */
[----:B-1----:R-:W-:Y:S01]  /*3b60*/  FMUL.FTZ R60, R60, R15 ;  /* 0x0000000f3c3c7220 */ /* 0x002fe20000410000 */
[----:B------:R-:W-:Y:S01]  /*3b70*/  F2FP.F16.F32.PACK_AB R15, R58, R57 ;  /* 0x000000393a0f723e */ /* 0x000fe200000000ff */
[----:B------:R-:W-:Y:S01]  /*3b80*/  STG.E.64 desc[UR16][R2.64+0x1400], R76 ;  /* 0x0014004c02007986 */ /* 0x000fe2000c101b10 */
[----:B------:R-:W-:Y:S01]  /*3b90*/  F2FP.F16.F32.PACK_AB R57, R23, R82 ;  /* 0x000000521739723e */ /* 0x000fe200000000ff */
[----:B--2---:R-:W-:Y:S02]  /*3ba0*/  UISETP.GE.U32.AND UP0, UPT, UR11, UR12, UPT ;  /* 0x0000000c0b00728c */ /* 0x004fe4000bf06070 */
[----:B------:R1:W-:Y:S01]  /*3bb0*/  STG.E.64 desc[UR16][R2.64+0xa00], R14 ;  /* 0x000a000e02007986 */ /* 0x0003e2000c101b10 */
[----:B------:R-:W2:Y:S01]  /*3bc0*/  MUFU.RCP R47, R47 ;  /* 0x0000002f002f7308 */ /* 0x000ea20000001000 */
[----:B---3--:R-:W-:Y:S01]  /*3bd0*/  FMUL.FTZ R30, R30, R89 ;  /* 0x000000591e1e7220 */ /* 0x008fe20000410000 */
[----:B0-----:R-:W-:Y:S01]  /*3be0*/  F2FP.F16.F32.PACK_AB R41, R7, R86 ;  /* 0x000000560729723e */ /* 0x001fe200000000ff */
[----:B------:R0:W-:Y:S01]  /*3bf0*/  STG.E.64 desc[UR16][R2.64+0x2800], R56 ;  /* 0x0028003802007986 */ /* 0x0001e2000c101b10 */
[----:B------:R-:W-:Y:S01]  /*3c00*/  F2FP.F16.F32.PACK_AB R86, R38, R29 ;  /* 0x0000001d2656723e */ /* 0x000fe200000000ff */
[----:B------:R-:W-:Y:S01]  /*3c10*/  UISETP.GE.AND.EX UP0, UPT, UR14, UR13, UPT, UP0 ;  /* 0x0000000d0e00728c */ /* 0x000fe2000bf06300 */
[----:B------:R-:W-:-:S02]  /*3c20*/  F2FP.F16.F32.PACK_AB R40, R42, R45 ;  /* 0x0000002d2a28723e */ /* 0x000fc400000000ff */
[----:B------:R-:W3:Y:S01]  /*3c30*/  MUFU.RCP R50, R50 ;  /* 0x0000003200327308 */ /* 0x000ee20000001000 */
[----:B----4-:R-:W-:Y:S01]  /*3c40*/  FMUL.FTZ R43, R19, R43 ;  /* 0x0000002b132b7220 */ /* 0x010fe20000410000 */
[----:B------:R-:W-:Y:S01]  /*3c50*/  F2FP.F16.F32.PACK_AB R29, R11, R90 ;  /* 0x0000005a0b1d723e */ /* 0x000fe200000000ff */
[----:B------:R0:W-:Y:S01]  /*3c60*/  STG.E.64 desc[UR16][R2.64+0x3c00], R40 ;  /* 0x003c002802007986 */ /* 0x0001e2000c101b10 */
[----:B------:R-:W-:Y:S02]  /*3c70*/  F2FP.F16.F32.PACK_AB R19, R55, R65 ;  /* 0x000000413713723e */ /* 0x000fe400000000ff */
[----:B-1----:R-:W-:Y:S01]  /*3c80*/  F2FP.F16.F32.PACK_AB R14, R16, R21 ;  /* 0x00000015100e723e */ /* 0x002fe200000000ff */
[----:B------:R0:W-:Y:S01]  /*3c90*/  STG.E.64 desc[UR16][R2.64+0x4600], R86 ;  /* 0x0046005602007986 */ /* 0x0001e2000c101b10 */
[----:B------:R-:W1:Y:S01]  /*3ca0*/  MUFU.RCP R5, R5 ;  /* 0x0000000500057308 */ /* 0x000e620000001000 */
[----:B--2---:R-:W-:Y:S01]  /*3cb0*/  FMUL.FTZ R47, R92, R47 ;  /* 0x0000002f5c2f7220 */ /* 0x004fe20000410000 */
[----:B------:R-:W-:Y:S01]  /*3cc0*/  F2FP.F16.F32.PACK_AB R15, R22, R33 ;  /* 0x00000021160f723e */ /* 0x000fe200000000ff */
[----:B------:R0:W-:Y:S01]  /*3cd0*/  STG.E.64 desc[UR16][R2.64+0x5000], R28 ;  /* 0x0050001c02007986 */ /* 0x0001e2000c101b10 */
[----:B------:R-:W-:-:S02]  /*3ce0*/  F2FP.F16.F32.PACK_AB R21, R30, R39 ;  /* 0x000000271e15723e */ /* 0x000fc400000000ff */
[----:B------:R-:W-:Y:S01]  /*3cf0*/  F2FP.F16.F32.PACK_AB R32, R43, R32 ;  /* 0x000000202b20723e */ /* 0x000fe200000000ff */
[----:B------:R0:W-:Y:S01]  /*3d00*/  STG.E.64 desc[UR16][R2.64+0x5a00], R14 ;  /* 0x005a000e02007986 */ /* 0x0001e2000c101b10 */
[----:B------:R-:W2:Y:S01]  /*3d10*/  MUFU.RCP R35, R35 ;  /* 0x0000002300237308 */ /* 0x000ea20000001000 */
[----:B---3--:R-:W-:Y:S02]  /*3d20*/  FMUL.FTZ R50, R73, R50 ;  /* 0x0000003249327220 */ /* 0x008fe40000410000 */
[----:B------:R0:W-:Y:S03]  /*3d30*/  STG.E.64 desc[UR16][R2.64+0x6400], R20 ;  /* 0x0064001402007986 */ /* 0x0001e6000c101b10 */
[----:B------:R-:W-:Y:S01]  /*3d40*/  F2FP.F16.F32.PACK_AB R33, R50, R47 ;  /* 0x0000002f3221723e */ /* 0x000fe200000000ff */
[----:B------:R0:W-:Y:S01]  /*3d50*/  STG.E.64 desc[UR16][R2.64+0x9600], R18 ;  /* 0x0096001202007986 */ /* 0x0001e2000c101b10 */
[----:B------:R-:W3:Y:S01]  /*3d60*/  MUFU.RCP R54, R54 ;  /* 0x0000003600367308 */ /* 0x000ee20000001000 */
[----:B-1----:R-:W-:-:S02]  /*3d70*/  FMUL.FTZ R5, R44, R5 ;  /* 0x000000052c057220 */ /* 0x002fc40000410000 */
[----:B------:R0:W-:Y:S05]  /*3d80*/  STG.E.64 desc[UR16][R2.64+0x6e00], R32 ;  /* 0x006e002002007986 */ /* 0x0001ea000c101b10 */
[----:B------:R-:W1:Y:S01]  /*3d90*/  MUFU.RCP R91, R72 ;  /* 0x00000048005b7308 */ /* 0x000e620000001000 */
[----:B--2---:R-:W-:Y:S01]  /*3da0*/  FMUL.FTZ R66, R66, R35 ;  /* 0x0000002342427220 */ /* 0x004fe20000410000 */
[----:B------:R-:W-:-:S04]  /*3db0*/  F2FP.F16.F32.PACK_AB R35, R67, R84 ;  /* 0x000000544323723e */ /* 0x000fc800000000ff */
[----:B------:R-:W-:Y:S02]  /*3dc0*/  F2FP.F16.F32.PACK_AB R66, R66, R5 ;  /* 0x000000054242723e */ /* 0x000fe400000000ff */
[----:B------:R-:W2:Y:S01]  /*3dd0*/  MUFU.RCP R34, R34 ;  /* 0x0000002200227308 */ /* 0x000ea20000001000 */
[----:B---3--:R-:W-:-:S07]  /*3de0*/  FMUL.FTZ R54, R75, R54 ;  /* 0x000000364b367220 */ /* 0x008fce0000410000 */
[----:B------:R-:W3:Y:S01]  /*3df0*/  MUFU.RCP R93, R93 ;  /* 0x0000005d005d7308 */ /* 0x000ee20000001000 */
[----:B-1----:R-:W-:-:S05]  /*3e00*/  FMUL.FTZ R91, R46, R91 ;  /* 0x0000005b2e5b7220 */ /* 0x002fca0000410000 */
[----:B------:R-:W-:Y:S02]  /*3e10*/  F2FP.F16.F32.PACK_AB R67, R91, R54 ;  /* 0x000000365b43723e */ /* 0x000fe400000000ff */
[----:B------:R-:W1:Y:S01]  /*3e20*/  MUFU.RCP R26, R37 ;  /* 0x00000025001a7308 */ /* 0x000e620000001000 */
[----:B--2---:R-:W-:Y:S01]  /*3e30*/  FMUL.FTZ R70, R70, R34 ;  /* 0x0000002246467220 */ /* 0x004fe20000410000 */
[----:B------:R-:W-:Y:S01]  /*3e40*/  F2FP.F16.F32.PACK_AB R34, R51, R49 ;  /* 0x000000313322723e */ /* 0x000fe200000000ff */
[----:B------:R0:W-:Y:S03]  /*3e50*/  STG.E.64 desc[UR16][R2.64+0x7800], R66 ;  /* 0x0078004202007986 */ /* 0x0001e6000c101b10 */
[----:B------:R-:W-:Y:S01]  /*3e60*/  F2FP.F16.F32.PACK_AB R70, R70, R17 ;  /* 0x000000114646723e */ /* 0x000fe200000000ff */
[----:B------:R0:W-:Y:S01]  /*3e70*/  STG.E.64 desc[UR16][R2.64+0x3200], R34 ;  /* 0x0032002202007986 */ /* 0x0001e2000c101b10 */
[----:B------:R2:W4:Y:S01]  /*3e80*/  MUFU.RCP R13, R27 ;  /* 0x0000001b000d7308 */ /* 0x0005220000001000 */
[----:B---3--:R-:W-:-:S05]  /*3e90*/  FMUL.FTZ R93, R48, R93 ;  /* 0x0000005d305d7220 */ /* 0x008fca0000410000 */
[----:B------:R-:W-:Y:S02]  /*3ea0*/  F2FP.F16.F32.PACK_AB R71, R36, R93 ;  /* 0x0000005d2447723e */ /* 0x000fe400000000ff */
[----:B------:R-:W3:Y:S01]  /*3eb0*/  MUFU.RCP R24, R24 ;  /* 0x0000001800187308 */ /* 0x000ee20000001000 */
[----:B-1----:R-:W-:Y:S01]  /*3ec0*/  FMUL.FTZ R53, R53, R26 ;  /* 0x0000001a35357220 */ /* 0x002fe20000410000 */
[----:B------:R-:W-:Y:S01]  /*3ed0*/  F2FP.F16.F32.PACK_AB R26, R59, R83 ;  /* 0x000000533b1a723e */ /* 0x000fe200000000ff */
[----:B------:R0:W-:Y:S01]  /*3ee0*/  STG.E.64 desc[UR16][R2.64+0x8200], R70 ;  /* 0x0082004602007986 */ /* 0x0001e2000c101b10 */
[----:B--2---:R-:W-:Y:S02]  /*3ef0*/  F2FP.F16.F32.PACK_AB R27, R31, R80 ;  /* 0x000000501f1b723e */ /* 0x004fe400000000ff */
[----:B------:R-:W-:Y:S01]  /*3f00*/  F2FP.F16.F32.PACK_AB R60, R60, R53 ;  /* 0x000000353c3c723e */ /* 0x000fe200000000ff */
[----:B----4-:R-:W-:Y:S02]  /*3f10*/  FMUL.FTZ R13, R52, R13 ;  /* 0x0000000d340d7220 */ /* 0x010fe40000410000 */
[----:B------:R0:W-:Y:S01]  /*3f20*/  STG.E.64 desc[UR16][R2.64+0x1e00], R26 ;  /* 0x001e001a02007986 */ /* 0x0001e2000c101b10 */
[----:B---3--:R-:W-:-:S05]  /*3f30*/  FMUL.FTZ R24, R79, R24 ;  /* 0x000000184f187220 */ /* 0x008fca0000410000 */
[----:B------:R-:W-:-:S05]  /*3f40*/  F2FP.F16.F32.PACK_AB R61, R24, R13 ;  /* 0x0000000d183d723e */ /* 0x000fca00000000ff */
[----:B------:R0:W-:Y:S01]  /*3f50*/  STG.E.64 desc[UR16][R2.64+0x8c00], R60 ;  /* 0x008c003c02007986 */ /* 0x0001e2000c101b10 */
[----:B------:R-:W-:Y:S05]  /*3f60*/  BRA.U !UP0, `(.L_x_1278) ;  /* 0xffffffc108d07547 */ /* 0x000fea000b83ffff */
[----:B------:R-:W-:Y:S05]  /*3f70*/  EXIT ;  /* 0x000000000000794d */ /* 0x000fea0003800000 */
.L_x_1279:
        /* <DEDUP_REMOVED lines=16> */
.L_x_1361:


//--------------------- .text._ZN13group_norm_v214gn_cuda_kernelI6__halfLi320ELi3ELi16ELi20ELi4096ELb1ELi64ELi320ELi320ELi4ELb1ELi5ELb0ELb0ENS_16CompileConditionILi1000EEEEEvPT_PKS4_S7_S7_flPfS8_Pj --------------------------
	.section	.text._ZN13group_norm_v214gn_cuda_kernelI6__halfLi320ELi3ELi16ELi20ELi4096ELb1ELi64ELi320ELi320ELi4ELb1ELi5ELb0ELb0ENS_16CompileConditionILi1000EEEEEvPT_PKS4_S7_S7_flPfS8_Pj,"ax",@progbits
	.align	128
        .global         _ZN13group_norm_v214gn_cuda_kernelI6__halfLi320ELi3ELi16ELi20ELi4096ELb1ELi64ELi320ELi320ELi4ELb1ELi5ELb0ELb0ENS_16CompileConditionILi1000EEEEEvPT_PKS4_S7_S7_flPfS8_Pj
        .type           _ZN13group_norm_v214gn_cuda_kernelI6__halfLi320ELi3ELi16ELi20ELi4096ELb1ELi64ELi320ELi320ELi4ELb1ELi5ELb0ELb0ENS_16CompileConditionILi1000EEEEEvPT_PKS4_S7_S7_flPfS8_Pj,@function
        .size           _ZN13group_norm_v214gn_cuda_kernelI6__halfLi320ELi3ELi16ELi20ELi4096ELb1ELi64ELi320ELi320ELi4ELb1ELi5ELb0ELb0ENS_16CompileConditionILi1000EEEEEvPT_PKS4_S7_S7_flPfS8_Pj,(.L_x_1362 - _ZN13group_norm_v214gn_cuda_kernelI6__halfLi320ELi3ELi16ELi20ELi4096ELb1ELi64ELi320ELi320ELi4ELb1ELi5ELb0ELb0ENS_16CompileConditionILi1000EEEEEvPT_PKS4_S7_S7_flPfS8_Pj)
        .other          _ZN13group_norm_v214gn_cuda_kernelI6__halfLi320ELi3ELi16ELi20ELi4096ELb1ELi64ELi320ELi320ELi4ELb1ELi5ELb0ELb0ENS_16CompileConditionILi1000EEEEEvPT_PKS4_S7_S7_flPfS8_Pj,@"STO_CUDA_ENTRY STV_DEFAULT"
_ZN13group_norm_v214gn_cuda_kernelI6__halfLi320ELi3ELi16ELi20ELi4096ELb1ELi64ELi320ELi320ELi4ELb1ELi5ELb0ELb0ENS_16CompileConditionILi1000EEEEEvPT_PKS4_S7_S7_flPfS8_Pj:
.text._ZN13group_norm_v214gn_cuda_kernelI6__halfLi320ELi3ELi16ELi20ELi4096ELb1ELi64ELi320ELi320ELi4ELb1ELi5ELb0ELb0ENS_16CompileConditionILi1000EEEEEvPT_PKS4_S7_S7_flPfS8_Pj:
        /* <DEDUP_REMOVED lines=44> */
.L_x_1292:
        /* <DEDUP_REMOVED lines=34> */
[----:B------:R-:W4:Y:S04]  /*04e0*/  LDG.E.64.CONSTANT R22, desc[UR8][R38.64+0x6400] ;  /* 0x0064000826167981 */ /* 0x000f28000c1e9b00 */
[----:B------:R-:W4:Y:S04]  /*04f0*/  LDG.E.64.CONSTANT R20, desc[UR8][R38.64+0x6e00] ;  /* 0x006e000826147981 */ /* 0x000f28000c1e9b00 */
[----:B------:R0:W-:Y:S04]  /*0500*/  STL [R1+0x80], R6 ;  /* 0x0000800601007387 */ /* 0x0001e80000100800 */
        /* <DEDUP_REMOVED lines=8> */
[--C-:B--2---:R-:W-:Y:S02]  /*0590*/  HADD2.F32 R0, -RZ, R36.reuse.H0_H0 ;  /* 0x20000024ff007230 */ /* 0x104fe40000004100 */
[----:B0-----:R-:W-:-:S03]  /*05a0*/  HADD2.F32 R39, -RZ, R36.H1_H1 ;  /* 0x30000024ff277230 */ /* 0x001fc60000004100 */
[----:B------:R-:W-:Y:S01]  /*05b0*/  FADD.FTZ R3, RZ, R0 ;  /* 0x00000000ff037221 */ /* 0x000fe20000010000 */
[----:B------:R-:W-:Y:S01]  /*05c0*/  FFMA.FTZ R36, R0, R0, RZ ;  /* 0x0000000000247223 */ /* 0x000fe200000100ff */
[--C-:B------:R-:W-:Y:S02]  /*05d0*/  HADD2.F32 R38, -RZ, R37.reuse.H0_H0 ;  /* 0x20000025ff267230 */ /* 0x100fe40000004100 */
[----:B------:R-:W-:Y:S01]  /*05e0*/  FADD.FTZ R3, R3, R39 ;  /* 0x0000002703037221 */ /* 0x000fe20000010000 */
[----:B------:R-:W-:Y:S01]  /*05f0*/  FFMA.FTZ R36, R39, R39, R36 ;  /* 0x0000002727247223 */ /* 0x000fe20000010024 */
[----:B------:R-:W-:Y:S01]  /*0600*/  HADD2.F32 R37, -RZ, R37.H1_H1 ;  /* 0x30000025ff257230 */ /* 0x000fe20000004100 */
[----:B------:R-:W-:Y:S01]  /*0610*/  STL [R1+0xc], R39 ;  /* 0x00000c2701007387 */ /* 0x000fe20000100800 */
[----:B------:R-:W-:Y:S01]  /*0620*/  FADD.FTZ R3, R3, R38 ;  /* 0x0000002603037221 */ /* 0x000fe20000010000 */
[----:B------:R-:W-:Y:S02]  /*0630*/  FFMA.FTZ R36, R38, R38, R36 ;  /* 0x0000002626247223 */ /* 0x000fe40000010024 */
[----:B------:R4:W-:Y:S01]  /*0640*/  STL [R1+0x1c], R38 ;  /* 0x00001c2601007387 */ /* 0x0009e20000100800 */
[----:B------:R-:W-:Y:S01]  /*0650*/  FADD.FTZ R3, R3, R37 ;  /* 0x0000002503037221 */ /* 0x000fe20000010000 */
[----:B------:R-:W-:-:S02]  /*0660*/  FFMA.FTZ R36, R37, R37, R36 ;  /* 0x0000002525247223 */ /* 0x000fc40000010024 */
[----:B------:R0:W-:Y:S01]  /*0670*/  STL [R1+0x28], R37 ;  /* 0x0000282501007387 */ /* 0x0001e20000100800 */
[--C-:B----4-:R-:W-:Y:S02]  /*0680*/  HADD2.F32 R38, -RZ, R34.reuse.H0_H0 ;  /* 0x20000022ff267230 */ /* 0x110fe40000004100 */
[----:B0-----:R-:W-:-:S03]  /*0690*/  HADD2.F32 R37, -RZ, R34.H1_H1 ;  /* 0x30000022ff257230 */ /* 0x001fc60000004100 */
[----:B------:R-:W-:Y:S01]  /*06a0*/  FADD.FTZ R3, R3, R38 ;  /* 0x0000002603037221 */ /* 0x000fe20000010000 */
[----:B------:R-:W-:Y:S01]  /*06b0*/  FFMA.FTZ R36, R38, R38, R36 ;  /* 0x0000002626247223 */ /* 0x000fe20000010024 */
[--C-:B------:R-:W-:Y:S02]  /*06c0*/  HADD2.F32 R34, -RZ, R35.reuse.H0_H0 ;  /* 0x20000023ff227230 */ /* 0x100fe40000004100 */
[----:B------:R-:W-:Y:S01]  /*06d0*/  FADD.FTZ R3, R3, R37 ;  /* 0x0000002503037221 */ /* 0x000fe20000010000 */
[----:B------:R-:W-:Y:S01]  /*06e0*/  FFMA.FTZ R36, R37, R37, R36 ;  /* 0x0000002525247223 */ /* 0x000fe20000010024 */
[----:B------:R-:W-:Y:S01]  /*06f0*/  HADD2.F32 R35, -RZ, R35.H1_H1 ;  /* 0x30000023ff237230 */ /* 0x000fe20000004100 */
[----:B------:R-:W-:Y:S01]  /*0700*/  STL [R1+0x8], R38 ;  /* 0x0000082601007387 */ /* 0x000fe20000100800 */
[----:B------:R-:W-:Y:S01]  /*0710*/  FADD.FTZ R3, R3, R34 ;  /* 0x0000002203037221 */ /* 0x000fe20000010000 */
[----:B------:R-:W-:Y:S02]  /*0720*/  FFMA.FTZ R36, R34, R34, R36 ;  /* 0x0000002222247223 */ /* 0x000fe40000010024 */
[----:B------:R-:W-:Y:S01]  /*0730*/  STL [R1+0x4], R37 ;  /* 0x0000042501007387 */ /* 0x000fe20000100800 */
[----:B------:R-:W-:Y:S01]  /*0740*/  FADD.FTZ R3, R3, R35 ;  /* 0x0000002303037221 */ /* 0x000fe20000010000 */
[----:B------:R-:W-:-:S02]  /*0750*/  FFMA.FTZ R36, R35, R35, R36 ;  /* 0x0000002323247223 */ /* 0x000fc40000010024 */
[----:B------:R0:W-:Y:S01]  /*0760*/  STL [R1+0x18], R34 ;  /* 0x0000182201007387 */ /* 0x0001e20000100800 */
[--C-:B------:R-:W-:Y:S02]  /*0770*/  HADD2.F32 R61, -RZ, R32.reuse.H1_H1 ;  /* 0x30000020ff3d7230 */ /* 0x100fe40000004100 */
[----:B0-----:R-:W-:-:S05]  /*0780*/  HADD2.F32 R34, -RZ, R32.H0_H0 ;  /* 0x20000020ff227230 */ /* 0x001fca0000004100 */
[----:B------:R-:W-:Y:S01]  /*0790*/  FADD.FTZ R32, R3, R34 ;  /* 0x0000002203207221 */ /* 0x000fe20000010000 */
[----:B------:R-:W-:Y:S01]  /*07a0*/  FFMA.FTZ R36, R34, R34, R36 ;  /* 0x0000002222247223 */ /* 0x000fe20000010024 */
[--C-:B------:R-:W-:Y:S01]  /*07b0*/  HADD2.F32 R3, -RZ, R33.reuse.H0_H0 ;  /* 0x20000021ff037230 */ /* 0x100fe20000004100 */
[----:B------:R-:W-:Y:S01]  /*07c0*/  STL [R1+0x30], R35 ;  /* 0x0000302301007387 */ /* 0x000fe20000100800 */
[----:B------:R-:W-:Y:S01]  /*07d0*/  FADD.FTZ R32, R32, R61 ;  /* 0x0000003d20207221 */ /* 0x000fe20000010000 */
[----:B------:R-:W-:Y:S02]  /*07e0*/  FFMA.FTZ R36, R61, R61, R36 ;  /* 0x0000003d3d247223 */ /* 0x000fe40000010024 */
[----:B------:R0:W-:Y:S01]  /*07f0*/  STL [R1], R34 ;  /* 0x0000002201007387 */ /* 0x0001e20000100800 */
[----:B------:R-:W-:Y:S01]  /*0800*/  FADD.FTZ R32, R32, R3 ;  /* 0x0000000320207221 */ /* 0x000fe20000010000 */
[----:B------:R-:W-:Y:S01]  /*0810*/  FFMA.FTZ R36, R3, R3, R36 ;  /* 0x0000000303247223 */ /* 0x000fe20000010024 */
[----:B------:R-:W-:Y:S01]  /*0820*/  HADD2.F32 R60, -RZ, R16.H0_H0 ;  /* 0x20000010ff3c7230 */ /* 0x000fe20000004100 */
[----:B------:R1:W-:Y:S01]  /*0830*/  STL [R1+0x14], R3 ;  /* 0x0000140301007387 */ /* 0x0003e20000100800 */
[----:B0-----:R-:W-:-:S02]  /*0840*/  HADD2.F32 R34, -RZ, R33.H1_H1 ;  /* 0x30000021ff227230 */ /* 0x001fc40000004100 */
[----:B------:R-:W-:-:S03]  /*0850*/  HADD2.F32 R59, -RZ, R16.H1_H1 ;  /* 0x30000010ff3b7230 */ /* 0x000fc60000004100 */
[----:B-1----:R-:W-:Y:S01]  /*0860*/  FADD.FTZ R3, R32, R34 ;  /* 0x0000002220037221 */ /* 0x002fe20000010000 */
[----:B------:R-:W-:-:S03]  /*0870*/  FFMA.FTZ R33, R34, R34, R36 ;  /* 0x0000002222217223 */ /* 0x000fc60000010024 */
[----:B------:R-:W-:Y:S01]  /*0880*/  FADD.FTZ R16, R3, R60 ;  /* 0x0000003c03107221 */ /* 0x000fe20000010000 */
[----:B------:R-:W-:Y:S01]  /*0890*/  FFMA.FTZ R32, R60, R60, R33 ;  /* 0x0000003c3c207223 */ /* 0x000fe20000010021 */
[----:B------:R-:W-:Y:S02]  /*08a0*/  HADD2.F32 R35, -RZ, R17.H0_H0 ;  /* 0x20000011ff237230 */ /* 0x000fe40000004100 */
[----:B------:R-:W-:Y:S01]  /*08b0*/  FADD.FTZ R16, R16, R59 ;  /* 0x0000003b10107221 */ /* 0x000fe20000010000 */
[----:B------:R-:W-:Y:S01]  /*08c0*/  FFMA.FTZ R32, R59, R59, R32 ;  /* 0x0000003b3b207223 */ /* 0x000fe20000010020 */
[----:B------:R0:W-:Y:S02]  /*08d0*/  STL [R1+0x3c], R34 ;  /* 0x00003c2201007387 */ /* 0x0001e40000100800 */
[----:B------:R-:W-:Y:S01]  /*08e0*/  FADD.FTZ R16, R16, R35 ;  /* 0x0000002310107221 */ /* 0x000fe20000010000 */
[----:B------:R-:W-:Y:S01]  /*08f0*/  FFMA.FTZ R32, R35, R35, R32 ;  /* 0x0000002323207223 */ /* 0x000fe20000010020 */
[----:B------:R-:W-:-:S02]  /*0900*/  HADD2.F32 R58, -RZ, R14.H0_H0 ;  /* 0x2000000eff3a7230 */ /* 0x000fc40000004100 */
[----:B0-----:R-:W-:Y:S02]  /*0910*/  HADD2.F32 R34, -RZ, R17.H1_H1 ;  /* 0x30000011ff227230 */ /* 0x001fe40000004100 */
[----:B------:R-:W-:-:S03]  /*0920*/  HADD2.F32 R57, -RZ, R14.H1_H1 ;  /* 0x3000000eff397230 */ /* 0x000fc60000004100 */
        /* <DEDUP_REMOVED lines=8> */
[--C-:B------:R-:W-:Y:S02]  /*09b0*/  HADD2.F32 R53, -RZ, R13.reuse.H0_H0 ;  /* 0x2000000dff357230 */ /* 0x100fe40000004100 */
[----:B------:R-:W-:Y:S01]  /*09c0*/  HADD2.F32 R32, -RZ, R13.H1_H1 ;  /* 0x3000000dff207230 */ /* 0x000fe20000004100 */
[----:B------:R-:W-:Y:S01]  /*09d0*/  STL [R1+0x10], R35 ;  /* 0x0000102301007387 */ /* 0x000fe20000100800 */
[----:B------:R-:W-:-:S02]  /*09e0*/  HADD2.F32 R50, -RZ, R11.H0_H0 ;  /* 0x2000000bff327230 */ /* 0x000fc40000004100 */
[----:B------:R-:W-:Y:S01]  /*09f0*/  HADD2.F32 R13, -RZ, R11.H1_H1 ;  /* 0x3000000bff0d7230 */ /* 0x000fe20000004100 */
[----:B------:R-:W-:Y:S01]  /*0a00*/  STL [R1+0x38], R34 ;  /* 0x0000382201007387 */ /* 0x000fe20000100800 */
[----:B------:R-:W-:Y:S02]  /*0a10*/  HADD2.F32 R11, -RZ, R9.H1_H1 ;  /* 0x30000009ff0b7230 */ /* 0x000fe40000004100 */
[----:B------:R-:W-:Y:S01]  /*0a20*/  FADD.FTZ R3, R3, R56 ;  /* 0x0000003803037221 */ /* 0x000fe20000010000 */
[----:B------:R-:W-:Y:S01]  /*0a30*/  FFMA.FTZ R17, R56, R56, R17 ;  /* 0x0000003838117223 */ /* 0x000fe20000010011 */
[----:B------:R0:W-:Y:S02]  /*0a40*/  STL [R1+0x34], R33 ;  /* 0x0000342101007387 */ /* 0x0001e40000100800 */
[----:B------:R-:W-:Y:S02]  /*0a50*/  FADD.FTZ R14, R3, R33 ;  /* 0x00000021030e7221 */ /* 0x000fe40000010000 */
[----:B------:R-:W-:Y:S01]  /*0a60*/  STL [R1+0x2c], R32 ;  /* 0x00002c2001007387 */ /* 0x000fe20000100800 */
[----:B------:R-:W-:-:S03]  /*0a70*/  FFMA.FTZ R16, R33, R33, R17 ;  /* 0x0000002121107223 */ /* 0x000fc60000010011 */
[----:B------:R1:W-:Y:S04]  /*0a80*/  STL [R1+0x24], R13 ;  /* 0x0000240d01007387 */ /* 0x0003e80000100800 */
[----:B------:R2:W-:Y:S04]  /*0a90*/  STL [R1+0x20], R11 ;  /* 0x0000200b01007387 */ /* 0x0005e80000100800 */
[----:B0-----:R-:W3:Y:S01]  /*0aa0*/  LDL R33, [R1+0x90] ;  /* 0x0000900001217983 */ /* 0x001ee20000100800 */
[--C-:B------:R-:W-:Y:S02]  /*0ab0*/  HADD2.F32 R55, -RZ, R12.reuse.H0_H0 ;  /* 0x2000000cff377230 */ /* 0x100fe40000004100 */
[----:B------:R-:W-:-:S03]  /*0ac0*/  HADD2.F32 R54, -RZ, R12.H1_H1 ;  /* 0x3000000cff367230 */ /* 0x000fc60000004100 */
        /* <DEDUP_REMOVED lines=81> */
[--C-:B-1----:R-:W-:Y:S02]  /*0fe0*/  HADD2.F32 R13, -RZ, R19.reuse.H0_H0 ;  /* 0x20000013ff0d7230 */ /* 0x102fe40000004100 */
[----:B------:R-:W-:Y:S01]  /*0ff0*/  FADD.FTZ R3, R3, R20 ;  /* 0x0000001403037221 */ /* 0x000fe20000010000 */
[----:B------:R-:W-:Y:S01]  /*1000*/  FFMA.FTZ R8, R20, R20, R8 ;  /* 0x0000001414087223 */ /* 0x000fe20000010008 */
[----:B------:R-:W-:Y:S01]  /*1010*/  HADD2.F32 R19, -RZ, R19.H1_H1 ;  /* 0x30000013ff137230 */ /* 0x000fe20000004100 */
[----:B------:R-:W0:Y:S01]  /*1020*/  S2R R32, SR_TID.X ;  /* 0x0000000000207919 */ /* 0x000e220000002100 */
        /* <DEDUP_REMOVED lines=8> */
[--C-:B--2---:R-:W-:Y:S02]  /*10b0*/  HADD2.F32 R11, -RZ, R5.reuse.H0_H0 ;  /* 0x20000005ff0b7230 */ /* 0x104fe40000004100 */
        /* <DEDUP_REMOVED lines=14> */
[----:B------:R-:W-:Y:S01]  /*11a0*/  HADD2.F32 R7, -RZ, R7.H1_H1 ;  /* 0x30000007ff077230 */ /* 0x000fe20000004100 */
[----:B0-----:R-:W-:Y:S01]  /*11b0*/  ISETP.GT.U32.AND P1, PT, R32, 0x3f, PT ;  /* 0x0000003f2000780c */ /* 0x001fe20003f24070 */
[----:B------:R-:W-:Y:S01]  /*11c0*/  FADD.FTZ R3, R3, R38 ;  /* 0x0000002603037221 */ /* 0x000fe20000010000 */
[----:B------:R-:W-:Y:S01]  /*11d0*/  FFMA.FTZ R32, R38, R38, R4 ;  /* 0x0000002626207223 */ /* 0x000fe20000010004 */
[--C-:B------:R-:W-:Y:S02]  /*11e0*/  HADD2.F32 R4, -RZ, R30.reuse.H0_H0 ;  /* 0x2000001eff047230 */ /* 0x100fe40000004100 */
[----:B------:R-:W-:Y:S01]  /*11f0*/  FADD.FTZ R3, R3, R7 ;  /* 0x0000000703037221 */ /* 0x000fe20000010000 */
[----:B------:R-:W-:Y:S02]  /*1200*/  HADD2.F32 R6, -RZ, R30.H1_H1 ;  /* 0x3000001eff067230 */ /* 0x000fe40000004100 */
[----:B------:R-:W-:Y:S01]  /*1210*/  FFMA.FTZ R30, R7, R7, R32 ;  /* 0x00000007071e7223 */ /* 0x000fe20000010020 */
[----:B------:R-:W-:-:S03]  /*1220*/  FADD.FTZ R3, R3, R4 ;  /* 0x0000000403037221 */ /* 0x000fc60000010000 */
[----:B------:R-:W-:Y:S01]  /*1230*/  FFMA.FTZ R30, R4, R4, R30 ;  /* 0x00000004041e7223 */ /* 0x000fe2000001001e */
[----:B------:R-:W-:Y:S01]  /*1240*/  FADD.FTZ R32, R3, R6 ;  /* 0x0000000603207221 */ /* 0x000fe20000010000 */
[--C-:B------:R-:W-:Y:S02]  /*1250*/  HADD2.F32 R3, -RZ, R31.reuse.H0_H0 ;  /* 0x2000001fff037230 */ /* 0x100fe40000004100 */
[----:B------:R-:W-:Y:S01]  /*1260*/  FFMA.FTZ R30, R6, R6, R30 ;  /* 0x00000006061e7223 */ /* 0x000fe2000001001e */
[----:B------:R-:W-:Y:S02]  /*1270*/  HADD2.F32 R39, -RZ, R31.H1_H1 ;  /* 0x3000001fff277230 */ /* 0x000fe40000004100 */
[----:B------:R-:W-:Y:S01]  /*1280*/  FADD.FTZ R32, R32, R3 ;  /* 0x0000000320207221 */ /* 0x000fe20000010000 */
[----:B------:R-:W-:-:S03]  /*1290*/  FFMA.FTZ R31, R3, R3, R30 ;  /* 0x00000003031f7223 */ /* 0x000fc6000001001e */
[----:B------:R-:W-:Y:S01]  /*12a0*/  FADD.FTZ R30, R32, R39 ;  /* 0x00000027201e7221 */ /* 0x000fe20000010000 */
[----:B------:R-:W-:Y:S01]  /*12b0*/  FFMA.FTZ R31, R39, R39, R31 ;  /* 0x00000027271f7223 */ /* 0x000fe2000001001f */
[----:B------:R-:W-:Y:S04]  /*12c0*/  BSSY.RECONVERGENT B0, `(.L_x_1280) ;  /* 0x000001d000007945 */ /* 0x000fe80003800200 */
[----:B---3--:R0:W-:Y:S02]  /*12d0*/  STS.64 [R33], R30 ;  /* 0x0000001e21007388 */ /* 0x0081e40000000a00 */
        /* <DEDUP_REMOVED lines=27> */
.L_x_1281:
[----:B------:R-:W-:Y:S05]  /*1490*/  BSYNC.RECONVERGENT B0 ;  /* 0x0000000000007941 */ /* 0x000fea0003800200 */
.L_x_1280:
        /* <DEDUP_REMOVED lines=25> */
.L_x_1283:
[----:B------:R-:W-:Y:S05]  /*1630*/  BSYNC.RECONVERGENT B0 ;  /* 0x0000000000007941 */ /* 0x000fea0003800200 */
.L_x_1282:
        /* <DEDUP_REMOVED lines=13> */
.L_x_1285:
[----:B------:R-:W2:Y:S04]  /*1710*/  LD.E.STRONG.GPU R33, desc[UR8][R30.64] ;  /* 0x000000081e217980 */ /* 0x000ea8000c10f900 */
[----:B--2---:R-:W-:Y:S01]  /*1720*/  CCTL.IVALL ;  /* 0x00000000ff00798f */ /* 0x004fe20002000000 */
[----:B------:R-:W-:Y:S05]  /*1730*/  YIELD ;  /* 0x0000000000007946 */ /* 0x000fea0003800000 */
[----:B-----5:R-:W-:-:S04]  /*1740*/  LOP3.LUT R33, R33, R32, RZ, 0x3c, !PT ;  /* 0x0000002021217212 */ /* 0x020fc800078e3cff */
[----:B------:R-:W-:-:S13]  /*1750*/  ISETP.GT.AND P2, PT, R33, -0x1, PT ;  /* 0xffffffff2100780c */ /* 0x000fda0003f44270 */
[----:B------:R-:W-:Y:S05]  /*1760*/  @P2 BRA `(.L_x_1285) ;  /* 0xfffffffc00e82947 */ /* 0x000fea000383ffff */
.L_x_1284:
        /* <DEDUP_REMOVED lines=37> */
.L_x_1287:
[----:B------:R-:W-:Y:S05]  /*19c0*/  BSYNC.RECONVERGENT B0 ;  /* 0x0000000000007941 */ /* 0x000fea0003800200 */
.L_x_1286:
        /* <DEDUP_REMOVED lines=30> */
.L_x_1289:
[----:B------:R-:W-:Y:S05]  /*1bb0*/  BSYNC.RECONVERGENT B0 ;  /* 0x0000000000007941 */ /* 0x000fea0003800200 */
.L_x_1288:
[----:B------:R-:W-:Y:S06]  /*1bc0*/  BAR.SYNC.DEFER_BLOCKING 0x0 ;  /* 0x0000000000007b1d */ /* 0x000fec0000010000 */
[----:B------:R-:W-:Y:S04]  /*1bd0*/  BSSY.RECONVERGENT B0, `(.L_x_1290) ;  /* 0x0000010000007945 */ /* 0x000fe80003800200 */
[----:B------:R-:W-:Y:S05]  /*1be0*/  @P0 BRA `(.L_x_1291) ;  /* 0x0000000000380947 */ /* 0x000fea0003800000 */
[----:B0-----:R-:W2:Y:S01]  /*1bf0*/  LDL R30, [R1+0x54] ;  /* 0x00005400011e7983 */ /* 0x001ea20000100800 */
[----:B------:R-:W0:Y:S01]  /*1c00*/  S2UR UR6, SR_CgaCtaId ;  /* 0x00000000000679c3 */ /* 0x000e220000008800 */
[----:B------:R-:W1:Y:S01]  /*1c10*/  LDCU.64 UR10, c[0x0][0x3b0] ;  /* 0x00007600ff0a77ac */ /* 0x000e620008000a00 */
[----:B------:R-:W-:Y:S01]  /*1c20*/  SHF.L.U32 R31, R34, 0x1, RZ ;  /* 0x00000001221f7819 */ /* 0x000fe200000006ff */
[----:B------:R-:W-:-:S03]  /*1c30*/  UMOV UR5, 0x400 ;  /* 0x0000040000057882 */ /* 0x000fc60000000000 */
[----:B-----5:R-:W-:Y:S01]  /*1c40*/  LEA R31, P1, R2, R31, 0x5 ;  /* 0x0000001f021f7211 */ /* 0x020fe200078228ff */
[----:B------:R-:W-:-:S04]  /*1c50*/  UIADD3 UR5, UPT, UPT, UR5, 0xc80, URZ ;  /* 0x00000c8005057890 */ /* 0x000fc8000fffe0ff */
[----:B0-----:R-:W-:Y:S01]  /*1c60*/  ULEA UR5, UR6, UR5, 0x18 ;  /* 0x0000000506057291 */ /* 0x001fe2000f8ec0ff */
[----:B--2---:R-:W-:Y:S02]  /*1c70*/  LEA.HI.X R32, R2, RZ, R30, 0x5, P1 ;  /* 0x000000ff02207211 */ /* 0x004fe400008f2c1e */
[----:B-1----:R-:W-:-:S04]  /*1c80*/  LEA R30, P1, R31, UR10, 0x2 ;  /* 0x0000000a1f1e7c11 */ /* 0x002fc8000f8210ff */
[----:B------:R-:W-:Y:S02]  /*1c90*/  LEA.HI.X R31, R31, UR11, R32, 0x2, P1 ;  /* 0x0000000b1f1f7c11 */ /* 0x000fe400088f1420 */
[----:B------:R-:W-:-:S06]  /*1ca0*/  LEA R32, R34, UR5, 0x3 ;  /* 0x0000000522207c11 */ /* 0x000fcc000f8e18ff */
[----:B------:R-:W0:Y:S04]  /*1cb0*/  LDS.64 R32, [R32] ;  /* 0x0000000020207984 */ /* 0x000e280000000a00 */
[----:B0-----:R1:W-:Y:S02]  /*1cc0*/  STG.E.64 desc[UR8][R30.64], R32 ;  /* 0x000000201e007986 */ /* 0x0013e4000c101b08 */
.L_x_1291:
[----:B------:R-:W-:Y:S05]  /*1cd0*/  BSYNC.RECONVERGENT B0 ;  /* 0x0000000000007941 */ /* 0x000fea0003800200 */
.L_x_1290:
[----:B01----:R-:W2:Y:S01]  /*1ce0*/  LDL R30, [R1+0x8c] ;  /* 0x00008c00011e7983 */ /* 0x003ea20000100800 */
[----:B------:R-:W0:Y:S03]  /*1cf0*/  LDCU UR5, c[0x0][0x3a0] ;  /* 0x00007400ff0577ac */ /* 0x000e260008000800 */
[----:B------:R-:W3:Y:S01]  /*1d00*/  LDL.LU R32, [R1+0x8] ;  /* 0x0000080001207983 */ /* 0x000ee20000300800 */
[----:B------:R-:W1:Y:S03]  /*1d10*/  LDCU.64 UR6, c[0x0][0x380] ;  /* 0x00007000ff0677ac */ /* 0x000e660008000a00 */
[----:B------:R-:W4:Y:S04]  /*1d20*/  LDL.LU R33, [R1] ;  /* 0x0000000001217983 */ /* 0x000f280000300800 */
[----:B-----5:R-:W-:Y:S04]  /*1d30*/  STL [R1+0x94], R2 ;  /* 0x0000940201007387 */ /* 0x020fe80000100800 */
[----:B--2---:R-:W0:Y:S02]  /*1d40*/  LDS.64 R30, [R30] ;  /* 0x000000001e1e7984 */ /* 0x004e240000000a00 */
[----:B0-----:R-:W-:Y:S01]  /*1d50*/  FADD.FTZ R31, R31, UR5 ;  /* 0x000000051f1f7e21 */ /* 0x001fe20008010000 */
[--C-:B------:R-:W-:Y:S01]  /*1d60*/  FADD.FTZ R0, R0, -R30.reuse ;  /* 0x8000001e00007221 */ /* 0x100fe20000010000 */
[--C-:B---3--:R-:W-:Y:S01]  /*1d70*/  FADD.FTZ R32, R32, -R30.reuse ;  /* 0x8000001e20207221 */ /* 0x108fe20000010000 */
[--C-:B------:R-:W-:Y:S01]  /*1d80*/  FADD.FTZ R12, R12, -R30.reuse ;  /* 0x8000001e0c0c7221 */ /* 0x100fe20000010000 */
[--C-:B----4-:R-:W-:Y:S01]  /*1d90*/  FADD.FTZ R33, R33, -R30.reuse ;  /* 0x8000001e21217221 */ /* 0x110fe20000010000 */
        /* <DEDUP_REMOVED lines=15> */
[----:B------:R-:W-:Y:S01]  /*1e90*/  FMUL.FTZ R0, R31, R12 ;  /* 0x0000000c1f007220 */ /* 0x000fe20000410000 */
[----:B------:R-:W-:-:S02]  /*1ea0*/  HADD2.F32 R32, -RZ, R28.H0_H0 ;  /* 0x2000001cff207230 */ /* 0x000fc40000004100 */
[C---:B------:R-:W-:Y:S01]  /*1eb0*/  FMUL.FTZ R33, R31.reuse, R33 ;  /* 0x000000211f217220 */ /* 0x040fe20000410000 */
[----:B------:R-:W-:Y:S02]  /*1ec0*/  HADD2.F32 R12, -RZ, R26.H0_H0 ;  /* 0x2000001aff0c7230 */ /* 0x000fe40000004100 */
[C---:B------:R-:W-:Y:S01]  /*1ed0*/  FMUL.FTZ R58, R31.reuse, R58 ;  /* 0x0000003a1f3a7220 */ /* 0x040fe20000410000 */
[C---:B------:R-:W-:Y:S01]  /*1ee0*/  FMUL.FTZ R55, R31.reuse, R55 ;  /* 0x000000371f377220 */ /* 0x040fe20000410000 */
[C---:B------:R-:W-:Y:S01]  /*1ef0*/  FMUL.FTZ R52, R31.reuse, R52 ;  /* 0x000000341f347220 */ /* 0x040fe20000410000 */
[----:B------:R-:W-:Y:S01]  /*1f00*/  FMUL.FTZ R49, R31, R49 ;  /* 0x000000311f317220 */ /* 0x000fe20000410000 */
[--C-:B------:R-:W-:Y:S01]  /*1f10*/  FFMA.FTZ R35, R35, R32, R12.reuse ;  /* 0x0000002023237223 */ /* 0x100fe2000001000c */
[C-C-:B------:R-:W-:Y:S01]  /*1f20*/  FFMA.FTZ R2, R32.reuse, R34, R12.reuse ;  /* 0x0000002220027223 */ /* 0x140fe2000001000c */
[C-C-:B------:R-:W-:Y:S01]  /*1f30*/  FFMA.FTZ R33, R32.reuse, R33, R12.reuse ;  /* 0x0000002120217223 */ /* 0x140fe2000001000c */
[C---:B------:R-:W-:Y:S01]  /*1f40*/  FMUL.FTZ R46, R31.reuse, R46 ;  /* 0x0000002e1f2e7220 */ /* 0x040fe20000410000 */
[C---:B------:R-:W-:Y:S01]  /*1f50*/  FMUL.FTZ R42, R31.reuse, R42 ;  /* 0x0000002a1f2a7220 */ /* 0x040fe20000410000 */
[----:B------:R-:W-:Y:S01]  /*1f60*/  STL [R1], R35 ;  /* 0x0000002301007387 */ /* 0x000fe20000100800 */
[C---:B------:R-:W-:Y:S01]  /*1f70*/  FMUL.FTZ R16, R31.reuse, R16 ;  /* 0x000000101f107220 */ /* 0x040fe20000410000 */
[C---:B------:R-:W-:Y:S01]  /*1f80*/  FMUL.FTZ R14, R31.reuse, R14 ;  /* 0x0000000e1f0e7220 */ /* 0x040fe20000410000 */
[C---:B------:R-:W-:Y:S01]  /*1f90*/  FMUL.FTZ R10, R31.reuse, R10 ;  /* 0x0000000a1f0a7220 */ /* 0x040fe20000410000 */
[----:B------:R-:W2:Y:S01]  /*1fa0*/  LDL.LU R34, [R1+0xc] ;  /* 0x00000c0001227983 */ /* 0x000ea20000300800 */
[C---:B------:R-:W-:Y:S01]  /*1fb0*/  FMUL.FTZ R5, R31.reuse, R5 ;  /* 0x000000051f057220 */ /* 0x040fe20000410000 */
[C---:B------:R-:W-:Y:S01]  /*1fc0*/  FMUL.FTZ R60, R31.reuse, R60 ;  /* 0x0000003c1f3c7220 */ /* 0x040fe20000410000 */
[----:B------:R-:W-:Y:S01]  /*1fd0*/  FMUL.FTZ R4, R31, R4 ;  /* 0x000000041f047220 */ /* 0x000fe20000410000 */
[----:B------:R0:W-:Y:S04]  /*1fe0*/  STL [R1+0x8], R2 ;  /* 0x0000080201007387 */ /* 0x0001e80000100800 */
[----:B0-----:R-:W3:Y:S04]  /*1ff0*/  LDL.LU R2, [R1+0x4] ;  /* 0x0000040001027983 */ /* 0x001ee80000300800 */
[----:B------:R0:W-:Y:S01]  /*2000*/  STL [R1+0x40], R33 ;  /* 0x0000402101007387 */ /* 0x0001e20000100800 */
[C-C-:B------:R-:W-:Y:S01]  /*2010*/  FFMA.FTZ R36, R32.reuse, R55, R12.reuse ;  /* 0x0000003720247223 */ /* 0x140fe2000001000c */
[C-C-:B------:R-:W-:Y:S01]  /*2020*/  FFMA.FTZ R35, R32.reuse, R52, R12.reuse ;  /* 0x0000003420237223 */ /* 0x140fe2000001000c */
[----:B0-----:R-:W-:-:S05]  /*2030*/  FFMA.FTZ R33, R32, R58, R12 ;  /* 0x0000003a20217223 */ /* 0x001fca000001000c */
[----:B------:R0:W-:Y:S04]  /*2040*/  STL [R1+0x44], R33 ;  /* 0x0000442101007387 */ /* 0x0001e80000100800 */
[----:B------:R4:W-:Y:S01]  /*2050*/  STL [R1+0x48], R36 ;  /* 0x0000482401007387 */ /* 0x0009e20000100800 */
[----:B0-----:R-:W-:-:S03]  /*2060*/  FFMA.FTZ R33, R32, R49, R12 ;  /* 0x0000003120217223 */ /* 0x001fc6000001000c */
[----:B------:R0:W-:Y:S01]  /*2070*/  STL [R1+0x4c], R35 ;  /* 0x00004c2301007387 */ /* 0x0001e20000100800 */
[----:B----4-:R-:W-:-:S03]  /*2080*/  FFMA.FTZ R36, R32, R46, R12 ;  /* 0x0000002e20247223 */ /* 0x010fc6000001000c */
[----:B------:R4:W-:Y:S01]  /*2090*/  STL [R1+0x50], R33 ;  /* 0x0000502101007387 */ /* 0x0009e20000100800 */
[C-C-:B------:R-:W-:Y:S01]  /*20a0*/  FFMA.FTZ R10, R32.reuse, R10, R12.reuse ;  /* 0x0000000a200a7223 */ /* 0x140fe2000001000c */
[C-C-:B0-----:R-:W-:Y:S02]  /*20b0*/  FFMA.FTZ R35, R32.reuse, R42, R12.reuse ;  /* 0x0000002a20237223 */ /* 0x141fe4000001000c */
[----:B------:R-:W-:Y:S01]  /*20c0*/  STL [R1+0x58], R36 ;  /* 0x0000582401007387 */ /* 0x000fe20000100800 */
[C-C-:B----4-:R-:W-:Y:S01]  /*20d0*/  FFMA.FTZ R33, R32.reuse, R16, R12.reuse ;  /* 0x0000001020217223 */ /* 0x150fe2000001000c */
[C-C-:B------:R-:W-:Y:S01]  /*20e0*/  FFMA.FTZ R16, R32.reuse, R14, R12.reuse ;  /* 0x0000000e20107223 */ /* 0x140fe2000001000c */
[C-C-:B------:R-:W-:Y:S01]  /*20f0*/  FFMA.FTZ R14, R32.reuse, R0, R12.reuse ;  /* 0x00000000200e7223 */ /* 0x140fe2000001000c */
[----:B------:R0:W-:Y:S01]  /*2100*/  STL [R1+0x5c], R35 ;  /* 0x00005c2301007387 */ /* 0x0001e20000100800 */
[----:B------:R-:W-:-:S03]  /*2110*/  FFMA.FTZ R0, R32, R5, R12 ;  /* 0x0000000520007223 */ /* 0x000fc6000001000c */
[----:B------:R-:W-:Y:S04]  /*2120*/  STL [R1+0x60], R33 ;  /* 0x0000602101007387 */ /* 0x000fe80000100800 */
[----:B------:R-:W-:Y:S04]  /*2130*/  STL [R1+0x68], R16 ;  /* 0x0000681001007387 */ /* 0x000fe80000100800 */
[----:B------:R-:W-:Y:S01]  /*2140*/  STL [R1+0x70], R14 ;  /* 0x0000700e01007387 */ /* 0x000fe20000100800 */
[----:B------:R-:W-:-:S03]  /*2150*/  FFMA.FTZ R60, R32, R60, R12 ;  /* 0x0000003c203c7223 */ /* 0x000fc6000001000c */
[----:B------:R-:W-:Y:S01]  /*2160*/  STL [R1+0x74], R10 ;  /* 0x0000740a01007387 */ /* 0x000fe20000100800 */
[----:B------:R-:W-:-:S03]  /*2170*/  FFMA.FTZ R12, R32, R4, R12 ;  /* 0x00000004200c7223 */ /* 0x000fc6000001000c */
[----:B------:R2:W-:Y:S04]  /*2180*/  STL [R1+0x78], R0 ;  /* 0x0000780001007387 */ /* 0x0005e80000100800 */
[----:B0-----:R-:W4:Y:S01]  /*2190*/  LDL.LU R35, [R1+0x1c] ;  /* 0x00001c0001237983 */ /* 0x001f220000300800 */
[----:B--2---:R-:W-:-:S03]  /*21a0*/  FADD.FTZ R0, R34, -R30 ;  /* 0x8000001e22007221 */ /* 0x004fc60000010000 */
[----:B------:R-:W2:Y:S04]  /*21b0*/  LDL.LU R34, [R1+0x18] ;  /* 0x0000180001227983 */ /* 0x000ea80000300800 */
[----:B------:R-:W4:Y:S01]  /*21c0*/  LDL.LU R33, [R1+0x14] ;  /* 0x0000140001217983 */ /* 0x000f220000300800 */
[----:B---3--:R-:W-:-:S03]  /*21d0*/  FADD.FTZ R4, R2, -R30 ;  /* 0x8000001e02047221 */ /* 0x008fc60000010000 */
[----:B------:R-:W3:Y:S01]  /*21e0*/  LDL.LU R2, [R1+0x10] ;  /* 0x0000100001027983 */ /* 0x000ee20000300800 */
[--C-:B------:R-:W-:Y:S01]  /*21f0*/  FADD.FTZ R57, R57, -R30.reuse ;  /* 0x8000001e39397221 */ /* 0x100fe20000010000 */
[--C-:B------:R-:W-:Y:S01]  /*2200*/  FADD.FTZ R22, R22, -R30.reuse ;  /* 0x8000001e16167221 */ /* 0x100fe20000010000 */
[--C-:B------:R-:W-:Y:S01]  /*2210*/  FADD.FTZ R24, R24, -R30.reuse ;  /* 0x8000001e18187221 */ /* 0x100fe20000010000 */
[--C-:B------:R-:W-:Y:S01]  /*2220*/  FADD.FTZ R18, R18, -R30.reuse ;  /* 0x8000001e12127221 */ /* 0x100fe20000010000 */
[----:B------:R-:W-:Y:S02]  /*2230*/  HADD2.F32 R28, -RZ, R28.H1_H1 ;  /* 0x3000001cff1c7230 */ /* 0x000fe40000004100 */
[--C-:B------:R-:W-:Y:S01]  /*2240*/  FADD.FTZ R48, R48, -R30.reuse ;  /* 0x8000001e30307221 */ /* 0x100fe20000010000 */
[----:B------:R-:W-:Y:S02]  /*2250*/  HADD2.F32 R14, -RZ, R26.H1_H1 ;  /* 0x3000001aff0e7230 */ /* 0x000fe40000004100 */
[----:B------:R-:W-:Y:S01]  /*2260*/  FADD.FTZ R8, R8, -R30 ;  /* 0x8000001e08087221 */ /* 0x000fe20000010000 */
        /* <DEDUP_REMOVED lines=8> */
[C---:B------:R-:W-:Y:S01]  /*22f0*/  FFMA.FTZ R22, R28.reuse, R18, R14 ;  /* 0x000000121c167223 */ /* 0x040fe2000001000e */
[----:B------:R-:W-:Y:S01]  /*2300*/  FADD.FTZ R59, R59, -R30 ;  /* 0x8000001e3b3b7221 */ /* 0x000fe20000010000 */
[----:B------:R-:W-:Y:S01]  /*2310*/  FFMA.FTZ R18, R28, R24, R14 ;  /* 0x000000181c127223 */ /* 0x000fe2000001000e */
[--C-:B------:R-:W-:Y:S01]  /*2320*/  FADD.FTZ R54, R54, -R30.reuse ;  /* 0x8000001e36367221 */ /* 0x100fe20000010000 */
[--C-:B------:R-:W-:Y:S01]  /*2330*/  FADD.FTZ R20, R20, -R30.reuse ;  /* 0x8000001e14147221 */ /* 0x100fe20000010000 */
[--C-:B------:R-:W-:Y:S01]  /*2340*/  FADD.FTZ R51, R51, -R30.reuse ;  /* 0x8000001e33337221 */ /* 0x100fe20000010000 */
[--C-:B------:R-:W-:Y:S01]  /*2350*/  FADD.FTZ R6, R6, -R30.reuse ;  /* 0x8000001e06067221 */ /* 0x100fe20000010000 */
[----:B------:R-:W-:Y:S01]  /*2360*/  FMUL.FTZ R59, R31, R59 ;  /* 0x0000003b1f3b7220 */ /* 0x000fe20000410000 */
[----:B------:R-:W-:Y:S01]  /*2370*/  STL [R1+0x64], R22 ;  /* 0x0000641601007387 */ /* 0x000fe20000100800 */
[----:B------:R-:W-:Y:S01]  /*2380*/  FADD.FTZ R45, R45, -R30 ;  /* 0x8000001e2d2d7221 */ /* 0x000fe20000010000 */
[C---:B------:R-:W-:Y:S01]  /*2390*/  FMUL.FTZ R20, R31.reuse, R20 ;  /* 0x000000141f147220 */ /* 0x040fe20000410000 */
[C---:B------:R-:W-:Y:S01]  /*23a0*/  FMUL.FTZ R16, R31.reuse, R4 ;  /* 0x000000041f107220 */ /* 0x040fe20000410000 */
[----:B------:R0:W-:Y:S01]  /*23b0*/  STL [R1+0x6c], R18 ;  /* 0x00006c1201007387 */ /* 0x0001e20000100800 */
[C---:B------:R-:W-:Y:S01]  /*23c0*/  FMUL.FTZ R46, R31.reuse, R54 ;  /* 0x000000361f2e7220 */ /* 0x040fe20000410000 */
[C---:B------:R-:W-:Y:S01]  /*23d0*/  FMUL.FTZ R6, R31.reuse, R6 ;  /* 0x000000061f067220 */ /* 0x040fe20000410000 */
[C---:B------:R-:W-:Y:S01]  /*23e0*/  FMUL.FTZ R4, R31.reuse, R51 ;  /* 0x000000331f047220 */ /* 0x040fe20000410000 */
[----:B------:R-:W3:Y:S01]  /*23f0*/  LDL.LU R36, [R1+0x28] ;  /* 0x0000280001247983 */ /* 0x000ee20000300800 */
[----:B------:R-:W-:Y:S01]  /*2400*/  FFMA.FTZ R8, R28, R59, R14 ;  /* 0x0000003b1c087223 */ /* 0x000fe2000001000e */
[----:B------:R-:W-:-:S02]  /*2410*/  FMUL.FTZ R26, R31, R0 ;  /* 0x000000001f1a7220 */ /* 0x000fc40000410000 */
[----:B------:R-:W3:Y:S01]  /*2420*/  LDL.LU R54, [R1+0x30] ;  /* 0x0000300001367983 */ /* 0x000ee20000300800 */
[C-C-:B------:R-:W-:Y:S01]  /*2430*/  FFMA.FTZ R59, R28.reuse, R20, R14.reuse ;  /* 0x000000141c3b7223 */ /* 0x140fe2000001000e */
[----:B------:R-:W-:Y:S02]  /*2440*/  FMUL.FTZ R0, R31, R45 ;  /* 0x0000002d1f007220 */ /* 0x000fe40000410000 */
[----:B------:R-:W3:Y:S01]  /*2450*/  LDL.LU R51, [R1+0x3c] ;  /* 0x00003c0001337983 */ /* 0x000ee20000300800 */
[----:B------:R-:W-:-:S03]  /*2460*/  FFMA.FTZ R20, R28, R6, R14 ;  /* 0x000000061c147223 */ /* 0x000fc6000001000e */
[----:B------:R-:W3:Y:S04]  /*2470*/  LDL.LU R49, [R1+0x38] ;  /* 0x0000380001317983 */ /* 0x000ee80000300800 */
[----:B------:R-:W3:Y:S04]  /*2480*/  LDL.LU R55, [R1+0x34] ;  /* 0x0000340001377983 */ /* 0x000ee80000300800 */
[----:B------:R-:W3:Y:S01]  /*2490*/  LDL.LU R45, [R1+0x2c] ;  /* 0x00002c00012d7983 */ /* 0x000ee20000300800 */
[----:B--2---:R-:W-:-:S03]  /*24a0*/  FADD.FTZ R6, R34, -R30 ;  /* 0x8000001e22067221 */ /* 0x004fc60000010000 */
[----:B------:R-:W2:Y:S01]  /*24b0*/  LDL.LU R34, [R1+0x24] ;  /* 0x0000240001227983 */ /* 0x000ea20000300800 */
[--C-:B----4-:R-:W-:Y:S01]  /*24c0*/  FADD.FTZ R24, R33, -R30.reuse ;  /* 0x8000001e21187221 */ /* 0x110fe20000010000 */
[--C-:B---3--:R-:W-:Y:S02]  /*24d0*/  FADD.FTZ R33, R2, -R30.reuse ;  /* 0x8000001e02217221 */ /* 0x108fe40000010000 */
[----:B------:R-:W3:Y:S01]  /*24e0*/  LDL.LU R2, [R1+0x20] ;  /* 0x0000200001027983 */ /* 0x000ee20000300800 */
[--C-:B------:R-:W-:Y:S01]  /*24f0*/  FADD.FTZ R61, R61, -R30.reuse ;  /* 0x8000001e3d3d7221 */ /* 0x100fe20000010000 */
[--C-:B------:R-:W-:Y:S01]  /*2500*/  FADD.FTZ R41, R41, -R30.reuse ;  /* 0x8000001e29297221 */ /* 0x100fe20000010000 */
[--C-:B------:R-:W-:Y:S01]  /*2510*/  FADD.FTZ R9, R9, -R30.reuse ;  /* 0x8000001e09097221 */ /* 0x100fe20000010000 */
[--C-:B0-----:R-:W-:Y:S01]  /*2520*/  FADD.FTZ R18, R13, -R30.reuse ;  /* 0x8000001e0d127221 */ /* 0x101fe20000010000 */
[C---:B------:R-:W-:Y:S01]  /*2530*/  FMUL.FTZ R52, R31.reuse, R61 ;  /* 0x0000003d1f347220 */ /* 0x040fe20000410000 */
[----:B------:R-:W-:Y:S01]  /*2540*/  FMUL.FTZ R5, R31, R41 ;  /* 0x000000291f057220 */ /* 0x000fe20000410000 */
[----:B------:R-:W-:Y:S01]  /*2550*/  FADD.FTZ R13, R38, -R30 ;  /* 0x8000001e260d7221 */ /* 0x000fe20000010000 */
[----:B------:R-:W-:Y:S01]  /*2560*/  FFMA.FTZ R41, R28, R32, R14 ;  /* 0x000000201c297223 */ /* 0x000fe2000001000e */
        /* <DEDUP_REMOVED lines=19> */
[--C-:B------:R-:W-:Y:S01]  /*26a0*/  FADD.FTZ R15, R3, -R30.reuse ;  /* 0x8000001e030f7221 */ /* 0x100fe20000010000 */
[--C-:B------:R-:W-:Y:S02]  /*26b0*/  HADD2.F32 R9, -RZ, R27.reuse.H0_H0 ;  /* 0x2000001bff097230 */ /* 0x100fe40000004100 */
        /* <DEDUP_REMOVED lines=31> */
[----:B------:R0:W-:Y:S01]  /*28b0*/  STL [R1+0x1c], R13 ;  /* 0x00001c0d01007387 */ /* 0x0001e20000100800 */
        /* <DEDUP_REMOVED lines=11> */
[----:B------:R-:W-:Y:S01]  /*2970*/  FADD.FTZ R21, R17, -R30 ;  /* 0x8000001e11157221 */ /* 0x000fe20000010000 */
        /* <DEDUP_REMOVED lines=18> */
[----:B------:R-:W4:Y:S04]  /*2aa0*/  LDL.LU R55, [R1] ;  /* 0x0000000001377983 */ /* 0x000f280000300800 */
[----:B------:R-:W4:Y:S01]  /*2ab0*/  LDL.LU R50, [R1+0x8] ;  /* 0x0000080001327983 */ /* 0x000f220000300800 */
[--C-:B--2---:R-:W-:Y:S01]  /*2ac0*/  FADD.FTZ R9, R34, -R30.reuse ;  /* 0x8000001e22097221 */ /* 0x104fe20000010000 */
[----:B------:R-:W-:-:S03]  /*2ad0*/  FADD.FTZ R34, R7, -R30 ;  /* 0x8000001e07227221 */ /* 0x000fc60000010000 */
[C---:B------:R-:W-:Y:S01]  /*2ae0*/  FMUL.FTZ R43, R31.reuse, R9 ;  /* 0x000000091f2b7220 */ /* 0x040fe20000410000 */
[C---:B------:R-:W-:Y:S01]  /*2af0*/  FMUL.FTZ R9, R31.reuse, R13 ;  /* 0x0000000d1f097220 */ /* 0x040fe20000410000 */
[C---:B------:R-:W-:Y:S01]  /*2b00*/  FMUL.FTZ R13, R31.reuse, R23 ;  /* 0x000000171f0d7220 */ /* 0x040fe20000410000 */
[C---:B------:R-:W-:Y:S01]  /*2b10*/  FMUL.FTZ R7, R31.reuse, R25 ;  /* 0x000000191f077220 */ /* 0x040fe20000410000 */
[----:B------:R-:W-:Y:S01]  /*2b20*/  FMUL.FTZ R23, R31, R21 ;  /* 0x000000151f177220 */ /* 0x000fe20000410000 */
[--C-:B---3--:R-:W-:Y:S01]  /*2b30*/  FADD.FTZ R40, R2, -R30.reuse ;  /* 0x8000001e02287221 */ /* 0x108fe20000010000 */
[----:B------:R-:W-:Y:S01]  /*2b40*/  FADD.FTZ R30, R39, -R30 ;  /* 0x8000001e271e7221 */ /* 0x000fe20000010000 */
[C---:B------:R-:W-:Y:S02]  /*2b50*/  FMUL.FTZ R39, R31.reuse, R34 ;  /* 0x000000221f277220 */ /* 0x040fe40000410000 */
        /* <DEDUP_REMOVED lines=11> */
[----:B------:R-:W-:-:S05]  /*2c10*/  FMUL.FTZ R29, R20, -1.4426950216293334961 ;  /* 0xbfb8aa3b141d7820 */ /* 0x000fca0000410000 */
[----:B------:R-:W0:Y:S08]  /*2c20*/  MUFU.EX2 R17, R17 ;  /* 0x0000001100117308 */ /* 0x000e300000000800 */
[----:B------:R-:W2:Y:S01]  /*2c30*/  MUFU.EX2 R29, R29 ;  /* 0x0000001d001d7308 */ /* 0x000ea20000000800 */
[----:B0-----:R-:W-:-:S07]  /*2c40*/  FADD.FTZ R17, R17, 1 ;  /* 0x3f80000011117421 */ /* 0x001fce0000010000 */
[----:B------:R-:W0:Y:S01]  /*2c50*/  MUFU.RCP R17, R17 ;  /* 0x0000001100117308 */ /* 0x000e220000001000 */
[----:B--2---:R-:W-:-:S07]  /*2c60*/  FADD.FTZ R29, R29, 1 ;  /* 0x3f8000001d1d7421 */ /* 0x004fce0000010000 */
[----:B------:R-:W2:Y:S01]  /*2c70*/  MUFU.RCP R30, R29 ;  /* 0x0000001d001e7308 */ /* 0x000ea20000001000 */
[----:B0-----:R-:W-:-:S05]  /*2c80*/  FMUL.FTZ R2, R12, R17 ;  /* 0x000000110c027220 */ /* 0x001fca0000410000 */
[----:B------:R2:W-:Y:S02]  /*2c90*/  STL [R1+0x98], R2 ;  /* 0x0000980201007387 */ /* 0x0005e40000100800 */
[----:B--2---:R-:W-:-:S05]  /*2ca0*/  FMUL.FTZ R2, R20, R30 ;  /* 0x0000001e14027220 */ /* 0x004fca0000410000 */
[----:B------:R0:W-:Y:S04]  /*2cb0*/  STL [R1+0x14], R2 ;  /* 0x0000140201007387 */ /* 0x0001e80000100800 */
[----:B------:R-:W2:Y:S01]  /*2cc0*/  LDL.LU R61, [R1+0x40] ;  /* 0x00004000013d7983 */ /* 0x000ea20000300800 */
[----:B------:R-:W-:-:S06]  /*2cd0*/  FMUL.FTZ R21, R28, -1.4426950216293334961 ;  /* 0xbfb8aa3b1c157820 */ /* 0x000fcc0000410000 */
[----:B------:R-:W3:Y:S01]  /*2ce0*/  MUFU.EX2 R21, R21 ;  /* 0x0000001500157308 */ /* 0x000ee20000000800 */
[----:B------:R-:W-:-:S07]  /*2cf0*/  FMUL.FTZ R20, R32, -1.4426950216293334961 ;  /* 0xbfb8aa3b20147820 */ /* 0x000fce0000410000 */
[----:B------:R-:W1:Y:S01]  /*2d00*/  MUFU.EX2 R20, R20 ;  /* 0x0000001400147308 */ /* 0x000e620000000800 */
[----:B---3--:R-:W-:-:S07]  /*2d10*/  FADD.FTZ R21, R21, 1 ;  /* 0x3f80000015157421 */ /* 0x008fce0000010000 */
[----:B------:R4:W0:Y:S02]  /*2d20*/  MUFU.RCP R29, R21 ;  /* 0x00000015001d7308 */ /* 0x0008240000001000 */
[----:B----4-:R-:W-:-:S06]  /*2d30*/  FMUL.FTZ R21, R55, -1.4426950216293334961 ;  /* 0xbfb8aa3b37157820 */ /* 0x010fcc0000410000 */
[----:B------:R-:W3:Y:S01]  /*2d40*/  MUFU.EX2 R21, R21 ;  /* 0x0000001500157308 */ /* 0x000ee20000000800 */
[----:B-1----:R-:W-:Y:S01]  /*2d50*/  FADD.FTZ R20, R20, 1 ;  /* 0x3f80000014147421 */ /* 0x002fe20000010000 */
[----:B0-----:R-:W-:Y:S01]  /*2d60*/  FMUL.FTZ R2, R28, R29 ;  /* 0x0000001d1c027220 */ /* 0x001fe20000410000 */
[----:B------:R-:W-:Y:S01]  /*2d70*/  FMUL.FTZ R25, R31, -1.4426950216293334961 ;  /* 0xbfb8aa3b1f197820 */ /* 0x000fe20000410000 */
[----:B------:R-:W-:-:S04]  /*2d80*/  FMUL.FTZ R17, R26, -1.4426950216293334961 ;  /* 0xbfb8aa3b1a117820 */ /* 0x000fc80000410000 */
[----:B------:R0:W-:Y:S01]  /*2d90*/  MUFU.RCP R29, R20 ;  /* 0x00000014001d7308 */ /* 0x0001e20000001000 */
[----:B------:R-:W-:Y:S01]  /*2da0*/  FMUL.FTZ R12, R27, -1.4426950216293334961 ;  /* 0xbfb8aa3b1b0c7820 */ /* 0x000fe20000410000 */
[----:B0-----:R-:W-:Y:S01]  /*2db0*/  FMUL.FTZ R20, R50, -1.4426950216293334961 ;  /* 0xbfb8aa3b32147820 */ /* 0x001fe20000410000 */
[----:B---3--:R-:W-:-:S05]  /*2dc0*/  FADD.FTZ R21, R21, 1 ;  /* 0x3f80000015157421 */ /* 0x008fca0000010000 */
[----:B------:R-:W0:Y:S08]  /*2dd0*/  MUFU.EX2 R25, R25 ;  /* 0x0000001900197308 */ /* 0x000e300000000800 */
[----:B------:R-:W1:Y:S08]  /*2de0*/  MUFU.EX2 R20, R20 ;  /* 0x0000001400147308 */ /* 0x000e700000000800 */
[----:B------:R-:W3:Y:S08]  /*2df0*/  MUFU.EX2 R17, R17 ;  /* 0x0000001100117308 */ /* 0x000ef00000000800 */
[----:B------:R-:W4:Y:S08]  /*2e00*/  MUFU.RCP R28, R21 ;  /* 0x00000015001c7308 */ /* 0x000f300000001000 */
[----:B------:R-:W4:Y:S01]  /*2e10*/  MUFU.EX2 R12, R12 ;  /* 0x0000000c000c7308 */ /* 0x000f220000000800 */
[----:B0-----:R-:W-:Y:S01]  /*2e20*/  FADD.FTZ R25, R25, 1 ;  /* 0x3f80000019197421 */ /* 0x001fe20000010000 */
[----:B-1----:R-:W-:Y:S01]  /*2e30*/  FADD.FTZ R20, R20, 1 ;  /* 0x3f80000014147421 */ /* 0x002fe20000010000 */
[----:B---3--:R-:W-:Y:S01]  /*2e40*/  FADD.FTZ R17, R17, 1 ;  /* 0x3f80000011117421 */ /* 0x008fe20000010000 */
[----:B----4-:R-:W-:-:S04]  /*2e50*/  FMUL.FTZ R28, R55, R28 ;  /* 0x0000001c371c7220 */ /* 0x010fc80000410000 */
[----:B------:R-:W-:Y:S01]  /*2e60*/  MUFU.RCP R55, R20 ;  /* 0x0000001400377308 */ /* 0x000fe20000001000 */
[----:B------:R-:W-:-:S07]  /*2e70*/  FADD.FTZ R12, R12, 1 ;  /* 0x3f8000000c0c7421 */ /* 0x000fce0000010000 */
[----:B------:R-:W-:Y:S08]  /*2e80*/  MUFU.RCP R25, R25 ;  /* 0x0000001900197308 */ /* 0x000ff00000001000 */
[----:B------:R-:W0:Y:S08]  /*2e90*/  MUFU.RCP R17, R17 ;  /* 0x0000001100117308 */ /* 0x000e300000001000 */
[----:B------:R-:W1:Y:S01]  /*2ea0*/  MUFU.RCP R30, R12 ;  /* 0x0000000c001e7308 */ /* 0x000e620000001000 */
[----:B------:R3:W-:Y:S01]  /*2eb0*/  STL [R1+0x10], R2 ;  /* 0x0000100201007387 */ /* 0x0007e20000100800 */
[----:B------:R-:W-:Y:S01]  /*2ec0*/  FMUL.FTZ R29, R32, R29 ;  /* 0x0000001d201d7220 */ /* 0x000fe20000410000 */
[----:B0-----:R-:W-:Y:S01]  /*2ed0*/  FMUL.FTZ R26, R26, R17 ;  /* 0x000000111a1a7220 */ /* 0x001fe20000410000 */
[----:B---3--:R-:W-:-:S05]  /*2ee0*/  FMUL.FTZ R2, R31, R25 ;  /* 0x000000191f027220 */ /* 0x008fca0000410000 */
[----:B------:R0:W-:Y:S01]  /*2ef0*/  STL [R1+0xc], R2 ;  /* 0x00000c0201007387 */ /* 0x0001e20000100800 */
[----:B-1----:R-:W-:-:S03]  /*2f00*/  FMUL.FTZ R27, R27, R30 ;  /* 0x0000001e1b1b7220 */ /* 0x002fc60000410000 */
[----:B------:R-:W-:Y:S04]  /*2f10*/  STL [R1+0xa0], R28 ;  /* 0x0000a01c01007387 */ /* 0x000fe80000100800 */
[----:B------:R1:W-:Y:S04]  /*2f20*/  STL [R1+0xa4], R26 ;  /* 0x0000a41a01007387 */ /* 0x0003e80000100800 */
[----:B------:R-:W-:Y:S01]  /*2f30*/  STL [R1+0xa8], R29 ;  /* 0x0000a81d01007387 */ /* 0x000fe20000100800 */
[----:B------:R-:W-:-:S03]  /*2f40*/  FMUL.FTZ R17, R54, -1.4426950216293334961 ;  /* 0xbfb8aa3b36117820 */ /* 0x000fc60000410000 */
[----:B------:R-:W-:Y:S04]  /*2f50*/  STL [R1+0xac], R27 ;  /* 0x0000ac1b01007387 */ /* 0x000fe80000100800 */
[----:B------:R-:W3:Y:S01]  /*2f60*/  LDL.LU R44, [R1+0x44] ;  /* 0x00004400012c7983 */ /* 0x000ee20000300800 */
[----:B------:R-:W4:Y:S02]  /*2f70*/  MUFU.EX2 R17, R17 ;  /* 0x0000001100117308 */ /* 0x000f240000000800 */
[----:B----4-:R-:W-:-:S06]  /*2f80*/  FADD.FTZ R17, R17, 1 ;  /* 0x3f80000011117421 */ /* 0x010fcc0000010000 */
[----:B------:R-:W4:Y:S02]  /*2f90*/  MUFU.RCP R17, R17 ;  /* 0x0000001100117308 */ /* 0x000f240000001000 */
[----:B----4-:R-:W-:Y:S01]  /*2fa0*/  FMUL.FTZ R54, R54, R17 ;  /* 0x0000001136367220 */ /* 0x010fe20000410000 */
[----:B------:R-:W-:-:S06]  /*2fb0*/  FMUL.FTZ R17, R60, -1.4426950216293334961 ;  /* 0xbfb8aa3b3c117820 */ /* 0x000fcc0000410000 */
[----:B------:R-:W-:Y:S01]  /*2fc0*/  MUFU.EX2 R17, R17 ;  /* 0x0000001100117308 */ /* 0x000fe20000000800 */
[----:B--2---:R-:W-:-:S07]  /*2fd0*/  FMUL.FTZ R20, R61, -1.4426950216293334961 ;  /* 0xbfb8aa3b3d147820 */ /* 0x004fce0000410000 */
[----:B------:R-:W2:Y:S02]  /*2fe0*/  MUFU.EX2 R20, R20 ;  /* 0x0000001400147308 */ /* 0x000ea40000000800 */
[----:B--2---:R-:W-:-:S06]  /*2ff0*/  FADD.FTZ R20, R20, 1 ;  /* 0x3f80000014147421 */ /* 0x004fcc0000010000 */
[----:B------:R-:W2:Y:S02]  /*3000*/  MUFU.RCP R30, R20 ;  /* 0x00000014001e7308 */ /* 0x000ea40000001000 */
[----:B--2---:R-:W-:Y:S02]  /*3010*/  FMUL.FTZ R30, R61, R30 ;  /* 0x0000001e3d1e7220 */ /* 0x004fe40000410000 */
[----:B------:R-:W2:Y:S04]  /*3020*/  LDL.LU R61, [R1+0x48] ;  /* 0x00004800013d7983 */ /* 0x000ea80000300800 */
[----:B------:R-:W4:Y:S01]  /*3030*/  LDL.LU R38, [R1+0x4c] ;  /* 0x00004c0001267983 */ /* 0x000f220000300800 */
[----:B------:R-:W-:-:S04]  /*3040*/  FADD.FTZ R17, R17, 1 ;  /* 0x3f80000011117421 */ /* 0x000fc80000010000 */
[----:B------:R-:W0:Y:S02]  /*3050*/  MUFU.RCP R32, R17 ;  /* 0x0000001100207308 */ /* 0x000e240000001000 */
[----:B0-----:R-:W-:-:S05]  /*3060*/  FMUL.FTZ R32, R60, R32 ;  /* 0x000000203c207220 */ /* 0x001fca0000410000 */
[----:B------:R-:W-:Y:S04]  /*3070*/  STL [R1+0x9c], R32 ;  /* 0x00009c2001007387 */ /* 0x000fe80000100800 */
[----:B------:R-:W4:Y:S01]  /*3080*/  LDL.LU R2, [R1+0x50] ;  /* 0x0000500001027983 */ /* 0x000f220000300800 */
[----:B------:R-:W-:Y:S01]  /*3090*/  FMUL.FTZ R21, R16, -1.4426950216293334961 ;  /* 0xbfb8aa3b10157820 */ /* 0x000fe20000410000 */
[----:B------:R-:W-:-:S05]  /*30a0*/  FMUL.FTZ R25, R53, -1.4426950216293334961 ;  /* 0xbfb8aa3b35197820 */ /* 0x000fca0000410000 */
[----:B------:R-:W0:Y:S08]  /*30b0*/  MUFU.EX2 R21, R21 ;  /* 0x0000001500157308 */ /* 0x000e300000000800 */
[----:B------:R-:W1:Y:S01]  /*30c0*/  MUFU.EX2 R25, R25 ;  /* 0x0000001900197308 */ /* 0x000e620000000800 */
[----:B0-----:R-:W-:-:S07]  /*30d0*/  FADD.FTZ R21, R21, 1 ;  /* 0x3f80000015157421 */ /* 0x001fce0000010000 */
[----:B------:R0:W0:Y:S01]  /*30e0*/  MUFU.RCP R56, R21 ;  /* 0x0000001500387308 */ /* 0x0000220000001000 */
[----:B-1----:R-:W-:Y:S01]  /*30f0*/  FADD.FTZ R12, R25, 1 ;  /* 0x3f800000190c7421 */ /* 0x002fe20000010000 */
[----:B0-----:R-:W-:-:S06]  /*3100*/  FMUL.FTZ R21, R52, -1.4426950216293334961 ;  /* 0xbfb8aa3b34157820 */ /* 0x001fcc0000410000 */
[----:B------:R-:W0:Y:S01]  /*3110*/  MUFU.RCP R12, R12 ;  /* 0x0000000c000c7308 */ /* 0x000e220000001000 */
[----:B------:R-:W-:-:S07]  /*3120*/  FMUL.FTZ R56, R16, R56 ;  /* 0x0000003810387220 */ /* 0x000fce0000410000 */
[----:B------:R-:W1:Y:S01]  /*3130*/  MUFU.EX2 R21, R21 ;  /* 0x0000001500157308 */ /* 0x000e620000000800 */
[----:B------:R-:W-:-:S07]  /*3140*/  FMUL.FTZ R16, R24, -1.4426950216293334961 ;  /* 0xbfb8aa3b18107820 */ /* 0x000fce0000410000 */
[----:B------:R-:W3:Y:S01]  /*3150*/  MUFU.EX2 R16, R16 ;  /* 0x0000001000107308 */ /* 0x000ee20000000800 */
[----:B0-----:R-:W-:Y:S01]  /*3160*/  FMUL.FTZ R53, R53, R12 ;  /* 0x0000000c35357220 */ /* 0x001fe20000410000 */
[----:B------:R-:W-:Y:S01]  /*3170*/  FMUL.FTZ R12, R51, -1.4426950216293334961 ;  /* 0xbfb8aa3b330c7820 */ /* 0x000fe20000410000 */
[----:B-1----:R-:W-:-:S05]  /*3180*/  FADD.FTZ R21, R21, 1 ;  /* 0x3f80000015157421 */ /* 0x002fca0000010000 */
[----:B------:R-:W0:Y:S08]  /*3190*/  MUFU.EX2 R12, R12 ;  /* 0x0000000c000c7308 */ /* 0x000e300000000800 */
[----:B------:R-:W1:Y:S01]  /*31a0*/  MUFU.RCP R21, R21 ;  /* 0x0000001500157308 */ /* 0x000e620000001000 */
[----:B---3--:R-:W-:-:S07]  /*31b0*/  FADD.FTZ R16, R16, 1 ;  /* 0x3f80000010107421 */ /* 0x008fce0000010000 */
[----:B------:R3:W-:Y:S01]  /*31c0*/  MUFU.RCP R31, R16 ;  /* 0x00000010001f7308 */ /* 0x0007e20000001000 */
[----:B------:R-:W-:Y:S01]  /*31d0*/  FMUL.FTZ R20, R8, -1.4426950216293334961 ;  /* 0xbfb8aa3b08147820 */ /* 0x000fe20000410000 */
[----:B0-----:R-:W-:Y:S01]  /*31e0*/  FADD.FTZ R12, R12, 1 ;  /* 0x3f8000000c0c7421 */ /* 0x001fe20000010000 */
[----:B---3--:R-:W-:Y:S01]  /*31f0*/  FMUL.FTZ R16, R49, -1.4426950216293334961 ;  /* 0xbfb8aa3b31107820 */ /* 0x008fe20000410000 */
[----:B-1----:R-:W-:-:S05]  /*3200*/  FMUL.FTZ R52, R52, R21 ;  /* 0x0000001534347220 */ /* 0x002fca0000410000 */
[----:B------:R-:W0:Y:S01]  /*3210*/  MUFU.EX2 R16, R16 ;  /* 0x0000001000107308 */ /* 0x000e220000000800 */
[----:B------:R-:W-:-:S07]  /*3220*/  FMUL.FTZ R21, R33, -1.4426950216293334961 ;  /* 0xbfb8aa3b21157820 */ /* 0x000fce0000410000 */
[----:B------:R-:W1:Y:S08]  /*3230*/  MUFU.EX2 R20, R20 ;  /* 0x0000001400147308 */ /* 0x000e700000000800 */
[----:B------:R-:W3:Y:S01]  /*3240*/  MUFU.RCP R12, R12 ;  /* 0x0000000c000c7308 */ /* 0x000ee20000001000 */
[----:B0-----:R-:W-:-:S07]  /*3250*/  FADD.FTZ R16, R16, 1 ;  /* 0x3f80000010107421 */ /* 0x001fce0000010000 */
[----:B------:R-:W0:Y:S01]  /*3260*/  MUFU.EX2 R21, R21 ;  /* 0x0000001500157308 */ /* 0x000e220000000800 */
[----:B-1----:R-:W-:Y:S01]  /*3270*/  FADD.FTZ R20, R20, 1 ;  /* 0x3f80000014147421 */ /* 0x002fe20000010000 */
[----:B------:R-:W-:-:S06]  /*3280*/  FMUL.FTZ R55, R50, R55 ;  /* 0x0000003732377220 */ /* 0x000fcc0000410000 */
[----:B------:R-:W1:Y:S01]  /*3290*/  MUFU.RCP R16, R16 ;  /* 0x0000001000107308 */ /* 0x000e620000001000 */
[----:B---3--:R-:W-:Y:S01]  /*32a0*/  FMUL.FTZ R51, R51, R12 ;  /* 0x0000000c33337220 */ /* 0x008fe20000410000 */
[----:B------:R-:W-:-:S06]  /*32b0*/  FMUL.FTZ R12, R44, -1.4426950216293334961 ;  /* 0xbfb8aa3b2c0c7820 */ /* 0x000fcc0000410000 */
[----:B------:R0:W-:Y:S01]  /*32c0*/  MUFU.RCP R50, R20 ;  /* 0x0000001400327308 */ /* 0x0001e20000001000 */
[----:B------:R-:W-:Y:S01]  /*32d0*/  FMUL.FTZ R17, R48, -1.4426950216293334961 ;  /* 0xbfb8aa3b30117820 */ /* 0x000fe20000410000 */
[----:B0-----:R-:W-:Y:S01]  /*32e0*/  FADD.FTZ R20, R21, 1 ;  /* 0x3f80000015147421 */ /* 0x001fe20000010000 */
[----:B------:R-:W-:-:S05]  /*32f0*/  FMUL.FTZ R21, R35, -1.4426950216293334961 ;  /* 0xbfb8aa3b23157820 */ /* 0x000fca0000410000 */
[----:B------:R-:W0:Y:S01]  /*3300*/  MUFU.EX2 R12, R12 ;  /* 0x0000000c000c7308 */ /* 0x000e220000000800 */
[----:B-1----:R-:W-:-:S07]  /*3310*/  FMUL.FTZ R49, R49, R16 ;  /* 0x0000001031317220 */ /* 0x002fce0000410000 */
[----:B------:R-:W-:Y:S08]  /*3320*/  MUFU.EX2 R21, R21 ;  /* 0x0000001500157308 */ /* 0x000ff00000000800 */
[----:B------:R-:W1:Y:S01]  /*3330*/  MUFU.EX2 R17, R17 ;  /* 0x0000001100117308 */ /* 0x000e620000000800 */
[----:B0-----:R-:W-:-:S07]  /*3340*/  FADD.FTZ R12, R12, 1 ;  /* 0x3f8000000c0c7421 */ /* 0x001fce0000010000 */
[----:B------:R-:W0:Y:S08]  /*3350*/  MUFU.RCP R20, R20 ;  /* 0x0000001400147308 */ /* 0x000e300000001000 */
[----:B------:R3:W-:Y:S01]  /*3360*/  MUFU.RCP R34, R12 ;  /* 0x0000000c00227308 */ /* 0x0007e20000001000 */
[----:B-1----:R-:W-:Y:S01]  /*3370*/  FADD.FTZ R17, R17, 1 ;  /* 0x3f80000011117421 */ /* 0x002fe20000010000 */
[----:B---3--:R-:W-:Y:S01]  /*3380*/  FADD.FTZ R12, R21, 1 ;  /* 0x3f800000150c7421 */ /* 0x008fe20000010000 */
[----:B0-----:R-:W-:-:S05]  /*3390*/  FMUL.FTZ R33, R33, R20 ;  /* 0x0000001421217220 */ /* 0x001fca0000410000 */
[----:B------:R0:W1:Y:S08]  /*33a0*/  MUFU.RCP R20, R17 ;  /* 0x0000001100147308 */ /* 0x0000700000001000 */
[----:B------:R-:W3:Y:S01]  /*33b0*/  MUFU.RCP R12, R12 ;  /* 0x0000000c000c7308 */ /* 0x000ee20000001000 */
[----:B0-----:R-:W-:Y:S01]  /*33c0*/  FMUL.FTZ R17, R46, -1.4426950216293334961 ;  /* 0xbfb8aa3b2e117820 */ /* 0x001fe20000410000 */
[----:B------:R-:W-:Y:S01]  /*33d0*/  FMUL.FTZ R50, R8, R50 ;  /* 0x0000003208327220 */ /* 0x000fe20000410000 */
[----:B------:R-:W-:-:S05]  /*33e0*/  FMUL.FTZ R8, R47, -1.4426950216293334961 ;  /* 0xbfb8aa3b2f087820 */ /* 0x000fca0000410000 */
[----:B------:R-:W-:Y:S01]  /*33f0*/  MUFU.EX2 R17, R17 ;  /* 0x0000001100117308 */ /* 0x000fe20000000800 */
[----:B-1----:R-:W-:Y:S01]  /*3400*/  FMUL.FTZ R48, R48, R20 ;  /* 0x0000001430307220 */ /* 0x002fe20000410000 */
[----:B------:R-:W-:Y:S01]  /*3410*/  FMUL.FTZ R20, R37, -1.4426950216293334961 ;  /* 0xbfb8aa3b25147820 */ /* 0x000fe20000410000 */
[----:B---3--:R-:W-:Y:S01]  /*3420*/  FMUL.FTZ R35, R35, R12 ;  /* 0x0000000c23237220 */ /* 0x008fe20000410000 */
[----:B------:R-:W-:-:S04]  /*3430*/  FMUL.FTZ R12, R45, -1.4426950216293334961 ;  /* 0xbfb8aa3b2d0c7820 */ /* 0x000fc80000410000 */
[----:B------:R-:W-:Y:S01]  /*3440*/  MUFU.EX2 R8, R8 ;  /* 0x0000000800087308 */ /* 0x000fe20000000800 */
[----:B--2---:R-:W-:-:S07]  /*3450*/  FMUL.FTZ R16, R61, -1.4426950216293334961 ;  /* 0xbfb8aa3b3d107820 */ /* 0x004fce0000410000 */
[----:B------:R-:W0:Y:S02]  /*3460*/  MUFU.EX2 R16, R16 ;  /* 0x0000001000107308 */ /* 0x000e240000000800 */
[----:B0-----:R-:W-:-:S06]  /*3470*/  FADD.FTZ R16, R16, 1 ;  /* 0x3f80000010107421 */ /* 0x001fcc0000010000 */
[----:B------:R4:W0:Y:S02]  /*3480*/  MUFU.RCP R36, R16 ;  /* 0x0000001000247308 */ /* 0x0008240000001000 */
[----:B----4-:R-:W-:-:S06]  /*3490*/  FMUL.FTZ R16, R38, -1.4426950216293334961 ;  /* 0xbfb8aa3b26107820 */ /* 0x010fcc0000410000 */
[----:B------:R-:W1:Y:S01]  /*34a0*/  MUFU.EX2 R12, R12 ;  /* 0x0000000c000c7308 */ /* 0x000e620000000800 */
[----:B0-----:R-:W-:-:S07]  /*34b0*/  FMUL.FTZ R36, R61, R36 ;  /* 0x000000243d247220 */ /* 0x001fce0000410000 */
[----:B------:R-:W-:Y:S01]  /*34c0*/  MUFU.EX2 R20, R20 ;  /* 0x0000001400147308 */ /* 0x000fe20000000800 */
[----:B------:R-:W2:Y:S01]  /*34d0*/  LDL.LU R61, [R1+0x58] ;  /* 0x00005800013d7983 */ /* 0x000ea20000300800 */
[----:B------:R-:W-:-:S06]  /*34e0*/  FADD.FTZ R17, R17, 1 ;  /* 0x3f80000011117421 */ /* 0x000fcc0000010000 */
[----:B------:R-:W0:Y:S01]  /*34f0*/  MUFU.EX2 R16, R16 ;  /* 0x0000001000107308 */ /* 0x000e220000000800 */
[----:B------:R-:W-:Y:S01]  /*3500*/  FADD.FTZ R8, R8, 1 ;  /* 0x3f80000008087421 */ /* 0x000fe20000010000 */
[----:B------:R-:W-:Y:S01]  /*3510*/  FMUL.FTZ R31, R24, R31 ;  /* 0x0000001f181f7220 */ /* 0x000fe20000410000 */
[----:B-1----:R-:W-:-:S05]  /*3520*/  FADD.FTZ R12, R12, 1 ;  /* 0x3f8000000c0c7421 */ /* 0x002fca0000010000 */
[----:B------:R1:W-:Y:S02]  /*3530*/  MUFU.RCP R21, R17 ;  /* 0x0000001100157308 */ /* 0x0003e40000001000 */
[----:B-1----:R-:W-:-:S06]  /*3540*/  FMUL.FTZ R17, R4, -1.4426950216293334961 ;  /* 0xbfb8aa3b04117820 */ /* 0x002fcc0000410000 */
[----:B------:R1:W-:Y:S01]  /*3550*/  MUFU.RCP R24, R8 ;  /* 0x0000000800187308 */ /* 0x0003e20000001000 */
[----:B0-----:R-:W-:Y:S01]  /*3560*/  FADD.FTZ R16, R16, 1 ;  /* 0x3f80000010107421 */ /* 0x001fe20000010000 */
[----:B-1----:R-:W-:Y:S01]  /*3570*/  FADD.FTZ R8, R20, 1 ;  /* 0x3f80000014087421 */ /* 0x002fe20000010000 */
[----:B------:R-:W-:-:S05]  /*3580*/  FMUL.FTZ R20, R42, -1.4426950216293334961 ;  /* 0xbfb8aa3b2a147820 */ /* 0x000fca0000410000 */
[----:B------:R-:W0:Y:S08]  /*3590*/  MUFU.EX2 R17, R17 ;  /* 0x0000001100117308 */ /* 0x000e300000000800 */
[----:B------:R-:W1:Y:S08]  /*35a0*/  MUFU.RCP R12, R12 ;  /* 0x0000000c000c7308 */ /* 0x000e700000001000 */
[----:B------:R-:W3:Y:S08]  /*35b0*/  MUFU.EX2 R20, R20 ;  /* 0x0000001400147308 */ /* 0x000ef00000000800 */
[----:B------:R-:W4:Y:S01]  /*35c0*/  MUFU.RCP R16, R16 ;  /* 0x0000001000107308 */ /* 0x000f220000001000 */
[----:B0-----:R-:W-:Y:S01]  /*35d0*/  FADD.FTZ R17, R17, 1 ;  /* 0x3f80000011117421 */ /* 0x001fe20000010000 */
[----:B-1----:R-:W-:Y:S01]  /*35e0*/  FMUL.FTZ R45, R45, R12 ;  /* 0x0000000c2d2d7220 */ /* 0x002fe20000410000 */
[----:B------:R-:W-:Y:S01]  /*35f0*/  FMUL.FTZ R34, R44, R34 ;  /* 0x000000222c227220 */ /* 0x000fe20000410000 */
[----:B------:R-:W-:-:S04]  /*3600*/  FMUL.FTZ R12, R2, -1.4426950216293334961 ;  /* 0xbfb8aa3b020c7820 */ /* 0x000fc80000410000 */
[----:B------:R3:W-:Y:S02]  /*3610*/  MUFU.RCP R44, R17 ;  /* 0x00000011002c7308 */ /* 0x0007e40000001000 */
[----:B---3--:R-:W-:Y:S01]  /*3620*/  FADD.FTZ R17, R20, 1 ;  /* 0x3f80000014117421 */ /* 0x008fe20000010000 */
[----:B----4-:R-:W-:Y:S02]  /*3630*/  FMUL.FTZ R20, R38, R16 ;  /* 0x0000001026147220 */ /* 0x010fe40000410000 */
[----:B------:R-:W3:Y:S03]  /*3640*/  LDL.LU R38, [R1+0x5c] ;  /* 0x00005c0001267983 */ /* 0x000ee60000300800 */
[----:B------:R-:W0:Y:S02]  /*3650*/  MUFU.EX2 R12, R12 ;  /* 0x0000000c000c7308 */ /* 0x000e240000000800 */
[----:B0-----:R-:W-:-:S06]  /*3660*/  FADD.FTZ R12, R12, 1 ;  /* 0x3f8000000c0c7421 */ /* 0x001fcc0000010000 */
[----:B------:R-:W0:Y:S01]  /*3670*/  MUFU.RCP R12, R12 ;  /* 0x0000000c000c7308 */ /* 0x000e220000001000 */
[----:B------:R1:W-:Y:S04]  /*3680*/  STL [R1+0x8], R20 ;  /* 0x0000081401007387 */ /* 0x0003e80000100800 */
[----:B------:R-:W4:Y:S01]  /*3690*/  LDL.LU R26, [R1+0x60] ;  /* 0x00006000011a7983 */ /* 0x000f220000300800 */
[----:B0-----:R-:W-:-:S05]  /*36a0*/  FMUL.FTZ R2, R2, R12 ;  /* 0x0000000c02027220 */ /* 0x001fca0000410000 */
[----:B------:R0:W-:Y:S04]  /*36b0*/  STL [R1+0x4], R2 ;  /* 0x0000040201007387 */ /* 0x0001e80000100800 */
[----:B------:R-:W4:Y:S01]  /*36c0*/  LDL.LU R28, [R1+0x68] ;  /* 0x00006800011c7983 */ /* 0x000f220000300800 */
[----:B------:R-:W1:Y:S01]  /*36d0*/  MUFU.RCP R8, R8 ;  /* 0x0000000800087308 */ /* 0x000e620000001000 */
[----:B------:R-:W-:Y:S01]  /*36e0*/  FMUL.FTZ R16, R41, -1.4426950216293334961 ;  /* 0xbfb8aa3b29107820 */ /* 0x000fe20000410000 */
[----:B-1----:R-:W-:Y:S01]  /*36f0*/  FMUL.FTZ R37, R37, R8 ;  /* 0x0000000825257220 */ /* 0x002fe20000410000 */
[----:B------:R-:W-:-:S06]  /*3700*/  FMUL.FTZ R8, R43, -1.4426950216293334961 ;  /* 0xbfb8aa3b2b087820 */ /* 0x000fcc0000410000 */
[----:B------:R-:W1:Y:S01]  /*3710*/  MUFU.EX2 R8, R8 ;  /* 0x0000000800087308 */ /* 0x000e620000000800 */
[----:B------:R-:W-:-:S07]  /*3720*/  FMUL.FTZ R20, R58, -1.4426950216293334961 ;  /* 0xbfb8aa3b3a147820 */ /* 0x000fce0000410000 */
[----:B------:R-:W0:Y:S01]  /*3730*/  MUFU.EX2 R16, R16 ;  /* 0x0000001000107308 */ /* 0x000e220000000800 */
[----:B------:R-:W-:-:S07]  /*3740*/  FMUL.FTZ R44, R4, R44 ;  /* 0x0000002c042c7220 */ /* 0x000fce0000410000 */
[----:B------:R-:W0:Y:S01]  /*3750*/  MUFU.RCP R17, R17 ;  /* 0x0000001100117308 */ /* 0x000e220000001000 */
[----:B-1----:R-:W-:Y:S01]  /*3760*/  FADD.FTZ R8, R8, 1 ;  /* 0x3f80000008087421 */ /* 0x002fe20000010000 */
[----:B------:R-:W-:-:S06]  /*3770*/  FMUL.FTZ R4, R40, -1.4426950216293334961 ;  /* 0xbfb8aa3b28047820 */ /* 0x000fcc0000410000 */
[----:B------:R-:W-:Y:S01]  /*3780*/  MUFU.EX2 R20, R20 ;  /* 0x0000001400147308 */ /* 0x000fe20000000800 */
[----:B------:R-:W-:Y:S01]  /*3790*/  FMUL.FTZ R12, R0, -1.4426950216293334961 ;  /* 0xbfb8aa3b000c7820 */ /* 0x000fe20000410000 */
[----:B0-----:R-:W-:-:S06]  /*37a0*/  FADD.FTZ R16, R16, 1 ;  /* 0x3f80000010107421 */ /* 0x001fcc0000010000 */
[----:B------:R-:W0:Y:S01]  /*37b0*/  MUFU.RCP R8, R8 ;  /* 0x0000000800087308 */ /* 0x000e220000001000 */
[----:B------:R-:W-:-:S07]  /*37c0*/  FMUL.FTZ R42, R42, R17 ;  /* 0x000000112a2a7220 */ /* 0x000fce0000410000 */
[----:B------:R-:W1:Y:S08]  /*37d0*/  MUFU.EX2 R4, R4 ;  /* 0x0000000400047308 */ /* 0x000e700000000800 */
[----:B------:R1:W1:Y:S01]  /*37e0*/  MUFU.RCP R17, R16 ;  /* 0x0000001000117308 */ /* 0x0002620000001000 */
[----:B0-----:R-:W-:-:S07]  /*37f0*/  FMUL.FTZ R43, R43, R8 ;  /* 0x000000082b2b7220 */ /* 0x001fce0000410000 */
[----:B------:R-:W0:Y:S01]  /*3800*/  MUFU.EX2 R12, R12 ;  /* 0x0000000c000c7308 */ /* 0x000e220000000800 */
[----:B-1----:R-:W-:Y:S01]  /*3810*/  FADD.FTZ R16, R20, 1 ;  /* 0x3f80000014107421 */ /* 0x002fe20000010000 */
[----:B------:R-:W-:-:S06]  /*3820*/  FADD.FTZ R4, R4, 1 ;  /* 0x3f80000004047421 */ /* 0x000fcc0000010000 */
[----:B------:R-:W1:Y:S01]  /*3830*/  MUFU.RCP R16, R16 ;  /* 0x0000001000107308 */ /* 0x000e620000001000 */
[----:B------:R-:W-:-:S07]  /*3840*/  FMUL.FTZ R46, R46, R21 ;  /* 0x000000152e2e7220 */ /* 0x000fce0000410000 */
[----:B------:R0:W-:Y:S01]  /*3850*/  MUFU.RCP R21, R4 ;  /* 0x0000000400157308 */ /* 0x0001e20000001000 */
[----:B------:R-:W-:Y:S01]  /*3860*/  FMUL.FTZ R41, R41, R17 ;  /* 0x0000001129297220 */ /* 0x000fe20000410000 */
[----:B------:R-:W-:Y:S01]  /*3870*/  FMUL.FTZ R17, R3, -1.4426950216293334961 ;  /* 0xbfb8aa3b03117820 */ /* 0x000fe20000410000 */
[----:B0-----:R-:W-:Y:S01]  /*3880*/  FADD.FTZ R4, R12, 1 ;  /* 0x3f8000000c047421 */ /* 0x001fe20000010000 */
[----:B-1----:R-:W-:Y:S01]  /*3890*/  FMUL.FTZ R58, R58, R16 ;  /* 0x000000103a3a7220 */ /* 0x002fe20000410000 */
[----:B------:R-:W-:Y:S01]  /*38a0*/  FMUL.FTZ R16, R9, -1.4426950216293334961 ;  /* 0xbfb8aa3b09107820 */ /* 0x000fe20000410000 */
[----:B------:R-:W-:-:S03]  /*38b0*/  FMUL.FTZ R12, R5, -1.4426950216293334961 ;  /* 0xbfb8aa3b050c7820 */ /* 0x000fc60000410000 */
[----:B------:R-:W0:Y:S08]  /*38c0*/  MUFU.RCP R4, R4 ;  /* 0x0000000400047308 */ /* 0x000e300000001000 */
[----:B------:R-:W-:Y:S08]  /*38d0*/  MUFU.EX2 R17, R17 ;  /* 0x0000001100117308 */ /* 0x000ff00000000800 */
[----:B------:R-:W-:Y:S08]  /*38e0*/  MUFU.EX2 R16, R16 ;  /* 0x0000001000107308 */ /* 0x000ff00000000800 */
[----:B------:R-:W-:Y:S01]  /*38f0*/  MUFU.EX2 R12, R12 ;  /* 0x0000000c000c7308 */ /* 0x000fe20000000800 */
[----:B0-----:R-:W-:Y:S01]  /*3900*/  FMUL.FTZ R0, R0, R4 ;  /* 0x0000000400007220 */ /* 0x001fe20000410000 */
[----:B--2---:R-:W-:-:S06]  /*3910*/  FMUL.FTZ R8, R61, -1.4426950216293334961 ;  /* 0xbfb8aa3b3d087820 */ /* 0x004fcc0000410000 */
[----:B------:R-:W0:Y:S01]  /*3920*/  MUFU.EX2 R8, R8 ;  /* 0x0000000800087308 */ /* 0x000e220000000800 */
[----:B------:R-:W-:Y:S01]  /*3930*/  FMUL.FTZ R4, R6, -1.4426950216293334961 ;  /* 0xbfb8aa3b06047820 */ /* 0x000fe20000410000 */
[----:B0-----:R-:W-:-:S06]  /*3940*/  FADD.FTZ R8, R8, 1 ;  /* 0x3f80000008087421 */ /* 0x001fcc0000010000 */
[----:B------:R0:W1:Y:S01]  /*3950*/  MUFU.RCP R20, R8 ;  /* 0x0000000800147308 */ /* 0x0000620000001000 */
[----:B------:R-:W-:Y:S01]  /*3960*/  FADD.FTZ R16, R16, 1 ;  /* 0x3f80000010107421 */ /* 0x000fe20000010000 */
[----:B------:R-:W-:-:S06]  /*3970*/  FADD.FTZ R12, R12, 1 ;  /* 0x3f8000000c0c7421 */ /* 0x000fcc0000010000 */
[----:B------:R-:W2:Y:S01]  /*3980*/  MUFU.EX2 R4, R4 ;  /* 0x0000000400047308 */ /* 0x000ea20000000800 */
[----:B0-----:R-:W-:Y:S01]  /*3990*/  FADD.FTZ R8, R17, 1 ;  /* 0x3f80000011087421 */ /* 0x001fe20000010000 */
[----:B-1----:R-:W-:-:S06]  /*39a0*/  FMUL.FTZ R2, R61, R20 ;  /* 0x000000143d027220 */ /* 0x002fcc0000410000 */
[----:B------:R-:W-:Y:S08]  /*39b0*/  MUFU.RCP R20, R16 ;  /* 0x0000001000147308 */ /* 0x000ff00000001000 */
[----:B------:R-:W0:Y:S01]  /*39c0*/  MUFU.RCP R16, R12 ;  /* 0x0000000c00107308 */ /* 0x000e220000001000 */
[----:B--2---:R-:W-:Y:S01]  /*39d0*/  FADD.FTZ R4, R4, 1 ;  /* 0x3f80000004047421 */ /* 0x004fe20000010000 */
[----:B---3--:R-:W-:-:S06]  /*39e0*/  FMUL.FTZ R17, R38, -1.4426950216293334961 ;  /* 0xbfb8aa3b26117820 */ /* 0x008fcc0000410000 */
[----:B------:R-:W1:Y:S01]  /*39f0*/  MUFU.EX2 R17, R17 ;  /* 0x0000001100117308 */ /* 0x000e620000000800 */
[----:B0-----:R-:W-:Y:S01]  /*3a00*/  FMUL.FTZ R5, R5, R16 ;  /* 0x0000001005057220 */ /* 0x001fe20000410000 */
[----:B------:R-:W-:-:S06]  /*3a10*/  FMUL.FTZ R16, R11, -1.4426950216293334961 ;  /* 0xbfb8aa3b0b107820 */ /* 0x000fcc0000410000 */
[----:B------:R0:W-:Y:S02]  /*3a20*/  MUFU.RCP R12, R4 ;  /* 0x00000004000c7308 */ /* 0x0001e40000001000 */
[----:B0-----:R-:W-:Y:S01]  /*3a30*/  FMUL.FTZ R4, R9, R20 ;  /* 0x0000001409047220 */ /* 0x001fe20000410000 */
[----:B------:R-:W-:Y:S01]  /*3a40*/  FMUL.FTZ R9, R10, -1.4426950216293334961 ;  /* 0xbfb8aa3b0a097820 */ /* 0x000fe20000410000 */
[----:B-1----:R-:W-:-:S04]  /*3a50*/  FADD.FTZ R17, R17, 1 ;  /* 0x3f80000011117421 */ /* 0x002fc80000010000 */
[----:B------:R-:W0:Y:S08]  /*3a60*/  MUFU.RCP R8, R8 ;  /* 0x0000000800087308 */ /* 0x000e300000001000 */
[----:B------:R-:W1:Y:S08]  /*3a70*/  MUFU.RCP R61, R17 ;  /* 0x00000011003d7308 */ /* 0x000e700000001000 */
[----:B------:R-:W2:Y:S08]  /*3a80*/  MUFU.EX2 R9, R9 ;  /* 0x0000000900097308 */ /* 0x000eb00000000800 */
[----:B------:R-:W3:Y:S01]  /*3a90*/  MUFU.EX2 R16, R16 ;  /* 0x0000001000107308 */ /* 0x000ee20000000800 */
[----:B0-----:R-:W-:Y:S01]  /*3aa0*/  FMUL.FTZ R3, R3, R8 ;  /* 0x0000000803037220 */ /* 0x001fe20000410000 */
[----:B------:R-:W-:Y:S01]  /*3ab0*/  FMUL.FTZ R8, R7, -1.4426950216293334961 ;  /* 0xbfb8aa3b07087820 */ /* 0x000fe20000410000 */
[----:B-1----:R-:W-:Y:S01]  /*3ac0*/  FMUL.FTZ R61, R38, R61 ;  /* 0x0000003d263d7220 */ /* 0x002fe20000410000 */
[----:B------:R-:W-:Y:S01]  /*3ad0*/  FMUL.FTZ R6, R6, R12 ;  /* 0x0000000c06067220 */ /* 0x000fe20000410000 */
[----:B------:R-:W3:Y:S01]  /*3ae0*/  LDL.LU R38, [R1+0x70] ;  /* 0x0000700001267983 */ /* 0x000ee20000300800 */
[----:B------:R-:W-:Y:S01]  /*3af0*/  FMUL.FTZ R40, R40, R21 ;  /* 0x0000001528287220 */ /* 0x000fe20000410000 */
[----:B----4-:R-:W-:Y:S01]  /*3b00*/  FMUL.FTZ R17, R26, -1.4426950216293334961 ;  /* 0xbfb8aa3b1a117820 */ /* 0x010fe20000410000 */
[----:B--2---:R-:W-:Y:S01]  /*3b10*/  FADD.FTZ R9, R9, 1 ;  /* 0x3f80000009097421 */ /* 0x004fe20000010000 */
[----:B------:R-:W-:Y:S01]  /*3b20*/  FMUL.FTZ R12, R13, -1.4426950216293334961 ;  /* 0xbfb8aa3b0d0c7820 */ /* 0x000fe20000410000 */
[----:B------:R-:W0:Y:S01]  /*3b30*/  MUFU.EX2 R8, R8 ;  /* 0x0000000800087308 */ /* 0x000e220000000800 */
[----:B------:R-:W-:Y:S01]  /*3b40*/  FMUL.FTZ R21, R28, -1.4426950216293334961 ;  /* 0xbfb8aa3b1c157820 */ /* 0x000fe20000410000 */
[----:B------:R-:W2:Y:S01]  /*3b50*/  LDL.LU R27, [R1+0x74] ;  /* 0x00007400011b7983 */ /* 0x000ea20000300800 */
[----:B---3--:R-:W-:-:S03]  /*3b60*/  FADD.FTZ R16, R16, 1 ;  /* 0x3f80000010107421 */ /* 0x008fc60000010000 */
[----:B------:R-:W3:Y:S02]  /*3b70*/  LDL.LU R29, [R1+0x64] ;  /* 0x00006400011d7983 */ /* 0x000ee40000300800 */
[----:B------:R-:W1:Y:S08]  /*3b80*/  MUFU.RCP R9, R9 ;  /* 0x0000000900097308 */ /* 0x000e700000001000 */
[----:B------:R-:W4:Y:S08]  /*3b90*/  MUFU.RCP R16, R16 ;  /* 0x0000001000107308 */ /* 0x000f300000001000 */
[----:B------:R-:W-:Y:S08]  /*3ba0*/  MUFU.EX2 R17, R17 ;  /* 0x0000001100117308 */ /* 0x000ff00000000800 */
[----:B------:R-:W4:Y:S08]  /*3bb0*/  MUFU.EX2 R12, R12 ;  /* 0x0000000c000c7308 */ /* 0x000f300000000800 */
[----:B------:R-:W4:Y:S01]  /*3bc0*/  MUFU.EX2 R21, R21 ;  /* 0x0000001500157308 */ /* 0x000f220000000800 */
[----:B0-----:R-:W-:Y:S01]  /*3bd0*/  FADD.FTZ R8, R8, 1 ;  /* 0x3f80000008087421 */ /* 0x001fe20000010000 */
[----:B-1----:R-:W-:Y:S01]  /*3be0*/  FMUL.FTZ R9, R10, R9 ;  /* 0x000000090a097220 */ /* 0x002fe20000410000 */
[----:B----4-:R-:W-:-:S05]  /*3bf0*/  FMUL.FTZ R10, R11, R16 ;  /* 0x000000100b0a7220 */ /* 0x010fca0000410000 */
[----:B------:R0:W-:Y:S01]  /*3c00*/  MUFU.RCP R20, R8 ;  /* 0x0000000800147308 */ /* 0x0001e20000001000 */
[----:B------:R-:W-:Y:S01]  /*3c10*/  FADD.FTZ R11, R12, 1 ;  /* 0x3f8000000c0b7421 */ /* 0x000fe20000010000 */
[----:B0-----:R-:W-:Y:S01]  /*3c20*/  FADD.FTZ R8, R17, 1 ;  /* 0x3f80000011087421 */ /* 0x001fe20000010000 */
[----:B------:R-:W-:-:S05]  /*3c30*/  FADD.FTZ R12, R21, 1 ;  /* 0x3f800000150c7421 */ /* 0x000fca0000010000 */
[----:B------:R-:W0:Y:S08]  /*3c40*/  MUFU.RCP R8, R8 ;  /* 0x0000000800087308 */ /* 0x000e300000001000 */
[----:B------:R-:W1:Y:S01]  /*3c50*/  MUFU.RCP R12, R12 ;  /* 0x0000000c000c7308 */ /* 0x000e620000001000 */
[----:B0-----:R-:W-:Y:S02]  /*3c60*/  FMUL.FTZ R8, R26, R8 ;  /* 0x000000081a087220 */ /* 0x001fe40000410000 */
[----:B------:R-:W4:Y:S01]  /*3c70*/  LDL.LU R26, [R1+0x78] ;  /* 0x00007800011a7983 */ /* 0x000f220000300800 */
[----:B-1----:R-:W-:-:S03]  /*3c80*/  FMUL.FTZ R12, R28, R12 ;  /* 0x0000000c1c0c7220 */ /* 0x002fc60000410000 */
[----:B------:R-:W4:Y:S01]  /*3c90*/  LDL.LU R28, [R1+0x6c] ;  /* 0x00006c00011c7983 */ /* 0x000f220000300800 */
[----:B------:R-:W-:Y:S01]  /*3ca0*/  FMUL.FTZ R17, R57, -1.4426950216293334961 ;  /* 0xbfb8aa3b39117820 */ /* 0x000fe20000410000 */
[----:B------:R-:W-:Y:S01]  /*3cb0*/  FMUL.FTZ R7, R7, R20 ;  /* 0x0000001407077220 */ /* 0x000fe20000410000 */
[----:B------:R-:W-:Y:S01]  /*3cc0*/  FMUL.FTZ R16, R15, -1.4426950216293334961 ;  /* 0xbfb8aa3b0f107820 */ /* 0x000fe20000410000 */
[----:B------:R-:W-:Y:S01]  /*3cd0*/  MUFU.RCP R11, R11 ;  /* 0x0000000b000b7308 */ /* 0x000fe20000001000 */
[----:B------:R-:W-:Y:S01]  /*3ce0*/  FMUL.FTZ R47, R47, R24 ;  /* 0x000000182f2f7220 */ /* 0x000fe20000410000 */
[----:B------:R-:W4:Y:S06]  /*3cf0*/  LDL.LU R32, [R1+0x1c] ;  /* 0x00001c0001207983 */ /* 0x000f2c0000300800 */
[----:B------:R-:W0:Y:S01]  /*3d00*/  MUFU.EX2 R17, R17 ;  /* 0x0000001100117308 */ /* 0x000e220000000800 */
[----:B------:R-:W-:-:S07]  /*3d10*/  FMUL.FTZ R20, R14, -1.4426950216293334961 ;  /* 0xbfb8aa3b0e147820 */ /* 0x000fce0000410000 */
[----:B------:R-:W1:Y:S01]  /*3d20*/  MUFU.EX2 R20, R20 ;  /* 0x0000001400147308 */ /* 0x000e620000000800 */
[----:B0-----:R-:W-:-:S07]  /*3d30*/  FADD.FTZ R17, R17, 1 ;  /* 0x3f80000011117421 */ /* 0x001fce0000010000 */
[----:B------:R-:W0:Y:S08]  /*3d40*/  MUFU.EX2 R16, R16 ;  /* 0x0000001000107308 */ /* 0x000e300000000800 */
[----:B------:R-:W0:Y:S01]  /*3d50*/  MUFU.RCP R21, R17 ;  /* 0x0000001100157308 */ /* 0x000e220000001000 */
[----:B-1----:R-:W-:Y:S01]  /*3d60*/  FADD.FTZ R20, R20, 1 ;  /* 0x3f80000014147421 */ /* 0x002fe20000010000 */
[----:B------:R-:W-:Y:S01]  /*3d70*/  FMUL.FTZ R11, R13, R11 ;  /* 0x0000000b0d0b7220 */ /* 0x000fe20000410000 */
[----:B0-----:R-:W-:-:S05]  /*3d80*/  FADD.FTZ R16, R16, 1 ;  /* 0x3f80000010107421 */ /* 0x001fca0000010000 */
[----:B------:R-:W0:Y:S01]  /*3d90*/  MUFU.RCP R20, R20 ;  /* 0x0000001400147308 */ /* 0x000e220000001000 */
[----:B------:R-:W-:Y:S01]  /*3da0*/  FMUL.FTZ R13, R57, R21 ;  /* 0x00000015390d7220 */ /* 0x000fe20000410000 */
[----:B------:R-:W-:-:S06]  /*3db0*/  FMUL.FTZ R21, R18, -1.4426950216293334961 ;  /* 0xbfb8aa3b12157820 */ /* 0x000fcc0000410000 */
[----:B------:R-:W1:Y:S08]  /*3dc0*/  MUFU.RCP R25, R16 ;  /* 0x0000001000197308 */ /* 0x000e700000001000 */
[----:B------:R-:W1:Y:S01]  /*3dd0*/  MUFU.EX2 R21, R21 ;  /* 0x0000001500157308 */ /* 0x000e620000000800 */
[----:B0-----:R-:W-:Y:S01]  /*3de0*/  FMUL.FTZ R14, R14, R20 ;  /* 0x000000140e0e7220 */ /* 0x001fe20000410000 */
[----:B------:R-:W-:Y:S01]  /*3df0*/  FMUL.FTZ R20, R19, -1.4426950216293334961 ;  /* 0xbfb8aa3b13147820 */ /* 0x000fe20000410000 */
[----:B------:R-:W-:Y:S01]  /*3e00*/  FMUL.FTZ R17, R59, -1.4426950216293334961 ;  /* 0xbfb8aa3b3b117820 */ /* 0x000fe20000410000 */
[----:B-1----:R-:W-:Y:S01]  /*3e10*/  FMUL.FTZ R15, R15, R25 ;  /* 0x000000190f0f7220 */ /* 0x002fe20000410000 */
[----:B------:R-:W-:-:S03]  /*3e20*/  FMUL.FTZ R25, R22, -1.4426950216293334961 ;  /* 0xbfb8aa3b16197820 */ /* 0x000fc60000410000 */
[----:B------:R-:W0:Y:S01]  /*3e30*/  MUFU.EX2 R20, R20 ;  /* 0x0000001400147308 */ /* 0x000e220000000800 */
[----:B------:R-:W-:-:S07]  /*3e40*/  FADD.FTZ R21, R21, 1 ;  /* 0x3f80000015157421 */ /* 0x000fce0000010000 */
[----:B------:R-:W1:Y:S08]  /*3e50*/  MUFU.EX2 R25, R25 ;  /* 0x0000001900197308 */ /* 0x000e700000000800 */
[----:B------:R-:W1:Y:S01]  /*3e60*/  MUFU.EX2 R17, R17 ;  /* 0x0000001100117308 */ /* 0x000e620000000800 */
[----:B0-----:R-:W-:Y:S01]  /*3e70*/  FADD.FTZ R20, R20, 1 ;  /* 0x3f80000014147421 */ /* 0x001fe20000010000 */
[----:B-1----:R-:W-:Y:S01]  /*3e80*/  FADD.FTZ R25, R25, 1 ;  /* 0x3f80000019197421 */ /* 0x002fe20000010000 */
[----:B------:R-:W-:-:S06]  /*3e90*/  FADD.FTZ R17, R17, 1 ;  /* 0x3f80000011117421 */ /* 0x000fcc0000010000 */
[----:B------:R-:W0:Y:S02]  /*3ea0*/  MUFU.RCP R17, R17 ;  /* 0x0000001100117308 */ /* 0x000e240000001000 */
[----:B0-----:R-:W-:Y:S01]  /*3eb0*/  FMUL.FTZ R17, R59, R17 ;  /* 0x000000113b117220 */ /* 0x001fe20000410000 */
[----:B------:R-:W-:-:S06]  /*3ec0*/  FMUL.FTZ R24, R38, -1.4426950216293334961 ;  /* 0xbfb8aa3b26187820 */ /* 0x000fcc0000410000 */
[----:B------:R-:W0:Y:S01]  /*3ed0*/  MUFU.EX2 R24, R24 ;  /* 0x0000001800187308 */ /* 0x000e220000000800 */
[----:B--2---:R-:W-:-:S07]  /*3ee0*/  FMUL.FTZ R57, R27, -1.4426950216293334961 ;  /* 0xbfb8aa3b1b397820 */ /* 0x004fce0000410000 */
[----:B------:R-:W-:Y:S01]  /*3ef0*/  MUFU.EX2 R57, R57 ;  /* 0x0000003900397308 */ /* 0x000fe20000000800 */
[----:B0-----:R-:W-:-:S07]  /*3f00*/  FADD.FTZ R16, R24, 1 ;  /* 0x3f80000018107421 */ /* 0x001fce0000010000 */
[----:B------:R3:W0:Y:S08]  /*3f10*/  MUFU.RCP R24, R21 ;  /* 0x0000001500187308 */ /* 0x0006300000001000 */
[----:B------:R-:W1:Y:S01]  /*3f20*/  MUFU.RCP R16, R16 ;  /* 0x0000001000107308 */ /* 0x000e620000001000 */
[----:B---3--:R-:W-:Y:S01]  /*3f30*/  FMUL.FTZ R21, R29, -1.4426950216293334961 ;  /* 0xbfb8aa3b1d157820 */ /* 0x008fe20000410000 */
[----:B0-----:R-:W-:Y:S01]  /*3f40*/  FMUL.FTZ R18, R18, R24 ;  /* 0x0000001812127220 */ /* 0x001fe20000410000 */
[----:B------:R-:W-:-:S05]  /*3f50*/  FMUL.FTZ R24, R23, -1.4426950216293334961 ;  /* 0xbfb8aa3b17187820 */ /* 0x000fca0000410000 */
[----:B------:R-:W-:Y:S01]  /*3f60*/  MUFU.EX2 R21, R21 ;  /* 0x0000001500157308 */ /* 0x000fe20000000800 */
[----:B-1----:R-:W-:-:S07]  /*3f70*/  FMUL.FTZ R16, R38, R16 ;  /* 0x0000001026107220 */ /* 0x002fce0000410000 */
[----:B------:R0:W-:Y:S02]  /*3f80*/  MUFU.RCP R38, R20 ;  /* 0x0000001400267308 */ /* 0x0001e40000001000 */
[----:B0-----:R-:W-:-:S06]  /*3f90*/  FADD.FTZ R20, R57, 1 ;  /* 0x3f80000039147421 */ /* 0x001fcc0000010000 */
[----:B------:R-:W0:Y:S08]  /*3fa0*/  MUFU.EX2 R24, R24 ;  /* 0x0000001800187308 */ /* 0x000e300000000800 */
[----:B------:R1:W-:Y:S01]  /*3fb0*/  MUFU.RCP R57, R25 ;  /* 0x0000001900397308 */ /* 0x0003e20000001000 */
[----:B----4-:R-:W-:Y:S01]  /*3fc0*/  FMUL.FTZ R60, R26, -1.4426950216293334961 ;  /* 0xbfb8aa3b1a3c7820 */ /* 0x010fe20000410000 */
[----:B-1----:R-:W-:-:S06]  /*3fd0*/  FMUL.FTZ R25, R28, -1.4426950216293334961 ;  /* 0xbfb8aa3b1c197820 */ /* 0x002fcc0000410000 */
[----:B------:R-:W1:Y:S08]  /*3fe0*/  MUFU.EX2 R60, R60 ;  /* 0x0000003c003c7308 */ /* 0x000e700000000800 */
[----:B------:R-:W2:Y:S01]  /*3ff0*/  MUFU.EX2 R25, R25 ;  /* 0x0000001900197308 */ /* 0x000ea20000000800 */
[----:B0-----:R-:W-:Y:S01]  /*4000*/  FADD.FTZ R24, R24, 1 ;  /* 0x3f80000018187421 */ /* 0x001fe20000010000 */
[----:B------:R-:W-:-:S06]  /*4010*/  FADD.FTZ R21, R21, 1 ;  /* 0x3f80000015157421 */ /* 0x000fcc0000010000 */
[----:B------:R1:W-:Y:S02]  /*4020*/  MUFU.RCP R59, R24 ;  /* 0x00000018003b7308 */ /* 0x0003e40000001000 */
[----:B-1----:R-:W-:Y:S01]  /*4030*/  FADD.FTZ R24, R60, 1 ;  /* 0x3f8000003c187421 */ /* 0x002fe20000010000 */
[----:B--2---:R-:W-:-:S05]  /*4040*/  FADD.FTZ R25, R25, 1 ;  /* 0x3f80000019197421 */ /* 0x004fca0000010000 */
[----:B------:R-:W0:Y:S08]  /*4050*/  MUFU.RCP R20, R20 ;  /* 0x0000001400147308 */ /* 0x000e300000001000 */
[----:B------:R-:W1:Y:S08]  /*4060*/  MUFU.RCP R21, R21 ;  /* 0x0000001500157308 */ /* 0x000e700000001000 */
[----:B------:R-:W2:Y:S08]  /*4070*/  MUFU.RCP R24, R24 ;  /* 0x0000001800187308 */ /* 0x000eb00000001000 */
[----:B------:R-:W3:Y:S01]  /*4080*/  MUFU.RCP R25, R25 ;  /* 0x0000001900197308 */ /* 0x000ee20000001000 */
[----:B0-----:R-:W-:Y:S01]  /*4090*/  FMUL.FTZ R20, R27, R20 ;  /* 0x000000141b147220 */ /* 0x001fe20000410000 */
[----:B-1----:R-:W-:Y:S01]  /*40a0*/  FMUL.FTZ R21, R29, R21 ;  /* 0x000000151d157220 */ /* 0x002fe20000410000 */
[----:B------:R-:W4:Y:S01]  /*40b0*/  LDL.LU R27, [R1+0xac] ;  /* 0x0000ac00011b7983 */ /* 0x000f220000300800 */
[----:B------:R-:W-:-:S03]  /*40c0*/  FMUL.FTZ R23, R23, R59 ;  /* 0x0000003b17177220 */ /* 0x000fc60000410000 */
[----:B------:R-:W4:Y:S01]  /*40d0*/  LDL.LU R29, [R1+0xa8] ;  /* 0x0000a800011d7983 */ /* 0x000f220000300800 */
[----:B--2---:R-:W-:-:S03]  /*40e0*/  FMUL.FTZ R24, R26, R24 ;  /* 0x000000181a187220 */ /* 0x004fc60000410000 */
[----:B------:R-:W2:Y:S04]  /*40f0*/  LDL.LU R60, [R1+0x8] ;  /* 0x00000800013c7983 */ /* 0x000ea80000300800 */
[----:B------:R-:W2:Y:S01]  /*4100*/  LDL.LU R59, [R1+0x80] ;  /* 0x00008000013b7983 */ /* 0x000ea20000300800 */
[----:B---3--:R-:W-:-:S03]  /*4110*/  FMUL.FTZ R25, R28, R25 ;  /* 0x000000191c197220 */ /* 0x008fc60000410000 */
[----:B------:R-:W3:Y:S04]  /*4120*/  LDL.LU R26, [R1+0xa4] ;  /* 0x0000a400011a7983 */ /* 0x000ee80000300800 */
[----:B------:R-:W3:Y:S01]  /*4130*/  LDL.LU R28, [R1+0xa0] ;  /* 0x0000a000011c7983 */ /* 0x000ee20000300800 */
[----:B------:R-:W-:Y:S01]  /*4140*/  FMUL.FTZ R19, R19, R38 ;  /* 0x0000002613137220 */ /* 0x000fe20000410000 */
[----:B------:R-:W-:-:S06]  /*4150*/  FMUL.FTZ R38, R32, -1.4426950216293334961 ;  /* 0xbfb8aa3b20267820 */ /* 0x000fcc0000410000 */
[----:B------:R-:W0:Y:S02]  /*4160*/  MUFU.EX2 R38, R38 ;  /* 0x0000002600267308 */ /* 0x000e240000000800 */
[----:B0-----:R-:W-:-:S06]  /*4170*/  FADD.FTZ R38, R38, 1 ;  /* 0x3f80000026267421 */ /* 0x001fcc0000010000 */
[----:B------:R-:W0:Y:S02]  /*4180*/  MUFU.RCP R38, R38 ;  /* 0x0000002600267308 */ /* 0x000e240000001000 */
[----:B0-----:R-:W-:Y:S01]  /*4190*/  FMUL.FTZ R38, R32, R38 ;  /* 0x0000002620267220 */ /* 0x001fe20000410000 */
[----:B---3--:R-:W-:Y:S02]  /*41a0*/  F2FP.F16.F32.PACK_AB R28, R26, R28 ;  /* 0x0000001c1a1c723e */ /* 0x008fe400000000ff */
[----:B------:R-:W3:Y:S04]  /*41b0*/  LDL.LU R26, [R1+0x7c] ;  /* 0x00007c00011a7983 */ /* 0x000ee80000300800 */
[----:B------:R-:W2:Y:S01]  /*41c0*/  LDL.LU R32, [R1+0x9c] ;  /* 0x00009c0001207983 */ /* 0x000ea20000300800 */
[----:B------:R-:W-:Y:S01]  /*41d0*/  FMUL.FTZ R22, R22, R57 ;  /* 0x0000003916167220 */ /* 0x000fe20000410000 */
[----:B------:R-:W-:-:S06]  /*41e0*/  FMUL.FTZ R57, R39, -1.4426950216293334961 ;  /* 0xbfb8aa3b27397820 */ /* 0x000fcc0000410000 */
[----:B------:R-:W0:Y:S01]  /*41f0*/  MUFU.EX2 R57, R57 ;  /* 0x0000003900397308 */ /* 0x000e220000000800 */
[----:B----4-:R-:W-:Y:S01]  /*4200*/  F2FP.F16.F32.PACK_AB R29, R27, R29 ;  /* 0x0000001d1b1d723e */ /* 0x010fe200000000ff */
[----:B0-----:R-:W-:-:S06]  /*4210*/  FADD.FTZ R57, R57, 1 ;  /* 0x3f80000039397421 */ /* 0x001fcc0000010000 */
[----:B------:R-:W0:Y:S01]  /*4220*/  MUFU.RCP R57, R57 ;  /* 0x0000003900397308 */ /* 0x000e220000001000 */
[----:B------:R-:W-:Y:S01]  /*4230*/  F2FP.F16.F32.PACK_AB R33, R49, R33 ;  /* 0x000000213121723e */ /* 0x000fe200000000ff */
[----:B0-----:R-:W-:Y:S01]  /*4240*/  FMUL.FTZ R39, R39, R57 ;  /* 0x0000003927277220 */ /* 0x001fe20000410000 */
[----:B---3--:R-:W-:-:S04]  /*4250*/  IADD3 R26, P1, PT, R26, UR6, RZ ;  /* 0x000000061a1a7c10 */ /* 0x008fc8000ff3e0ff */
[----:B--2---:R-:W-:Y:S01]  /*4260*/  IADD3.X R27, PT, PT, R59, UR7, RZ, P1, !PT ;  /* 0x000000073b1b7c10 */ /* 0x004fe20008ffe4ff */
[----:B------:R-:W0:Y:S01]  /*4270*/  LDCU.64 UR6, c[0x0][0x3a8] ;  /* 0x00007500ff0677ac */ /* 0x000e220008000a00 */
[----:B------:R-:W-:Y:S01]  /*4280*/  F2FP.F16.F32.PACK_AB R32, R50, R32 ;  /* 0x000000203220723e */ /* 0x000fe200000000ff */
[----:B------:R-:W2:Y:S04]  /*4290*/  LDL.LU R59, [R1+0x10] ;  /* 0x00001000013b7983 */ /* 0x000ea80000300800 */
[----:B------:R1:W-:Y:S04]  /*42a0*/  STG.E.64 desc[UR8][R26.64], R28 ;  /* 0x0000001c1a007986 */ /* 0x0003e8000c101b08 */
[----:B------:R-:W2:Y:S04]  /*42b0*/  LDL.LU R57, [R1+0xc] ;  /* 0x00000c0001397983 */ /* 0x000ea80000300800 */
[----:B------:R3:W-:Y:S01]  /*42c0*/  STG.E.64 desc[UR8][R26.64+0x1e00], R32 ;  /* 0x001e00201a007986 */ /* 0x0007e2000c101b08 */
[----:B-1----:R-:W-:-:S02]  /*42d0*/  F2FP.F16.F32.PACK_AB R28, R56, R55 ;  /* 0x00000037381c723e */ /* 0x002fc400000000ff */
[----:B------:R-:W-:Y:S01]  /*42e0*/  F2FP.F16.F32.PACK_AB R29, R54, R53 ;  /* 0x00000035361d723e */ /* 0x000fe200000000ff */
[----:B------:R-:W4:Y:S04]  /*42f0*/  LDL.LU R55, [R1+0x4] ;  /* 0x0000040001377983 */ /* 0x000f280000300800 */
[----:B------:R1:W-:Y:S01]  /*4300*/  STG.E.64 desc[UR8][R26.64+0xa00], R28 ;  /* 0x000a001c1a007986 */ /* 0x0003e2000c101b08 */
[----:B---3--:R-:W-:-:S03]  /*4310*/  F2FP.F16.F32.PACK_AB R32, R0, R2 ;  /* 0x000000020020723e */ /* 0x008fc600000000ff */
[----:B------:R-:W3:Y:S01]  /*4320*/  LDL.LU R56, [R1+0x14] ;  /* 0x0000140001387983 */ /* 0x000ee20000300800 */
[----:B-1----:R-:W-:-:S03]  /*4330*/  F2FP.F16.F32.PACK_AB R28, R44, R60 ;  /* 0x0000003c2c1c723e */ /* 0x002fc600000000ff */
[----:B------:R-:W2:Y:S04]  /*4340*/  LDL.LU R60, [R1+0x54] ;  /* 0x00005400013c7983 */ /* 0x000ea80000300800 */
[----:B------:R-:W3:Y:S01]  /*4350*/  LDL.LU R2, [R1+0x98] ;  /* 0x0000980001027983 */ /* 0x000ee20000300800 */
[----:B------:R-:W-:Y:S02]  /*4360*/  F2FP.F16.F32.PACK_AB R33, R4, R3 ;  /* 0x000000030421723e */ /* 0x000fe400000000ff */
[----:B------:R-:W-:Y:S02]  /*4370*/  F2FP.F16.F32.PACK_AB R4, R5, R61 ;  /* 0x0000003d0504723e */ /* 0x000fe400000000ff */
[----:B------:R-:W-:Y:S02]  /*4380*/  F2FP.F16.F32.PACK_AB R5, R7, R6 ;  /* 0x000000060705723e */ /* 0x000fe400000000ff */
[----:B---3--:R-:W-:-:S02]  /*4390*/  F2FP.F16.F32.PACK_AB R6, R56, R2 ;  /* 0x000000023806723e */ /* 0x008fc400000000ff */
[----:B------:R-:W3:Y:S01]  /*43a0*/  LDL.LU R2, [R1+0x94] ;  /* 0x0000940001027983 */ /* 0x000ee20000300800 */
        /* <DEDUP_REMOVED lines=13> */
[----:B----4-:R-:W-:Y:S02]  /*4480*/  F2FP.F16.F32.PACK_AB R30, R41, R55 ;  /* 0x00000037291e723e */ /* 0x010fe400000000ff */
[----:B------:R-:W-:Y:S02]  /*4490*/  F2FP.F16.F32.PACK_AB R31, R40, R58 ;  /* 0x0000003a281f723e */ /* 0x000fe400000000ff */
[----:B------:R-:W-:Y:S02]  /*44a0*/  F2FP.F16.F32.PACK_AB R9, R11, R10 ;  /* 0x0000000a0b09723e */ /* 0x000fe400000000ff */
[----:B------:R-:W-:Y:S02]  /*44b0*/  F2FP.F16.F32.PACK_AB R13, R15, R14 ;  /* 0x0000000e0f0d723e */ /* 0x000fe400000000ff */
[----:B------:R-:W-:Y:S02]  /*44c0*/  F2FP.F16.F32.PACK_AB R17, R19, R18 ;  /* 0x000000121311723e */ /* 0x000fe400000000ff */
[----:B------:R-:W-:-:S02]  /*44d0*/  F2FP.F16.F32.PACK_AB R21, R23, R22 ;  /* 0x000000161715723e */ /* 0x000fc400000000ff */
[----:B------:R-:W-:Y:S02]  /*44e0*/  F2FP.F16.F32.PACK_AB R25, R39, R38 ;  /* 0x000000262719723e */ /* 0x000fe400000000ff */
[----:B--2---:R-:W-:Y:S01]  /*44f0*/  F2FP.F16.F32.PACK_AB R7, R57, R59 ;  /* 0x0000003b3907723e */ /* 0x004fe200000000ff */
        /* <DEDUP_REMOVED lines=14> */
[----:B------:R-:W-:Y:S02]  /*45e0*/  IADD3.X R60, PT, PT, RZ, R60, RZ, P1, !PT ;  /* 0x0000003cff3c7210 */ /* 0x000fe40000ffe4ff */
[----:B0-----:R-:W-:-:S03]  /*45f0*/  ISETP.GE.U32.AND P1, PT, R2, UR6, PT ;  /* 0x0000000602007c0c */ /* 0x001fc6000bf26070 */
[----:B------:R2:W-:Y:S01]  /*4600*/  STL [R1+0x54], R60 ;  /* 0x0000543c01007387 */ /* 0x0005e20000100800 */
[----:B------:R-:W-:-:S13]  /*4610*/  ISETP.GE.AND.EX P1, PT, R60, UR7, PT, P1 ;  /* 0x000000073c007c0c */ /* 0x000fda000bf26310 */
[----:B--2---:R-:W-:Y:S05]  /*4620*/  @!P1 BRA `(.L_x_1292) ;  /* 0xffffffbc00249947 */ /* 0x004fea000383ffff */
[----:B------:R-:W-:Y:S05]  /*4630*/  EXIT ;  /* 0x000000000000794d */ /* 0x000fea0003800000 */
.L_x_1293:
        /* <DEDUP_REMOVED lines=12> */
.L_x_1362:


//--------------------- .text._ZN13group_norm_v214gn_cuda_kernelI6__halfLi320ELi3ELi16ELi20ELi4096ELb1ELi64ELi320ELi320ELi4ELb1ELi6ELb0ELb0ENS_16CompileConditionILi1000EEEEEvPT_PKS4_S7_S7_flPfS8_Pj --------------------------
	.section	.text._ZN13group_norm_v214gn_cuda_kernelI6__halfLi320ELi3ELi16ELi20ELi4096ELb1ELi64ELi320ELi320ELi4ELb1ELi6ELb0ELb0ENS_16CompileConditionILi1000EEEEEvPT_PKS4_S7_S7_flPfS8_Pj,"ax",@progbits
	.align	128
        .global         _ZN13group_norm_v214gn_cuda_kernelI6__halfLi320ELi3ELi16ELi20ELi4096ELb1ELi64ELi320ELi320ELi4ELb1ELi6ELb0ELb0ENS_16CompileConditionILi1000EEEEEvPT_PKS4_S7_S7_flPfS8_Pj
        .type           _ZN13group_norm_v214gn_cuda_kernelI6__halfLi320ELi3ELi16ELi20ELi4096ELb1ELi64ELi320ELi320ELi4ELb1ELi6ELb0ELb0ENS_16CompileConditionILi1000EEEEEvPT_PKS4_S7_S7_flPfS8_Pj,@function
        .size           _ZN13group_norm_v214gn_cuda_kernelI6__halfLi320ELi3ELi16ELi20ELi4096ELb1ELi64ELi320ELi320ELi4ELb1ELi6ELb0ELb0ENS_16CompileConditionILi1000EEEEEvPT_PKS4_S7_S7_flPfS8_Pj,(.L_x_1363 - _ZN13group_norm_v214gn_cuda_kernelI6__halfLi320ELi3ELi16ELi20ELi4096ELb1ELi64ELi320ELi320ELi4ELb1ELi6ELb0ELb0ENS_16CompileConditionILi1000EEEEEvPT_PKS4_S7_S7_flPfS8_Pj)
        .other          _ZN13group_norm_v214gn_cuda_kernelI6__halfLi320ELi3ELi16ELi20ELi4096ELb1ELi64ELi320ELi320ELi4ELb1ELi6ELb0ELb0ENS_16CompileConditionILi1000EEEEEvPT_PKS4_S7_S7_flPfS8_Pj,@"STO_CUDA_ENTRY STV_DEFAULT"
_ZN13group_norm_v214gn_cuda_kernelI6__halfLi320ELi3ELi16ELi20ELi4096ELb1ELi64ELi320ELi320ELi4ELb1ELi6ELb0ELb0ENS_16CompileConditionILi1000EEEEEvPT_PKS4_S7_S7_flPfS8_Pj:
.text._ZN13group_norm_v214gn_cuda_kernelI6__halfLi320ELi3ELi16ELi20ELi4096ELb1ELi64ELi320ELi320ELi4ELb1ELi6ELb0ELb0ENS_16CompileConditionILi1000EEEEEvPT_PKS4_S7_S7_flPfS8_Pj:
        /* <DEDUP_REMOVED lines=44> */
.L_x_1306:
        /* <DEDUP_REMOVED lines=285> */
.L_x_1295:
[----:B------:R-:W-:Y:S05]  /*1490*/  BSYNC.RECONVERGENT B0 ;  /* 0x0000000000007941 */ /* 0x000fea0003800200 */
.L_x_1294:
        /* <DEDUP_REMOVED lines=25> */
.L_x_1297:
[----:B------:R-:W-:Y:S05]  /*1630*/  BSYNC.RECONVERGENT B0 ;  /* 0x0000000000007941 */ /* 0x000fea0003800200 */
.L_x_1296:
        /* <DEDUP_REMOVED lines=13> */
.L_x_1299:
[----:B------:R-:W2:Y:S04]  /*1710*/  LD.E.STRONG.GPU R33, desc[UR8][R30.64] ;  /* 0x000000081e217980 */ /* 0x000ea8000c10f900 */
[----:B--2---:R-:W-:Y:S01]  /*1720*/  CCTL.IVALL ;  /* 0x00000000ff00798f */ /* 0x004fe20002000000 */
[----:B------:R-:W-:Y:S05]  /*1730*/  YIELD ;  /* 0x0000000000007946 */ /* 0x000fea0003800000 */
[----:B-----5:R-:W-:-:S04]  /*1740*/  LOP3.LUT R33, R33, R32, RZ, 0x3c, !PT ;  /* 0x0000002021217212 */ /* 0x020fc800078e3cff */
[----:B------:R-:W-:-:S13]  /*1750*/  ISETP.GT.AND P2, PT, R33, -0x1, PT ;  /* 0xffffffff2100780c */ /* 0x000fda0003f44270 */
[----:B------:R-:W-:Y:S05]  /*1760*/  @P2 BRA `(.L_x_1299) ;  /* 0xfffffffc00e82947 */ /* 0x000fea000383ffff */
.L_x_1298:
        /* <DEDUP_REMOVED lines=37> */
.L_x_1301:
[----:B------:R-:W-:Y:S05]  /*19c0*/  BSYNC.RECONVERGENT B0 ;  /* 0x0000000000007941 */ /* 0x000fea0003800200 */
.L_x_1300:
        /* <DEDUP_REMOVED lines=30> */
.L_x_1303:
[----:B------:R-:W-:Y:S05]  /*1bb0*/  BSYNC.RECONVERGENT B0 ;  /* 0x0000000000007941 */ /* 0x000fea0003800200 */
.L_x_1302:
        /* <DEDUP_REMOVED lines=17> */
.L_x_1305:
[----:B------:R-:W-:Y:S05]  /*1cd0*/  BSYNC.RECONVERGENT B0 ;  /* 0x0000000000007941 */ /* 0x000fea0003800200 */
.L_x_1304:
        /* <DEDUP_REMOVED lines=662> */
.L_x_1307:
        /* <DEDUP_REMOVED lines=12> */
.L_x_1363:


//--------------------- .nv.shared._ZN13group_norm_v218gn_bwd_cuda_kernelI13__nv_bfloat16Li320ELi3ELi32ELi10ELi4096ELb0ELb1ELi16ELi320ELi320ELi4ELb1ELi1ELb0ELb0ELNS_15WgradSyncMethodE3ENS_16CompileConditionILi1000EEEEEvPT_S6_S6_PKS5_S8_S8_S8_PKfflPfPj --------------------------
	.section	.nv.shared._ZN13group_norm_v218gn_bwd_cuda_kernelI13__nv_bfloat16Li320ELi3ELi32ELi10ELi4096ELb0ELb1ELi16ELi320ELi320ELi4ELb1ELi1ELb0ELb0ELNS_15WgradSyncMethodE3ENS_16CompileConditionILi1000EEEEEvPT_S6_S6_PKS5_S8_S8_S8_PKfflPfPj,"aw",@nobits
	.sectionflags	@""
	.align	8
.nv.shared._ZN13group_norm_v218gn_bwd_cuda_kernelI13__nv_bfloat16Li320ELi3ELi32ELi10ELi4096ELb0ELb1ELi16ELi320ELi320ELi4ELb1ELi1ELb0ELb0ELNS_15WgradSyncMethodE3ENS_16CompileConditionILi1000EEEEEvPT_S6_S6_PKS5_S8_S8_S8_PKfflPfPj:
	.zero		17920


//--------------------- .nv.shared.reserved.0     --------------------------
	.section	.nv.shared.reserved.0,"aw",@nobits
	.weak		__nv_reservedSMEM_offset_0_alias
	.size		__nv_reservedSMEM_offset_0_alias, 0, 64
	.other		__nv_reservedSMEM_offset_0_alias,@"STO_CUDA_RESERVED_SHARED STV_DEFAULT"
__nv_reservedSMEM_offset_0_alias:
	.zero		0
	.zero		64


//--------------------- .nv.shared._ZN13group_norm_v218gn_bwd_cuda_kernelI13__nv_bfloat16Li320ELi1ELi32ELi10ELi4096ELb0ELb1ELi32ELi320ELi320ELi4ELb1ELi1ELb0ELb0ELNS_15WgradSyncMethodE3ENS_16CompileConditionILi1000EEEEEvPT_S6_S6_PKS5_S8_S8_S8_PKfflPfPj --------------------------
	.section	.nv.shared._ZN13group_norm_v218gn_bwd_cuda_kernelI13__nv_bfloat16Li320ELi1ELi32ELi10ELi4096ELb0ELb1ELi32ELi320ELi320ELi4ELb1ELi1ELb0ELb0ELNS_15WgradSyncMethodE3ENS_16CompileConditionILi1000EEEEEvPT_S6_S6_PKS5_S8_S8_S8_PKfflPfPj,"aw",@nobits
	.sectionflags	@""
	.align	8
.nv.shared._ZN13group_norm_v218gn_bwd_cuda_kernelI13__nv_bfloat16Li320ELi1ELi32ELi10ELi4096ELb0ELb1ELi32ELi320ELi320ELi4ELb1ELi1ELb0ELb0ELNS_15WgradSyncMethodE3ENS_16CompileConditionILi1000EEEEEvPT_S6_S6_PKS5_S8_S8_S8_PKfflPfPj:
	.zero		17920


//--------------------- .nv.shared._ZN13group_norm_v218gn_bwd_cuda_kernelI13__nv_bfloat16Li320ELi1ELi32ELi10ELi4096ELb0ELb1ELi64ELi320ELi320ELi4ELb1ELi2ELb0ELb0ELNS_15WgradSyncMethodE3ENS_16CompileConditionILi1000EEEEEvPT_S6_S6_PKS5_S8_S8_S8_PKfflPfPj --------------------------
	.section	.nv.shared._ZN13group_norm_v218gn_bwd_cuda_kernelI13__nv_bfloat16Li320ELi1ELi32ELi10ELi4096ELb0ELb1ELi64ELi320ELi320ELi4ELb1ELi2ELb0ELb0ELNS_15WgradSyncMethodE3ENS_16CompileConditionILi1000EEEEEvPT_S6_S6_PKS5_S8_S8_S8_PKfflPfPj,"aw",@nobits
	.sectionflags	@""
	.align	8
.nv.shared._ZN13group_norm_v218gn_bwd_cuda_kernelI13__nv_bfloat16Li320ELi1ELi32ELi10ELi4096ELb0ELb1ELi64ELi320ELi320ELi4ELb1ELi2ELb0ELb0ELNS_15WgradSyncMethodE3ENS_16CompileConditionILi1000EEEEEvPT_S6_S6_PKS5_S8_S8_S8_PKfflPfPj:
	.zero		17920


//--------------------- .nv.shared._ZN13group_norm_v218gn_bwd_cuda_kernelI13__nv_bfloat16Li320ELi2ELi32ELi10ELi4096ELb0ELb1ELi32ELi320ELi320ELi4ELb1ELi2ELb0ELb0ELNS_15WgradSyncMethodE3ENS_16CompileConditionILi1000EEEEEvPT_S6_S6_PKS5_S8_S8_S8_PKfflPfPj --------------------------
	.section	.nv.shared._ZN13group_norm_v218gn_bwd_cuda_kernelI13__nv_bfloat16Li320ELi2ELi32ELi10ELi4096ELb0ELb1ELi32ELi320ELi320ELi4ELb1ELi2ELb0ELb0ELNS_15WgradSyncMethodE3ENS_16CompileConditionILi1000EEEEEvPT_S6_S6_PKS5_S8_S8_S8_PKfflPfPj,"aw",@nobits
	.sectionflags	@""
	.align	8
.nv.shared._ZN13group_norm_v218gn_bwd_cuda_kernelI13__nv_bfloat16Li320ELi2ELi32ELi10ELi4096ELb0ELb1ELi32ELi320ELi320ELi4ELb1ELi2ELb0ELb0ELNS_15WgradSyncMethodE3ENS_16CompileConditionILi1000EEEEEvPT_S6_S6_PKS5_S8_S8_S8_PKfflPfPj:
	.zero		17920


//--------------------- .nv.shared._ZN13group_norm_v218gn_bwd_cuda_kernelI13__nv_bfloat16Li320ELi3ELi32ELi10ELi4096ELb0ELb1ELi32ELi320ELi320ELi4ELb1ELi2ELb0ELb0ELNS_15WgradSyncMethodE3ENS_16CompileConditionILi1000EEEEEvPT_S6_S6_PKS5_S8_S8_S8_PKfflPfPj --------------------------
	.section	.nv.shared._ZN13group_norm_v218gn_bwd_cuda_kernelI13__nv_bfloat16Li320ELi3ELi32ELi10ELi4096ELb0ELb1ELi32ELi320ELi320ELi4ELb1ELi2ELb0ELb0ELNS_15WgradSyncMethodE3ENS_16CompileConditionILi1000EEEEEvPT_S6_S6_PKS5_S8_S8_S8_PKfflPfPj,"aw",@nobits
	.sectionflags	@""
	.align	8
.nv.shared._ZN13group_norm_v218gn_bwd_cuda_kernelI13__nv_bfloat16Li320ELi3ELi32ELi10ELi4096ELb0ELb1ELi32ELi320ELi320ELi4ELb1ELi2ELb0ELb0ELNS_15WgradSyncMethodE3ENS_16CompileConditionILi1000EEEEEvPT_S6_S6_PKS5_S8_S8_S8_PKfflPfPj:
	.zero		17920


//--------------------- .nv.shared._ZN13group_norm_v218gn_bwd_cuda_kernelI13__nv_bfloat16Li320ELi3ELi32ELi10ELi4096ELb0ELb1ELi32ELi320ELi320ELi4ELb1ELi3ELb0ELb0ELNS_15WgradSyncMethodE3ENS_16CompileConditionILi1000EEEEEvPT_S6_S6_PKS5_S8_S8_S8_PKfflPfPj --------------------------
	.section	.nv.shared._ZN13group_norm_v218gn_bwd_cuda_kernelI13__nv_bfloat16Li320ELi3ELi32ELi10ELi4096ELb0ELb1ELi32ELi320ELi320ELi4ELb1ELi3ELb0ELb0ELNS_15WgradSyncMethodE3ENS_16CompileConditionILi1000EEEEEvPT_S6_S6_PKS5_S8_S8_S8_PKfflPfPj,"aw",@nobits
	.sectionflags	@""
	.align	8
.nv.shared._ZN13group_norm_v218gn_bwd_cuda_kernelI13__nv_bfloat16Li320ELi3ELi32ELi10ELi4096ELb0ELb1ELi32ELi320ELi320ELi4ELb1ELi3ELb0ELb0ELNS_15WgradSyncMethodE3ENS_16CompileConditionILi1000EEEEEvPT_S6_S6_PKS5_S8_S8_S8_PKfflPfPj:
	.zero		17920


//--------------------- .nv.shared._ZN13group_norm_v218gn_bwd_cuda_kernelI13__nv_bfloat16Li320ELi3ELi16ELi20ELi4096ELb1ELb1ELi16ELi320ELi320ELi4ELb1ELi1ELb0ELb0ELNS_15WgradSyncMethodE3ENS_16CompileConditionILi1000EEEEEvPT_S6_S6_PKS5_S8_S8_S8_PKfflPfPj --------------------------
	.section	.nv.shared._ZN13group_norm_v218gn_bwd_cuda_kernelI13__nv_bfloat16Li320ELi3ELi16ELi20ELi4096ELb1ELb1ELi16ELi320ELi320ELi4ELb1ELi1ELb0ELb0ELNS_15WgradSyncMethodE3ENS_16CompileConditionILi1000EEEEEvPT_S6_S6_PKS5_S8_S8_S8_PKfflPfPj,"aw",@nobits
	.sectionflags	@""
	.align	8
.nv.shared._ZN13group_norm_v218gn_bwd_cuda_kernelI13__nv_bfloat16Li320ELi3ELi16ELi20ELi4096ELb1ELb1ELi16ELi320ELi320ELi4ELb1ELi1ELb0ELb0ELNS_15WgradSyncMethodE3ENS_16CompileConditionILi1000EEEEEvPT_S6_S6_PKS5_S8_S8_S8_PKfflPfPj:
	.zero		14592


//--------------------- .nv.shared._ZN13group_norm_v218gn_bwd_cuda_kernelI13__nv_bfloat16Li320ELi1ELi16ELi20ELi4096ELb1ELb1ELi32ELi320ELi320ELi4ELb1ELi1ELb0ELb0ELNS_15WgradSyncMethodE3ENS_16CompileConditionILi1000EEEEEvPT_S6_S6_PKS5_S8_S8_S8_PKfflPfPj --------------------------
	.section	.nv.shared._ZN13group_norm_v218gn_bwd_cuda_kernelI13__nv_bfloat16Li320ELi1ELi16ELi20ELi4096ELb1ELb1ELi32ELi320ELi320ELi4ELb1ELi1ELb0ELb0ELNS_15WgradSyncMethodE3ENS_16CompileConditionILi1000EEEEEvPT_S6_S6_PKS5_S8_S8_S8_PKfflPfPj,"aw",@nobits
	.sectionflags	@""
	.align	8
.nv.shared._ZN13group_norm_v218gn_bwd_cuda_kernelI13__nv_bfloat16Li320ELi1ELi16ELi20ELi4096ELb1ELb1ELi32ELi320ELi320ELi4ELb1ELi1ELb0ELb0ELNS_15WgradSyncMethodE3ENS_16CompileConditionILi1000EEEEEvPT_S6_S6_PKS5_S8_S8_S8_PKfflPfPj:
	.zero		14592


//--------------------- .nv.shared._ZN13group_norm_v218gn_bwd_cuda_kernelI13__nv_bfloat16Li320ELi1ELi16ELi20ELi4096ELb1ELb1ELi64ELi320ELi320ELi4ELb1ELi2ELb0ELb0ELNS_15WgradSyncMethodE3ENS_16CompileConditionILi1000EEEEEvPT_S6_S6_PKS5_S8_S8_S8_PKfflPfPj --------------------------
	.section	.nv.shared._ZN13group_norm_v218gn_bwd_cuda_kernelI13__nv_bfloat16Li320ELi1ELi16ELi20ELi4096ELb1ELb1ELi64ELi320ELi320ELi4ELb1ELi2ELb0ELb0ELNS_15WgradSyncMethodE3ENS_16CompileConditionILi1000EEEEEvPT_S6_S6_PKS5_S8_S8_S8_PKfflPfPj,"aw",@nobits
	.sectionflags	@""
	.align	8
.nv.shared._ZN13group_norm_v218gn_bwd_cuda_kernelI13__nv_bfloat16Li320ELi1ELi16ELi20ELi4096ELb1ELb1ELi64ELi320ELi320ELi4ELb1ELi2ELb0ELb0ELNS_15WgradSyncMethodE3ENS_16CompileConditionILi1000EEEEEvPT_S6_S6_PKS5_S8_S8_S8_PKfflPfPj:
	.zero		14592


//--------------------- .nv.shared._ZN13group_norm_v218gn_bwd_cuda_kernelI13__nv_bfloat16Li320ELi2ELi16ELi20ELi4096ELb1ELb1ELi32ELi320ELi320ELi4ELb1ELi2ELb0ELb0ELNS_15WgradSyncMethodE3ENS_16CompileConditionILi1000EEEEEvPT_S6_S6_PKS5_S8_S8_S8_PKfflPfPj --------------------------
	.section	.nv.shared._ZN13group_norm_v218gn_bwd_cuda_kernelI13__nv_bfloat16Li320ELi2ELi16ELi20ELi4096ELb1ELb1ELi32ELi320ELi320ELi4ELb1ELi2ELb0ELb0ELNS_15WgradSyncMethodE3ENS_16CompileConditionILi1000EEEEEvPT_S6_S6_PKS5_S8_S8_S8_PKfflPfPj,"aw",@nobits
	.sectionflags	@""
	.align	8
.nv.shared._ZN13group_norm_v218gn_bwd_cuda_kernelI13__nv_bfloat16Li320ELi2ELi16ELi20ELi4096ELb1ELb1ELi32ELi320ELi320ELi4ELb1ELi2ELb0ELb0ELNS_15WgradSyncMethodE3ENS_16CompileConditionILi1000EEEEEvPT_S6_S6_PKS5_S8_S8_S8_PKfflPfPj:
	.zero		14592


//--------------------- .nv.shared._ZN13group_norm_v218gn_bwd_cuda_kernelI13__nv_bfloat16Li320ELi3ELi16ELi20ELi4096ELb1ELb1ELi32ELi320ELi320ELi4ELb1ELi2ELb0ELb0ELNS_15WgradSyncMethodE3ENS_16CompileConditionILi1000EEEEEvPT_S6_S6_PKS5_S8_S8_S8_PKfflPfPj --------------------------
	.section	.nv.shared._ZN13group_norm_v218gn_bwd_cuda_kernelI13__nv_bfloat16Li320ELi3ELi16ELi20ELi4096ELb1ELb1ELi32ELi320ELi320ELi4ELb1ELi2ELb0ELb0ELNS_15WgradSyncMethodE3ENS_16CompileConditionILi1000EEEEEvPT_S6_S6_PKS5_S8_S8_S8_PKfflPfPj,"aw",@nobits
	.sectionflags	@""
	.align	8
.nv.shared._ZN13group_norm_v218gn_bwd_cuda_kernelI13__nv_bfloat16Li320ELi3ELi16ELi20ELi4096ELb1ELb1ELi32ELi320ELi320ELi4ELb1ELi2ELb0ELb0ELNS_15WgradSyncMethodE3ENS_16CompileConditionILi1000EEEEEvPT_S6_S6_PKS5_S8_S8_S8_PKfflPfPj:
	.zero		14592


//--------------------- .nv.shared._ZN13group_norm_v218gn_bwd_cuda_kernelI13__nv_bfloat16Li320ELi3ELi16ELi20ELi4096ELb1ELb1ELi32ELi320ELi320ELi4ELb1ELi3ELb0ELb0ELNS_15WgradSyncMethodE3ENS_16CompileConditionILi1000EEEEEvPT_S6_S6_PKS5_S8_S8_S8_PKfflPfPj --------------------------
	.section	.nv.shared._ZN13group_norm_v218gn_bwd_cuda_kernelI13__nv_bfloat16Li320ELi3ELi16ELi20ELi4096ELb1ELb1ELi32ELi320ELi320ELi4ELb1ELi3ELb0ELb0ELNS_15WgradSyncMethodE3ENS_16CompileConditionILi1000EEEEEvPT_S6_S6_PKS5_S8_S8_S8_PKfflPfPj,"aw",@nobits
	.sectionflags	@""
	.align	8
.nv.shared._ZN13group_norm_v218gn_bwd_cuda_kernelI13__nv_bfloat16Li320ELi3ELi16ELi20ELi4096ELb1ELb1ELi32ELi320ELi320ELi4ELb1ELi3ELb0ELb0ELNS_15WgradSyncMethodE3ENS_16CompileConditionILi1000EEEEEvPT_S6_S6_PKS5_S8_S8_S8_PKfflPfPj:
	.zero		14592


//--------------------- .nv.shared._ZN13group_norm_v214gn_cuda_kernelI13__nv_bfloat16Li320ELi3ELi32ELi10ELi4096ELb0ELi16ELi320ELi320ELi4ELb1ELi1ELb0ELb0ENS_16CompileConditionILi1000EEEEEvPT_PKS4_S7_S7_flPfS8_Pj --------------------------
	.section	.nv.shared._ZN13group_norm_v214gn_cuda_kernelI13__nv_bfloat16Li320ELi3ELi32ELi10ELi4096ELb0ELi16ELi320ELi320ELi4ELb1ELi1ELb0ELb0ENS_16CompileConditionILi1000EEEEEvPT_PKS4_S7_S7_flPfS8_Pj,"aw",@nobits
	.sectionflags	@""
	.align	8
.nv.shared._ZN13group_norm_v214gn_cuda_kernelI13__nv_bfloat16Li320ELi3ELi32ELi10ELi4096ELb0ELi16ELi320ELi320ELi4ELb1ELi1ELb0ELb0ENS_16CompileConditionILi1000EEEEEvPT_PKS4_S7_S7_flPfS8_Pj:
	.zero		7680


//--------------------- .nv.shared._ZN13group_norm_v214gn_cuda_kernelI13__nv_bfloat16Li320ELi1ELi32ELi10ELi4096ELb0ELi32ELi320ELi320ELi4ELb1ELi1ELb0ELb0ENS_16CompileConditionILi1000EEEEEvPT_PKS4_S7_S7_flPfS8_Pj --------------------------
	.section	.nv.shared._ZN13group_norm_v214gn_cuda_kernelI13__nv_bfloat16Li320ELi1ELi32ELi10ELi4096ELb0ELi32ELi320ELi320ELi4ELb1ELi1ELb0ELb0ENS_16CompileConditionILi1000EEEEEvPT_PKS4_S7_S7_flPfS8_Pj,"aw",@nobits
	.sectionflags	@""
	.align	8
.nv.shared._ZN13group_norm_v214gn_cuda_kernelI13__nv_bfloat16Li320ELi1ELi32ELi10ELi4096ELb0ELi32ELi320ELi320ELi4ELb1ELi1ELb0ELb0ENS_16CompileConditionILi1000EEEEEvPT_PKS4_S7_S7_flPfS8_Pj:
	.zero		7680


//--------------------- .nv.shared._ZN13group_norm_v214gn_cuda_kernelI13__nv_bfloat16Li320ELi3ELi32ELi10ELi4096ELb0ELi32ELi320ELi320ELi4ELb1ELi2ELb0ELb0ENS_16CompileConditionILi1000EEEEEvPT_PKS4_S7_S7_flPfS8_Pj --------------------------
	.section	.nv.shared._ZN13group_norm_v214gn_cuda_kernelI13__nv_bfloat16Li320ELi3ELi32ELi10ELi4096ELb0ELi32ELi320ELi320ELi4ELb1ELi2ELb0ELb0ENS_16CompileConditionILi1000EEEEEvPT_PKS4_S7_S7_flPfS8_Pj,"aw",@nobits
	.sectionflags	@""
	.align	8
.nv.shared._ZN13group_norm_v214gn_cuda_kernelI13__nv_bfloat16Li320ELi3ELi32ELi10ELi4096ELb0ELi32ELi320ELi320ELi4ELb1ELi2ELb0ELb0ENS_16CompileConditionILi1000EEEEEvPT_PKS4_S7_S7_flPfS8_Pj:
	.zero		7680


//--------------------- .nv.shared._ZN13group_norm_v214gn_cuda_kernelI13__nv_bfloat16Li320ELi1ELi32ELi10ELi4096ELb0ELi64ELi320ELi320ELi4ELb1ELi2ELb0ELb0ENS_16CompileConditionILi1000EEEEEvPT_PKS4_S7_S7_flPfS8_Pj --------------------------
	.section	.nv.shared._ZN13group_norm_v214gn_cuda_kernelI13__nv_bfloat16Li320ELi1ELi32ELi10ELi4096ELb0ELi64ELi320ELi320ELi4ELb1ELi2ELb0ELb0ENS_16CompileConditionILi1000EEEEEvPT_PKS4_S7_S7_flPfS8_Pj,"aw",@nobits
	.sectionflags	@""
	.align	8
.nv.shared._ZN13group_norm_v214gn_cuda_kernelI13__nv_bfloat16Li320ELi1ELi32ELi10ELi4096ELb0ELi64ELi320ELi320ELi4ELb1ELi2ELb0ELb0ENS_16CompileConditionILi1000EEEEEvPT_PKS4_S7_S7_flPfS8_Pj:
	.zero		7680


//--------------------- .nv.shared._ZN13group_norm_v214gn_cuda_kernelI13__nv_bfloat16Li320ELi1ELi32ELi10ELi4096ELb0ELi128ELi320ELi320ELi4ELb1ELi4ELb0ELb0ENS_16CompileConditionILi1000EEEEEvPT_PKS4_S7_S7_flPfS8_Pj --------------------------
	.section	.nv.shared._ZN13group_norm_v214gn_cuda_kernelI13__nv_bfloat16Li320ELi1ELi32ELi10ELi4096ELb0ELi128ELi320ELi320ELi4ELb1ELi4ELb0ELb0ENS_16CompileConditionILi1000EEEEEvPT_PKS4_S7_S7_flPfS8_Pj,"aw",@nobits
	.sectionflags	@""
	.align	8
.nv.shared._ZN13group_norm_v214gn_cuda_kernelI13__nv_bfloat16Li320ELi1ELi32ELi10ELi4096ELb0ELi128ELi320ELi320ELi4ELb1ELi4ELb0ELb0ENS_16CompileConditionILi1000EEEEEvPT_PKS4_S7_S7_flPfS8_Pj:
	.zero		7680


//--------------------- .nv.shared._ZN13group_norm_v214gn_cuda_kernelI13__nv_bfloat16Li320ELi2ELi32ELi10ELi4096ELb0ELi64ELi320ELi320ELi4ELb1ELi4ELb0ELb0ENS_16CompileConditionILi1000EEEEEvPT_PKS4_S7_S7_flPfS8_Pj --------------------------
	.section	.nv.shared._ZN13group_norm_v214gn_cuda_kernelI13__nv_bfloat16Li320ELi2ELi32ELi10ELi4096ELb0ELi64ELi320ELi320ELi4ELb1ELi4ELb0ELb0ENS_16CompileConditionILi1000EEEEEvPT_PKS4_S7_S7_flPfS8_Pj,"aw",@nobits
	.sectionflags	@""
	.align	8
.nv.shared._ZN13group_norm_v214gn_cuda_kernelI13__nv_bfloat16Li320ELi2ELi32ELi10ELi4096ELb0ELi64ELi320ELi320ELi4ELb1ELi4ELb0ELb0ENS_16CompileConditionILi1000EEEEEvPT_PKS4_S7_S7_flPfS8_Pj:
	.zero		7680


//--------------------- .nv.shared._ZN13group_norm_v214gn_cuda_kernelI13__nv_bfloat16Li320ELi3ELi32ELi10ELi4096ELb0ELi64ELi320ELi320ELi4ELb1ELi5ELb0ELb0ENS_16CompileConditionILi1000EEEEEvPT_PKS4_S7_S7_flPfS8_Pj --------------------------
	.section	.nv.shared._ZN13group_norm_v214gn_cuda_kernelI13__nv_bfloat16Li320ELi3ELi32ELi10ELi4096ELb0ELi64ELi320ELi320ELi4ELb1ELi5ELb0ELb0ENS_16CompileConditionILi1000EEEEEvPT_PKS4_S7_S7_flPfS8_Pj,"aw",@nobits
	.sectionflags	@""
	.align	8
.nv.shared._ZN13group_norm_v214gn_cuda_kernelI13__nv_bfloat16Li320ELi3ELi32ELi10ELi4096ELb0ELi64ELi320ELi320ELi4ELb1ELi5ELb0ELb0ENS_16CompileConditionILi1000EEEEEvPT_PKS4_S7_S7_flPfS8_Pj:
	.zero		7680


//--------------------- .nv.shared._ZN13group_norm_v214gn_cuda_kernelI13__nv_bfloat16Li320ELi3ELi32ELi10ELi4096ELb0ELi64ELi320ELi320ELi4ELb1ELi6ELb0ELb0ENS_16CompileConditionILi1000EEEEEvPT_PKS4_S7_S7_flPfS8_Pj --------------------------
	.section	.nv.shared._ZN13group_norm_v214gn_cuda_kernelI13__nv_bfloat16Li320ELi3ELi32ELi10ELi4096ELb0ELi64ELi320ELi320ELi4ELb1ELi6ELb0ELb0ENS_16CompileConditionILi1000EEEEEvPT_PKS4_S7_S7_flPfS8_Pj,"aw",@nobits
	.sectionflags	@""
	.align	8
.nv.shared._ZN13group_norm_v214gn_cuda_kernelI13__nv_bfloat16Li320ELi3ELi32ELi10ELi4096ELb0ELi64ELi320ELi320ELi4ELb1ELi6ELb0ELb0ENS_16CompileConditionILi1000EEEEEvPT_PKS4_S7_S7_flPfS8_Pj:
	.zero		7680


//--------------------- .nv.shared._ZN13group_norm_v214gn_cuda_kernelI13__nv_bfloat16Li320ELi3ELi16ELi20ELi4096ELb1ELi16ELi320ELi320ELi4ELb1ELi1ELb0ELb0ENS_16CompileConditionILi1000EEEEEvPT_PKS4_S7_S7_flPfS8_Pj --------------------------
	.section	.nv.shared._ZN13group_norm_v214gn_cuda_kernelI13__nv_bfloat16Li320ELi3ELi16ELi20ELi4096ELb1ELi16ELi320ELi320ELi4ELb1ELi1ELb0ELb0ENS_16CompileConditionILi1000EEEEEvPT_PKS4_S7_S7_flPfS8_Pj,"aw",@nobits
	.sectionflags	@""
	.align	8
.nv.shared._ZN13group_norm_v214gn_cuda_kernelI13__nv_bfloat16Li320ELi3ELi16ELi20ELi4096ELb1ELi16ELi320ELi320ELi4ELb1ELi1ELb0ELb0ENS_16CompileConditionILi1000EEEEEvPT_PKS4_S7_S7_flPfS8_Pj:
	.zero		4352


//--------------------- .nv.shared._ZN13group_norm_v214gn_cuda_kernelI13__nv_bfloat16Li320ELi1ELi16ELi20ELi4096ELb1ELi32ELi320ELi320ELi4ELb1ELi1ELb0ELb0ENS_16CompileConditionILi1000EEEEEvPT_PKS4_S7_S7_flPfS8_Pj --------------------------
	.section	.nv.shared._ZN13group_norm_v214gn_cuda_kernelI13__nv_bfloat16Li320ELi1ELi16ELi20ELi4096ELb1ELi32ELi320ELi320ELi4ELb1ELi1ELb0ELb0ENS_16CompileConditionILi1000EEEEEvPT_PKS4_S7_S7_flPfS8_Pj,"aw",@nobits
	.sectionflags	@""
	.align	8
.nv.shared._ZN13group_norm_v214gn_cuda_kernelI13__nv_bfloat16Li320ELi1ELi16ELi20ELi4096ELb1ELi32ELi320ELi320ELi4ELb1ELi1ELb0ELb0ENS_16CompileConditionILi1000EEEEEvPT_PKS4_S7_S7_flPfS8_Pj:
	.zero		4352


//--------------------- .nv.shared._ZN13group_norm_v214gn_cuda_kernelI13__nv_bfloat16Li320ELi3ELi16ELi20ELi4096ELb1ELi32ELi320ELi320ELi4ELb1ELi2ELb0ELb0ENS_16CompileConditionILi1000EEEEEvPT_PKS4_S7_S7_flPfS8_Pj --------------------------
	.section	.nv.shared._ZN13group_norm_v214gn_cuda_kernelI13__nv_bfloat16Li320ELi3ELi16ELi20ELi4096ELb1ELi32ELi320ELi320ELi4ELb1ELi2ELb0ELb0ENS_16CompileConditionILi1000EEEEEvPT_PKS4_S7_S7_flPfS8_Pj,"aw",@nobits
	.sectionflags	@""
	.align	8
.nv.shared._ZN13group_norm_v214gn_cuda_kernelI13__nv_bfloat16Li320ELi3ELi16ELi20ELi4096ELb1ELi32ELi320ELi320ELi4ELb1ELi2ELb0ELb0ENS_16CompileConditionILi1000EEEEEvPT_PKS4_S7_S7_flPfS8_Pj:
	.zero		4352


//--------------------- .nv.shared._ZN13group_norm_v214gn_cuda_kernelI13__nv_bfloat16Li320ELi1ELi16ELi20ELi4096ELb1ELi64ELi320ELi320ELi4ELb1ELi2ELb0ELb0ENS_16CompileConditionILi1000EEEEEvPT_PKS4_S7_S7_flPfS8_Pj --------------------------
	.section	.nv.shared._ZN13group_norm_v214gn_cuda_kernelI13__nv_bfloat16Li320ELi1ELi16ELi20ELi4096ELb1ELi64ELi320ELi320ELi4ELb1ELi2ELb0ELb0ENS_16CompileConditionILi1000EEEEEvPT_PKS4_S7_S7_flPfS8_Pj,"aw",@nobits
	.sectionflags	@""
	.align	8
.nv.shared._ZN13group_norm_v214gn_cuda_kernelI13__nv_bfloat16Li320ELi1ELi16ELi20ELi4096ELb1ELi64ELi320ELi320ELi4ELb1ELi2ELb0ELb0ENS_16CompileConditionILi1000EEEEEvPT_PKS4_S7_S7_flPfS8_Pj:
	.zero		4352


//--------------------- .nv.shared._ZN13group_norm_v214gn_cuda_kernelI13__nv_bfloat16Li320ELi1ELi16ELi20ELi4096ELb1ELi128ELi320ELi320ELi4ELb1ELi4ELb0ELb0ENS_16CompileConditionILi1000EEEEEvPT_PKS4_S7_S7_flPfS8_Pj --------------------------
	.section	.nv.shared._ZN13group_norm_v214gn_cuda_kernelI13__nv_bfloat16Li320ELi1ELi16ELi20ELi4096ELb1ELi128ELi320ELi320ELi4ELb1ELi4ELb0ELb0ENS_16CompileConditionILi1000EEEEEvPT_PKS4_S7_S7_flPfS8_Pj,"aw",@nobits
	.sectionflags	@""
	.align	8
.nv.shared._ZN13group_norm_v214gn_cuda_kernelI13__nv_bfloat16Li320ELi1ELi16ELi20ELi4096ELb1ELi128ELi320ELi320ELi4ELb1ELi4ELb0ELb0ENS_16CompileConditionILi1000EEEEEvPT_PKS4_S7_S7_flPfS8_Pj:
	.zero		4352


//--------------------- .nv.shared._ZN13group_norm_v214gn_cuda_kernelI13__nv_bfloat16Li320ELi2ELi16ELi20ELi4096ELb1ELi64ELi320ELi320ELi4ELb1ELi4ELb0ELb0ENS_16CompileConditionILi1000EEEEEvPT_PKS4_S7_S7_flPfS8_Pj --------------------------
	.section	.nv.shared._ZN13group_norm_v214gn_cuda_kernelI13__nv_bfloat16Li320ELi2ELi16ELi20ELi4096ELb1ELi64ELi320ELi320ELi4ELb1ELi4ELb0ELb0ENS_16CompileConditionILi1000EEEEEvPT_PKS4_S7_S7_flPfS8_Pj,"aw",@nobits
	.sectionflags	@""
	.align	8
.nv.shared._ZN13group_norm_v214gn_cuda_kernelI13__nv_bfloat16Li320ELi2ELi16ELi20ELi4096ELb1ELi64ELi320ELi320ELi4ELb1ELi4ELb0ELb0ENS_16CompileConditionILi1000EEEEEvPT_PKS4_S7_S7_flPfS8_Pj:
	.zero		4352


//--------------------- .nv.shared._ZN13group_norm_v214gn_cuda_kernelI13__nv_bfloat16Li320ELi3ELi16ELi20ELi4096ELb1ELi64ELi320ELi320ELi4ELb1ELi5ELb0ELb0ENS_16CompileConditionILi1000EEEEEvPT_PKS4_S7_S7_flPfS8_Pj --------------------------
	.section	.nv.shared._ZN13group_norm_v214gn_cuda_kernelI13__nv_bfloat16Li320ELi3ELi16ELi20ELi4096ELb1ELi64ELi320ELi320ELi4ELb1ELi5ELb0ELb0ENS_16CompileConditionILi1000EEEEEvPT_PKS4_S7_S7_flPfS8_Pj,"aw",@nobits
	.sectionflags	@""
	.align	8
.nv.shared._ZN13group_norm_v214gn_cuda_kernelI13__nv_bfloat16Li320ELi3ELi16ELi20ELi4096ELb1ELi64ELi320ELi320ELi4ELb1ELi5ELb0ELb0ENS_16CompileConditionILi1000EEEEEvPT_PKS4_S7_S7_flPfS8_Pj:
	.zero		4352


//--------------------- .nv.shared._ZN13group_norm_v214gn_cuda_kernelI13__nv_bfloat16Li320ELi3ELi16ELi20ELi4096ELb1ELi64ELi320ELi320ELi4ELb1ELi6ELb0ELb0ENS_16CompileConditionILi1000EEEEEvPT_PKS4_S7_S7_flPfS8_Pj --------------------------
	.section	.nv.shared._ZN13group_norm_v214gn_cuda_kernelI13__nv_bfloat16Li320ELi3ELi16ELi20ELi4096ELb1ELi64ELi320ELi320ELi4ELb1ELi6ELb0ELb0ENS_16CompileConditionILi1000EEEEEvPT_PKS4_S7_S7_flPfS8_Pj,"aw",@nobits
	.sectionflags	@""
	.align	8
.nv.shared._ZN13group_norm_v214gn_cuda_kernelI13__nv_bfloat16Li320ELi3ELi16ELi20ELi4096ELb1ELi64ELi320ELi320ELi4ELb1ELi6ELb0ELb0ENS_16CompileConditionILi1000EEEEEvPT_PKS4_S7_S7_flPfS8_Pj:
	.zero		4352


//--------------------- .nv.shared._ZN13group_norm_v218gn_bwd_cuda_kernelI6__halfLi320ELi3ELi32ELi10ELi4096ELb0ELb1ELi16ELi320ELi320ELi4ELb1ELi1ELb0ELb0ELNS_15WgradSyncMethodE3ENS_16CompileConditionILi1000EEEEEvPT_S6_S6_PKS5_S8_S8_S8_PKfflPfPj --------------------------
	.section	.nv.shared._ZN13group_norm_v218gn_bwd_cuda_kernelI6__halfLi320ELi3ELi32ELi10ELi4096ELb0ELb1ELi16ELi320ELi320ELi4ELb1ELi1ELb0ELb0ELNS_15WgradSyncMethodE3ENS_16CompileConditionILi1000EEEEEvPT_S6_S6_PKS5_S8_S8_S8_PKfflPfPj,"aw",@nobits
	.sectionflags	@""
	.align	8
.nv.shared._ZN13group_norm_v218gn_bwd_cuda_kernelI6__halfLi320ELi3ELi32ELi10ELi4096ELb0ELb1ELi16ELi320ELi320ELi4ELb1ELi1ELb0ELb0ELNS_15WgradSyncMethodE3ENS_16CompileConditionILi1000EEEEEvPT_S6_S6_PKS5_S8_S8_S8_PKfflPfPj:
	.zero		17920


//--------------------- .nv.shared._ZN13group_norm_v218gn_bwd_cuda_kernelI6__halfLi320ELi1ELi32ELi10ELi4096ELb0ELb1ELi32ELi320ELi320ELi4ELb1ELi1ELb0ELb0ELNS_15WgradSyncMethodE3ENS_16CompileConditionILi1000EEEEEvPT_S6_S6_PKS5_S8_S8_S8_PKfflPfPj --------------------------
	.section	.nv.shared._ZN13group_norm_v218gn_bwd_cuda_kernelI6__halfLi320ELi1ELi32ELi10ELi4096ELb0ELb1ELi32ELi320ELi320ELi4ELb1ELi1ELb0ELb0ELNS_15WgradSyncMethodE3ENS_16CompileConditionILi1000EEEEEvPT_S6_S6_PKS5_S8_S8_S8_PKfflPfPj,"aw",@nobits
	.sectionflags	@""
	.align	8
.nv.shared._ZN13group_norm_v218gn_bwd_cuda_kernelI6__halfLi320ELi1ELi32ELi10ELi4096ELb0ELb1ELi32ELi320ELi320ELi4ELb1ELi1ELb0ELb0ELNS_15WgradSyncMethodE3ENS_16CompileConditionILi1000EEEEEvPT_S6_S6_PKS5_S8_S8_S8_PKfflPfPj:
	.zero		17920


//--------------------- .nv.shared._ZN13group_norm_v218gn_bwd_cuda_kernelI6__halfLi320ELi1ELi32ELi10ELi4096ELb0ELb1ELi64ELi320ELi320ELi4ELb1ELi2ELb0ELb0ELNS_15WgradSyncMethodE3ENS_16CompileConditionILi1000EEEEEvPT_S6_S6_PKS5_S8_S8_S8_PKfflPfPj --------------------------
	.section	.nv.shared._ZN13group_norm_v218gn_bwd_cuda_kernelI6__halfLi320ELi1ELi32ELi10ELi4096ELb0ELb1ELi64ELi320ELi320ELi4ELb1ELi2ELb0ELb0ELNS_15WgradSyncMethodE3ENS_16CompileConditionILi1000EEEEEvPT_S6_S6_PKS5_S8_S8_S8_PKfflPfPj,"aw",@nobits
	.sectionflags	@""
	.align	8
.nv.shared._ZN13group_norm_v218gn_bwd_cuda_kernelI6__halfLi320ELi1ELi32ELi10ELi4096ELb0ELb1ELi64ELi320ELi320ELi4ELb1ELi2ELb0ELb0ELNS_15WgradSyncMethodE3ENS_16CompileConditionILi1000EEEEEvPT_S6_S6_PKS5_S8_S8_S8_PKfflPfPj:
	.zero		17920


//--------------------- .nv.shared._ZN13group_norm_v218gn_bwd_cuda_kernelI6__halfLi320ELi2ELi32ELi10ELi4096ELb0ELb1ELi32ELi320ELi320ELi4ELb1ELi2ELb0ELb0ELNS_15WgradSyncMethodE3ENS_16CompileConditionILi1000EEEEEvPT_S6_S6_PKS5_S8_S8_S8_PKfflPfPj --------------------------
	.section	.nv.shared._ZN13group_norm_v218gn_bwd_cuda_kernelI6__halfLi320ELi2ELi32ELi10ELi4096ELb0ELb1ELi32ELi320ELi320ELi4ELb1ELi2ELb0ELb0ELNS_15WgradSyncMethodE3ENS_16CompileConditionILi1000EEEEEvPT_S6_S6_PKS5_S8_S8_S8_PKfflPfPj,"aw",@nobits
	.sectionflags	@""
	.align	8
.nv.shared._ZN13group_norm_v218gn_bwd_cuda_kernelI6__halfLi320ELi2ELi32ELi10ELi4096ELb0ELb1ELi32ELi320ELi320ELi4ELb1ELi2ELb0ELb0ELNS_15WgradSyncMethodE3ENS_16CompileConditionILi1000EEEEEvPT_S6_S6_PKS5_S8_S8_S8_PKfflPfPj:
	.zero		17920


//--------------------- .nv.shared._ZN13group_norm_v218gn_bwd_cuda_kernelI6__halfLi320ELi3ELi32ELi10ELi4096ELb0ELb1ELi32ELi320ELi320ELi4ELb1ELi2ELb0ELb0ELNS_15WgradSyncMethodE3ENS_16CompileConditionILi1000EEEEEvPT_S6_S6_PKS5_S8_S8_S8_PKfflPfPj --------------------------
	.section	.nv.shared._ZN13group_norm_v218gn_bwd_cuda_kernelI6__halfLi320ELi3ELi32ELi10ELi4096ELb0ELb1ELi32ELi320ELi320ELi4ELb1ELi2ELb0ELb0ELNS_15WgradSyncMethodE3ENS_16CompileConditionILi1000EEEEEvPT_S6_S6_PKS5_S8_S8_S8_PKfflPfPj,"aw",@nobits
	.sectionflags	@""
	.align	8
.nv.shared._ZN13group_norm_v218gn_bwd_cuda_kernelI6__halfLi320ELi3ELi32ELi10ELi4096ELb0ELb1ELi32ELi320ELi320ELi4ELb1ELi2ELb0ELb0ELNS_15WgradSyncMethodE3ENS_16CompileConditionILi1000EEEEEvPT_S6_S6_PKS5_S8_S8_S8_PKfflPfPj:
	.zero		17920


//--------------------- .nv.shared._ZN13group_norm_v218gn_bwd_cuda_kernelI6__halfLi320ELi3ELi32ELi10ELi4096ELb0ELb1ELi32ELi320ELi320ELi4ELb1ELi3ELb0ELb0ELNS_15WgradSyncMethodE3ENS_16CompileConditionILi1000EEEEEvPT_S6_S6_PKS5_S8_S8_S8_PKfflPfPj --------------------------
	.section	.nv.shared._ZN13group_norm_v218gn_bwd_cuda_kernelI6__halfLi320ELi3ELi32ELi10ELi4096ELb0ELb1ELi32ELi320ELi320ELi4ELb1ELi3ELb0ELb0ELNS_15WgradSyncMethodE3ENS_16CompileConditionILi1000EEEEEvPT_S6_S6_PKS5_S8_S8_S8_PKfflPfPj,"aw",@nobits
	.sectionflags	@""
	.align	8
.nv.shared._ZN13group_norm_v218gn_bwd_cuda_kernelI6__halfLi320ELi3ELi32ELi10ELi4096ELb0ELb1ELi32ELi320ELi320ELi4ELb1ELi3ELb0ELb0ELNS_15WgradSyncMethodE3ENS_16CompileConditionILi1000EEEEEvPT_S6_S6_PKS5_S8_S8_S8_PKfflPfPj:
	.zero		17920


//--------------------- .nv.shared._ZN13group_norm_v218gn_bwd_cuda_kernelI6__halfLi320ELi3ELi16ELi20ELi4096ELb1ELb1ELi16ELi320ELi320ELi4ELb1ELi1ELb0ELb0ELNS_15WgradSyncMethodE3ENS_16CompileConditionILi1000EEEEEvPT_S6_S6_PKS5_S8_S8_S8_PKfflPfPj --------------------------
	.section	.nv.shared._ZN13group_norm_v218gn_bwd_cuda_kernelI6__halfLi320ELi3ELi16ELi20ELi4096ELb1ELb1ELi16ELi320ELi320ELi4ELb1ELi1ELb0ELb0ELNS_15WgradSyncMethodE3ENS_16CompileConditionILi1000EEEEEvPT_S6_S6_PKS5_S8_S8_S8_PKfflPfPj,"aw",@nobits
	.sectionflags	@""
	.align	8
.nv.shared._ZN13group_norm_v218gn_bwd_cuda_kernelI6__halfLi320ELi3ELi16ELi20ELi4096ELb1ELb1ELi16ELi320ELi320ELi4ELb1ELi1ELb0ELb0ELNS_15WgradSyncMethodE3ENS_16CompileConditionILi1000EEEEEvPT_S6_S6_PKS5_S8_S8_S8_PKfflPfPj:
	.zero		14592


//--------------------- .nv.shared._ZN13group_norm_v218gn_bwd_cuda_kernelI6__halfLi320ELi1ELi16ELi20ELi4096ELb1ELb1ELi32ELi320ELi320ELi4ELb1ELi1ELb0ELb0ELNS_15WgradSyncMethodE3ENS_16CompileConditionILi1000EEEEEvPT_S6_S6_PKS5_S8_S8_S8_PKfflPfPj --------------------------
	.section	.nv.shared._ZN13group_norm_v218gn_bwd_cuda_kernelI6__halfLi320ELi1ELi16ELi20ELi4096ELb1ELb1ELi32ELi320ELi320ELi4ELb1ELi1ELb0ELb0ELNS_15WgradSyncMethodE3ENS_16CompileConditionILi1000EEEEEvPT_S6_S6_PKS5_S8_S8_S8_PKfflPfPj,"aw",@nobits
	.sectionflags	@""
	.align	8
.nv.shared._ZN13group_norm_v218gn_bwd_cuda_kernelI6__halfLi320ELi1ELi16ELi20ELi4096ELb1ELb1ELi32ELi320ELi320ELi4ELb1ELi1ELb0ELb0ELNS_15WgradSyncMethodE3ENS_16CompileConditionILi1000EEEEEvPT_S6_S6_PKS5_S8_S8_S8_PKfflPfPj:
	.zero		14592


//--------------------- .nv.shared._ZN13group_norm_v218gn_bwd_cuda_kernelI6__halfLi320ELi1ELi16ELi20ELi4096ELb1ELb1ELi64ELi320ELi320ELi4ELb1ELi2ELb0ELb0ELNS_15WgradSyncMethodE3ENS_16CompileConditionILi1000EEEEEvPT_S6_S6_PKS5_S8_S8_S8_PKfflPfPj --------------------------
	.section	.nv.shared._ZN13group_norm_v218gn_bwd_cuda_kernelI6__halfLi320ELi1ELi16ELi20ELi4096ELb1ELb1ELi64ELi320ELi320ELi4ELb1ELi2ELb0ELb0ELNS_15WgradSyncMethodE3ENS_16CompileConditionILi1000EEEEEvPT_S6_S6_PKS5_S8_S8_S8_PKfflPfPj,"aw",@nobits
	.sectionflags	@""
	.align	8
.nv.shared._ZN13group_norm_v218gn_bwd_cuda_kernelI6__halfLi320ELi1ELi16ELi20ELi4096ELb1ELb1ELi64ELi320ELi320ELi4ELb1ELi2ELb0ELb0ELNS_15WgradSyncMethodE3ENS_16CompileConditionILi1000EEEEEvPT_S6_S6_PKS5_S8_S8_S8_PKfflPfPj:
	.zero		14592


//--------------------- .nv.shared._ZN13group_norm_v218gn_bwd_cuda_kernelI6__halfLi320ELi2ELi16ELi20ELi4096ELb1ELb1ELi32ELi320ELi320ELi4ELb1ELi2ELb0ELb0ELNS_15WgradSyncMethodE3ENS_16CompileConditionILi1000EEEEEvPT_S6_S6_PKS5_S8_S8_S8_PKfflPfPj --------------------------
	.section	.nv.shared._ZN13group_norm_v218gn_bwd_cuda_kernelI6__halfLi320ELi2ELi16ELi20ELi4096ELb1ELb1ELi32ELi320ELi320ELi4ELb1ELi2ELb0ELb0ELNS_15WgradSyncMethodE3ENS_16CompileConditionILi1000EEEEEvPT_S6_S6_PKS5_S8_S8_S8_PKfflPfPj,"aw",@nobits
	.sectionflags	@""
	.align	8
.nv.shared._ZN13group_norm_v218gn_bwd_cuda_kernelI6__halfLi320ELi2ELi16ELi20ELi4096ELb1ELb1ELi32ELi320ELi320ELi4ELb1ELi2ELb0ELb0ELNS_15WgradSyncMethodE3ENS_16CompileConditionILi1000EEEEEvPT_S6_S6_PKS5_S8_S8_S8_PKfflPfPj:
	.zero		14592


//--------------------- .nv.shared._ZN13group_norm_v218gn_bwd_cuda_kernelI6__halfLi320ELi3ELi16ELi20ELi4096ELb1ELb1ELi32ELi320ELi320ELi4ELb1ELi2ELb0ELb0ELNS_15WgradSyncMethodE3ENS_16CompileConditionILi1000EEEEEvPT_S6_S6_PKS5_S8_S8_S8_PKfflPfPj --------------------------
	.section	.nv.shared._ZN13group_norm_v218gn_bwd_cuda_kernelI6__halfLi320ELi3ELi16ELi20ELi4096ELb1ELb1ELi32ELi320ELi320ELi4ELb1ELi2ELb0ELb0ELNS_15WgradSyncMethodE3ENS_16CompileConditionILi1000EEEEEvPT_S6_S6_PKS5_S8_S8_S8_PKfflPfPj,"aw",@nobits
	.sectionflags	@""
	.align	8
.nv.shared._ZN13group_norm_v218gn_bwd_cuda_kernelI6__halfLi320ELi3ELi16ELi20ELi4096ELb1ELb1ELi32ELi320ELi320ELi4ELb1ELi2ELb0ELb0ELNS_15WgradSyncMethodE3ENS_16CompileConditionILi1000EEEEEvPT_S6_S6_PKS5_S8_S8_S8_PKfflPfPj:
	.zero		14592


//--------------------- .nv.shared._ZN13group_norm_v218gn_bwd_cuda_kernelI6__halfLi320ELi3ELi16ELi20ELi4096ELb1ELb1ELi32ELi320ELi320ELi4ELb1ELi3ELb0ELb0ELNS_15WgradSyncMethodE3ENS_16CompileConditionILi1000EEEEEvPT_S6_S6_PKS5_S8_S8_S8_PKfflPfPj --------------------------
	.section	.nv.shared._ZN13group_norm_v218gn_bwd_cuda_kernelI6__halfLi320ELi3ELi16ELi20ELi4096ELb1ELb1ELi32ELi320ELi320ELi4ELb1ELi3ELb0ELb0ELNS_15WgradSyncMethodE3ENS_16CompileConditionILi1000EEEEEvPT_S6_S6_PKS5_S8_S8_S8_PKfflPfPj,"aw",@nobits
	.sectionflags	@""
	.align	8
.nv.shared._ZN13group_norm_v218gn_bwd_cuda_kernelI6__halfLi320ELi3ELi16ELi20ELi4096ELb1ELb1ELi32ELi320ELi320ELi4ELb1ELi3ELb0ELb0ELNS_15WgradSyncMethodE3ENS_16CompileConditionILi1000EEEEEvPT_S6_S6_PKS5_S8_S8_S8_PKfflPfPj:
	.zero		14592


//--------------------- .nv.shared._ZN13group_norm_v214gn_cuda_kernelI6__halfLi320ELi3ELi32ELi10ELi4096ELb0ELi16ELi320ELi320ELi4ELb1ELi1ELb0ELb0ENS_16CompileConditionILi1000EEEEEvPT_PKS4_S7_S7_flPfS8_Pj --------------------------
	.section	.nv.shared._ZN13group_norm_v214gn_cuda_kernelI6__halfLi320ELi3ELi32ELi10ELi4096ELb0ELi16ELi320ELi320ELi4ELb1ELi1ELb0ELb0ENS_16CompileConditionILi1000EEEEEvPT_PKS4_S7_S7_flPfS8_Pj,"aw",@nobits
	.sectionflags	@""
	.align	8
.nv.shared._ZN13group_norm_v214gn_cuda_kernelI6__halfLi320ELi3ELi32ELi10ELi4096ELb0ELi16ELi320ELi320ELi4ELb1ELi1ELb0ELb0ENS_16CompileConditionILi1000EEEEEvPT_PKS4_S7_S7_flPfS8_Pj:
	.zero		7680


//--------------------- .nv.shared._ZN13group_norm_v214gn_cuda_kernelI6__halfLi320ELi1ELi32ELi10ELi4096ELb0ELi32ELi320ELi320ELi4ELb1ELi1ELb0ELb0ENS_16CompileConditionILi1000EEEEEvPT_PKS4_S7_S7_flPfS8_Pj --------------------------
	.section	.nv.shared._ZN13group_norm_v214gn_cuda_kernelI6__halfLi320ELi1ELi32ELi10ELi4096ELb0ELi32ELi320ELi320ELi4ELb1ELi1ELb0ELb0ENS_16CompileConditionILi1000EEEEEvPT_PKS4_S7_S7_flPfS8_Pj,"aw",@nobits
	.sectionflags	@""
	.align	8
.nv.shared._ZN13group_norm_v214gn_cuda_kernelI6__halfLi320ELi1ELi32ELi10ELi4096ELb0ELi32ELi320ELi320ELi4ELb1ELi1ELb0ELb0ENS_16CompileConditionILi1000EEEEEvPT_PKS4_S7_S7_flPfS8_Pj:
	.zero		7680


//--------------------- .nv.shared._ZN13group_norm_v214gn_cuda_kernelI6__halfLi320ELi3ELi32ELi10ELi4096ELb0ELi32ELi320ELi320ELi4ELb1ELi2ELb0ELb0ENS_16CompileConditionILi1000EEEEEvPT_PKS4_S7_S7_flPfS8_Pj --------------------------
	.section	.nv.shared._ZN13group_norm_v214gn_cuda_kernelI6__halfLi320ELi3ELi32ELi10ELi4096ELb0ELi32ELi320ELi320ELi4ELb1ELi2ELb0ELb0ENS_16CompileConditionILi1000EEEEEvPT_PKS4_S7_S7_flPfS8_Pj,"aw",@nobits
	.sectionflags	@""
	.align	8
.nv.shared._ZN13group_norm_v214gn_cuda_kernelI6__halfLi320ELi3ELi32ELi10ELi4096ELb0ELi32ELi320ELi320ELi4ELb1ELi2ELb0ELb0ENS_16CompileConditionILi1000EEEEEvPT_PKS4_S7_S7_flPfS8_Pj:
	.zero		7680


//--------------------- .nv.shared._ZN13group_norm_v214gn_cuda_kernelI6__halfLi320ELi1ELi32ELi10ELi4096ELb0ELi64ELi320ELi320ELi4ELb1ELi2ELb0ELb0ENS_16CompileConditionILi1000EEEEEvPT_PKS4_S7_S7_flPfS8_Pj --------------------------
	.section	.nv.shared._ZN13group_norm_v214gn_cuda_kernelI6__halfLi320ELi1ELi32ELi10ELi4096ELb0ELi64ELi320ELi320ELi4ELb1ELi2ELb0ELb0ENS_16CompileConditionILi1000EEEEEvPT_PKS4_S7_S7_flPfS8_Pj,"aw",@nobits
	.sectionflags	@""
	.align	8
.nv.shared._ZN13group_norm_v214gn_cuda_kernelI6__halfLi320ELi1ELi32ELi10ELi4096ELb0ELi64ELi320ELi320ELi4ELb1ELi2ELb0ELb0ENS_16CompileConditionILi1000EEEEEvPT_PKS4_S7_S7_flPfS8_Pj:
	.zero		7680


//--------------------- .nv.shared._ZN13group_norm_v214gn_cuda_kernelI6__halfLi320ELi1ELi32ELi10ELi4096ELb0ELi128ELi320ELi320ELi4ELb1ELi4ELb0ELb0ENS_16CompileConditionILi1000EEEEEvPT_PKS4_S7_S7_flPfS8_Pj --------------------------
	.section	.nv.shared._ZN13group_norm_v214gn_cuda_kernelI6__halfLi320ELi1ELi32ELi10ELi4096ELb0ELi128ELi320ELi320ELi4ELb1ELi4ELb0ELb0ENS_16CompileConditionILi1000EEEEEvPT_PKS4_S7_S7_flPfS8_Pj,"aw",@nobits
	.sectionflags	@""
	.align	8
.nv.shared._ZN13group_norm_v214gn_cuda_kernelI6__halfLi320ELi1ELi32ELi10ELi4096ELb0ELi128ELi320ELi320ELi4ELb1ELi4ELb0ELb0ENS_16CompileConditionILi1000EEEEEvPT_PKS4_S7_S7_flPfS8_Pj:
	.zero		7680


//--------------------- .nv.shared._ZN13group_norm_v214gn_cuda_kernelI6__halfLi320ELi2ELi32ELi10ELi4096ELb0ELi64ELi320ELi320ELi4ELb1ELi4ELb0ELb0ENS_16CompileConditionILi1000EEEEEvPT_PKS4_S7_S7_flPfS8_Pj --------------------------
	.section	.nv.shared._ZN13group_norm_v214gn_cuda_kernelI6__halfLi320ELi2ELi32ELi10ELi4096ELb0ELi64ELi320ELi320ELi4ELb1ELi4ELb0ELb0ENS_16CompileConditionILi1000EEEEEvPT_PKS4_S7_S7_flPfS8_Pj,"aw",@nobits
	.sectionflags	@""
	.align	8
.nv.shared._ZN13group_norm_v214gn_cuda_kernelI6__halfLi320ELi2ELi32ELi10ELi4096ELb0ELi64ELi320ELi320ELi4ELb1ELi4ELb0ELb0ENS_16CompileConditionILi1000EEEEEvPT_PKS4_S7_S7_flPfS8_Pj:
	.zero		7680


//--------------------- .nv.shared._ZN13group_norm_v214gn_cuda_kernelI6__halfLi320ELi3ELi32ELi10ELi4096ELb0ELi64ELi320ELi320ELi4ELb1ELi5ELb0ELb0ENS_16CompileConditionILi1000EEEEEvPT_PKS4_S7_S7_flPfS8_Pj --------------------------
	.section	.nv.shared._ZN13group_norm_v214gn_cuda_kernelI6__halfLi320ELi3ELi32ELi10ELi4096ELb0ELi64ELi320ELi320ELi4ELb1ELi5ELb0ELb0ENS_16CompileConditionILi1000EEEEEvPT_PKS4_S7_S7_flPfS8_Pj,"aw",@nobits
	.sectionflags	@""
	.align	8
.nv.shared._ZN13group_norm_v214gn_cuda_kernelI6__halfLi320ELi3ELi32ELi10ELi4096ELb0ELi64ELi320ELi320ELi4ELb1ELi5ELb0ELb0ENS_16CompileConditionILi1000EEEEEvPT_PKS4_S7_S7_flPfS8_Pj:
	.zero		7680


//--------------------- .nv.shared._ZN13group_norm_v214gn_cuda_kernelI6__halfLi320ELi3ELi32ELi10ELi4096ELb0ELi64ELi320ELi320ELi4ELb1ELi6ELb0ELb0ENS_16CompileConditionILi1000EEEEEvPT_PKS4_S7_S7_flPfS8_Pj --------------------------
	.section	.nv.shared._ZN13group_norm_v214gn_cuda_kernelI6__halfLi320ELi3ELi32ELi10ELi4096ELb0ELi64ELi320ELi320ELi4ELb1ELi6ELb0ELb0ENS_16CompileConditionILi1000EEEEEvPT_PKS4_S7_S7_flPfS8_Pj,"aw",@nobits
	.sectionflags	@""
	.align	8
.nv.shared._ZN13group_norm_v214gn_cuda_kernelI6__halfLi320ELi3ELi32ELi10ELi4096ELb0ELi64ELi320ELi320ELi4ELb1ELi6ELb0ELb0ENS_16CompileConditionILi1000EEEEEvPT_PKS4_S7_S7_flPfS8_Pj:
	.zero		7680


//--------------------- .nv.shared._ZN13group_norm_v214gn_cuda_kernelI6__halfLi320ELi3ELi16ELi20ELi4096ELb1ELi16ELi320ELi320ELi4ELb1ELi1ELb0ELb0ENS_16CompileConditionILi1000EEEEEvPT_PKS4_S7_S7_flPfS8_Pj --------------------------
	.section	.nv.shared._ZN13group_norm_v214gn_cuda_kernelI6__halfLi320ELi3ELi16ELi20ELi4096ELb1ELi16ELi320ELi320ELi4ELb1ELi1ELb0ELb0ENS_16CompileConditionILi1000EEEEEvPT_PKS4_S7_S7_flPfS8_Pj,"aw",@nobits
	.sectionflags	@""
	.align	8
.nv.shared._ZN13group_norm_v214gn_cuda_kernelI6__halfLi320ELi3ELi16ELi20ELi4096ELb1ELi16ELi320ELi320ELi4ELb1ELi1ELb0ELb0ENS_16CompileConditionILi1000EEEEEvPT_PKS4_S7_S7_flPfS8_Pj:
	.zero		4352


//--------------------- .nv.shared._ZN13group_norm_v214gn_cuda_kernelI6__halfLi320ELi1ELi16ELi20ELi4096ELb1ELi32ELi320ELi320ELi4ELb1ELi1ELb0ELb0ENS_16CompileConditionILi1000EEEEEvPT_PKS4_S7_S7_flPfS8_Pj --------------------------
	.section	.nv.shared._ZN13group_norm_v214gn_cuda_kernelI6__halfLi320ELi1ELi16ELi20ELi4096ELb1ELi32ELi320ELi320ELi4ELb1ELi1ELb0ELb0ENS_16CompileConditionILi1000EEEEEvPT_PKS4_S7_S7_flPfS8_Pj,"aw",@nobits
	.sectionflags	@""
	.align	8
.nv.shared._ZN13group_norm_v214gn_cuda_kernelI6__halfLi320ELi1ELi16ELi20ELi4096ELb1ELi32ELi320ELi320ELi4ELb1ELi1ELb0ELb0ENS_16CompileConditionILi1000EEEEEvPT_PKS4_S7_S7_flPfS8_Pj:
	.zero		4352


//--------------------- .nv.shared._ZN13group_norm_v214gn_cuda_kernelI6__halfLi320ELi3ELi16ELi20ELi4096ELb1ELi32ELi320ELi320ELi4ELb1ELi2ELb0ELb0ENS_16CompileConditionILi1000EEEEEvPT_PKS4_S7_S7_flPfS8_Pj --------------------------
	.section	.nv.shared._ZN13group_norm_v214gn_cuda_kernelI6__halfLi320ELi3ELi16ELi20ELi4096ELb1ELi32ELi320ELi320ELi4ELb1ELi2ELb0ELb0ENS_16CompileConditionILi1000EEEEEvPT_PKS4_S7_S7_flPfS8_Pj,"aw",@nobits
	.sectionflags	@""
	.align	8
.nv.shared._ZN13group_norm_v214gn_cuda_kernelI6__halfLi320ELi3ELi16ELi20ELi4096ELb1ELi32ELi320ELi320ELi4ELb1ELi2ELb0ELb0ENS_16CompileConditionILi1000EEEEEvPT_PKS4_S7_S7_flPfS8_Pj:
	.zero		4352


//--------------------- .nv.shared._ZN13group_norm_v214gn_cuda_kernelI6__halfLi320ELi1ELi16ELi20ELi4096ELb1ELi64ELi320ELi320ELi4ELb1ELi2ELb0ELb0ENS_16CompileConditionILi1000EEEEEvPT_PKS4_S7_S7_flPfS8_Pj --------------------------
	.section	.nv.shared._ZN13group_norm_v214gn_cuda_kernelI6__halfLi320ELi1ELi16ELi20ELi4096ELb1ELi64ELi320ELi320ELi4ELb1ELi2ELb0ELb0ENS_16CompileConditionILi1000EEEEEvPT_PKS4_S7_S7_flPfS8_Pj,"aw",@nobits
	.sectionflags	@""
	.align	8
.nv.shared._ZN13group_norm_v214gn_cuda_kernelI6__halfLi320ELi1ELi16ELi20ELi4096ELb1ELi64ELi320ELi320ELi4ELb1ELi2ELb0ELb0ENS_16CompileConditionILi1000EEEEEvPT_PKS4_S7_S7_flPfS8_Pj:
	.zero		4352


//--------------------- .nv.shared._ZN13group_norm_v214gn_cuda_kernelI6__halfLi320ELi1ELi16ELi20ELi4096ELb1ELi128ELi320ELi320ELi4ELb1ELi4ELb0ELb0ENS_16CompileConditionILi1000EEEEEvPT_PKS4_S7_S7_flPfS8_Pj --------------------------
	.section	.nv.shared._ZN13group_norm_v214gn_cuda_kernelI6__halfLi320ELi1ELi16ELi20ELi4096ELb1ELi128ELi320ELi320ELi4ELb1ELi4ELb0ELb0ENS_16CompileConditionILi1000EEEEEvPT_PKS4_S7_S7_flPfS8_Pj,"aw",@nobits
	.sectionflags	@""
	.align	8
.nv.shared._ZN13group_norm_v214gn_cuda_kernelI6__halfLi320ELi1ELi16ELi20ELi4096ELb1ELi128ELi320ELi320ELi4ELb1ELi4ELb0ELb0ENS_16CompileConditionILi1000EEEEEvPT_PKS4_S7_S7_flPfS8_Pj:
	.zero		4352


//--------------------- .nv.shared._ZN13group_norm_v214gn_cuda_kernelI6__halfLi320ELi2ELi16ELi20ELi4096ELb1ELi64ELi320ELi320ELi4ELb1ELi4ELb0ELb0ENS_16CompileConditionILi1000EEEEEvPT_PKS4_S7_S7_flPfS8_Pj --------------------------
	.section	.nv.shared._ZN13group_norm_v214gn_cuda_kernelI6__halfLi320ELi2ELi16ELi20ELi4096ELb1ELi64ELi320ELi320ELi4ELb1ELi4ELb0ELb0ENS_16CompileConditionILi1000EEEEEvPT_PKS4_S7_S7_flPfS8_Pj,"aw",@nobits
	.sectionflags	@""
	.align	8
.nv.shared._ZN13group_norm_v214gn_cuda_kernelI6__halfLi320ELi2ELi16ELi20ELi4096ELb1ELi64ELi320ELi320ELi4ELb1ELi4ELb0ELb0ENS_16CompileConditionILi1000EEEEEvPT_PKS4_S7_S7_flPfS8_Pj:
	.zero		4352


//--------------------- .nv.shared._ZN13group_norm_v214gn_cuda_kernelI6__halfLi320ELi3ELi16ELi20ELi4096ELb1ELi64ELi320ELi320ELi4ELb1ELi5ELb0ELb0ENS_16CompileConditionILi1000EEEEEvPT_PKS4_S7_S7_flPfS8_Pj --------------------------
	.section	.nv.shared._ZN13group_norm_v214gn_cuda_kernelI6__halfLi320ELi3ELi16ELi20ELi4096ELb1ELi64ELi320ELi320ELi4ELb1ELi5ELb0ELb0ENS_16CompileConditionILi1000EEEEEvPT_PKS4_S7_S7_flPfS8_Pj,"aw",@nobits
	.sectionflags	@""
	.align	8
.nv.shared._ZN13group_norm_v214gn_cuda_kernelI6__halfLi320ELi3ELi16ELi20ELi4096ELb1ELi64ELi320ELi320ELi4ELb1ELi5ELb0ELb0ENS_16CompileConditionILi1000EEEEEvPT_PKS4_S7_S7_flPfS8_Pj:
	.zero		4352


//--------------------- .nv.shared._ZN13group_norm_v214gn_cuda_kernelI6__halfLi320ELi3ELi16ELi20ELi4096ELb1ELi64ELi320ELi320ELi4ELb1ELi6ELb0ELb0ENS_16CompileConditionILi1000EEEEEvPT_PKS4_S7_S7_flPfS8_Pj --------------------------
	.section	.nv.shared._ZN13group_norm_v214gn_cuda_kernelI6__halfLi320ELi3ELi16ELi20ELi4096ELb1ELi64ELi320ELi320ELi4ELb1ELi6ELb0ELb0ENS_16CompileConditionILi1000EEEEEvPT_PKS4_S7_S7_flPfS8_Pj,"aw",@nobits
	.sectionflags	@""
	.align	8
.nv.shared._ZN13group_norm_v214gn_cuda_kernelI6__halfLi320ELi3ELi16ELi20ELi4096ELb1ELi64ELi320ELi320ELi4ELb1ELi6ELb0ELb0ENS_16CompileConditionILi1000EEEEEvPT_PKS4_S7_S7_flPfS8_Pj:
	.zero		4352


//--------------------- .nv.constant0._ZN13group_norm_v218gn_bwd_cuda_kernelI13__nv_bfloat16Li320ELi3ELi32ELi10ELi4096ELb0ELb1ELi16ELi320ELi320ELi4ELb1ELi1ELb0ELb0ELNS_15WgradSyncMethodE3ENS_16CompileConditionILi1000EEEEEvPT_S6_S6_PKS5_S8_S8_S8_PKfflPfPj --------------------------
	.section	.nv.constant0._ZN13group_norm_v218gn_bwd_cuda_kernelI13__nv_bfloat16Li320ELi3ELi32ELi10ELi4096ELb0ELb1ELi16ELi320ELi320ELi4ELb1ELi1ELb0ELb0ELNS_15WgradSyncMethodE3ENS_16CompileConditionILi1000EEEEEvPT_S6_S6_PKS5_S8_S8_S8_PKfflPfPj,"a",@progbits
	.sectionflags	@""
	.align	4
.nv.constant0._ZN13group_norm_v218gn_bwd_cuda_kernelI13__nv_bfloat16Li320ELi3ELi32ELi10ELi4096ELb0ELb1ELi16ELi320ELi320ELi4ELb1ELi1ELb0ELb0ELNS_15WgradSyncMethodE3ENS_16CompileConditionILi1000EEEEEvPT_S6_S6_PKS5_S8_S8_S8_PKfflPfPj:
	.zero		992


//--------------------- .nv.constant0._ZN13group_norm_v218gn_bwd_cuda_kernelI13__nv_bfloat16Li320ELi1ELi32ELi10ELi4096ELb0ELb1ELi32ELi320ELi320ELi4ELb1ELi1ELb0ELb0ELNS_15WgradSyncMethodE3ENS_16CompileConditionILi1000EEEEEvPT_S6_S6_PKS5_S8_S8_S8_PKfflPfPj --------------------------
	.section	.nv.constant0._ZN13group_norm_v218gn_bwd_cuda_kernelI13__nv_bfloat16Li320ELi1ELi32ELi10ELi4096ELb0ELb1ELi32ELi320ELi320ELi4ELb1ELi1ELb0ELb0ELNS_15WgradSyncMethodE3ENS_16CompileConditionILi1000EEEEEvPT_S6_S6_PKS5_S8_S8_S8_PKfflPfPj,"a",@progbits
	.sectionflags	@""
	.align	4
.nv.constant0._ZN13group_norm_v218gn_bwd_cuda_kernelI13__nv_bfloat16Li320ELi1ELi32ELi10ELi4096ELb0ELb1ELi32ELi320ELi320ELi4ELb1ELi1ELb0ELb0ELNS_15WgradSyncMethodE3ENS_16CompileConditionILi1000EEEEEvPT_S6_S6_PKS5_S8_S8_S8_PKfflPfPj:
	.zero		992


//--------------------- .nv.constant0._ZN13group_norm_v218gn_bwd_cuda_kernelI13__nv_bfloat16Li320ELi1ELi32ELi10ELi4096ELb0ELb1ELi64ELi320ELi320ELi4ELb1ELi2ELb0ELb0ELNS_15WgradSyncMethodE3ENS_16CompileConditionILi1000EEEEEvPT_S6_S6_PKS5_S8_S8_S8_PKfflPfPj --------------------------
	.section	.nv.constant0._ZN13group_norm_v218gn_bwd_cuda_kernelI13__nv_bfloat16Li320ELi1ELi32ELi10ELi4096ELb0ELb1ELi64ELi320ELi320ELi4ELb1ELi2ELb0ELb0ELNS_15WgradSyncMethodE3ENS_16CompileConditionILi1000EEEEEvPT_S6_S6_PKS5_S8_S8_S8_PKfflPfPj,"a",@progbits
	.sectionflags	@""
	.align	4
.nv.constant0._ZN13group_norm_v218gn_bwd_cuda_kernelI13__nv_bfloat16Li320ELi1ELi32ELi10ELi4096ELb0ELb1ELi64ELi320ELi320ELi4ELb1ELi2ELb0ELb0ELNS_15WgradSyncMethodE3ENS_16CompileConditionILi1000EEEEEvPT_S6_S6_PKS5_S8_S8_S8_PKfflPfPj:
	.zero		992


//--------------------- .nv.constant0._ZN13group_norm_v218gn_bwd_cuda_kernelI13__nv_bfloat16Li320ELi2ELi32ELi10ELi4096ELb0ELb1ELi32ELi320ELi320ELi4ELb1ELi2ELb0ELb0ELNS_15WgradSyncMethodE3ENS_16CompileConditionILi1000EEEEEvPT_S6_S6_PKS5_S8_S8_S8_PKfflPfPj --------------------------
	.section	.nv.constant0._ZN13group_norm_v218gn_bwd_cuda_kernelI13__nv_bfloat16Li320ELi2ELi32ELi10ELi4096ELb0ELb1ELi32ELi320ELi320ELi4ELb1ELi2ELb0ELb0ELNS_15WgradSyncMethodE3ENS_16CompileConditionILi1000EEEEEvPT_S6_S6_PKS5_S8_S8_S8_PKfflPfPj,"a",@progbits
	.sectionflags	@""
	.align	4
.nv.constant0._ZN13group_norm_v218gn_bwd_cuda_kernelI13__nv_bfloat16Li320ELi2ELi32ELi10ELi4096ELb0ELb1ELi32ELi320ELi320ELi4ELb1ELi2ELb0ELb0ELNS_15WgradSyncMethodE3ENS_16CompileConditionILi1000EEEEEvPT_S6_S6_PKS5_S8_S8_S8_PKfflPfPj:
	.zero		992


//--------------------- .nv.constant0._ZN13group_norm_v218gn_bwd_cuda_kernelI13__nv_bfloat16Li320ELi3ELi32ELi10ELi4096ELb0ELb1ELi32ELi320ELi320ELi4ELb1ELi2ELb0ELb0ELNS_15WgradSyncMethodE3ENS_16CompileConditionILi1000EEEEEvPT_S6_S6_PKS5_S8_S8_S8_PKfflPfPj --------------------------
	.section	.nv.constant0._ZN13group_norm_v218gn_bwd_cuda_kernelI13__nv_bfloat16Li320ELi3ELi32ELi10ELi4096ELb0ELb1ELi32ELi320ELi320ELi4ELb1ELi2ELb0ELb0ELNS_15WgradSyncMethodE3ENS_16CompileConditionILi1000EEEEEvPT_S6_S6_PKS5_S8_S8_S8_PKfflPfPj,"a",@progbits
	.sectionflags	@""
	.align	4
.nv.constant0._ZN13group_norm_v218gn_bwd_cuda_kernelI13__nv_bfloat16Li320ELi3ELi32ELi10ELi4096ELb0ELb1ELi32ELi320ELi320ELi4ELb1ELi2ELb0ELb0ELNS_15WgradSyncMethodE3ENS_16CompileConditionILi1000EEEEEvPT_S6_S6_PKS5_S8_S8_S8_PKfflPfPj:
	.zero		992


//--------------------- .nv.constant0._ZN13group_norm_v218gn_bwd_cuda_kernelI13__nv_bfloat16Li320ELi3ELi32ELi10ELi4096ELb0ELb1ELi32ELi320ELi320ELi4ELb1ELi3ELb0ELb0ELNS_15WgradSyncMethodE3ENS_16CompileConditionILi1000EEEEEvPT_S6_S6_PKS5_S8_S8_S8_PKfflPfPj --------------------------
	.section	.nv.constant0._ZN13group_norm_v218gn_bwd_cuda_kernelI13__nv_bfloat16Li320ELi3ELi32ELi10ELi4096ELb0ELb1ELi32ELi320ELi320ELi4ELb1ELi3ELb0ELb0ELNS_15WgradSyncMethodE3ENS_16CompileConditionILi1000EEEEEvPT_S6_S6_PKS5_S8_S8_S8_PKfflPfPj,"a",@progbits
	.sectionflags	@""
	.align	4
.nv.constant0._ZN13group_norm_v218gn_bwd_cuda_kernelI13__nv_bfloat16Li320ELi3ELi32ELi10ELi4096ELb0ELb1ELi32ELi320ELi320ELi4ELb1ELi3ELb0ELb0ELNS_15WgradSyncMethodE3ENS_16CompileConditionILi1000EEEEEvPT_S6_S6_PKS5_S8_S8_S8_PKfflPfPj:
	.zero		992


//--------------------- .nv.constant0._ZN13group_norm_v218gn_bwd_cuda_kernelI13__nv_bfloat16Li320ELi3ELi16ELi20ELi4096ELb1ELb1ELi16ELi320ELi320ELi4ELb1ELi1ELb0ELb0ELNS_15WgradSyncMethodE3ENS_16CompileConditionILi1000EEEEEvPT_S6_S6_PKS5_S8_S8_S8_PKfflPfPj --------------------------
	.section	.nv.constant0._ZN13group_norm_v218gn_bwd_cuda_kernelI13__nv_bfloat16Li320ELi3ELi16ELi20ELi4096ELb1ELb1ELi16ELi320ELi320ELi4ELb1ELi1ELb0ELb0ELNS_15WgradSyncMethodE3ENS_16CompileConditionILi1000EEEEEvPT_S6_S6_PKS5_S8_S8_S8_PKfflPfPj,"a",@progbits
	.sectionflags	@""
	.align	4
.nv.constant0._ZN13group_norm_v218gn_bwd_cuda_kernelI13__nv_bfloat16Li320ELi3ELi16ELi20ELi4096ELb1ELb1ELi16ELi320ELi320ELi4ELb1ELi1ELb0ELb0ELNS_15WgradSyncMethodE3ENS_16CompileConditionILi1000EEEEEvPT_S6_S6_PKS5_S8_S8_S8_PKfflPfPj:
	.zero		992


//--------------------- .nv.constant0._ZN13group_norm_v218gn_bwd_cuda_kernelI13__nv_bfloat16Li320ELi1ELi16ELi20ELi4096ELb1ELb1ELi32ELi320ELi320ELi4ELb1ELi1ELb0ELb0ELNS_15WgradSyncMethodE3ENS_16CompileConditionILi1000EEEEEvPT_S6_S6_PKS5_S8_S8_S8_PKfflPfPj --------------------------
	.section	.nv.constant0._ZN13group_norm_v218gn_bwd_cuda_kernelI13__nv_bfloat16Li320ELi1ELi16ELi20ELi4096ELb1ELb1ELi32ELi320ELi320ELi4ELb1ELi1ELb0ELb0ELNS_15WgradSyncMethodE3ENS_16CompileConditionILi1000EEEEEvPT_S6_S6_PKS5_S8_S8_S8_PKfflPfPj,"a",@progbits
	.sectionflags	@""
	.align	4
.nv.constant0._ZN13group_norm_v218gn_bwd_cuda_kernelI13__nv_bfloat16Li320ELi1ELi16ELi20ELi4096ELb1ELb1ELi32ELi320ELi320ELi4ELb1ELi1ELb0ELb0ELNS_15WgradSyncMethodE3ENS_16CompileConditionILi1000EEEEEvPT_S6_S6_PKS5_S8_S8_S8_PKfflPfPj:
	.zero		992


//--------------------- .nv.constant0._ZN13group_norm_v218gn_bwd_cuda_kernelI13__nv_bfloat16Li320ELi1ELi16ELi20ELi4096ELb1ELb1ELi64ELi320ELi320ELi4ELb1ELi2ELb0ELb0ELNS_15WgradSyncMethodE3ENS_16CompileConditionILi1000EEEEEvPT_S6_S6_PKS5_S8_S8_S8_PKfflPfPj --------------------------
	.section	.nv.constant0._ZN13group_norm_v218gn_bwd_cuda_kernelI13__nv_bfloat16Li320ELi1ELi16ELi20ELi4096ELb1ELb1ELi64ELi320ELi320ELi4ELb1ELi2ELb0ELb0ELNS_15WgradSyncMethodE3ENS_16CompileConditionILi1000EEEEEvPT_S6_S6_PKS5_S8_S8_S8_PKfflPfPj,"a",@progbits
	.sectionflags	@""
	.align	4
.nv.constant0._ZN13group_norm_v218gn_bwd_cuda_kernelI13__nv_bfloat16Li320ELi1ELi16ELi20ELi4096ELb1ELb1ELi64ELi320ELi320ELi4ELb1ELi2ELb0ELb0ELNS_15WgradSyncMethodE3ENS_16CompileConditionILi1000EEEEEvPT_S6_S6_PKS5_S8_S8_S8_PKfflPfPj:
	.zero		992


//--------------------- .nv.constant0._ZN13group_norm_v218gn_bwd_cuda_kernelI13__nv_bfloat16Li320ELi2ELi16ELi20ELi4096ELb1ELb1ELi32ELi320ELi320ELi4ELb1ELi2ELb0ELb0ELNS_15WgradSyncMethodE3ENS_16CompileConditionILi1000EEEEEvPT_S6_S6_PKS5_S8_S8_S8_PKfflPfPj --------------------------
	.section	.nv.constant0._ZN13group_norm_v218gn_bwd_cuda_kernelI13__nv_bfloat16Li320ELi2ELi16ELi20ELi4096ELb1ELb1ELi32ELi320ELi320ELi4ELb1ELi2ELb0ELb0ELNS_15WgradSyncMethodE3ENS_16CompileConditionILi1000EEEEEvPT_S6_S6_PKS5_S8_S8_S8_PKfflPfPj,"a",@progbits
	.sectionflags	@""
	.align	4
.nv.constant0._ZN13group_norm_v218gn_bwd_cuda_kernelI13__nv_bfloat16Li320ELi2ELi16ELi20ELi4096ELb1ELb1ELi32ELi320ELi320ELi4ELb1ELi2ELb0ELb0ELNS_15WgradSyncMethodE3ENS_16CompileConditionILi1000EEEEEvPT_S6_S6_PKS5_S8_S8_S8_PKfflPfPj:
	.zero		992


//--------------------- .nv.constant0._ZN13group_norm_v218gn_bwd_cuda_kernelI13__nv_bfloat16Li320ELi3ELi16ELi20ELi4096ELb1ELb1ELi32ELi320ELi320ELi4ELb1ELi2ELb0ELb0ELNS_15WgradSyncMethodE3ENS_16CompileConditionILi1000EEEEEvPT_S6_S6_PKS5_S8_S8_S8_PKfflPfPj --------------------------
	.section	.nv.constant0._ZN13group_norm_v218gn_bwd_cuda_kernelI13__nv_bfloat16Li320ELi3ELi16ELi20ELi4096ELb1ELb1ELi32ELi320ELi320ELi4ELb1ELi2ELb0ELb0ELNS_15WgradSyncMethodE3ENS_16CompileConditionILi1000EEEEEvPT_S6_S6_PKS5_S8_S8_S8_PKfflPfPj,"a",@progbits
	.sectionflags	@""
	.align	4
.nv.constant0._ZN13group_norm_v218gn_bwd_cuda_kernelI13__nv_bfloat16Li320ELi3ELi16ELi20ELi4096ELb1ELb1ELi32ELi320ELi320ELi4ELb1ELi2ELb0ELb0ELNS_15WgradSyncMethodE3ENS_16CompileConditionILi1000EEEEEvPT_S6_S6_PKS5_S8_S8_S8_PKfflPfPj:
	.zero		992


//--------------------- .nv.constant0._ZN13group_norm_v218gn_bwd_cuda_kernelI13__nv_bfloat16Li320ELi3ELi16ELi20ELi4096ELb1ELb1ELi32ELi320ELi320ELi4ELb1ELi3ELb0ELb0ELNS_15WgradSyncMethodE3ENS_16CompileConditionILi1000EEEEEvPT_S6_S6_PKS5_S8_S8_S8_PKfflPfPj --------------------------
	.section	.nv.constant0._ZN13group_norm_v218gn_bwd_cuda_kernelI13__nv_bfloat16Li320ELi3ELi16ELi20ELi4096ELb1ELb1ELi32ELi320ELi320ELi4ELb1ELi3ELb0ELb0ELNS_15WgradSyncMethodE3ENS_16CompileConditionILi1000EEEEEvPT_S6_S6_PKS5_S8_S8_S8_PKfflPfPj,"a",@progbits
	.sectionflags	@""
	.align	4
.nv.constant0._ZN13group_norm_v218gn_bwd_cuda_kernelI13__nv_bfloat16Li320ELi3ELi16ELi20ELi4096ELb1ELb1ELi32ELi320ELi320ELi4ELb1ELi3ELb0ELb0ELNS_15WgradSyncMethodE3ENS_16CompileConditionILi1000EEEEEvPT_S6_S6_PKS5_S8_S8_S8_PKfflPfPj:
	.zero		992


//--------------------- .nv.constant0._ZN13group_norm_v214gn_cuda_kernelI13__nv_bfloat16Li320ELi3ELi32ELi10ELi4096ELb0ELi16ELi320ELi320ELi4ELb1ELi1ELb0ELb0ENS_16CompileConditionILi1000EEEEEvPT_PKS4_S7_S7_flPfS8_Pj --------------------------
	.section	.nv.constant0._ZN13group_norm_v214gn_cuda_kernelI13__nv_bfloat16Li320ELi3ELi32ELi10ELi4096ELb0ELi16ELi320ELi320ELi4ELb1ELi1ELb0ELb0ENS_16CompileConditionILi1000EEEEEvPT_PKS4_S7_S7_flPfS8_Pj,"a",@progbits
	.sectionflags	@""
	.align	4
.nv.constant0._ZN13group_norm_v214gn_cuda_kernelI13__nv_bfloat16Li320ELi3ELi32ELi10ELi4096ELb0ELi16ELi320ELi320ELi4ELb1ELi1ELb0ELb0ENS_16CompileConditionILi1000EEEEEvPT_PKS4_S7_S7_flPfS8_Pj:
	.zero		968


//--------------------- .nv.constant0._ZN13group_norm_v214gn_cuda_kernelI13__nv_bfloat16Li320ELi1ELi32ELi10ELi4096ELb0ELi32ELi320ELi320ELi4ELb1ELi1ELb0ELb0ENS_16CompileConditionILi1000EEEEEvPT_PKS4_S7_S7_flPfS8_Pj --------------------------
	.section	.nv.constant0._ZN13group_norm_v214gn_cuda_kernelI13__nv_bfloat16Li320ELi1ELi32ELi10ELi4096ELb0ELi32ELi320ELi320ELi4ELb1ELi1ELb0ELb0ENS_16CompileConditionILi1000EEEEEvPT_PKS4_S7_S7_flPfS8_Pj,"a",@progbits
	.sectionflags	@""
	.align	4
.nv.constant0._ZN13group_norm_v214gn_cuda_kernelI13__nv_bfloat16Li320ELi1ELi32ELi10ELi4096ELb0ELi32ELi320ELi320ELi4ELb1ELi1ELb0ELb0ENS_16CompileConditionILi1000EEEEEvPT_PKS4_S7_S7_flPfS8_Pj:
	.zero		968


//--------------------- .nv.constant0._ZN13group_norm_v214gn_cuda_kernelI13__nv_bfloat16Li320ELi3ELi32ELi10ELi4096ELb0ELi32ELi320ELi320ELi4ELb1ELi2ELb0ELb0ENS_16CompileConditionILi1000EEEEEvPT_PKS4_S7_S7_flPfS8_Pj --------------------------
	.section	.nv.constant0._ZN13group_norm_v214gn_cuda_kernelI13__nv_bfloat16Li320ELi3ELi32ELi10ELi4096ELb0ELi32ELi320ELi320ELi4ELb1ELi2ELb0ELb0ENS_16CompileConditionILi1000EEEEEvPT_PKS4_S7_S7_flPfS8_Pj,"a",@progbits
	.sectionflags	@""
	.align	4
.nv.constant0._ZN13group_norm_v214gn_cuda_kernelI13__nv_bfloat16Li320ELi3ELi32ELi10ELi4096ELb0ELi32ELi320ELi320ELi4ELb1ELi2ELb0ELb0ENS_16CompileConditionILi1000EEEEEvPT_PKS4_S7_S7_flPfS8_Pj:
	.zero		968


//--------------------- .nv.constant0._ZN13group_norm_v214gn_cuda_kernelI13__nv_bfloat16Li320ELi1ELi32ELi10ELi4096ELb0ELi64ELi320ELi320ELi4ELb1ELi2ELb0ELb0ENS_16CompileConditionILi1000EEEEEvPT_PKS4_S7_S7_flPfS8_Pj --------------------------
	.section	.nv.constant0._ZN13group_norm_v214gn_cuda_kernelI13__nv_bfloat16Li320ELi1ELi32ELi10ELi4096ELb0ELi64ELi320ELi320ELi4ELb1ELi2ELb0ELb0ENS_16CompileConditionILi1000EEEEEvPT_PKS4_S7_S7_flPfS8_Pj,"a",@progbits
	.sectionflags	@""
	.align	4
.nv.constant0._ZN13group_norm_v214gn_cuda_kernelI13__nv_bfloat16Li320ELi1ELi32ELi10ELi4096ELb0ELi64ELi320ELi320ELi4ELb1ELi2ELb0ELb0ENS_16CompileConditionILi1000EEEEEvPT_PKS4_S7_S7_flPfS8_Pj:
	.zero		968


//--------------------- .nv.constant0._ZN13group_norm_v214gn_cuda_kernelI13__nv_bfloat16Li320ELi1ELi32ELi10ELi4096ELb0ELi128ELi320ELi320ELi4ELb1ELi4ELb0ELb0ENS_16CompileConditionILi1000EEEEEvPT_PKS4_S7_S7_flPfS8_Pj --------------------------
	.section	.nv.constant0._ZN13group_norm_v214gn_cuda_kernelI13__nv_bfloat16Li320ELi1ELi32ELi10ELi4096ELb0ELi128ELi320ELi320ELi4ELb1ELi4ELb0ELb0ENS_16CompileConditionILi1000EEEEEvPT_PKS4_S7_S7_flPfS8_Pj,"a",@progbits
	.sectionflags	@""
	.align	4
.nv.constant0._ZN13group_norm_v214gn_cuda_kernelI13__nv_bfloat16Li320ELi1ELi32ELi10ELi4096ELb0ELi128ELi320ELi320ELi4ELb1ELi4ELb0ELb0ENS_16CompileConditionILi1000EEEEEvPT_PKS4_S7_S7_flPfS8_Pj:
	.zero		968


//--------------------- .nv.constant0._ZN13group_norm_v214gn_cuda_kernelI13__nv_bfloat16Li320ELi2ELi32ELi10ELi4096ELb0ELi64ELi320ELi320ELi4ELb1ELi4ELb0ELb0ENS_16CompileConditionILi1000EEEEEvPT_PKS4_S7_S7_flPfS8_Pj --------------------------
	.section	.nv.constant0._ZN13group_norm_v214gn_cuda_kernelI13__nv_bfloat16Li320ELi2ELi32ELi10ELi4096ELb0ELi64ELi320ELi320ELi4ELb1ELi4ELb0ELb0ENS_16CompileConditionILi1000EEEEEvPT_PKS4_S7_S7_flPfS8_Pj,"a",@progbits
	.sectionflags	@""
	.align	4
.nv.constant0._ZN13group_norm_v214gn_cuda_kernelI13__nv_bfloat16Li320ELi2ELi32ELi10ELi4096ELb0ELi64ELi320ELi320ELi4ELb1ELi4ELb0ELb0ENS_16CompileConditionILi1000EEEEEvPT_PKS4_S7_S7_flPfS8_Pj:
	.zero		968


//--------------------- .nv.constant0._ZN13group_norm_v214gn_cuda_kernelI13__nv_bfloat16Li320ELi3ELi32ELi10ELi4096ELb0ELi64ELi320ELi320ELi4ELb1ELi5ELb0ELb0ENS_16CompileConditionILi1000EEEEEvPT_PKS4_S7_S7_flPfS8_Pj --------------------------
	.section	.nv.constant0._ZN13group_norm_v214gn_cuda_kernelI13__nv_bfloat16Li320ELi3ELi32ELi10ELi4096ELb0ELi64ELi320ELi320ELi4ELb1ELi5ELb0ELb0ENS_16CompileConditionILi1000EEEEEvPT_PKS4_S7_S7_flPfS8_Pj,"a",@progbits
	.sectionflags	@""
	.align	4
.nv.constant0._ZN13group_norm_v214gn_cuda_kernelI13__nv_bfloat16Li320ELi3ELi32ELi10ELi4096ELb0ELi64ELi320ELi320ELi4ELb1ELi5ELb0ELb0ENS_16CompileConditionILi1000EEEEEvPT_PKS4_S7_S7_flPfS8_Pj:
	.zero		968


//--------------------- .nv.constant0._ZN13group_norm_v214gn_cuda_kernelI13__nv_bfloat16Li320ELi3ELi32ELi10ELi4096ELb0ELi64ELi320ELi320ELi4ELb1ELi6ELb0ELb0ENS_16CompileConditionILi1000EEEEEvPT_PKS4_S7_S7_flPfS8_Pj --------------------------
	.section	.nv.constant0._ZN13group_norm_v214gn_cuda_kernelI13__nv_bfloat16Li320ELi3ELi32ELi10ELi4096ELb0ELi64ELi320ELi320ELi4ELb1ELi6ELb0ELb0ENS_16CompileConditionILi1000EEEEEvPT_PKS4_S7_S7_flPfS8_Pj,"a",@progbits
	.sectionflags	@""
	.align	4
.nv.constant0._ZN13group_norm_v214gn_cuda_kernelI13__nv_bfloat16Li320ELi3ELi32ELi10ELi4096ELb0ELi64ELi320ELi320ELi4ELb1ELi6ELb0ELb0ENS_16CompileConditionILi1000EEEEEvPT_PKS4_S7_S7_flPfS8_Pj:
	.zero		968


//--------------------- .nv.constant0._ZN13group_norm_v214gn_cuda_kernelI13__nv_bfloat16Li320ELi3ELi16ELi20ELi4096ELb1ELi16ELi320ELi320ELi4ELb1ELi1ELb0ELb0ENS_16CompileConditionILi1000EEEEEvPT_PKS4_S7_S7_flPfS8_Pj --------------------------
	.section	.nv.constant0._ZN13group_norm_v214gn_cuda_kernelI13__nv_bfloat16Li320ELi3ELi16ELi20ELi4096ELb1ELi16ELi320ELi320ELi4ELb1ELi1ELb0ELb0ENS_16CompileConditionILi1000EEEEEvPT_PKS4_S7_S7_flPfS8_Pj,"a",@progbits
	.sectionflags	@""
	.align	4
.nv.constant0._ZN13group_norm_v214gn_cuda_kernelI13__nv_bfloat16Li320ELi3ELi16ELi20ELi4096ELb1ELi16ELi320ELi320ELi4ELb1ELi1ELb0ELb0ENS_16CompileConditionILi1000EEEEEvPT_PKS4_S7_S7_flPfS8_Pj:
	.zero		968


//--------------------- .nv.constant0._ZN13group_norm_v214gn_cuda_kernelI13__nv_bfloat16Li320ELi1ELi16ELi20ELi4096ELb1ELi32ELi320ELi320ELi4ELb1ELi1ELb0ELb0ENS_16CompileConditionILi1000EEEEEvPT_PKS4_S7_S7_flPfS8_Pj --------------------------
	.section	.nv.constant0._ZN13group_norm_v214gn_cuda_kernelI13__nv_bfloat16Li320ELi1ELi16ELi20ELi4096ELb1ELi32ELi320ELi320ELi4ELb1ELi1ELb0ELb0ENS_16CompileConditionILi1000EEEEEvPT_PKS4_S7_S7_flPfS8_Pj,"a",@progbits
	.sectionflags	@""
	.align	4
.nv.constant0._ZN13group_norm_v214gn_cuda_kernelI13__nv_bfloat16Li320ELi1ELi16ELi20ELi4096ELb1ELi32ELi320ELi320ELi4ELb1ELi1ELb0ELb0ENS_16CompileConditionILi1000EEEEEvPT_PKS4_S7_S7_flPfS8_Pj:
	.zero		968


//--------------------- .nv.constant0._ZN13group_norm_v214gn_cuda_kernelI13__nv_bfloat16Li320ELi3ELi16ELi20ELi4096ELb1ELi32ELi320ELi320ELi4ELb1ELi2ELb0ELb0ENS_16CompileConditionILi1000EEEEEvPT_PKS4_S7_S7_flPfS8_Pj --------------------------
	.section	.nv.constant0._ZN13group_norm_v214gn_cuda_kernelI13__nv_bfloat16Li320ELi3ELi16ELi20ELi4096ELb1ELi32ELi320ELi320ELi4ELb1ELi2ELb0ELb0ENS_16CompileConditionILi1000EEEEEvPT_PKS4_S7_S7_flPfS8_Pj,"a",@progbits
	.sectionflags	@""
	.align	4
.nv.constant0._ZN13group_norm_v214gn_cuda_kernelI13__nv_bfloat16Li320ELi3ELi16ELi20ELi4096ELb1ELi32ELi320ELi320ELi4ELb1ELi2ELb0ELb0ENS_16CompileConditionILi1000EEEEEvPT_PKS4_S7_S7_flPfS8_Pj:
	.zero		968


//--------------------- .nv.constant0._ZN13group_norm_v214gn_cuda_kernelI13__nv_bfloat16Li320ELi1ELi16ELi20ELi4096ELb1ELi64ELi320ELi320ELi4ELb1ELi2ELb0ELb0ENS_16CompileConditionILi1000EEEEEvPT_PKS4_S7_S7_flPfS8_Pj --------------------------
	.section	.nv.constant0._ZN13group_norm_v214gn_cuda_kernelI13__nv_bfloat16Li320ELi1ELi16ELi20ELi4096ELb1ELi64ELi320ELi320ELi4ELb1ELi2ELb0ELb0ENS_16CompileConditionILi1000EEEEEvPT_PKS4_S7_S7_flPfS8_Pj,"a",@progbits
	.sectionflags	@""
	.align	4
.nv.constant0._ZN13group_norm_v214gn_cuda_kernelI13__nv_bfloat16Li320ELi1ELi16ELi20ELi4096ELb1ELi64ELi320ELi320ELi4ELb1ELi2ELb0ELb0ENS_16CompileConditionILi1000EEEEEvPT_PKS4_S7_S7_flPfS8_Pj:
	.zero		968


//--------------------- .nv.constant0._ZN13group_norm_v214gn_cuda_kernelI13__nv_bfloat16Li320ELi1ELi16ELi20ELi4096ELb1ELi128ELi320ELi320ELi4ELb1ELi4ELb0ELb0ENS_16CompileConditionILi1000EEEEEvPT_PKS4_S7_S7_flPfS8_Pj --------------------------
	.section	.nv.constant0._ZN13group_norm_v214gn_cuda_kernelI13__nv_bfloat16Li320ELi1ELi16ELi20ELi4096ELb1ELi128ELi320ELi320ELi4ELb1ELi4ELb0ELb0ENS_16CompileConditionILi1000EEEEEvPT_PKS4_S7_S7_flPfS8_Pj,"a",@progbits
	.sectionflags	@""
	.align	4
.nv.constant0._ZN13group_norm_v214gn_cuda_kernelI13__nv_bfloat16Li320ELi1ELi16ELi20ELi4096ELb1ELi128ELi320ELi320ELi4ELb1ELi4ELb0ELb0ENS_16CompileConditionILi1000EEEEEvPT_PKS4_S7_S7_flPfS8_Pj:
	.zero		968


//--------------------- .nv.constant0._ZN13group_norm_v214gn_cuda_kernelI13__nv_bfloat16Li320ELi2ELi16ELi20ELi4096ELb1ELi64ELi320ELi320ELi4ELb1ELi4ELb0ELb0ENS_16CompileConditionILi1000EEEEEvPT_PKS4_S7_S7_flPfS8_Pj --------------------------
	.section	.nv.constant0._ZN13group_norm_v214gn_cuda_kernelI13__nv_bfloat16Li320ELi2ELi16ELi20ELi4096ELb1ELi64ELi320ELi320ELi4ELb1ELi4ELb0ELb0ENS_16CompileConditionILi1000EEEEEvPT_PKS4_S7_S7_flPfS8_Pj,"a",@progbits
	.sectionflags	@""
	.align	4
.nv.constant0._ZN13group_norm_v214gn_cuda_kernelI13__nv_bfloat16Li320ELi2ELi16ELi20ELi4096ELb1ELi64ELi320ELi320ELi4ELb1ELi4ELb0ELb0ENS_16CompileConditionILi1000EEEEEvPT_PKS4_S7_S7_flPfS8_Pj:
	.zero		968


//--------------------- .nv.constant0._ZN13group_norm_v214gn_cuda_kernelI13__nv_bfloat16Li320ELi3ELi16ELi20ELi4096ELb1ELi64ELi320ELi320ELi4ELb1ELi5ELb0ELb0ENS_16CompileConditionILi1000EEEEEvPT_PKS4_S7_S7_flPfS8_Pj --------------------------
	.section	.nv.constant0._ZN13group_norm_v214gn_cuda_kernelI13__nv_bfloat16Li320ELi3ELi16ELi20ELi4096ELb1ELi64ELi320ELi320ELi4ELb1ELi5ELb0ELb0ENS_16CompileConditionILi1000EEEEEvPT_PKS4_S7_S7_flPfS8_Pj,"a",@progbits
	.sectionflags	@""
	.align	4
.nv.constant0._ZN13group_norm_v214gn_cuda_kernelI13__nv_bfloat16Li320ELi3ELi16ELi20ELi4096ELb1ELi64ELi320ELi320ELi4ELb1ELi5ELb0ELb0ENS_16CompileConditionILi1000EEEEEvPT_PKS4_S7_S7_flPfS8_Pj:
	.zero		968


//--------------------- .nv.constant0._ZN13group_norm_v214gn_cuda_kernelI13__nv_bfloat16Li320ELi3ELi16ELi20ELi4096ELb1ELi64ELi320ELi320ELi4ELb1ELi6ELb0ELb0ENS_16CompileConditionILi1000EEEEEvPT_PKS4_S7_S7_flPfS8_Pj --------------------------
	.section	.nv.constant0._ZN13group_norm_v214gn_cuda_kernelI13__nv_bfloat16Li320ELi3ELi16ELi20ELi4096ELb1ELi64ELi320ELi320ELi4ELb1ELi6ELb0ELb0ENS_16CompileConditionILi1000EEEEEvPT_PKS4_S7_S7_flPfS8_Pj,"a",@progbits
	.sectionflags	@""
	.align	4
.nv.constant0._ZN13group_norm_v214gn_cuda_kernelI13__nv_bfloat16Li320ELi3ELi16ELi20ELi4096ELb1ELi64ELi320ELi320ELi4ELb1ELi6ELb0ELb0ENS_16CompileConditionILi1000EEEEEvPT_PKS4_S7_S7_flPfS8_Pj:
	.zero		968


//--------------------- .nv.constant0._ZN13group_norm_v218gn_bwd_cuda_kernelI6__halfLi320ELi3ELi32ELi10ELi4096ELb0ELb1ELi16ELi320ELi320ELi4ELb1ELi1ELb0ELb0ELNS_15WgradSyncMethodE3ENS_16CompileConditionILi1000EEEEEvPT_S6_S6_PKS5_S8_S8_S8_PKfflPfPj --------------------------
	.section	.nv.constant0._ZN13group_norm_v218gn_bwd_cuda_kernelI6__halfLi320ELi3ELi32ELi10ELi4096ELb0ELb1ELi16ELi320ELi320ELi4ELb1ELi1ELb0ELb0ELNS_15WgradSyncMethodE3ENS_16CompileConditionILi1000EEEEEvPT_S6_S6_PKS5_S8_S8_S8_PKfflPfPj,"a",@progbits
	.sectionflags	@""
	.align	4
.nv.constant0._ZN13group_norm_v218gn_bwd_cuda_kernelI6__halfLi320ELi3ELi32ELi10ELi4096ELb0ELb1ELi16ELi320ELi320ELi4ELb1ELi1ELb0ELb0ELNS_15WgradSyncMethodE3ENS_16CompileConditionILi1000EEEEEvPT_S6_S6_PKS5_S8_S8_S8_PKfflPfPj:
	.zero		992


//--------------------- .nv.constant0._ZN13group_norm_v218gn_bwd_cuda_kernelI6__halfLi320ELi1ELi32ELi10ELi4096ELb0ELb1ELi32ELi320ELi320ELi4ELb1ELi1ELb0ELb0ELNS_15WgradSyncMethodE3ENS_16CompileConditionILi1000EEEEEvPT_S6_S6_PKS5_S8_S8_S8_PKfflPfPj --------------------------
	.section	.nv.constant0._ZN13group_norm_v218gn_bwd_cuda_kernelI6__halfLi320ELi1ELi32ELi10ELi4096ELb0ELb1ELi32ELi320ELi320ELi4ELb1ELi1ELb0ELb0ELNS_15WgradSyncMethodE3ENS_16CompileConditionILi1000EEEEEvPT_S6_S6_PKS5_S8_S8_S8_PKfflPfPj,"a",@progbits
	.sectionflags	@""
	.align	4
.nv.constant0._ZN13group_norm_v218gn_bwd_cuda_kernelI6__halfLi320ELi1ELi32ELi10ELi4096ELb0ELb1ELi32ELi320ELi320ELi4ELb1ELi1ELb0ELb0ELNS_15WgradSyncMethodE3ENS_16CompileConditionILi1000EEEEEvPT_S6_S6_PKS5_S8_S8_S8_PKfflPfPj:
	.zero		992


//--------------------- .nv.constant0._ZN13group_norm_v218gn_bwd_cuda_kernelI6__halfLi320ELi1ELi32ELi10ELi4096ELb0ELb1ELi64ELi320ELi320ELi4ELb1ELi2ELb0ELb0ELNS_15WgradSyncMethodE3ENS_16CompileConditionILi1000EEEEEvPT_S6_S6_PKS5_S8_S8_S8_PKfflPfPj --------------------------
	.section	.nv.constant0._ZN13group_norm_v218gn_bwd_cuda_kernelI6__halfLi320ELi1ELi32ELi10ELi4096ELb0ELb1ELi64ELi320ELi320ELi4ELb1ELi2ELb0ELb0ELNS_15WgradSyncMethodE3ENS_16CompileConditionILi1000EEEEEvPT_S6_S6_PKS5_S8_S8_S8_PKfflPfPj,"a",@progbits
	.sectionflags	@""
	.align	4
.nv.constant0._ZN13group_norm_v218gn_bwd_cuda_kernelI6__halfLi320ELi1ELi32ELi10ELi4096ELb0ELb1ELi64ELi320ELi320ELi4ELb1ELi2ELb0ELb0ELNS_15WgradSyncMethodE3ENS_16CompileConditionILi1000EEEEEvPT_S6_S6_PKS5_S8_S8_S8_PKfflPfPj:
	.zero		992


//--------------------- .nv.constant0._ZN13group_norm_v218gn_bwd_cuda_kernelI6__halfLi320ELi2ELi32ELi10ELi4096ELb0ELb1ELi32ELi320ELi320ELi4ELb1ELi2ELb0ELb0ELNS_15WgradSyncMethodE3ENS_16CompileConditionILi1000EEEEEvPT_S6_S6_PKS5_S8_S8_S8_PKfflPfPj --------------------------
	.section	.nv.constant0._ZN13group_norm_v218gn_bwd_cuda_kernelI6__halfLi320ELi2ELi32ELi10ELi4096ELb0ELb1ELi32ELi320ELi320ELi4ELb1ELi2ELb0ELb0ELNS_15WgradSyncMethodE3ENS_16CompileConditionILi1000EEEEEvPT_S6_S6_PKS5_S8_S8_S8_PKfflPfPj,"a",@progbits
	.sectionflags	@""
	.align	4
.nv.constant0._ZN13group_norm_v218gn_bwd_cuda_kernelI6__halfLi320ELi2ELi32ELi10ELi4096ELb0ELb1ELi32ELi320ELi320ELi4ELb1ELi2ELb0ELb0ELNS_15WgradSyncMethodE3ENS_16CompileConditionILi1000EEEEEvPT_S6_S6_PKS5_S8_S8_S8_PKfflPfPj:
	.zero		992


//--------------------- .nv.constant0._ZN13group_norm_v218gn_bwd_cuda_kernelI6__halfLi320ELi3ELi32ELi10ELi4096ELb0ELb1ELi32ELi320ELi320ELi4ELb1ELi2ELb0ELb0ELNS_15WgradSyncMethodE3ENS_16CompileConditionILi1000EEEEEvPT_S6_S6_PKS5_S8_S8_S8_PKfflPfPj --------------------------
	.section	.nv.constant0._ZN13group_norm_v218gn_bwd_cuda_kernelI6__halfLi320ELi3ELi32ELi10ELi4096ELb0ELb1ELi32ELi320ELi320ELi4ELb1ELi2ELb0ELb0ELNS_15WgradSyncMethodE3ENS_16CompileConditionILi1000EEEEEvPT_S6_S6_PKS5_S8_S8_S8_PKfflPfPj,"a",@progbits
	.sectionflags	@""
	.align	4
.nv.constant0._ZN13group_norm_v218gn_bwd_cuda_kernelI6__halfLi320ELi3ELi32ELi10ELi4096ELb0ELb1ELi32ELi320ELi320ELi4ELb1ELi2ELb0ELb0ELNS_15WgradSyncMethodE3ENS_16CompileConditionILi1000EEEEEvPT_S6_S6_PKS5_S8_S8_S8_PKfflPfPj:
	.zero		992


//--------------------- .nv.constant0._ZN13group_norm_v218gn_bwd_cuda_kernelI6__halfLi320ELi3ELi32ELi10ELi4096ELb0ELb1ELi32ELi320ELi320ELi4ELb1ELi3ELb0ELb0ELNS_15WgradSyncMethodE3ENS_16CompileConditionILi1000EEEEEvPT_S6_S6_PKS5_S8_S8_S8_PKfflPfPj --------------------------
	.section	.nv.constant0._ZN13group_norm_v218gn_bwd_cuda_kernelI6__halfLi320ELi3ELi32ELi10ELi4096ELb0ELb1ELi32ELi320ELi320ELi4ELb1ELi3ELb0ELb0ELNS_15WgradSyncMethodE3ENS_16CompileConditionILi1000EEEEEvPT_S6_S6_PKS5_S8_S8_S8_PKfflPfPj,"a",@progbits
	.sectionflags	@""
	.align	4
.nv.constant0._ZN13group_norm_v218gn_bwd_cuda_kernelI6__halfLi320ELi3ELi32ELi10ELi4096ELb0ELb1ELi32ELi320ELi320ELi4ELb1ELi3ELb0ELb0ELNS_15WgradSyncMethodE3ENS_16CompileConditionILi1000EEEEEvPT_S6_S6_PKS5_S8_S8_S8_PKfflPfPj:
	.zero		992


//--------------------- .nv.constant0._ZN13group_norm_v218gn_bwd_cuda_kernelI6__halfLi320ELi3ELi16ELi20ELi4096ELb1ELb1ELi16ELi320ELi320ELi4ELb1ELi1ELb0ELb0ELNS_15WgradSyncMethodE3ENS_16CompileConditionILi1000EEEEEvPT_S6_S6_PKS5_S8_S8_S8_PKfflPfPj --------------------------
	.section	.nv.constant0._ZN13group_norm_v218gn_bwd_cuda_kernelI6__halfLi320ELi3ELi16ELi20ELi4096ELb1ELb1ELi16ELi320ELi320ELi4ELb1ELi1ELb0ELb0ELNS_15WgradSyncMethodE3ENS_16CompileConditionILi1000EEEEEvPT_S6_S6_PKS5_S8_S8_S8_PKfflPfPj,"a",@progbits
	.sectionflags	@""
	.align	4
.nv.constant0._ZN13group_norm_v218gn_bwd_cuda_kernelI6__halfLi320ELi3ELi16ELi20ELi4096ELb1ELb1ELi16ELi320ELi320ELi4ELb1ELi1ELb0ELb0ELNS_15WgradSyncMethodE3ENS_16CompileConditionILi1000EEEEEvPT_S6_S6_PKS5_S8_S8_S8_PKfflPfPj:
	.zero		992


//--------------------- .nv.constant0._ZN13group_norm_v218gn_bwd_cuda_kernelI6__halfLi320ELi1ELi16ELi20ELi4096ELb1ELb1ELi32ELi320ELi320ELi4ELb1ELi1ELb0ELb0ELNS_15WgradSyncMethodE3ENS_16CompileConditionILi1000EEEEEvPT_S6_S6_PKS5_S8_S8_S8_PKfflPfPj --------------------------
	.section	.nv.constant0._ZN13group_norm_v218gn_bwd_cuda_kernelI6__halfLi320ELi1ELi16ELi20ELi4096ELb1ELb1ELi32ELi320ELi320ELi4ELb1ELi1ELb0ELb0ELNS_15WgradSyncMethodE3ENS_16CompileConditionILi1000EEEEEvPT_S6_S6_PKS5_S8_S8_S8_PKfflPfPj,"a",@progbits
	.sectionflags	@""
	.align	4
.nv.constant0._ZN13group_norm_v218gn_bwd_cuda_kernelI6__halfLi320ELi1ELi16ELi20ELi4096ELb1ELb1ELi32ELi320ELi320ELi4ELb1ELi1ELb0ELb0ELNS_15WgradSyncMethodE3ENS_16CompileConditionILi1000EEEEEvPT_S6_S6_PKS5_S8_S8_S8_PKfflPfPj:
	.zero		992


//--------------------- .nv.constant0._ZN13group_norm_v218gn_bwd_cuda_kernelI6__halfLi320ELi1ELi16ELi20ELi4096ELb1ELb1ELi64ELi320ELi320ELi4ELb1ELi2ELb0ELb0ELNS_15WgradSyncMethodE3ENS_16CompileConditionILi1000EEEEEvPT_S6_S6_PKS5_S8_S8_S8_PKfflPfPj --------------------------
	.section	.nv.constant0._ZN13group_norm_v218gn_bwd_cuda_kernelI6__halfLi320ELi1ELi16ELi20ELi4096ELb1ELb1ELi64ELi320ELi320ELi4ELb1ELi2ELb0ELb0ELNS_15WgradSyncMethodE3ENS_16CompileConditionILi1000EEEEEvPT_S6_S6_PKS5_S8_S8_S8_PKfflPfPj,"a",@progbits
	.sectionflags	@""
	.align	4
.nv.constant0._ZN13group_norm_v218gn_bwd_cuda_kernelI6__halfLi320ELi1ELi16ELi20ELi4096ELb1ELb1ELi64ELi320ELi320ELi4ELb1ELi2ELb0ELb0ELNS_15WgradSyncMethodE3ENS_16CompileConditionILi1000EEEEEvPT_S6_S6_PKS5_S8_S8_S8_PKfflPfPj:
	.zero		992


//--------------------- .nv.constant0._ZN13group_norm_v218gn_bwd_cuda_kernelI6__halfLi320ELi2ELi16ELi20ELi4096ELb1ELb1ELi32ELi320ELi320ELi4ELb1ELi2ELb0ELb0ELNS_15WgradSyncMethodE3ENS_16CompileConditionILi1000EEEEEvPT_S6_S6_PKS5_S8_S8_S8_PKfflPfPj --------------------------
	.section	.nv.constant0._ZN13group_norm_v218gn_bwd_cuda_kernelI6__halfLi320ELi2ELi16ELi20ELi4096ELb1ELb1ELi32ELi320ELi320ELi4ELb1ELi2ELb0ELb0ELNS_15WgradSyncMethodE3ENS_16CompileConditionILi1000EEEEEvPT_S6_S6_PKS5_S8_S8_S8_PKfflPfPj,"a",@progbits
	.sectionflags	@""
	.align	4
.nv.constant0._ZN13group_norm_v218gn_bwd_cuda_kernelI6__halfLi320ELi2ELi16ELi20ELi4096ELb1ELb1ELi32ELi320ELi320ELi4ELb1ELi2ELb0ELb0ELNS_15WgradSyncMethodE3ENS_16CompileConditionILi1000EEEEEvPT_S6_S6_PKS5_S8_S8_S8_PKfflPfPj:
	.zero		992


//--------------------- .nv.constant0._ZN13group_norm_v218gn_bwd_cuda_kernelI6__halfLi320ELi3ELi16ELi20ELi4096ELb1ELb1ELi32ELi320ELi320ELi4ELb1ELi2ELb0ELb0ELNS_15WgradSyncMethodE3ENS_16CompileConditionILi1000EEEEEvPT_S6_S6_PKS5_S8_S8_S8_PKfflPfPj --------------------------
	.section	.nv.constant0._ZN13group_norm_v218gn_bwd_cuda_kernelI6__halfLi320ELi3ELi16ELi20ELi4096ELb1ELb1ELi32ELi320ELi320ELi4ELb1ELi2ELb0ELb0ELNS_15WgradSyncMethodE3ENS_16CompileConditionILi1000EEEEEvPT_S6_S6_PKS5_S8_S8_S8_PKfflPfPj,"a",@progbits
	.sectionflags	@""
	.align	4
.nv.constant0._ZN13group_norm_v218gn_bwd_cuda_kernelI6__halfLi320ELi3ELi16ELi20ELi4096ELb1ELb1ELi32ELi320ELi320ELi4ELb1ELi2ELb0ELb0ELNS_15WgradSyncMethodE3ENS_16CompileConditionILi1000EEEEEvPT_S6_S6_PKS5_S8_S8_S8_PKfflPfPj:
	.zero		992


//--------------------- .nv.constant0._ZN13group_norm_v218gn_bwd_cuda_kernelI6__halfLi320ELi3ELi16ELi20ELi4096ELb1ELb1ELi32ELi320ELi320ELi4ELb1ELi3ELb0ELb0ELNS_15WgradSyncMethodE3ENS_16CompileConditionILi1000EEEEEvPT_S6_S6_PKS5_S8_S8_S8_PKfflPfPj --------------------------
	.section	.nv.constant0._ZN13group_norm_v218gn_bwd_cuda_kernelI6__halfLi320ELi3ELi16ELi20ELi4096ELb1ELb1ELi32ELi320ELi320ELi4ELb1ELi3ELb0ELb0ELNS_15WgradSyncMethodE3ENS_16CompileConditionILi1000EEEEEvPT_S6_S6_PKS5_S8_S8_S8_PKfflPfPj,"a",@progbits
	.sectionflags	@""
	.align	4
.nv.constant0._ZN13group_norm_v218gn_bwd_cuda_kernelI6__halfLi320ELi3ELi16ELi20ELi4096ELb1ELb1ELi32ELi320ELi320ELi4ELb1ELi3ELb0ELb0ELNS_15WgradSyncMethodE3ENS_16CompileConditionILi1000EEEEEvPT_S6_S6_PKS5_S8_S8_S8_PKfflPfPj:
	.zero		992


//--------------------- .nv.constant0._ZN13group_norm_v214gn_cuda_kernelI6__halfLi320ELi3ELi32ELi10ELi4096ELb0ELi16ELi320ELi320ELi4ELb1ELi1ELb0ELb0ENS_16CompileConditionILi1000EEEEEvPT_PKS4_S7_S7_flPfS8_Pj --------------------------
	.section	.nv.constant0._ZN13group_norm_v214gn_cuda_kernelI6__halfLi320ELi3ELi32ELi10ELi4096ELb0ELi16ELi320ELi320ELi4ELb1ELi1ELb0ELb0ENS_16CompileConditionILi1000EEEEEvPT_PKS4_S7_S7_flPfS8_Pj,"a",@progbits
	.sectionflags	@""
	.align	4
.nv.constant0._ZN13group_norm_v214gn_cuda_kernelI6__halfLi320ELi3ELi32ELi10ELi4096ELb0ELi16ELi320ELi320ELi4ELb1ELi1ELb0ELb0ENS_16CompileConditionILi1000EEEEEvPT_PKS4_S7_S7_flPfS8_Pj:
	.zero		968


//--------------------- .nv.constant0._ZN13group_norm_v214gn_cuda_kernelI6__halfLi320ELi1ELi32ELi10ELi4096ELb0ELi32ELi320ELi320ELi4ELb1ELi1ELb0ELb0ENS_16CompileConditionILi1000EEEEEvPT_PKS4_S7_S7_flPfS8_Pj --------------------------
	.section	.nv.constant0._ZN13group_norm_v214gn_cuda_kernelI6__halfLi320ELi1ELi32ELi10ELi4096ELb0ELi32ELi320ELi320ELi4ELb1ELi1ELb0ELb0ENS_16CompileConditionILi1000EEEEEvPT_PKS4_S7_S7_flPfS8_Pj,"a",@progbits
	.sectionflags	@""
	.align	4
.nv.constant0._ZN13group_norm_v214gn_cuda_kernelI6__halfLi320ELi1ELi32ELi10ELi4096ELb0ELi32ELi320ELi320ELi4ELb1ELi1ELb0ELb0ENS_16CompileConditionILi1000EEEEEvPT_PKS4_S7_S7_flPfS8_Pj:
	.zero		968


//--------------------- .nv.constant0._ZN13group_norm_v214gn_cuda_kernelI6__halfLi320ELi3ELi32ELi10ELi4096ELb0ELi32ELi320ELi320ELi4ELb1ELi2ELb0ELb0ENS_16CompileConditionILi1000EEEEEvPT_PKS4_S7_S7_flPfS8_Pj --------------------------
	.section	.nv.constant0._ZN13group_norm_v214gn_cuda_kernelI6__halfLi320ELi3ELi32ELi10ELi4096ELb0ELi32ELi320ELi320ELi4ELb1ELi2ELb0ELb0ENS_16CompileConditionILi1000EEEEEvPT_PKS4_S7_S7_flPfS8_Pj,"a",@progbits
	.sectionflags	@""
	.align	4
.nv.constant0._ZN13group_norm_v214gn_cuda_kernelI6__halfLi320ELi3ELi32ELi10ELi4096ELb0ELi32ELi320ELi320ELi4ELb1ELi2ELb0ELb0ENS_16CompileConditionILi1000EEEEEvPT_PKS4_S7_S7_flPfS8_Pj:
	.zero		968


//--------------------- .nv.constant0._ZN13group_norm_v214gn_cuda_kernelI6__halfLi320ELi1ELi32ELi10ELi4096ELb0ELi64ELi320ELi320ELi4ELb1ELi2ELb0ELb0ENS_16CompileConditionILi1000EEEEEvPT_PKS4_S7_S7_flPfS8_Pj --------------------------
	.section	.nv.constant0._ZN13group_norm_v214gn_cuda_kernelI6__halfLi320ELi1ELi32ELi10ELi4096ELb0ELi64ELi320ELi320ELi4ELb1ELi2ELb0ELb0ENS_16CompileConditionILi1000EEEEEvPT_PKS4_S7_S7_flPfS8_Pj,"a",@progbits
	.sectionflags	@""
	.align	4
.nv.constant0._ZN13group_norm_v214gn_cuda_kernelI6__halfLi320ELi1ELi32ELi10ELi4096ELb0ELi64ELi320ELi320ELi4ELb1ELi2ELb0ELb0ENS_16CompileConditionILi1000EEEEEvPT_PKS4_S7_S7_flPfS8_Pj:
	.zero		968


//--------------------- .nv.constant0._ZN13group_norm_v214gn_cuda_kernelI6__halfLi320ELi1ELi32ELi10ELi4096ELb0ELi128ELi320ELi320ELi4ELb1ELi4ELb0ELb0ENS_16CompileConditionILi1000EEEEEvPT_PKS4_S7_S7_flPfS8_Pj --------------------------
	.section	.nv.constant0._ZN13group_norm_v214gn_cuda_kernelI6__halfLi320ELi1ELi32ELi10ELi4096ELb0ELi128ELi320ELi320ELi4ELb1ELi4ELb0ELb0ENS_16CompileConditionILi1000EEEEEvPT_PKS4_S7_S7_flPfS8_Pj,"a",@progbits
	.sectionflags	@""
	.align	4
.nv.constant0._ZN13group_norm_v214gn_cuda_kernelI6__halfLi320ELi1ELi32ELi10ELi4096ELb0ELi128ELi320ELi320ELi4ELb1ELi4ELb0ELb0ENS_16CompileConditionILi1000EEEEEvPT_PKS4_S7_S7_flPfS8_Pj:
	.zero		968


//--------------------- .nv.constant0._ZN13group_norm_v214gn_cuda_kernelI6__halfLi320ELi2ELi32ELi10ELi4096ELb0ELi64ELi320ELi320ELi4ELb1ELi4ELb0ELb0ENS_16CompileConditionILi1000EEEEEvPT_PKS4_S7_S7_flPfS8_Pj --------------------------
	.section	.nv.constant0._ZN13group_norm_v214gn_cuda_kernelI6__halfLi320ELi2ELi32ELi10ELi4096ELb0ELi64ELi320ELi320ELi4ELb1ELi4ELb0ELb0ENS_16CompileConditionILi1000EEEEEvPT_PKS4_S7_S7_flPfS8_Pj,"a",@progbits
	.sectionflags	@""
	.align	4
.nv.constant0._ZN13group_norm_v214gn_cuda_kernelI6__halfLi320ELi2ELi32ELi10ELi4096ELb0ELi64ELi320ELi320ELi4ELb1ELi4ELb0ELb0ENS_16CompileConditionILi1000EEEEEvPT_PKS4_S7_S7_flPfS8_Pj:
	.zero		968


//--------------------- .nv.constant0._ZN13group_norm_v214gn_cuda_kernelI6__halfLi320ELi3ELi32ELi10ELi4096ELb0ELi64ELi320ELi320ELi4ELb1ELi5ELb0ELb0ENS_16CompileConditionILi1000EEEEEvPT_PKS4_S7_S7_flPfS8_Pj --------------------------
	.section	.nv.constant0._ZN13group_norm_v214gn_cuda_kernelI6__halfLi320ELi3ELi32ELi10ELi4096ELb0ELi64ELi320ELi320ELi4ELb1ELi5ELb0ELb0ENS_16CompileConditionILi1000EEEEEvPT_PKS4_S7_S7_flPfS8_Pj,"a",@progbits
	.sectionflags	@""
	.align	4
.nv.constant0._ZN13group_norm_v214gn_cuda_kernelI6__halfLi320ELi3ELi32ELi10ELi4096ELb0ELi64ELi320ELi320ELi4ELb1ELi5ELb0ELb0ENS_16CompileConditionILi1000EEEEEvPT_PKS4_S7_S7_flPfS8_Pj:
	.zero		968


//--------------------- .nv.constant0._ZN13group_norm_v214gn_cuda_kernelI6__halfLi320ELi3ELi32ELi10ELi4096ELb0ELi64ELi320ELi320ELi4ELb1ELi6ELb0ELb0ENS_16CompileConditionILi1000EEEEEvPT_PKS4_S7_S7_flPfS8_Pj --------------------------
	.section	.nv.constant0._ZN13group_norm_v214gn_cuda_kernelI6__halfLi320ELi3ELi32ELi10ELi4096ELb0ELi64ELi320ELi320ELi4ELb1ELi6ELb0ELb0ENS_16CompileConditionILi1000EEEEEvPT_PKS4_S7_S7_flPfS8_Pj,"a",@progbits
	.sectionflags	@""
	.align	4
.nv.constant0._ZN13group_norm_v214gn_cuda_kernelI6__halfLi320ELi3ELi32ELi10ELi4096ELb0ELi64ELi320ELi320ELi4ELb1ELi6ELb0ELb0ENS_16CompileConditionILi1000EEEEEvPT_PKS4_S7_S7_flPfS8_Pj:
	.zero		968


//--------------------- .nv.constant0._ZN13group_norm_v214gn_cuda_kernelI6__halfLi320ELi3ELi16ELi20ELi4096ELb1ELi16ELi320ELi320ELi4ELb1ELi1ELb0ELb0ENS_16CompileConditionILi1000EEEEEvPT_PKS4_S7_S7_flPfS8_Pj --------------------------
	.section	.nv.constant0._ZN13group_norm_v214gn_cuda_kernelI6__halfLi320ELi3ELi16ELi20ELi4096ELb1ELi16ELi320ELi320ELi4ELb1ELi1ELb0ELb0ENS_16CompileConditionILi1000EEEEEvPT_PKS4_S7_S7_flPfS8_Pj,"a",@progbits
	.sectionflags	@""
	.align	4
.nv.constant0._ZN13group_norm_v214gn_cuda_kernelI6__halfLi320ELi3ELi16ELi20ELi4096ELb1ELi16ELi320ELi320ELi4ELb1ELi1ELb0ELb0ENS_16CompileConditionILi1000EEEEEvPT_PKS4_S7_S7_flPfS8_Pj:
	.zero		968


//--------------------- .nv.constant0._ZN13group_norm_v214gn_cuda_kernelI6__halfLi320ELi1ELi16ELi20ELi4096ELb1ELi32ELi320ELi320ELi4ELb1ELi1ELb0ELb0ENS_16CompileConditionILi1000EEEEEvPT_PKS4_S7_S7_flPfS8_Pj --------------------------
	.section	.nv.constant0._ZN13group_norm_v214gn_cuda_kernelI6__halfLi320ELi1ELi16ELi20ELi4096ELb1ELi32ELi320ELi320ELi4ELb1ELi1ELb0ELb0ENS_16CompileConditionILi1000EEEEEvPT_PKS4_S7_S7_flPfS8_Pj,"a",@progbits
	.sectionflags	@""
	.align	4
.nv.constant0._ZN13group_norm_v214gn_cuda_kernelI6__halfLi320ELi1ELi16ELi20ELi4096ELb1ELi32ELi320ELi320ELi4ELb1ELi1ELb0ELb0ENS_16CompileConditionILi1000EEEEEvPT_PKS4_S7_S7_flPfS8_Pj:
	.zero		968


//--------------------- .nv.constant0._ZN13group_norm_v214gn_cuda_kernelI6__halfLi320ELi3ELi16ELi20ELi4096ELb1ELi32ELi320ELi320ELi4ELb1ELi2ELb0ELb0ENS_16CompileConditionILi1000EEEEEvPT_PKS4_S7_S7_flPfS8_Pj --------------------------
	.section	.nv.constant0._ZN13group_norm_v214gn_cuda_kernelI6__halfLi320ELi3ELi16ELi20ELi4096ELb1ELi32ELi320ELi320ELi4ELb1ELi2ELb0ELb0ENS_16CompileConditionILi1000EEEEEvPT_PKS4_S7_S7_flPfS8_Pj,"a",@progbits
	.sectionflags	@""
	.align	4
.nv.constant0._ZN13group_norm_v214gn_cuda_kernelI6__halfLi320ELi3ELi16ELi20ELi4096ELb1ELi32ELi320ELi320ELi4ELb1ELi2ELb0ELb0ENS_16CompileConditionILi1000EEEEEvPT_PKS4_S7_S7_flPfS8_Pj:
	.zero		968


//--------------------- .nv.constant0._ZN13group_norm_v214gn_cuda_kernelI6__halfLi320ELi1ELi16ELi20ELi4096ELb1ELi64ELi320ELi320ELi4ELb1ELi2ELb0ELb0ENS_16CompileConditionILi1000EEEEEvPT_PKS4_S7_S7_flPfS8_Pj --------------------------
	.section	.nv.constant0._ZN13group_norm_v214gn_cuda_kernelI6__halfLi320ELi1ELi16ELi20ELi4096ELb1ELi64ELi320ELi320ELi4ELb1ELi2ELb0ELb0ENS_16CompileConditionILi1000EEEEEvPT_PKS4_S7_S7_flPfS8_Pj,"a",@progbits
	.sectionflags	@""
	.align	4
.nv.constant0._ZN13group_norm_v214gn_cuda_kernelI6__halfLi320ELi1ELi16ELi20ELi4096ELb1ELi64ELi320ELi320ELi4ELb1ELi2ELb0ELb0ENS_16CompileConditionILi1000EEEEEvPT_PKS4_S7_S7_flPfS8_Pj:
	.zero		968


//--------------------- .nv.constant0._ZN13group_norm_v214gn_cuda_kernelI6__halfLi320ELi1ELi16ELi20ELi4096ELb1ELi128ELi320ELi320ELi4ELb1ELi4ELb0ELb0ENS_16CompileConditionILi1000EEEEEvPT_PKS4_S7_S7_flPfS8_Pj --------------------------
	.section	.nv.constant0._ZN13group_norm_v214gn_cuda_kernelI6__halfLi320ELi1ELi16ELi20ELi4096ELb1ELi128ELi320ELi320ELi4ELb1ELi4ELb0ELb0ENS_16CompileConditionILi1000EEEEEvPT_PKS4_S7_S7_flPfS8_Pj,"a",@progbits
	.sectionflags	@""
	.align	4
.nv.constant0._ZN13group_norm_v214gn_cuda_kernelI6__halfLi320ELi1ELi16ELi20ELi4096ELb1ELi128ELi320ELi320ELi4ELb1ELi4ELb0ELb0ENS_16CompileConditionILi1000EEEEEvPT_PKS4_S7_S7_flPfS8_Pj:
	.zero		968


//--------------------- .nv.constant0._ZN13group_norm_v214gn_cuda_kernelI6__halfLi320ELi2ELi16ELi20ELi4096ELb1ELi64ELi320ELi320ELi4ELb1ELi4ELb0ELb0ENS_16CompileConditionILi1000EEEEEvPT_PKS4_S7_S7_flPfS8_Pj --------------------------
	.section	.nv.constant0._ZN13group_norm_v214gn_cuda_kernelI6__halfLi320ELi2ELi16ELi20ELi4096ELb1ELi64ELi320ELi320ELi4ELb1ELi4ELb0ELb0ENS_16CompileConditionILi1000EEEEEvPT_PKS4_S7_S7_flPfS8_Pj,"a",@progbits
	.sectionflags	@""
	.align	4
.nv.constant0._ZN13group_norm_v214gn_cuda_kernelI6__halfLi320ELi2ELi16ELi20ELi4096ELb1ELi64ELi320ELi320ELi4ELb1ELi4ELb0ELb0ENS_16CompileConditionILi1000EEEEEvPT_PKS4_S7_S7_flPfS8_Pj:
	.zero		968


//--------------------- .nv.constant0._ZN13group_norm_v214gn_cuda_kernelI6__halfLi320ELi3ELi16ELi20ELi4096ELb1ELi64ELi320ELi320ELi4ELb1ELi5ELb0ELb0ENS_16CompileConditionILi1000EEEEEvPT_PKS4_S7_S7_flPfS8_Pj --------------------------
	.section	.nv.constant0._ZN13group_norm_v214gn_cuda_kernelI6__halfLi320ELi3ELi16ELi20ELi4096ELb1ELi64ELi320ELi320ELi4ELb1ELi5ELb0ELb0ENS_16CompileConditionILi1000EEEEEvPT_PKS4_S7_S7_flPfS8_Pj,"a",@progbits
	.sectionflags	@""
	.align	4
.nv.constant0._ZN13group_norm_v214gn_cuda_kernelI6__halfLi320ELi3ELi16ELi20ELi4096ELb1ELi64ELi320ELi320ELi4ELb1ELi5ELb0ELb0ENS_16CompileConditionILi1000EEEEEvPT_PKS4_S7_S7_flPfS8_Pj:
	.zero		968


//--------------------- .nv.constant0._ZN13group_norm_v214gn_cuda_kernelI6__halfLi320ELi3ELi16ELi20ELi4096ELb1ELi64ELi320ELi320ELi4ELb1ELi6ELb0ELb0ENS_16CompileConditionILi1000EEEEEvPT_PKS4_S7_S7_flPfS8_Pj --------------------------
	.section	.nv.constant0._ZN13group_norm_v214gn_cuda_kernelI6__halfLi320ELi3ELi16ELi20ELi4096ELb1ELi64ELi320ELi320ELi4ELb1ELi6ELb0ELb0ENS_16CompileConditionILi1000EEEEEvPT_PKS4_S7_S7_flPfS8_Pj,"a",@progbits
	.sectionflags	@""
	.align	4
.nv.constant0._ZN13group_norm_v214gn_cuda_kernelI6__halfLi320ELi3ELi16ELi20ELi4096ELb1ELi64ELi320ELi320ELi4ELb1ELi6ELb0ELb0ENS_16CompileConditionILi1000EEEEEvPT_PKS4_S7_S7_flPfS8_Pj:
	.zero		968


//--------------------- SYMBOLS --------------------------

	.type		.nv.reservedSmem.offset0,@object
	.size		.nv.reservedSmem.offset0,0x4
	.type		.nv.reservedSmem.cap,@object
	.size		.nv.reservedSmem.cap,0x4
